// Copyright (c) 2024, Jay Shah, Ganesh Bikshandi, Ying Zhang, Vijay Thakkar, Pradeep Ramani, Tri Dao.
// Splitting the different template instantiations to different files to speed up compilation.
// This file is auto-generated. See "generate_kernels.py"

#include "flash_fwd_launch_template.h"

#ifndef FLASHATTENTION_DISABLE_HDIM256
template void run_mha_fwd_<90, cutlass::bfloat16_t, 256, 256, false, false, true, true>(Flash_fwd_params &params, cudaStream_t stream);
#endif


// ===== COMPILED SASS (sm_90a) =====

	.target	sm_90a

	.elftype	@"ET_EXEC"


//--------------------- .note.nv.tkinfo           --------------------------
	.section	.note.nv.tkinfo,"",@"SHT_NOTE"
	.sectionflags	@"SHF_NOTE_NV_TKINFO"
	.tkinfo
        /*0018*/ 	.word	0x00000002
        /*0030*/ 	.string	""
        /*0030*/ 	.string	"ptxas"
        /*0030*/ 	.string	"Cuda compilation tools, release 13.0, V13.0.88"
        /*0030*/ 	.string	"Build cuda_13.0.r13.0/compiler.36424714_0"
        /*0030*/ 	.string	"-arch sm_90a -m 64 "



//--------------------- .note.nv.cuinfo           --------------------------
	.section	.note.nv.cuinfo,"",@"SHT_NOTE"
	.sectionflags	@"SHF_NOTE_NV_CUINFO"
        /*0018*/ 	.short	0x0002
        /*001a*/ 	.short	0x005a
        /*001c*/ 	.short	0x0082
	.zero		2


//--------------------- .nv.info                  --------------------------
	.section	.nv.info,"",@"SHT_CUDA_INFO"
	.align	4


	//----- nvinfo : EIATTR_REGCOUNT
	.align		4
        /*0000*/ 	.byte	0x04, 0x2f
        /*0002*/ 	.short	(.L_23 - .L_22)
	.align		4
.L_22:
        /*0004*/ 	.word	index@(_ZN7cutlass13device_kernelIN5flash11enable_sm90INS1_16FlashAttnFwdSm90INS1_25CollectiveMainloopFwdSm90ILi2EN4cute5tupleIJNS5_1CILi1EEES8_S8_EEENS6_IJNS7_ILi128EEENS7_ILi80EEENS7_ILi256EEEEEELi256ENS_10bfloat16_tEfNS_4arch4Sm90ELb1ELb0ELb1ELb1ELb0ELb1ELb0ELb1ELb1ELb1ELb0ELb0EEENS1_21CollectiveEpilogueFwdINS6_IJSA_SC_SB_EEES9_SE_SG_Li256ELb1ELb1ELb0ELb0EEENS1_36VarlenDynamicPersistentTileSchedulerILi128ELi80ELi256ELi128ELb0ELb1ELb1ELb1ELb1ELb1EEEEEEEEEvNT_6ParamsE)
        /*0008*/ 	.word	0x000000a8


	//----- nvinfo : EIATTR_FRAME_SIZE
	.align		4
.L_23:
        /*000c*/ 	.byte	0x04, 0x11
        /*000e*/ 	.short	(.L_25 - .L_24)
	.align		4
.L_24:
        /*0010*/ 	.word	index@(_ZN7cutlass13device_kernelIN5flash11enable_sm90INS1_16FlashAttnFwdSm90INS1_25CollectiveMainloopFwdSm90ILi2EN4cute5tupleIJNS5_1CILi1EEES8_S8_EEENS6_IJNS7_ILi128EEENS7_ILi80EEENS7_ILi256EEEEEELi256ENS_10bfloat16_tEfNS_4arch4Sm90ELb1ELb0ELb1ELb1ELb0ELb1ELb0ELb1ELb1ELb1ELb0ELb0EEENS1_21CollectiveEpilogueFwdINS6_IJSA_SC_SB_EEES9_SE_SG_Li256ELb1ELb1ELb0ELb0EEENS1_36VarlenDynamicPersistentTileSchedulerILi128ELi80ELi256ELi128ELb0ELb1ELb1ELb1ELb1ELb1EEEEEEEEEvNT_6ParamsE)
        /*0014*/ 	.word	0x00000090


	//----- nvinfo : EIATTR_REGCOUNT
	.align		4
.L_25:
        /*0018*/ 	.byte	0x04, 0x2f
        /*001a*/ 	.short	(.L_27 - .L_26)
	.align		4
.L_26:
        /*001c*/ 	.word	index@(_ZN7cutlass13device_kernelIN5flash11enable_sm90INS1_16FlashAttnFwdSm90INS1_25CollectiveMainloopFwdSm90ILi2EN4cute5tupleIJNS5_1CILi1EEES8_S8_EEENS6_IJNS7_ILi128EEENS7_ILi80EEENS7_ILi256EEEEEELi256ENS_10bfloat16_tEfNS_4arch4Sm90ELb1ELb0ELb1ELb1ELb0ELb0ELb0ELb1ELb1ELb1ELb0ELb0EEENS1_21CollectiveEpilogueFwdINS6_IJSA_SC_SB_EEES9_SE_SG_Li256ELb1ELb1ELb0ELb0EEENS1_36VarlenDynamicPersistentTileSchedulerILi128ELi80ELi256ELi128ELb0ELb1ELb1ELb1ELb1ELb1EEEEEEEEEvNT_6ParamsE)
        /*0020*/ 	.word	0x000000a8


	//----- nvinfo : EIATTR_FRAME_SIZE
	.align		4
.L_27:
        /*0024*/ 	.byte	0x04, 0x11
        /*0026*/ 	.short	(.L_29 - .L_28)
	.align		4
.L_28:
        /*0028*/ 	.word	index@(_ZN7cutlass13device_kernelIN5flash11enable_sm90INS1_16FlashAttnFwdSm90INS1_25CollectiveMainloopFwdSm90ILi2EN4cute5tupleIJNS5_1CILi1EEES8_S8_EEENS6_IJNS7_ILi128EEENS7_ILi80EEENS7_ILi256EEEEEELi256ENS_10bfloat16_tEfNS_4arch4Sm90ELb1ELb0ELb1ELb1ELb0ELb0ELb0ELb1ELb1ELb1ELb0ELb0EEENS1_21CollectiveEpilogueFwdINS6_IJSA_SC_SB_EEES9_SE_SG_Li256ELb1ELb1ELb0ELb0EEENS1_36VarlenDynamicPersistentTileSchedulerILi128ELi80ELi256ELi128ELb0ELb1ELb1ELb1ELb1ELb1EEEEEEEEEvNT_6ParamsE)
        /*002c*/ 	.word	0x00000058


	//----- nvinfo : EIATTR_REGCOUNT
	.align		4
.L_29:
        /*0030*/ 	.byte	0x04, 0x2f
        /*0032*/ 	.short	(.L_31 - .L_30)
	.align		4
.L_30:
        /*0034*/ 	.word	index@(_ZN7cutlass13device_kernelIN5flash11enable_sm90INS1_16FlashAttnFwdSm90INS1_25CollectiveMainloopFwdSm90ILi2EN4cute5tupleIJNS5_1CILi1EEES8_S8_EEENS6_IJNS7_ILi128EEENS7_ILi80EEENS7_ILi256EEEEEELi256ENS_10bfloat16_tEfNS_4arch4Sm90ELb1ELb0ELb1ELb0ELb0ELb0ELb0ELb1ELb1ELb1ELb0ELb0EEENS1_21CollectiveEpilogueFwdINS6_IJSA_SC_SB_EEES9_SE_SG_Li256ELb0ELb1ELb0ELb0EEENS1_30DynamicPersistentTileSchedulerILi256ELi128ELb0ELb1ELb1EEEEEEEEEvNT_6ParamsE)
        /*0038*/ 	.word	0x000000a8


	//----- nvinfo : EIATTR_FRAME_SIZE
	.align		4
.L_31:
        /*003c*/ 	.byte	0x04, 0x11
        /*003e*/ 	.short	(.L_33 - .L_32)
	.align		4
.L_32:
        /*0040*/ 	.word	index@(_ZN7cutlass13device_kernelIN5flash11enable_sm90INS1_16FlashAttnFwdSm90INS1_25CollectiveMainloopFwdSm90ILi2EN4cute5tupleIJNS5_1CILi1EEES8_S8_EEENS6_IJNS7_ILi128EEENS7_ILi80EEENS7_ILi256EEEEEELi256ENS_10bfloat16_tEfNS_4arch4Sm90ELb1ELb0ELb1ELb0ELb0ELb0ELb0ELb1ELb1ELb1ELb0ELb0EEENS1_21CollectiveEpilogueFwdINS6_IJSA_SC_SB_EEES9_SE_SG_Li256ELb0ELb1ELb0ELb0EEENS1_30DynamicPersistentTileSchedulerILi256ELi128ELb0ELb1ELb1EEEEEEEEEvNT_6ParamsE)
        /*0044*/ 	.word	0x00000028


	//----- nvinfo : EIATTR_REGCOUNT
	.align		4
.L_33:
        /*0048*/ 	.byte	0x04, 0x2f
        /*004a*/ 	.short	(.L_35 - .L_34)
	.align		4
.L_34:
        /*004c*/ 	.word	index@(_ZN7cutlass13device_kernelIN5flash11enable_sm90INS1_16FlashAttnFwdSm90INS1_25CollectiveMainloopFwdSm90ILi2EN4cute5tupleIJNS5_1CILi1EEES8_S8_EEENS6_IJNS7_ILi128EEENS7_ILi64EEENS7_ILi256EEEEEELi256ENS_10bfloat16_tEfNS_4arch4Sm90ELb0ELb1ELb1ELb1ELb0ELb1ELb0ELb1ELb1ELb1ELb0ELb0EEENS1_21CollectiveEpilogueFwdINS6_IJSA_SC_SB_EEES9_SE_SG_Li256ELb1ELb1ELb0ELb0EEENS1_36VarlenDynamicPersistentTileSchedulerILi128ELi64ELi256ELi128ELb0ELb1ELb1ELb1ELb0ELb1EEEEEEEEEvNT_6ParamsE)
        /*0050*/ 	.word	0x000000a8


	//----- nvinfo : EIATTR_FRAME_SIZE
	.align		4
.L_35:
        /*0054*/ 	.byte	0x04, 0x11
        /*0056*/ 	.short	(.L_37 - .L_36)
	.align		4
.L_36:
        /*0058*/ 	.word	index@(_ZN7cutlass13device_kernelIN5flash11enable_sm90INS1_16FlashAttnFwdSm90INS1_25CollectiveMainloopFwdSm90ILi2EN4cute5tupleIJNS5_1CILi1EEES8_S8_EEENS6_IJNS7_ILi128EEENS7_ILi64EEENS7_ILi256EEEEEELi256ENS_10bfloat16_tEfNS_4arch4Sm90ELb0ELb1ELb1ELb1ELb0ELb1ELb0ELb1ELb1ELb1ELb0ELb0EEENS1_21CollectiveEpilogueFwdINS6_IJSA_SC_SB_EEES9_SE_SG_Li256ELb1ELb1ELb0ELb0EEENS1_36VarlenDynamicPersistentTileSchedulerILi128ELi64ELi256ELi128ELb0ELb1ELb1ELb1ELb0ELb1EEEEEEEEEvNT_6ParamsE)
        /*005c*/ 	.word	0x000000c0


	//----- nvinfo : EIATTR_REGCOUNT
	.align		4
.L_37:
        /*0060*/ 	.byte	0x04, 0x2f
        /*0062*/ 	.short	(.L_39 - .L_38)
	.align		4
.L_38:
        /*0064*/ 	.word	index@(_ZN7cutlass13device_kernelIN5flash11enable_sm90INS1_16FlashAttnFwdSm90INS1_25CollectiveMainloopFwdSm90ILi2EN4cute5tupleIJNS5_1CILi1EEES8_S8_EEENS6_IJNS7_ILi128EEENS7_ILi64EEENS7_ILi256EEEEEELi256ENS_10bfloat16_tEfNS_4arch4Sm90ELb0ELb1ELb1ELb1ELb0ELb0ELb0ELb1ELb1ELb1ELb0ELb0EEENS1_21CollectiveEpilogueFwdINS6_IJSA_SC_SB_EEES9_SE_SG_Li256ELb1ELb1ELb0ELb0EEENS1_36VarlenDynamicPersistentTileSchedulerILi128ELi64ELi256ELi128ELb0ELb1ELb1ELb1ELb0ELb1EEEEEEEEEvNT_6ParamsE)
        /*0068*/ 	.word	0x000000a8


	//----- nvinfo : EIATTR_FRAME_SIZE
	.align		4
.L_39:
        /*006c*/ 	.byte	0x04, 0x11
        /*006e*/ 	.short	(.L_41 - .L_40)
	.align		4
.L_40:
        /*0070*/ 	.word	index@(_ZN7cutlass13device_kernelIN5flash11enable_sm90INS1_16FlashAttnFwdSm90INS1_25CollectiveMainloopFwdSm90ILi2EN4cute5tupleIJNS5_1CILi1EEES8_S8_EEENS6_IJNS7_ILi128EEENS7_ILi64EEENS7_ILi256EEEEEELi256ENS_10bfloat16_tEfNS_4arch4Sm90ELb0ELb1ELb1ELb1ELb0ELb0ELb0ELb1ELb1ELb1ELb0ELb0EEENS1_21CollectiveEpilogueFwdINS6_IJSA_SC_SB_EEES9_SE_SG_Li256ELb1ELb1ELb0ELb0EEENS1_36VarlenDynamicPersistentTileSchedulerILi128ELi64ELi256ELi128ELb0ELb1ELb1ELb1ELb0ELb1EEEEEEEEEvNT_6ParamsE)
        /*0074*/ 	.word	0x00000050


	//----- nvinfo : EIATTR_REGCOUNT
	.align		4
.L_41:
        /*0078*/ 	.byte	0x04, 0x2f
        /*007a*/ 	.short	(.L_43 - .L_42)
	.align		4
.L_42:
        /*007c*/ 	.word	index@(_ZN7cutlass13device_kernelIN5flash11enable_sm90INS1_16FlashAttnFwdSm90INS1_25CollectiveMainloopFwdSm90ILi2EN4cute5tupleIJNS5_1CILi1EEES8_S8_EEENS6_IJNS7_ILi128EEENS7_ILi64EEENS7_ILi256EEEEEELi256ENS_10bfloat16_tEfNS_4arch4Sm90ELb0ELb1ELb1ELb0ELb0ELb0ELb0ELb1ELb1ELb1ELb0ELb0EEENS1_21CollectiveEpilogueFwdINS6_IJSA_SC_SB_EEES9_SE_SG_Li256ELb0ELb1ELb0ELb0EEENS1_30DynamicPersistentTileSchedulerILi256ELi128ELb0ELb1ELb1EEEEEEEEEvNT_6ParamsE)
        /*0080*/ 	.word	0x000000a8


	//----- nvinfo : EIATTR_FRAME_SIZE
	.align		4
.L_43:
        /*0084*/ 	.byte	0x04, 0x11
        /*0086*/ 	.short	(.L_45 - .L_44)
	.align		4
.L_44:
        /*0088*/ 	.word	index@(_ZN7cutlass13device_kernelIN5flash11enable_sm90INS1_16FlashAttnFwdSm90INS1_25CollectiveMainloopFwdSm90ILi2EN4cute5tupleIJNS5_1CILi1EEES8_S8_EEENS6_IJNS7_ILi128EEENS7_ILi64EEENS7_ILi256EEEEEELi256ENS_10bfloat16_tEfNS_4arch4Sm90ELb0ELb1ELb1ELb0ELb0ELb0ELb0ELb1ELb1ELb1ELb0ELb0EEENS1_21CollectiveEpilogueFwdINS6_IJSA_SC_SB_EEES9_SE_SG_Li256ELb0ELb1ELb0ELb0EEENS1_30DynamicPersistentTileSchedulerILi256ELi128ELb0ELb1ELb1EEEEEEEEEvNT_6ParamsE)
        /*008c*/ 	.word	0x00000020


	//----- nvinfo : EIATTR_REGCOUNT
	.align		4
.L_45:
        /*0090*/ 	.byte	0x04, 0x2f
        /*0092*/ 	.short	(.L_47 - .L_46)
	.align		4
.L_46:
        /*0094*/ 	.word	index@(_ZN7cutlass13device_kernelIN5flash11enable_sm90INS1_16FlashAttnFwdSm90INS1_25CollectiveMainloopFwdSm90ILi2EN4cute5tupleIJNS5_1CILi1EEES8_S8_EEENS6_IJNS7_ILi128EEENS7_ILi80EEENS7_ILi256EEEEEELi256ENS_10bfloat16_tEfNS_4arch4Sm90ELb0ELb0ELb1ELb1ELb0ELb1ELb0ELb1ELb1ELb1ELb0ELb0EEENS1_21CollectiveEpilogueFwdINS6_IJSA_SC_SB_EEES9_SE_SG_Li256ELb1ELb1ELb0ELb0EEENS1_36VarlenDynamicPersistentTileSchedulerILi128ELi80ELi256ELi128ELb0ELb1ELb1ELb0ELb1ELb1EEEEEEEEEvNT_6ParamsE)
        /*0098*/ 	.word	0x000000a8


	//----- nvinfo : EIATTR_FRAME_SIZE
	.align		4
.L_47:
        /*009c*/ 	.byte	0x04, 0x11
        /*009e*/ 	.short	(.L_49 - .L_48)
	.align		4
.L_48:
        /*00a0*/ 	.word	index@(_ZN7cutlass13device_kernelIN5flash11enable_sm90INS1_16FlashAttnFwdSm90INS1_25CollectiveMainloopFwdSm90ILi2EN4cute5tupleIJNS5_1CILi1EEES8_S8_EEENS6_IJNS7_ILi128EEENS7_ILi80EEENS7_ILi256EEEEEELi256ENS_10bfloat16_tEfNS_4arch4Sm90ELb0ELb0ELb1ELb1ELb0ELb1ELb0ELb1ELb1ELb1ELb0ELb0EEENS1_21CollectiveEpilogueFwdINS6_IJSA_SC_SB_EEES9_SE_SG_Li256ELb1ELb1ELb0ELb0EEENS1_36VarlenDynamicPersistentTileSchedulerILi128ELi80ELi256ELi128ELb0ELb1ELb1ELb0ELb1ELb1EEEEEEEEEvNT_6ParamsE)
        /*00a4*/ 	.word	0x00000090


	//----- nvinfo : EIATTR_REGCOUNT
	.align		4
.L_49:
        /*00a8*/ 	.byte	0x04, 0x2f
        /*00aa*/ 	.short	(.L_51 - .L_50)
	.align		4
.L_50:
        /*00ac*/ 	.word	index@(_ZN7cutlass13device_kernelIN5flash11enable_sm90INS1_16FlashAttnFwdSm90INS1_25CollectiveMainloopFwdSm90ILi2EN4cute5tupleIJNS5_1CILi1EEES8_S8_EEENS6_IJNS7_ILi128EEENS7_ILi80EEENS7_ILi256EEEEEELi256ENS_10bfloat16_tEfNS_4arch4Sm90ELb0ELb0ELb1ELb1ELb0ELb0ELb0ELb1ELb1ELb1ELb0ELb0EEENS1_21CollectiveEpilogueFwdINS6_IJSA_SC_SB_EEES9_SE_SG_Li256ELb1ELb1ELb0ELb0EEENS1_36VarlenDynamicPersistentTileSchedulerILi128ELi80ELi256ELi128ELb0ELb1ELb1ELb0ELb1ELb1EEEEEEEEEvNT_6ParamsE)
        /*00b0*/ 	.word	0x000000a8


	//----- nvinfo : EIATTR_FRAME_SIZE
	.align		4
.L_51:
        /*00b4*/ 	.byte	0x04, 0x11
        /*00b6*/ 	.short	(.L_53 - .L_52)
	.align		4
.L_52:
        /*00b8*/ 	.word	index@(_ZN7cutlass13device_kernelIN5flash11enable_sm90INS1_16FlashAttnFwdSm90INS1_25CollectiveMainloopFwdSm90ILi2EN4cute5tupleIJNS5_1CILi1EEES8_S8_EEENS6_IJNS7_ILi128EEENS7_ILi80EEENS7_ILi256EEEEEELi256ENS_10bfloat16_tEfNS_4arch4Sm90ELb0ELb0ELb1ELb1ELb0ELb0ELb0ELb1ELb1ELb1ELb0ELb0EEENS1_21CollectiveEpilogueFwdINS6_IJSA_SC_SB_EEES9_SE_SG_Li256ELb1ELb1ELb0ELb0EEENS1_36VarlenDynamicPersistentTileSchedulerILi128ELi80ELi256ELi128ELb0ELb1ELb1ELb0ELb1ELb1EEEEEEEEEvNT_6ParamsE)
        /*00bc*/ 	.word	0x00000060


	//----- nvinfo : EIATTR_REGCOUNT
	.align		4
.L_53:
        /*00c0*/ 	.byte	0x04, 0x2f
        /*00c2*/ 	.short	(.L_55 - .L_54)
	.align		4
.L_54:
        /*00c4*/ 	.word	index@(_ZN7cutlass13device_kernelIN5flash11enable_sm90INS1_16FlashAttnFwdSm90INS1_25CollectiveMainloopFwdSm90ILi2EN4cute5tupleIJNS5_1CILi2EEENS7_ILi1EEES9_EEENS6_IJNS7_ILi128EEENS7_ILi80EEENS7_ILi256EEEEEELi256ENS_10bfloat16_tEfNS_4arch4Sm90ELb0ELb0ELb1ELb0ELb0ELb0ELb0ELb1ELb1ELb1ELb0ELb0EEENS1_21CollectiveEpilogueFwdINS6_IJSB_SD_SC_EEESA_SF_SH_Li256ELb0ELb1ELb0ELb0EEENS1_29StaticPersistentTileSchedulerILb0EEEEEEEEEvNT_6ParamsE)
        /*00c8*/ 	.word	0x000000a8


	//----- nvinfo : EIATTR_FRAME_SIZE
	.align		4
.L_55:
        /*00cc*/ 	.byte	0x04, 0x11
        /*00ce*/ 	.short	(.L_57 - .L_56)
	.align		4
.L_56:
        /*00d0*/ 	.word	index@(_ZN7cutlass13device_kernelIN5flash11enable_sm90INS1_16FlashAttnFwdSm90INS1_25CollectiveMainloopFwdSm90ILi2EN4cute5tupleIJNS5_1CILi2EEENS7_ILi1EEES9_EEENS6_IJNS7_ILi128EEENS7_ILi80EEENS7_ILi256EEEEEELi256ENS_10bfloat16_tEfNS_4arch4Sm90ELb0ELb0ELb1ELb0ELb0ELb0ELb0ELb1ELb1ELb1ELb0ELb0EEENS1_21CollectiveEpilogueFwdINS6_IJSB_SD_SC_EEESA_SF_SH_Li256ELb0ELb1ELb0ELb0EEENS1_29StaticPersistentTileSchedulerILb0EEEEEEEEEvNT_6ParamsE)
        /*00d4*/ 	.word	0x00000038


	//----- nvinfo : EIATTR_REGCOUNT
	.align		4
.L_57:
        /*00d8*/ 	.byte	0x04, 0x2f
        /*00da*/ 	.short	(.L_59 - .L_58)
	.align		4
.L_58:
        /*00dc*/ 	.word	index@(_ZN7cutlass13device_kernelIN5flash11enable_sm90INS1_16FlashAttnFwdSm90INS1_25CollectiveMainloopFwdSm90ILi2EN4cute5tupleIJNS5_1CILi1EEES8_S8_EEENS6_IJNS7_ILi128EEENS7_ILi80EEENS7_ILi256EEEEEELi256ENS_10bfloat16_tEfNS_4arch4Sm90ELb0ELb0ELb1ELb0ELb0ELb0ELb0ELb1ELb1ELb1ELb0ELb0EEENS1_21CollectiveEpilogueFwdINS6_IJSA_SC_SB_EEES9_SE_SG_Li256ELb0ELb1ELb0ELb0EEENS1_29StaticPersistentTileSchedulerILb0EEEEEEEEEvNT_6ParamsE)
        /*00e0*/ 	.word	0x000000a8


	//----- nvinfo : EIATTR_FRAME_SIZE
	.align		4
.L_59:
        /*00e4*/ 	.byte	0x04, 0x11
        /*00e6*/ 	.short	(.L_61 - .L_60)
	.align		4
.L_60:
        /*00e8*/ 	.word	index@(_ZN7cutlass13device_kernelIN5flash11enable_sm90INS1_16FlashAttnFwdSm90INS1_25CollectiveMainloopFwdSm90ILi2EN4cute5tupleIJNS5_1CILi1EEES8_S8_EEENS6_IJNS7_ILi128EEENS7_ILi80EEENS7_ILi256EEEEEELi256ENS_10bfloat16_tEfNS_4arch4Sm90ELb0ELb0ELb1ELb0ELb0ELb0ELb0ELb1ELb1ELb1ELb0ELb0EEENS1_21CollectiveEpilogueFwdINS6_IJSA_SC_SB_EEES9_SE_SG_Li256ELb0ELb1ELb0ELb0EEENS1_29StaticPersistentTileSchedulerILb0EEEEEEEEEvNT_6ParamsE)
        /*00ec*/ 	.word	0x00000038


	//----- nvinfo : EIATTR_MIN_STACK_SIZE
	.align		4
.L_61:
        /*00f0*/ 	.byte	0x04, 0x12
        /*00f2*/ 	.short	(.L_63 - .L_62)
	.align		4
.L_62:
        /*00f4*/ 	.word	index@(_ZN7cutlass13device_kernelIN5flash11enable_sm90INS1_16FlashAttnFwdSm90INS1_25CollectiveMainloopFwdSm90ILi2EN4cute5tupleIJNS5_1CILi1EEES8_S8_EEENS6_IJNS7_ILi128EEENS7_ILi80EEENS7_ILi256EEEEEELi256ENS_10bfloat16_tEfNS_4arch4Sm90ELb0ELb0ELb1ELb0ELb0ELb0ELb0ELb1ELb1ELb1ELb0ELb0EEENS1_21CollectiveEpilogueFwdINS6_IJSA_SC_SB_EEES9_SE_SG_Li256ELb0ELb1ELb0ELb0EEENS1_29StaticPersistentTileSchedulerILb0EEEEEEEEEvNT_6ParamsE)
        /*00f8*/ 	.word	0x00000038


	//----- nvinfo : EIATTR_MIN_STACK_SIZE
	.align		4
.L_63:
        /*00fc*/ 	.byte	0x04, 0x12
        /*00fe*/ 	.short	(.L_65 - .L_64)
	.align		4
.L_64:
        /*0100*/ 	.word	index@(_ZN7cutlass13device_kernelIN5flash11enable_sm90INS1_16FlashAttnFwdSm90INS1_25CollectiveMainloopFwdSm90ILi2EN4cute5tupleIJNS5_1CILi2EEENS7_ILi1EEES9_EEENS6_IJNS7_ILi128EEENS7_ILi80EEENS7_ILi256EEEEEELi256ENS_10bfloat16_tEfNS_4arch4Sm90ELb0ELb0ELb1ELb0ELb0ELb0ELb0ELb1ELb1ELb1ELb0ELb0EEENS1_21CollectiveEpilogueFwdINS6_IJSB_SD_SC_EEESA_SF_SH_Li256ELb0ELb1ELb0ELb0EEENS1_29StaticPersistentTileSchedulerILb0EEEEEEEEEvNT_6ParamsE)
        /*0104*/ 	.word	0x00000038


	//----- nvinfo : EIATTR_MIN_STACK_SIZE
	.align		4
.L_65:
        /*0108*/ 	.byte	0x04, 0x12
        /*010a*/ 	.short	(.L_67 - .L_66)
	.align		4
.L_66:
        /*010c*/ 	.word	index@(_ZN7cutlass13device_kernelIN5flash11enable_sm90INS1_16FlashAttnFwdSm90INS1_25CollectiveMainloopFwdSm90ILi2EN4cute5tupleIJNS5_1CILi1EEES8_S8_EEENS6_IJNS7_ILi128EEENS7_ILi80EEENS7_ILi256EEEEEELi256ENS_10bfloat16_tEfNS_4arch4Sm90ELb0ELb0ELb1ELb1ELb0ELb0ELb0ELb1ELb1ELb1ELb0ELb0EEENS1_21CollectiveEpilogueFwdINS6_IJSA_SC_SB_EEES9_SE_SG_Li256ELb1ELb1ELb0ELb0EEENS1_36VarlenDynamicPersistentTileSchedulerILi128ELi80ELi256ELi128ELb0ELb1ELb1ELb0ELb1ELb1EEEEEEEEEvNT_6ParamsE)
        /*0110*/ 	.word	0x00000060


	//----- nvinfo : EIATTR_MIN_STACK_SIZE
	.align		4
.L_67:
        /*0114*/ 	.byte	0x04, 0x12
        /*0116*/ 	.short	(.L_69 - .L_68)
	.align		4
.L_68:
        /*0118*/ 	.word	index@(_ZN7cutlass13device_kernelIN5flash11enable_sm90INS1_16FlashAttnFwdSm90INS1_25CollectiveMainloopFwdSm90ILi2EN4cute5tupleIJNS5_1CILi1EEES8_S8_EEENS6_IJNS7_ILi128EEENS7_ILi80EEENS7_ILi256EEEEEELi256ENS_10bfloat16_tEfNS_4arch4Sm90ELb0ELb0ELb1ELb1ELb0ELb1ELb0ELb1ELb1ELb1ELb0ELb0EEENS1_21CollectiveEpilogueFwdINS6_IJSA_SC_SB_EEES9_SE_SG_Li256ELb1ELb1ELb0ELb0EEENS1_36VarlenDynamicPersistentTileSchedulerILi128ELi80ELi256ELi128ELb0ELb1ELb1ELb0ELb1ELb1EEEEEEEEEvNT_6ParamsE)
        /*011c*/ 	.word	0x00000090


	//----- nvinfo : EIATTR_MIN_STACK_SIZE
	.align		4
.L_69:
        /*0120*/ 	.byte	0x04, 0x12
        /*0122*/ 	.short	(.L_71 - .L_70)
	.align		4
.L_70:
        /*0124*/ 	.word	index@(_ZN7cutlass13device_kernelIN5flash11enable_sm90INS1_16FlashAttnFwdSm90INS1_25CollectiveMainloopFwdSm90ILi2EN4cute5tupleIJNS5_1CILi1EEES8_S8_EEENS6_IJNS7_ILi128EEENS7_ILi64EEENS7_ILi256EEEEEELi256ENS_10bfloat16_tEfNS_4arch4Sm90ELb0ELb1ELb1ELb0ELb0ELb0ELb0ELb1ELb1ELb1ELb0ELb0EEENS1_21CollectiveEpilogueFwdINS6_IJSA_SC_SB_EEES9_SE_SG_Li256ELb0ELb1ELb0ELb0EEENS1_30DynamicPersistentTileSchedulerILi256ELi128ELb0ELb1ELb1EEEEEEEEEvNT_6ParamsE)
        /*0128*/ 	.word	0x00000020


	//----- nvinfo : EIATTR_MIN_STACK_SIZE
	.align		4
.L_71:
        /*012c*/ 	.byte	0x04, 0x12
        /*012e*/ 	.short	(.L_73 - .L_72)
	.align		4
.L_72:
        /*0130*/ 	.word	index@(_ZN7cutlass13device_kernelIN5flash11enable_sm90INS1_16FlashAttnFwdSm90INS1_25CollectiveMainloopFwdSm90ILi2EN4cute5tupleIJNS5_1CILi1EEES8_S8_EEENS6_IJNS7_ILi128EEENS7_ILi64EEENS7_ILi256EEEEEELi256ENS_10bfloat16_tEfNS_4arch4Sm90ELb0ELb1ELb1ELb1ELb0ELb0ELb0ELb1ELb1ELb1ELb0ELb0EEENS1_21CollectiveEpilogueFwdINS6_IJSA_SC_SB_EEES9_SE_SG_Li256ELb1ELb1ELb0ELb0EEENS1_36VarlenDynamicPersistentTileSchedulerILi128ELi64ELi256ELi128ELb0ELb1ELb1ELb1ELb0ELb1EEEEEEEEEvNT_6ParamsE)
        /*0134*/ 	.word	0x00000050


	//----- nvinfo : EIATTR_MIN_STACK_SIZE
	.align		4
.L_73:
        /*0138*/ 	.byte	0x04, 0x12
        /*013a*/ 	.short	(.L_75 - .L_74)
	.align		4
.L_74:
        /*013c*/ 	.word	index@(_ZN7cutlass13device_kernelIN5flash11enable_sm90INS1_16FlashAttnFwdSm90INS1_25CollectiveMainloopFwdSm90ILi2EN4cute5tupleIJNS5_1CILi1EEES8_S8_EEENS6_IJNS7_ILi128EEENS7_ILi64EEENS7_ILi256EEEEEELi256ENS_10bfloat16_tEfNS_4arch4Sm90ELb0ELb1ELb1ELb1ELb0ELb1ELb0ELb1ELb1ELb1ELb0ELb0EEENS1_21CollectiveEpilogueFwdINS6_IJSA_SC_SB_EEES9_SE_SG_Li256ELb1ELb1ELb0ELb0EEENS1_36VarlenDynamicPersistentTileSchedulerILi128ELi64ELi256ELi128ELb0ELb1ELb1ELb1ELb0ELb1EEEEEEEEEvNT_6ParamsE)
        /*0140*/ 	.word	0x000000c0


	//----- nvinfo : EIATTR_MIN_STACK_SIZE
	.align		4
.L_75:
        /*0144*/ 	.byte	0x04, 0x12
        /*0146*/ 	.short	(.L_77 - .L_76)
	.align		4
.L_76:
        /*0148*/ 	.word	index@(_ZN7cutlass13device_kernelIN5flash11enable_sm90INS1_16FlashAttnFwdSm90INS1_25CollectiveMainloopFwdSm90ILi2EN4cute5tupleIJNS5_1CILi1EEES8_S8_EEENS6_IJNS7_ILi128EEENS7_ILi80EEENS7_ILi256EEEEEELi256ENS_10bfloat16_tEfNS_4arch4Sm90ELb1ELb0ELb1ELb0ELb0ELb0ELb0ELb1ELb1ELb1ELb0ELb0EEENS1_21CollectiveEpilogueFwdINS6_IJSA_SC_SB_EEES9_SE_SG_Li256ELb0ELb1ELb0ELb0EEENS1_30DynamicPersistentTileSchedulerILi256ELi128ELb0ELb1ELb1EEEEEEEEEvNT_6ParamsE)
        /*014c*/ 	.word	0x00000028


	//----- nvinfo : EIATTR_MIN_STACK_SIZE
	.align		4
.L_77:
        /*0150*/ 	.byte	0x04, 0x12
        /*0152*/ 	.short	(.L_79 - .L_78)
	.align		4
.L_78:
        /*0154*/ 	.word	index@(_ZN7cutlass13device_kernelIN5flash11enable_sm90INS1_16FlashAttnFwdSm90INS1_25CollectiveMainloopFwdSm90ILi2EN4cute5tupleIJNS5_1CILi1EEES8_S8_EEENS6_IJNS7_ILi128EEENS7_ILi80EEENS7_ILi256EEEEEELi256ENS_10bfloat16_tEfNS_4arch4Sm90ELb1ELb0ELb1ELb1ELb0ELb0ELb0ELb1ELb1ELb1ELb0ELb0EEENS1_21CollectiveEpilogueFwdINS6_IJSA_SC_SB_EEES9_SE_SG_Li256ELb1ELb1ELb0ELb0EEENS1_36VarlenDynamicPersistentTileSchedulerILi128ELi80ELi256ELi128ELb0ELb1ELb1ELb1ELb1ELb1EEEEEEEEEvNT_6ParamsE)
        /*0158*/ 	.word	0x00000058


	//----- nvinfo : EIATTR_MIN_STACK_SIZE
	.align		4
.L_79:
        /*015c*/ 	.byte	0x04, 0x12
        /*015e*/ 	.short	(.L_81 - .L_80)
	.align		4
.L_80:
        /*0160*/ 	.word	index@(_ZN7cutlass13device_kernelIN5flash11enable_sm90INS1_16FlashAttnFwdSm90INS1_25CollectiveMainloopFwdSm90ILi2EN4cute5tupleIJNS5_1CILi1EEES8_S8_EEENS6_IJNS7_ILi128EEENS7_ILi80EEENS7_ILi256EEEEEELi256ENS_10bfloat16_tEfNS_4arch4Sm90ELb1ELb0ELb1ELb1ELb0ELb1ELb0ELb1ELb1ELb1ELb0ELb0EEENS1_21CollectiveEpilogueFwdINS6_IJSA_SC_SB_EEES9_SE_SG_Li256ELb1ELb1ELb0ELb0EEENS1_36VarlenDynamicPersistentTileSchedulerILi128ELi80ELi256ELi128ELb0ELb1ELb1ELb1ELb1ELb1EEEEEEEEEvNT_6ParamsE)
        /*0164*/ 	.word	0x00000090
.L_81:


//--------------------- .nv.compat                --------------------------
	.section	.nv.compat,"",@"SHT_CUDA_COMPAT_INFO"
	.align	4
        /*0000*/ 	.byte	0x02, 0x09, 0x01, 0x00, 0x02, 0x02, 0x04, 0x00, 0x02, 0x05, 0x05, 0x00, 0x03, 0x07, 0x01, 0x01
        /*0010*/ 	.byte	0x02, 0x03, 0x01, 0x00, 0x02, 0x06, 0x01, 0x00, 0x04, 0x0b, 0x08, 0x00, 0x00, 0x00, 0x00, 0x00
        /*0020*/ 	.byte	0x00, 0x00, 0x00, 0x00


//--------------------- .nv.info._ZN7cutlass13device_kernelIN5flash11enable_sm90INS1_16FlashAttnFwdSm90INS1_25CollectiveMainloopFwdSm90ILi2EN4cute5tupleIJNS5_1CILi1EEES8_S8_EEENS6_IJNS7_ILi128EEENS7_ILi80EEENS7_ILi256EEEEEELi256ENS_10bfloat16_tEfNS_4arch4Sm90ELb0ELb0ELb1ELb0ELb0ELb0ELb0ELb1ELb1ELb1ELb0ELb0EEENS1_21CollectiveEpilogueFwdINS6_IJSA_SC_SB_EEES9_SE_SG_Li256ELb0ELb1ELb0ELb0EEENS1_29StaticPersistentTileSchedulerILb0EEEEEEEEEvNT_6ParamsE --------------------------
	.section	.nv.info._ZN7cutlass13device_kernelIN5flash11enable_sm90INS1_16FlashAttnFwdSm90INS1_25CollectiveMainloopFwdSm90ILi2EN4cute5tupleIJNS5_1CILi1EEES8_S8_EEENS6_IJNS7_ILi128EEENS7_ILi80EEENS7_ILi256EEEEEELi256ENS_10bfloat16_tEfNS_4arch4Sm90ELb0ELb0ELb1ELb0ELb0ELb0ELb0ELb1ELb1ELb1ELb0ELb0EEENS1_21CollectiveEpilogueFwdINS6_IJSA_SC_SB_EEES9_SE_SG_Li256ELb0ELb1ELb0ELb0EEENS1_29StaticPersistentTileSchedulerILb0EEEEEEEEEvNT_6ParamsE,"",@"SHT_CUDA_INFO"
	.sectionflags	@""
	.align	4


	//----- nvinfo : EIATTR_CUDA_API_VERSION
	.align		4
        /*0000*/ 	.byte	0x04, 0x37
        /*0002*/ 	.short	(.L_83 - .L_82)
.L_82:
        /*0004*/ 	.word	0x00000082


	//----- nvinfo : EIATTR_KPARAM_INFO
	.align		4
.L_83:
        /*0008*/ 	.byte	0x04, 0x17
        /*000a*/ 	.short	(.L_85 - .L_84)
.L_84:
        /*000c*/ 	.word	0x00000000
        /*0010*/ 	.short	0x0000
        /*0012*/ 	.short	0x0070
        /*0014*/ 	.byte	0x00, 0xf0, 0x01, 0x28


	//----- nvinfo : EIATTR_SPARSE_MMA_MASK
	.align		4
.L_85:
        /*0018*/ 	.byte	0x03, 0x50
        /*001a*/ 	.short	0x0000


	//----- nvinfo : EIATTR_MAXREG_COUNT
	.align		4
        /*001c*/ 	.byte	0x03, 0x1b
        /*001e*/ 	.short	0x00a8


	//----- nvinfo : EIATTR_NUM_BARRIERS
	.align		4
        /*0020*/ 	.byte	0x02, 0x4c
        /*0022*/ 	.byte	0x09
	.zero		1


	//----- nvinfo : EIATTR_EXTERNS
	.align		4
        /*0024*/ 	.byte	0x04, 0x0f
        /*0026*/ 	.short	(.L_87 - .L_86)


	//   ....[0]....
	.align		4
.L_86:
        /*0028*/ 	.word	index@(__assertfail)


	//----- nvinfo : EIATTR_ANNOTATIONS
	.align		4
.L_87:
        /*002c*/ 	.byte	0x04, 0x55
        /*002e*/ 	.short	(.L_89 - .L_88)


	//   ....[0]....
.L_88:
        /*0030*/ 	.word	0x00000001
        /*0034*/ 	.byte	0x50, 0x09, 0x00, 0x00, 0x01, 0x00, 0x00, 0x00, 0x10, 0x0a, 0x00, 0x00, 0x01, 0x00, 0x00, 0x00
        /* <DEDUP_REMOVED lines=30> */
        /*0224*/ 	.byte	0xd0, 0x18, 0x01, 0x00


	//----- nvinfo : EIATTR_MERCURY_ISA_VERSION
	.align		4
.L_89:
        /*0228*/ 	.byte	0x03, 0x5f
        /*022a*/ 	.short	0x0101


	//----- nvinfo : EIATTR_INT_WARP_WIDE_INSTR_OFFSETS
	.align		4
        /*022c*/ 	.byte	0x04, 0x31
        /*022e*/ 	.short	(.L_91 - .L_90)


	//   ....[0]....
.L_90:
        /*0230*/ 	.word	0x00000130


	//   ....[1]....
        /*0234*/ 	.word	0x00000170


	//   ....[2]....
        /*0238*/ 	.word	0x000001e0


	//----- nvinfo : EIATTR_COOP_GROUP_MASK_REGIDS
	.align		4
.L_91:
        /*023c*/ 	.byte	0x04, 0x29
        /*023e*/ 	.short	(.L_93 - .L_92)


	//   ....[0]....
.L_92:
        /*0240*/ 	.word	0xffffffff


	//   ....[1]....
        /*0244*/ 	.word	0xffffffff


	//   ....[2]....
        /*0248*/ 	.word	0xffffffff


	//   ....[3]....
        /*024c*/ 	.word	0xffffffff


	//   ....[4]....
        /*0250*/ 	.word	0xffffffff


	//   ....[5]....
        /*0254*/ 	.word	0xffffffff


	//   ....[6]....
        /*0258*/ 	.word	0xffffffff


	//   ....[7]....
        /*025c*/ 	.word	0xffffffff


	//   ....[8]....
        /*0260*/ 	.word	0xffffffff


	//   ....[9]....
        /*0264*/ 	.word	0xffffffff


	//   ....[10]....
        /*0268*/ 	.word	0xffffffff


	//   ....[11]....
        /*026c*/ 	.word	0xffffffff


	//   ....[12]....
        /*0270*/ 	.word	0xffffffff


	//   ....[13]....
        /*0274*/ 	.word	0xffffffff


	//   ....[14]....
        /*0278*/ 	.word	0xffffffff


	//   ....[15]....
        /*027c*/ 	.word	0xffffffff


	//   ....[16]....
        /*0280*/ 	.word	0xffffffff


	//   ....[17]....
        /*0284*/ 	.word	0xffffffff


	//   ....[18]....
        /*0288*/ 	.word	0xffffffff


	//   ....[19]....
        /*028c*/ 	.word	0xffffffff


	//   ....[20]....
        /*0290*/ 	.word	0xffffffff


	//   ....[21]....
        /*0294*/ 	.word	0xffffffff


	//   ....[22]....
        /*0298*/ 	.word	0xffffffff


	//   ....[23]....
        /*029c*/ 	.word	0xffffffff


	//   ....[24]....
        /*02a0*/ 	.word	0xffffffff


	//   ....[25]....
        /*02a4*/ 	.word	0xffffffff


	//   ....[26]....
        /*02a8*/ 	.word	0xffffffff


	//   ....[27]....
        /*02ac*/ 	.word	0xffffffff


	//   ....[28]....
        /*02b0*/ 	.word	0xffffffff


	//   ....[29]....
        /*02b4*/ 	.word	0xffffffff


	//   ....[30]....
        /*02b8*/ 	.word	0xffffffff


	//   ....[31]....
        /*02bc*/ 	.word	0xffffffff


	//   ....[32]....
        /*02c0*/ 	.word	0xffffffff


	//   ....[33]....
        /*02c4*/ 	.word	0xffffffff


	//   ....[34]....
        /*02c8*/ 	.word	0xffffffff


	//   ....[35]....
        /*02cc*/ 	.word	0xffffffff


	//   ....[36]....
        /*02d0*/ 	.word	0xffffffff


	//   ....[37]....
        /*02d4*/ 	.word	0xffffffff


	//   ....[38]....
        /*02d8*/ 	.word	0xffffffff


	//   ....[39]....
        /*02dc*/ 	.word	0xffffffff


	//   ....[40]....
        /*02e0*/ 	.word	0xffffffff


	//   ....[41]....
        /*02e4*/ 	.word	0xffffffff


	//   ....[42]....
        /*02e8*/ 	.word	0xffffffff


	//   ....[43]....
        /*02ec*/ 	.word	0xffffffff


	//   ....[44]....
        /*02f0*/ 	.word	0xffffffff


	//   ....[45]....
        /*02f4*/ 	.word	0xffffffff


	//   ....[46]....
        /*02f8*/ 	.word	0xffffffff


	//   ....[47]....
        /*02fc*/ 	.word	0xffffffff


	//   ....[48]....
        /*0300*/ 	.word	0xffffffff


	//   ....[49]....
        /*0304*/ 	.word	0xffffffff


	//   ....[50]....
        /*0308*/ 	.word	0x0500000f


	//   ....[51]....
        /*030c*/ 	.word	0x0500000f


	//   ....[52]....
        /*0310*/ 	.word	0x0500000f


	//   ....[53]....
        /*0314*/ 	.word	0x0500000f


	//   ....[54]....
        /*0318*/ 	.word	0x0500000f


	//   ....[55]....
        /*031c*/ 	.word	0x0500000f


	//   ....[56]....
        /*0320*/ 	.word	0x0500000f


	//   ....[57]....
        /*0324*/ 	.word	0x0500000f


	//   ....[58]....
        /*0328*/ 	.word	0x0500000f


	//   ....[59]....
        /*032c*/ 	.word	0x0500000f


	//   ....[60]....
        /*0330*/ 	.word	0x0500000f


	//   ....[61]....
        /*0334*/ 	.word	0x0500000f


	//   ....[62]....
        /*0338*/ 	.word	0x0500000f


	//   ....[63]....
        /*033c*/ 	.word	0x0500000f


	//   ....[64]....
        /*0340*/ 	.word	0x0500000f


	//   ....[65]....
        /*0344*/ 	.word	0x0500000f


	//   ....[66]....
        /*0348*/ 	.word	0x0500000f


	//   ....[67]....
        /*034c*/ 	.word	0x0500000f


	//----- nvinfo : EIATTR_COOP_GROUP_INSTR_OFFSETS
	.align		4
.L_93:
        /*0350*/ 	.byte	0x04, 0x28
        /*0352*/ 	.short	(.L_95 - .L_94)


	//   ....[0]....
.L_94:
        /*0354*/ 	.word	0x00000060


	//   ....[1]....
        /*0358*/ 	.word	0x00000140


	//   ....[2]....
        /*035c*/ 	.word	0x00000190


	//   ....[3]....
        /*0360*/ 	.word	0x000003c0


	//   ....[4]....
        /*0364*/ 	.word	0x00000520


	//   ....[5]....
        /*0368*/ 	.word	0x00000640


	//   ....[6]....
        /*036c*/ 	.word	0x000007a0


	//   ....[7]....
        /*0370*/ 	.word	0x00000e00


	//   ....[8]....
        /*0374*/ 	.word	0x00004680


	//   ....[9]....
        /*0378*/ 	.word	0x000046f0


	//   ....[10]....
        /*037c*/ 	.word	0x00004a90


	//   ....[11]....
        /*0380*/ 	.word	0x00004b10


	//   ....[12]....
        /*0384*/ 	.word	0x000089c0


	//   ....[13]....
        /*0388*/ 	.word	0x00008a20


	//   ....[14]....
        /*038c*/ 	.word	0x00009010


	//   ....[15]....
        /*0390*/ 	.word	0x00009070


	//   ....[16]....
        /*0394*/ 	.word	0x0000a160


	//   ....[17]....
        /*0398*/ 	.word	0x0000a1a0


	//   ....[18]....
        /*039c*/ 	.word	0x0000a2a0


	//   ....[19]....
        /*03a0*/ 	.word	0x0000a2b0


	//   ....[20]....
        /*03a4*/ 	.word	0x0000c000


	//   ....[21]....
        /*03a8*/ 	.word	0x0000c060


	//   ....[22]....
        /*03ac*/ 	.word	0x0000c170


	//   ....[23]....
        /*03b0*/ 	.word	0x0000c180


	//   ....[24]....
        /*03b4*/ 	.word	0x0000c5e0


	//   ....[25]....
        /*03b8*/ 	.word	0x0000c620


	//   ....[26]....
        /*03bc*/ 	.word	0x0000c760


	//   ....[27]....
        /*03c0*/ 	.word	0x0000c780


	//   ....[28]....
        /*03c4*/ 	.word	0x0000c8c0


	//   ....[29]....
        /*03c8*/ 	.word	0x0000c8e0


	//   ....[30]....
        /*03cc*/ 	.word	0x0000ca40


	//   ....[31]....
        /*03d0*/ 	.word	0x0000ca70


	//   ....[32]....
        /*03d4*/ 	.word	0x0000d540


	//   ....[33]....
        /*03d8*/ 	.word	0x0000e050


	//   ....[34]....
        /*03dc*/ 	.word	0x0000e080


	//   ....[35]....
        /*03e0*/ 	.word	0x0000e140


	//   ....[36]....
        /*03e4*/ 	.word	0x0000e150


	//   ....[37]....
        /*03e8*/ 	.word	0x0000e1f0


	//   ....[38]....
        /*03ec*/ 	.word	0x0000e200


	//   ....[39]....
        /*03f0*/ 	.word	0x0000e2a0


	//   ....[40]....
        /*03f4*/ 	.word	0x0000e2b0


	//   ....[41]....
        /*03f8*/ 	.word	0x0000e350


	//   ....[42]....
        /*03fc*/ 	.word	0x0000e360


	//   ....[43]....
        /*0400*/ 	.word	0x0000e400


	//   ....[44]....
        /*0404*/ 	.word	0x0000e410


	//   ....[45]....
        /*0408*/ 	.word	0x0000e4b0


	//   ....[46]....
        /*040c*/ 	.word	0x0000e4c0


	//   ....[47]....
        /*0410*/ 	.word	0x0000e500


	//   ....[48]....
        /*0414*/ 	.word	0x0000e550


	//   ....[49]....
        /*0418*/ 	.word	0x000117e0


	//   ....[50]....
        /*041c*/ 	.word	0x00011d00


	//   ....[51]....
        /*0420*/ 	.word	0x00011e70


	//   ....[52]....
        /*0424*/ 	.word	0x00011ed0


	//   ....[53]....
        /*0428*/ 	.word	0x00012040


	//   ....[54]....
        /*042c*/ 	.word	0x00012090


	//   ....[55]....
        /*0430*/ 	.word	0x000121c0


	//   ....[56]....
        /*0434*/ 	.word	0x00012210


	//   ....[57]....
        /*0438*/ 	.word	0x00012340


	//   ....[58]....
        /*043c*/ 	.word	0x00012390


	//   ....[59]....
        /*0440*/ 	.word	0x000124c0


	//   ....[60]....
        /*0444*/ 	.word	0x00012510


	//   ....[61]....
        /*0448*/ 	.word	0x00012640


	//   ....[62]....
        /*044c*/ 	.word	0x00012690


	//   ....[63]....
        /*0450*/ 	.word	0x000127c0


	//   ....[64]....
        /*0454*/ 	.word	0x00012810


	//   ....[65]....
        /*0458*/ 	.word	0x00012920


	//   ....[66]....
        /*045c*/ 	.word	0x00012970


	//   ....[67]....
        /*0460*/ 	.word	0x00012d10


	//----- nvinfo : EIATTR_REG_RECONFIG
	.align		4
.L_95:
        /*0464*/ 	.byte	0x01, 0x54
	.zero		2


	//----- nvinfo : EIATTR_SYSCALL_OFFSETS
	.align		4
        /*0468*/ 	.byte	0x04, 0x46
        /*046a*/ 	.short	(.L_97 - .L_96)


	//   ....[0]....
.L_96:
        /*046c*/ 	.word	0x000011c0


	//   ....[1]....
        /*0470*/ 	.word	0x0000d190


	//   ....[2]....
        /*0474*/ 	.word	0x0000d2d0


	//   ....[3]....
        /*0478*/ 	.word	0x0000d3c0


	//   ....[4]....
        /*047c*/ 	.word	0x0000dbd0


	//----- nvinfo : EIATTR_MBARRIER_INSTR_OFFSETS
	.align		4
.L_97:
        /*0480*/ 	.byte	0x04, 0x39
        /*0482*/ 	.short	(.L_99 - .L_98)


	//   ....[0]....
.L_98:
        /*0484*/ 	.word	0x00000270
        /*0488*/ 	.word	0x000000ff
        /*048c*/ 	.word	0x00038800
        /*0490*/ 	.short	0x0100
        /*0492*/ 	.byte	0x08
	.zero		1


	//   ....[1]....
        /*0494*/ 	.word	0x00000280
        /*0498*/ 	.word	0x000000ff
        /*049c*/ 	.word	0x00038820
        /*04a0*/ 	.short	0x0100
        /*04a2*/ 	.byte	0x08
	.zero		1


	//   ....[2]....
        /*04a4*/ 	.word	0x00000370
        /*04a8*/ 	.word	0x000000ff
        /*04ac*/ 	.word	0x00038830
        /*04b0*/ 	.short	0x0100
        /*04b2*/ 	.byte	0x08
	.zero		1


	//   ....[3]....
        /*04b4*/ 	.word	0x00000380
        /*04b8*/ 	.word	0x000000ff
        /*04bc*/ 	.word	0x00038840
        /*04c0*/ 	.short	0x0100
        /*04c2*/ 	.byte	0x08
	.zero		1


	//   ....[4]....
        /*04c4*/ 	.word	0x00000390
        /*04c8*/ 	.word	0x000000ff
        /*04cc*/ 	.word	0x00038838
        /*04d0*/ 	.short	0x0100
        /*04d2*/ 	.byte	0x08
	.zero		1


	//   ....[5]....
        /*04d4*/ 	.word	0x000003a0
        /*04d8*/ 	.word	0x000000ff
        /*04dc*/ 	.word	0x00038848
        /*04e0*/ 	.short	0x0100
        /*04e2*/ 	.byte	0x08
	.zero		1


	//   ....[6]....
        /*04e4*/ 	.word	0x000004d0
        /*04e8*/ 	.word	0x000000ff
        /*04ec*/ 	.word	0x00038850
        /*04f0*/ 	.short	0x0100
        /*04f2*/ 	.byte	0x08
	.zero		1


	//   ....[7]....
        /*04f4*/ 	.word	0x000004e0
        /*04f8*/ 	.word	0x000000ff
        /*04fc*/ 	.word	0x00038860
        /*0500*/ 	.short	0x0100
        /*0502*/ 	.byte	0x08
	.zero		1


	//   ....[8]....
        /*0504*/ 	.word	0x000004f0
        /*0508*/ 	.word	0x000000ff
        /*050c*/ 	.word	0x00038858
        /*0510*/ 	.short	0x0100
        /*0512*/ 	.byte	0x08
	.zero		1


	//   ....[9]....
        /*0514*/ 	.word	0x00000500
        /*0518*/ 	.word	0x000000ff
        /*051c*/ 	.word	0x00038868
        /*0520*/ 	.short	0x0100
        /*0522*/ 	.byte	0x08
	.zero		1


	//   ....[10]....
        /*0524*/ 	.word	0x000005f0
        /*0528*/ 	.word	0x000000ff
        /*052c*/ 	.word	0x00038870
        /*0530*/ 	.short	0x0100
        /*0532*/ 	.byte	0x06
	.zero		1


	//   ....[11]....
        /*0534*/ 	.word	0x00000600
        /*0538*/ 	.word	0x000000ff
        /*053c*/ 	.word	0x00038880
        /*0540*/ 	.short	0x0100
        /*0542*/ 	.byte	0x06
	.zero		1


	//   ....[12]....
        /*0544*/ 	.word	0x00000610
        /*0548*/ 	.word	0x000000ff
        /*054c*/ 	.word	0x00038878
        /*0550*/ 	.short	0x0100
        /*0552*/ 	.byte	0x06
	.zero		1


	//   ....[13]....
        /*0554*/ 	.word	0x00000620
        /*0558*/ 	.word	0x000000ff
        /*055c*/ 	.word	0x00038888
        /*0560*/ 	.short	0x0100
        /*0562*/ 	.byte	0x06
	.zero		1


	//   ....[14]....
        /*0564*/ 	.word	0x00000750
        /*0568*/ 	.word	0x000000ff
        /*056c*/ 	.word	0x00038890
        /*0570*/ 	.short	0x0100
        /*0572*/ 	.byte	0x08
	.zero		1


	//   ....[15]....
        /*0574*/ 	.word	0x00000760
        /*0578*/ 	.word	0x000000ff
        /*057c*/ 	.word	0x000388a0
        /*0580*/ 	.short	0x0100
        /*0582*/ 	.byte	0x08
	.zero		1


	//   ....[16]....
        /*0584*/ 	.word	0x00000770
        /*0588*/ 	.word	0x000000ff
        /*058c*/ 	.word	0x00038898
        /*0590*/ 	.short	0x0100
        /*0592*/ 	.byte	0x08
	.zero		1


	//   ....[17]....
        /*0594*/ 	.word	0x00000780
        /*0598*/ 	.word	0x000000ff
        /*059c*/ 	.word	0x000388a8
        /*05a0*/ 	.short	0x0100
        /*05a2*/ 	.byte	0x08
	.zero		1


	//   ....[18]....
        /*05a4*/ 	.word	0x000008b0
        /*05a8*/ 	.word	0x000000ff
        /*05ac*/ 	.word	0x000388b0
        /*05b0*/ 	.short	0x0100
        /*05b2*/ 	.byte	0x08
	.zero		1


	//   ....[19]....
        /*05b4*/ 	.word	0x000008c0
        /*05b8*/ 	.word	0x000000ff
        /*05bc*/ 	.word	0x000388c0
        /*05c0*/ 	.short	0x0100
        /*05c2*/ 	.byte	0x08
	.zero		1


	//   ....[20]....
        /*05c4*/ 	.word	0x000008d0
        /*05c8*/ 	.word	0x000000ff
        /*05cc*/ 	.word	0x000388b8
        /*05d0*/ 	.short	0x0100
        /*05d2*/ 	.byte	0x08
	.zero		1


	//   ....[21]....
        /*05d4*/ 	.word	0x000008e0
        /*05d8*/ 	.word	0x000000ff
        /*05dc*/ 	.word	0x000388c8
        /*05e0*/ 	.short	0x0100
        /*05e2*/ 	.byte	0x08
	.zero		1


	//   ....[22]....
        /*05e4*/ 	.word	0x00001240
        /*05e8*/ 	.word	0x000000ff
        /*05ec*/ 	.word	0x00038800
        /*05f0*/ 	.short	0x010a
        /*05f2*/ 	.byte	0x24
	.zero		1


	//   ....[23]....
        /*05f4*/ 	.word	0x000012d0
        /*05f8*/ 	.word	0x00000000
        /*05fc*/ 	.word	0x00038830
        /*0600*/ 	.short	0x010a
        /*0602*/ 	.byte	0x3f
	.zero		1


	//   ....[24]....
        /*0604*/ 	.word	0x00001350
        /*0608*/ 	.word	0x00000000
        /*060c*/ 	.word	0x00038830
        /*0610*/ 	.short	0x010a
        /*0612*/ 	.byte	0x3f
	.zero		1


	//   ....[25]....
        /*0614*/ 	.word	0x00004500
        /*0618*/ 	.word	0x00000000
        /*061c*/ 	.word	0x00000000
        /*0620*/ 	.short	0x0101
        /*0622*/ 	.byte	0x3f
	.zero		1


	//   ....[26]....
        /*0624*/ 	.word	0x00005a30
        /*0628*/ 	.word	0x000000ff
        /*062c*/ 	.word	0x00038830
        /*0630*/ 	.short	0x010a
        /*0632*/ 	.byte	0x06
	.zero		1


	//   ....[27]....
        /*0634*/ 	.word	0x00005a80
        /*0638*/ 	.word	0x000000ff
        /*063c*/ 	.word	0x00038830
        /*0640*/ 	.short	0x010a
        /*0642*/ 	.byte	0x04
	.zero		1


	//   ....[28]....
        /*0644*/ 	.word	0x00008330
        /*0648*/ 	.word	0x000000ff
        /*064c*/ 	.word	0x00038850
        /*0650*/ 	.short	0x010a
        /*0652*/ 	.byte	0x04
	.zero		1


	//   ....[29]....
        /*0654*/ 	.word	0x00008370
        /*0658*/ 	.word	0x000000ff
        /*065c*/ 	.word	0x00038850
        /*0660*/ 	.short	0x010a
        /*0662*/ 	.byte	0x04
	.zero		1


	//   ....[30]....
        /*0664*/ 	.word	0x000093d0
        /*0668*/ 	.word	0x0000009d
        /*066c*/ 	.word	0x00000000
        /*0670*/ 	.short	0x0101
        /*0672*/ 	.byte	0x3f
	.zero		1


	//   ....[31]....
        /*0674*/ 	.word	0x00009440
        /*0678*/ 	.word	0x000000a5
        /*067c*/ 	.word	0x00000000
        /*0680*/ 	.short	0x0101
        /*0682*/ 	.byte	0x3f
	.zero		1


	//   ....[32]....
        /*0684*/ 	.word	0x0000a0d0
        /*0688*/ 	.word	0x000000ff
        /*068c*/ 	.word	0x00038850
        /*0690*/ 	.short	0x010a
        /*0692*/ 	.byte	0x0c
	.zero		1


	//   ....[33]....
        /*0694*/ 	.word	0x0000a110
        /*0698*/ 	.word	0x000000ff
        /*069c*/ 	.word	0x00038850
        /*06a0*/ 	.short	0x010a
        /*06a2*/ 	.byte	0x0c
	.zero		1


	//   ....[34]....
        /*06a4*/ 	.word	0x0000b250
        /*06a8*/ 	.word	0x0000009b
        /*06ac*/ 	.word	0x00000000
        /*06b0*/ 	.short	0x0101
        /*06b2*/ 	.byte	0x3f
	.zero		1


	//   ....[35]....
        /*06b4*/ 	.word	0x0000c500
        /*06b8*/ 	.word	0x000000ff
        /*06bc*/ 	.word	0x00000000
        /*06c0*/ 	.short	0x0101
        /*06c2*/ 	.byte	0x04
	.zero		1


	//   ....[36]....
        /*06c4*/ 	.word	0x0000d780
        /*06c8*/ 	.word	0x00000000
        /*06cc*/ 	.word	0x00038840
        /*06d0*/ 	.short	0x010a
        /*06d2*/ 	.byte	0x3f
	.zero		1


	//   ....[37]....
        /*06d4*/ 	.word	0x0000e660
        /*06d8*/ 	.word	0x000000ff
        /*06dc*/ 	.word	0x00038800
        /*06e0*/ 	.short	0x0107
        /*06e2*/ 	.byte	0x24
	.zero		1


	//   ....[38]....
        /*06e4*/ 	.word	0x0000e6d0
        /*06e8*/ 	.word	0x000000ff
        /*06ec*/ 	.word	0x00038800
        /*06f0*/ 	.short	0x0101
        /*06f2*/ 	.byte	0x24
	.zero		1


	//   ....[39]....
        /*06f4*/ 	.word	0x0000e700
        /*06f8*/ 	.word	0x000000ff
        /*06fc*/ 	.word	0x00038820
        /*0700*/ 	.short	0x010a
        /*0702*/ 	.byte	0x24
	.zero		1


	//   ....[40]....
        /*0704*/ 	.word	0x0000ea40
        /*0708*/ 	.word	0x00000003
        /*070c*/ 	.word	0x00038840
        /*0710*/ 	.short	0x010a
        /*0712*/ 	.byte	0x3f
	.zero		1


	//   ....[41]....
        /*0714*/ 	.word	0x0000efd0
        /*0718*/ 	.word	0x00000003
        /*071c*/ 	.word	0x00000060
        /*0720*/ 	.short	0x010a
        /*0722*/ 	.byte	0x3f
	.zero		1


	//   ....[42]....
        /*0724*/ 	.word	0x0000f820
        /*0728*/ 	.word	0x00000003
        /*072c*/ 	.word	0x00038840
        /*0730*/ 	.short	0x010a
        /*0732*/ 	.byte	0x3f
	.zero		1


	//   ....[43]....
        /*0734*/ 	.word	0x0000fdb0
        /*0738*/ 	.word	0x00000005
        /*073c*/ 	.word	0x00000060
        /*0740*/ 	.short	0x010a
        /*0742*/ 	.byte	0x3f
	.zero		1


	//   ....[44]....
        /*0744*/ 	.word	0x00010540
        /*0748*/ 	.word	0x00000002
        /*074c*/ 	.word	0x00038840
        /*0750*/ 	.short	0x010a
        /*0752*/ 	.byte	0x3f
	.zero		1


	//   ....[45]....
        /*0754*/ 	.word	0x00010ad0
        /*0758*/ 	.word	0x00000005
        /*075c*/ 	.word	0x00000060
        /*0760*/ 	.short	0x010a
        /*0762*/ 	.byte	0x3f
	.zero		1


	//   ....[46]....
        /*0764*/ 	.word	0x00011100
        /*0768*/ 	.word	0x00000002
        /*076c*/ 	.word	0x00038860
        /*0770*/ 	.short	0x010a
        /*0772*/ 	.byte	0x3f
	.zero		1


	//   ....[47]....
        /*0774*/ 	.word	0x00011760
        /*0778*/ 	.word	0x00000000
        /*077c*/ 	.word	0x00038820
        /*0780*/ 	.short	0x010a
        /*0782*/ 	.byte	0x3f
	.zero		1


	//   ....[48]....
        /*0784*/ 	.word	0x00011950
        /*0788*/ 	.word	0x00000006
        /*078c*/ 	.word	0x00000000
        /*0790*/ 	.short	0x010a
        /*0792*/ 	.byte	0x3f
	.zero		1


	//   ....[49]....
        /*0794*/ 	.word	0x000119a0
        /*0798*/ 	.word	0x00000003
        /*079c*/ 	.word	0x00000000
        /*07a0*/ 	.short	0x010a
        /*07a2*/ 	.byte	0x3f
	.zero		1


	//   ....[50]....
        /*07a4*/ 	.word	0x00011a00
        /*07a8*/ 	.word	0x00000012
        /*07ac*/ 	.word	0x00000000
        /*07b0*/ 	.short	0x010a
        /*07b2*/ 	.byte	0x3f
	.zero		1


	//   ....[51]....
        /*07b4*/ 	.word	0x00011a30
        /*07b8*/ 	.word	0x00000003
        /*07bc*/ 	.word	0x00000000
        /*07c0*/ 	.short	0x010a
        /*07c2*/ 	.byte	0x3f
	.zero		1


	//   ....[52]....
        /*07c4*/ 	.word	0x00011aa0
        /*07c8*/ 	.word	0x00000003
        /*07cc*/ 	.word	0x00038800
        /*07d0*/ 	.short	0x010a
        /*07d2*/ 	.byte	0x3f
	.zero		1


	//   ....[53]....
        /*07d4*/ 	.word	0x00011af0
        /*07d8*/ 	.word	0x00000000
        /*07dc*/ 	.word	0x00038830
        /*07e0*/ 	.short	0x010a
        /*07e2*/ 	.byte	0x3f
	.zero		1


	//   ....[54]....
        /*07e4*/ 	.word	0x00011b60
        /*07e8*/ 	.word	0x00000004
        /*07ec*/ 	.word	0x00038830
        /*07f0*/ 	.short	0x010a
        /*07f2*/ 	.byte	0x3f
	.zero		1


	//   ....[55]....
        /*07f4*/ 	.word	0x00011bc0
        /*07f8*/ 	.word	0x00000003
        /*07fc*/ 	.word	0x00038850
        /*0800*/ 	.short	0x010a
        /*0802*/ 	.byte	0x3f
	.zero		1


	//   ....[56]....
        /*0804*/ 	.word	0x00011c20
        /*0808*/ 	.word	0x00000007
        /*080c*/ 	.word	0x00038850
        /*0810*/ 	.short	0x010a
        /*0812*/ 	.byte	0x3f
	.zero		1


	//   ....[57]....
        /*0814*/ 	.word	0x00011dc0
        /*0818*/ 	.word	0x00000000
        /*081c*/ 	.word	0x00038840
        /*0820*/ 	.short	0x010a
        /*0822*/ 	.byte	0x3f
	.zero		1


	//   ....[58]....
        /*0824*/ 	.word	0x000129b0
        /*0828*/ 	.word	0x00000009
        /*082c*/ 	.word	0x00038820
        /*0830*/ 	.short	0x010a
        /*0832*/ 	.byte	0x3f
	.zero		1


	//   ....[59]....
        /*0834*/ 	.word	0x00012a00
        /*0838*/ 	.word	0x00000003
        /*083c*/ 	.word	0x00038840
        /*0840*/ 	.short	0x010a
        /*0842*/ 	.byte	0x3f
	.zero		1


	//   ....[60]....
        /*0844*/ 	.word	0x00012a50
        /*0848*/ 	.word	0x00000003
        /*084c*/ 	.word	0x00000060
        /*0850*/ 	.short	0x010a
        /*0852*/ 	.byte	0x3f
	.zero		1


	//   ....[61]....
        /*0854*/ 	.word	0x00012aa0
        /*0858*/ 	.word	0x00000003
        /*085c*/ 	.word	0x00038840
        /*0860*/ 	.short	0x010a
        /*0862*/ 	.byte	0x3f
	.zero		1


	//   ....[62]....
        /*0864*/ 	.word	0x00012af0
        /*0868*/ 	.word	0x00000005
        /*086c*/ 	.word	0x00000060
        /*0870*/ 	.short	0x010a
        /*0872*/ 	.byte	0x3f
	.zero		1


	//   ....[63]....
        /*0874*/ 	.word	0x00012b40
        /*0878*/ 	.word	0x00000002
        /*087c*/ 	.word	0x00038840
        /*0880*/ 	.short	0x010a
        /*0882*/ 	.byte	0x3f
	.zero		1


	//   ....[64]....
        /*0884*/ 	.word	0x00012b90
        /*0888*/ 	.word	0x00000005
        /*088c*/ 	.word	0x00000060
        /*0890*/ 	.short	0x010a
        /*0892*/ 	.byte	0x3f
	.zero		1


	//   ....[65]....
        /*0894*/ 	.word	0x00012be0
        /*0898*/ 	.word	0x00000002
        /*089c*/ 	.word	0x00038860
        /*08a0*/ 	.short	0x010a
        /*08a2*/ 	.byte	0x3f
	.zero		1


	//   ....[66]....
        /*08a4*/ 	.word	0x00012c30
        /*08a8*/ 	.word	0x00000000
        /*08ac*/ 	.word	0x00038820
        /*08b0*/ 	.short	0x010a
        /*08b2*/ 	.byte	0x3f
	.zero		1


	//   ....[67]....
        /*08b4*/ 	.word	0x00012dd0
        /*08b8*/ 	.word	0x00000006
        /*08bc*/ 	.word	0x00000000
        /*08c0*/ 	.short	0x010a
        /*08c2*/ 	.byte	0x3f
	.zero		1


	//   ....[68]....
        /*08c4*/ 	.word	0x00012e20
        /*08c8*/ 	.word	0x00000003
        /*08cc*/ 	.word	0x00000000
        /*08d0*/ 	.short	0x010a
        /*08d2*/ 	.byte	0x3f
	.zero		1


	//   ....[69]....
        /*08d4*/ 	.word	0x00012e70
        /*08d8*/ 	.word	0x00000012
        /*08dc*/ 	.word	0x00000000
        /*08e0*/ 	.short	0x010a
        /*08e2*/ 	.byte	0x3f
	.zero		1


	//----- nvinfo : EIATTR_NUM_MBARRIERS
	.align		4
.L_99:
        /*08e4*/ 	.byte	0x03, 0x38
        /*08e6*/ 	.short	0x0016


	//----- nvinfo : EIATTR_EXIT_INSTR_OFFSETS
	.align		4
        /*08e8*/ 	.byte	0x04, 0x1c
        /*08ea*/ 	.short	(.L_101 - .L_100)


	//   ....[0]....
.L_100:
        /*08ec*/ 	.word	0x00000a00


	//   ....[1]....
        /*08f0*/ 	.word	0x0000cc10


	//   ....[2]....
        /*08f4*/ 	.word	0x00011a80


	//----- nvinfo : EIATTR_MAX_THREADS
	.align		4
.L_101:
        /*08f8*/ 	.byte	0x04, 0x05
        /*08fa*/ 	.short	(.L_103 - .L_102)
.L_102:
        /*08fc*/ 	.word	0x00000180
        /*0900*/ 	.word	0x00000001
        /*0904*/ 	.word	0x00000001


	//----- nvinfo : EIATTR_CRS_STACK_SIZE
	.align		4
.L_103:
        /*0908*/ 	.byte	0x04, 0x1e
        /*090a*/ 	.short	(.L_105 - .L_104)
.L_104:
        /*090c*/ 	.word	0x00000000


	//----- nvinfo : EIATTR_CBANK_PARAM_SIZE
	.align		4
.L_105:
        /*0910*/ 	.byte	0x03, 0x19
        /*0912*/ 	.short	0x0a70


	//----- nvinfo : EIATTR_PARAM_CBANK
	.align		4
        /*0914*/ 	.byte	0x04, 0x0a
        /*0916*/ 	.short	(.L_107 - .L_106)
	.align		4
.L_106:
        /*0918*/ 	.word	index@(.nv.constant0._ZN7cutlass13device_kernelIN5flash11enable_sm90INS1_16FlashAttnFwdSm90INS1_25CollectiveMainloopFwdSm90ILi2EN4cute5tupleIJNS5_1CILi1EEES8_S8_EEENS6_IJNS7_ILi128EEENS7_ILi80EEENS7_ILi256EEEEEELi256ENS_10bfloat16_tEfNS_4arch4Sm90ELb0ELb0ELb1ELb0ELb0ELb0ELb0ELb1ELb1ELb1ELb0ELb0EEENS1_21CollectiveEpilogueFwdINS6_IJSA_SC_SB_EEES9_SE_SG_Li256ELb0ELb1ELb0ELb0EEENS1_29StaticPersistentTileSchedulerILb0EEEEEEEEEvNT_6ParamsE)
        /*091c*/ 	.short	0x0210
        /*091e*/ 	.short	0x0a70


	//----- nvinfo : EIATTR_SW_WAR
	.align		4
.L_107:
        /*0920*/ 	.byte	0x04, 0x36
        /*0922*/ 	.short	(.L_109 - .L_108)
.L_108:
        /*0924*/ 	.word	0x00000008
.L_109:


//--------------------- .nv.info._ZN7cutlass13device_kernelIN5flash11enable_sm90INS1_16FlashAttnFwdSm90INS1_25CollectiveMainloopFwdSm90ILi2EN4cute5tupleIJNS5_1CILi2EEENS7_ILi1EEES9_EEENS6_IJNS7_ILi128EEENS7_ILi80EEENS7_ILi256EEEEEELi256ENS_10bfloat16_tEfNS_4arch4Sm90ELb0ELb0ELb1ELb0ELb0ELb0ELb0ELb1ELb1ELb1ELb0ELb0EEENS1_21CollectiveEpilogueFwdINS6_IJSB_SD_SC_EEESA_SF_SH_Li256ELb0ELb1ELb0ELb0EEENS1_29StaticPersistentTileSchedulerILb0EEEEEEEEEvNT_6ParamsE --------------------------
	.section	.nv.info._ZN7cutlass13device_kernelIN5flash11enable_sm90INS1_16FlashAttnFwdSm90INS1_25CollectiveMainloopFwdSm90ILi2EN4cute5tupleIJNS5_1CILi2EEENS7_ILi1EEES9_EEENS6_IJNS7_ILi128EEENS7_ILi80EEENS7_ILi256EEEEEELi256ENS_10bfloat16_tEfNS_4arch4Sm90ELb0ELb0ELb1ELb0ELb0ELb0ELb0ELb1ELb1ELb1ELb0ELb0EEENS1_21CollectiveEpilogueFwdINS6_IJSB_SD_SC_EEESA_SF_SH_Li256ELb0ELb1ELb0ELb0EEENS1_29StaticPersistentTileSchedulerILb0EEEEEEEEEvNT_6ParamsE,"",@"SHT_CUDA_INFO"
	.sectionflags	@""
	.align	4


	//----- nvinfo : EIATTR_CUDA_API_VERSION
	.align		4
        /*0000*/ 	.byte	0x04, 0x37
        /*0002*/ 	.short	(.L_111 - .L_110)
.L_110:
        /*0004*/ 	.word	0x00000082


	//----- nvinfo : EIATTR_KPARAM_INFO
	.align		4
.L_111:
        /*0008*/ 	.byte	0x04, 0x17
        /*000a*/ 	.short	(.L_113 - .L_112)
.L_112:
        /*000c*/ 	.word	0x00000000
        /*0010*/ 	.short	0x0000
        /*0012*/ 	.short	0x0070
        /*0014*/ 	.byte	0x00, 0xf0, 0x01, 0x28


	//----- nvinfo : EIATTR_SPARSE_MMA_MASK
	.align		4
.L_113:
        /*0018*/ 	.byte	0x03, 0x50
        /*001a*/ 	.short	0x0000


	//----- nvinfo : EIATTR_MAXREG_COUNT
	.align		4
        /*001c*/ 	.byte	0x03, 0x1b
        /*001e*/ 	.short	0x00a8


	//----- nvinfo : EIATTR_NUM_BARRIERS
	.align		4
        /*0020*/ 	.byte	0x02, 0x4c
        /*0022*/ 	.byte	0x09
	.zero		1


	//----- nvinfo : EIATTR_EXTERNS
	.align		4
        /*0024*/ 	.byte	0x04, 0x0f
        /*0026*/ 	.short	(.L_115 - .L_114)


	//   ....[0]....
	.align		4
.L_114:
        /*0028*/ 	.word	index@(__assertfail)


	//----- nvinfo : EIATTR_ANNOTATIONS
	.align		4
.L_115:
        /*002c*/ 	.byte	0x04, 0x55
        /*002e*/ 	.short	(.L_117 - .L_116)


	//   ....[0]....
.L_116:
        /* <DEDUP_REMOVED lines=32> */


	//----- nvinfo : EIATTR_MERCURY_ISA_VERSION
	.align		4
.L_117:
        /*0218*/ 	.byte	0x03, 0x5f
        /*021a*/ 	.short	0x0101


	//----- nvinfo : EIATTR_INT_WARP_WIDE_INSTR_OFFSETS
	.align		4
        /*021c*/ 	.byte	0x04, 0x31
        /*021e*/ 	.short	(.L_119 - .L_118)


	//   ....[0]....
.L_118:
        /*0220*/ 	.word	0x00000130


	//   ....[1]....
        /*0224*/ 	.word	0x00000170


	//   ....[2]....
        /*0228*/ 	.word	0x000001e0


	//----- nvinfo : EIATTR_COOP_GROUP_MASK_REGIDS
	.align		4
.L_119:
        /*022c*/ 	.byte	0x04, 0x29
        /*022e*/ 	.short	(.L_121 - .L_120)


	//   ....[0]....
.L_120:
        /*0230*/ 	.word	0xffffffff


	//   ....[1]....
        /*0234*/ 	.word	0xffffffff


	//   ....[2]....
        /*0238*/ 	.word	0xffffffff


	//   ....[3]....
        /*023c*/ 	.word	0xffffffff


	//   ....[4]....
        /*0240*/ 	.word	0xffffffff


	//   ....[5]....
        /*0244*/ 	.word	0xffffffff


	//   ....[6]....
        /*0248*/ 	.word	0xffffffff


	//   ....[7]....
        /*024c*/ 	.word	0xffffffff


	//   ....[8]....
        /*0250*/ 	.word	0xffffffff


	//   ....[9]....
        /*0254*/ 	.word	0xffffffff


	//   ....[10]....
        /*0258*/ 	.word	0xffffffff


	//   ....[11]....
        /*025c*/ 	.word	0xffffffff


	//   ....[12]....
        /*0260*/ 	.word	0xffffffff


	//   ....[13]....
        /*0264*/ 	.word	0xffffffff


	//   ....[14]....
        /*0268*/ 	.word	0xffffffff


	//   ....[15]....
        /*026c*/ 	.word	0xffffffff


	//   ....[16]....
        /*0270*/ 	.word	0xffffffff


	//   ....[17]....
        /*0274*/ 	.word	0xffffffff


	//   ....[18]....
        /*0278*/ 	.word	0xffffffff


	//   ....[19]....
        /*027c*/ 	.word	0xffffffff


	//   ....[20]....
        /*0280*/ 	.word	0xffffffff


	//   ....[21]....
        /*0284*/ 	.word	0xffffffff


	//   ....[22]....
        /*0288*/ 	.word	0xffffffff


	//   ....[23]....
        /*028c*/ 	.word	0xffffffff


	//   ....[24]....
        /*0290*/ 	.word	0xffffffff


	//   ....[25]....
        /*0294*/ 	.word	0xffffffff


	//   ....[26]....
        /*0298*/ 	.word	0xffffffff


	//   ....[27]....
        /*029c*/ 	.word	0xffffffff


	//   ....[28]....
        /*02a0*/ 	.word	0xffffffff


	//   ....[29]....
        /*02a4*/ 	.word	0xffffffff


	//   ....[30]....
        /*02a8*/ 	.word	0xffffffff


	//   ....[31]....
        /*02ac*/ 	.word	0xffffffff


	//   ....[32]....
        /*02b0*/ 	.word	0xffffffff


	//   ....[33]....
        /*02b4*/ 	.word	0xffffffff


	//   ....[34]....
        /*02b8*/ 	.word	0xffffffff


	//   ....[35]....
        /*02bc*/ 	.word	0xffffffff


	//   ....[36]....
        /*02c0*/ 	.word	0xffffffff


	//   ....[37]....
        /*02c4*/ 	.word	0xffffffff


	//   ....[38]....
        /*02c8*/ 	.word	0xffffffff


	//   ....[39]....
        /*02cc*/ 	.word	0xffffffff


	//   ....[40]....
        /*02d0*/ 	.word	0xffffffff


	//   ....[41]....
        /*02d4*/ 	.word	0xffffffff


	//   ....[42]....
        /*02d8*/ 	.word	0xffffffff


	//   ....[43]....
        /*02dc*/ 	.word	0xffffffff


	//   ....[44]....
        /*02e0*/ 	.word	0xffffffff


	//   ....[45]....
        /*02e4*/ 	.word	0xffffffff


	//   ....[46]....
        /*02e8*/ 	.word	0xffffffff


	//   ....[47]....
        /*02ec*/ 	.word	0xffffffff


	//   ....[48]....
        /*02f0*/ 	.word	0xffffffff


	//   ....[49]....
        /*02f4*/ 	.word	0xffffffff


	//   ....[50]....
        /*02f8*/ 	.word	0xffffffff


	//   ....[51]....
        /*02fc*/ 	.word	0x0500000f


	//   ....[52]....
        /*0300*/ 	.word	0x0500000f


	//   ....[53]....
        /*0304*/ 	.word	0x0500000f


	//   ....[54]....
        /*0308*/ 	.word	0x0500000f


	//   ....[55]....
        /*030c*/ 	.word	0x0500000f


	//   ....[56]....
        /*0310*/ 	.word	0x0500000f


	//   ....[57]....
        /*0314*/ 	.word	0x0500000f


	//   ....[58]....
        /*0318*/ 	.word	0x0500000f


	//   ....[59]....
        /*031c*/ 	.word	0x0500000f


	//   ....[60]....
        /*0320*/ 	.word	0x0500000f


	//   ....[61]....
        /*0324*/ 	.word	0x0500000f


	//   ....[62]....
        /*0328*/ 	.word	0x0500000f


	//   ....[63]....
        /*032c*/ 	.word	0x0500000f


	//   ....[64]....
        /*0330*/ 	.word	0x0500000f


	//   ....[65]....
        /*0334*/ 	.word	0x0500000f


	//   ....[66]....
        /*0338*/ 	.word	0x0500000f


	//   ....[67]....
        /*033c*/ 	.word	0x0500000f


	//   ....[68]....
        /*0340*/ 	.word	0x0500000f


	//----- nvinfo : EIATTR_COOP_GROUP_INSTR_OFFSETS
	.align		4
.L_121:
        /*0344*/ 	.byte	0x04, 0x28
        /*0346*/ 	.short	(.L_123 - .L_122)


	//   ....[0]....
.L_122:
        /*0348*/ 	.word	0x00000060


	//   ....[1]....
        /*034c*/ 	.word	0x00000140


	//   ....[2]....
        /*0350*/ 	.word	0x00000190


	//   ....[3]....
        /*0354*/ 	.word	0x000003d0


	//   ....[4]....
        /*0358*/ 	.word	0x00000600


	//   ....[5]....
        /*035c*/ 	.word	0x00000830


	//   ....[6]....
        /*0360*/ 	.word	0x00000ac0


	//   ....[7]....
        /*0364*/ 	.word	0x00000dd0


	//   ....[8]....
        /*0368*/ 	.word	0x00001310


	//   ....[9]....
        /*036c*/ 	.word	0x00004850


	//   ....[10]....
        /*0370*/ 	.word	0x000048d0


	//   ....[11]....
        /*0374*/ 	.word	0x00004c70


	//   ....[12]....
        /*0378*/ 	.word	0x00004cf0


	//   ....[13]....
        /*037c*/ 	.word	0x00008a90


	//   ....[14]....
        /*0380*/ 	.word	0x00008ab0


	//   ....[15]....
        /*0384*/ 	.word	0x00008ad0


	//   ....[16]....
        /*0388*/ 	.word	0x00008af0


	//   ....[17]....
        /*038c*/ 	.word	0x00009ee0


	//   ....[18]....
        /*0390*/ 	.word	0x00009f10


	//   ....[19]....
        /*0394*/ 	.word	0x00009fd0


	//   ....[20]....
        /*0398*/ 	.word	0x00009fe0


	//   ....[21]....
        /*039c*/ 	.word	0x0000bb80


	//   ....[22]....
        /*03a0*/ 	.word	0x0000bbb0


	//   ....[23]....
        /*03a4*/ 	.word	0x0000bcd0


	//   ....[24]....
        /*03a8*/ 	.word	0x0000bd00


	//   ....[25]....
        /*03ac*/ 	.word	0x0000c3d0


	//   ....[26]....
        /*03b0*/ 	.word	0x0000c400


	//   ....[27]....
        /*03b4*/ 	.word	0x0000c560


	//   ....[28]....
        /*03b8*/ 	.word	0x0000c580


	//   ....[29]....
        /*03bc*/ 	.word	0x0000c6c0


	//   ....[30]....
        /*03c0*/ 	.word	0x0000c6e0


	//   ....[31]....
        /*03c4*/ 	.word	0x0000c840


	//   ....[32]....
        /*03c8*/ 	.word	0x0000c870


	//   ....[33]....
        /*03cc*/ 	.word	0x0000d420


	//   ....[34]....
        /*03d0*/ 	.word	0x0000dfb0


	//   ....[35]....
        /*03d4*/ 	.word	0x0000dff0


	//   ....[36]....
        /*03d8*/ 	.word	0x0000e0f0


	//   ....[37]....
        /*03dc*/ 	.word	0x0000e100


	//   ....[38]....
        /*03e0*/ 	.word	0x0000e1b0


	//   ....[39]....
        /*03e4*/ 	.word	0x0000e1c0


	//   ....[40]....
        /*03e8*/ 	.word	0x0000e280


	//   ....[41]....
        /*03ec*/ 	.word	0x0000e290


	//   ....[42]....
        /*03f0*/ 	.word	0x0000e350


	//   ....[43]....
        /*03f4*/ 	.word	0x0000e360


	//   ....[44]....
        /*03f8*/ 	.word	0x0000e420


	//   ....[45]....
        /*03fc*/ 	.word	0x0000e430


	//   ....[46]....
        /*0400*/ 	.word	0x0000e4f0


	//   ....[47]....
        /*0404*/ 	.word	0x0000e500


	//   ....[48]....
        /*0408*/ 	.word	0x0000e570


	//   ....[49]....
        /*040c*/ 	.word	0x0000e5c0


	//   ....[50]....
        /*0410*/ 	.word	0x00011d20


	//   ....[51]....
        /*0414*/ 	.word	0x00012240


	//   ....[52]....
        /*0418*/ 	.word	0x000123c0


	//   ....[53]....
        /*041c*/ 	.word	0x00012420


	//   ....[54]....
        /*0420*/ 	.word	0x000125d0


	//   ....[55]....
        /*0424*/ 	.word	0x00012620


	//   ....[56]....
        /*0428*/ 	.word	0x00012770


	//   ....[57]....
        /*042c*/ 	.word	0x000127c0


	//   ....[58]....
        /*0430*/ 	.word	0x00012910


	//   ....[59]....
        /*0434*/ 	.word	0x00012960


	//   ....[60]....
        /*0438*/ 	.word	0x00012ab0


	//   ....[61]....
        /*043c*/ 	.word	0x00012b00


	//   ....[62]....
        /*0440*/ 	.word	0x00012c50


	//   ....[63]....
        /*0444*/ 	.word	0x00012ca0


	//   ....[64]....
        /*0448*/ 	.word	0x00012de0


	//   ....[65]....
        /*044c*/ 	.word	0x00012e30


	//   ....[66]....
        /*0450*/ 	.word	0x00012f60


	//   ....[67]....
        /*0454*/ 	.word	0x00012fb0


	//   ....[68]....
        /*0458*/ 	.word	0x00013360


	//----- nvinfo : EIATTR_REG_RECONFIG
	.align		4
.L_123:
        /*045c*/ 	.byte	0x01, 0x54
	.zero		2


	//----- nvinfo : EIATTR_SYSCALL_OFFSETS
	.align		4
        /*0460*/ 	.byte	0x04, 0x46
        /*0462*/ 	.short	(.L_125 - .L_124)


	//   ....[0]....
.L_124:
        /*0464*/ 	.word	0x000016d0


	//   ....[1]....
        /*0468*/ 	.word	0x0000d040


	//   ....[2]....
        /*046c*/ 	.word	0x0000d180


	//   ....[3]....
        /*0470*/ 	.word	0x0000d270


	//   ....[4]....
        /*0474*/ 	.word	0x0000db50


	//----- nvinfo : EIATTR_MBARRIER_INSTR_OFFSETS
	.align		4
.L_125:
        /*0478*/ 	.byte	0x04, 0x39
        /*047a*/ 	.short	(.L_127 - .L_126)


	//   ....[0]....
.L_126:
        /*047c*/ 	.word	0x00000270
        /*0480*/ 	.word	0x000000ff
        /*0484*/ 	.word	0x00038800
        /*0488*/ 	.short	0x0100
        /*048a*/ 	.byte	0x08
	.zero		1


	//   ....[1]....
        /*048c*/ 	.word	0x00000280
        /*0490*/ 	.word	0x000000ff
        /*0494*/ 	.word	0x00038820
        /*0498*/ 	.short	0x0100
        /*049a*/ 	.byte	0x08
	.zero		1


	//   ....[2]....
        /*049c*/ 	.word	0x00000370
        /*04a0*/ 	.word	0x000000ff
        /*04a4*/ 	.word	0x00038830
        /*04a8*/ 	.short	0x0100
        /*04aa*/ 	.byte	0x08
	.zero		1


	//   ....[3]....
        /*04ac*/ 	.word	0x00000380
        /*04b0*/ 	.word	0x000000ff
        /*04b4*/ 	.word	0x00038840
        /*04b8*/ 	.short	0x0100
        /*04ba*/ 	.byte	0x08
	.zero		1


	//   ....[4]....
        /*04bc*/ 	.word	0x00000390
        /*04c0*/ 	.word	0x000000ff
        /*04c4*/ 	.word	0x00038838
        /*04c8*/ 	.short	0x0100
        /*04ca*/ 	.byte	0x08
	.zero		1


	//   ....[5]....
        /*04cc*/ 	.word	0x000003a0
        /*04d0*/ 	.word	0x000000ff
        /*04d4*/ 	.word	0x00038848
        /*04d8*/ 	.short	0x0100
        /*04da*/ 	.byte	0x08
	.zero		1


	//   ....[6]....
        /*04dc*/ 	.word	0x000005b0
        /*04e0*/ 	.word	0x000000ff
        /*04e4*/ 	.word	0x00038850
        /*04e8*/ 	.short	0x0100
        /*04ea*/ 	.byte	0x08
	.zero		1


	//   ....[7]....
        /*04ec*/ 	.word	0x000005c0
        /*04f0*/ 	.word	0x000000ff
        /*04f4*/ 	.word	0x00038860
        /*04f8*/ 	.short	0x0100
        /*04fa*/ 	.byte	0x08
	.zero		1


	//   ....[8]....
        /*04fc*/ 	.word	0x000005d0
        /*0500*/ 	.word	0x000000ff
        /*0504*/ 	.word	0x00038858
        /*0508*/ 	.short	0x0100
        /*050a*/ 	.byte	0x08
	.zero		1


	//   ....[9]....
        /*050c*/ 	.word	0x000005e0
        /*0510*/ 	.word	0x000000ff
        /*0514*/ 	.word	0x00038868
        /*0518*/ 	.short	0x0100
        /*051a*/ 	.byte	0x08
	.zero		1


	//   ....[10]....
        /*051c*/ 	.word	0x000007e0
        /*0520*/ 	.word	0x000000ff
        /*0524*/ 	.word	0x00038870
        /*0528*/ 	.short	0x0100
        /*052a*/ 	.byte	0x08
	.zero		1


	//   ....[11]....
        /*052c*/ 	.word	0x000007f0
        /*0530*/ 	.word	0x000000ff
        /*0534*/ 	.word	0x00038880
        /*0538*/ 	.short	0x0100
        /*053a*/ 	.byte	0x08
	.zero		1


	//   ....[12]....
        /*053c*/ 	.word	0x00000800
        /*0540*/ 	.word	0x000000ff
        /*0544*/ 	.word	0x00038878
        /*0548*/ 	.short	0x0100
        /*054a*/ 	.byte	0x08
	.zero		1


	//   ....[13]....
        /*054c*/ 	.word	0x00000810
        /*0550*/ 	.word	0x000000ff
        /*0554*/ 	.word	0x00038888
        /*0558*/ 	.short	0x0100
        /*055a*/ 	.byte	0x08
	.zero		1


	//   ....[14]....
        /*055c*/ 	.word	0x00000a70
        /*0560*/ 	.word	0x000000ff
        /*0564*/ 	.word	0x00038890
        /*0568*/ 	.short	0x0100
        /*056a*/ 	.byte	0x08
	.zero		1


	//   ....[15]....
        /*056c*/ 	.word	0x00000a80
        /*0570*/ 	.word	0x000000ff
        /*0574*/ 	.word	0x000388a0
        /*0578*/ 	.short	0x0100
        /*057a*/ 	.byte	0x08
	.zero		1


	//   ....[16]....
        /*057c*/ 	.word	0x00000a90
        /*0580*/ 	.word	0x000000ff
        /*0584*/ 	.word	0x00038898
        /*0588*/ 	.short	0x0100
        /*058a*/ 	.byte	0x08
	.zero		1


	//   ....[17]....
        /*058c*/ 	.word	0x00000aa0
        /*0590*/ 	.word	0x000000ff
        /*0594*/ 	.word	0x000388a8
        /*0598*/ 	.short	0x0100
        /*059a*/ 	.byte	0x08
	.zero		1


	//   ....[18]....
        /*059c*/ 	.word	0x00000d30
        /*05a0*/ 	.word	0x000000ff
        /*05a4*/ 	.word	0x000388b0
        /*05a8*/ 	.short	0x0100
        /*05aa*/ 	.byte	0x08
	.zero		1


	//   ....[19]....
        /*05ac*/ 	.word	0x00000d40
        /*05b0*/ 	.word	0x000000ff
        /*05b4*/ 	.word	0x000388c0
        /*05b8*/ 	.short	0x0100
        /*05ba*/ 	.byte	0x08
	.zero		1


	//   ....[20]....
        /*05bc*/ 	.word	0x00000d50
        /*05c0*/ 	.word	0x000000ff
        /*05c4*/ 	.word	0x000388b8
        /*05c8*/ 	.short	0x0100
        /*05ca*/ 	.byte	0x08
	.zero		1


	//   ....[21]....
        /*05cc*/ 	.word	0x00000d60
        /*05d0*/ 	.word	0x000000ff
        /*05d4*/ 	.word	0x000388c8
        /*05d8*/ 	.short	0x0100
        /*05da*/ 	.byte	0x08
	.zero		1


	//   ....[22]....
        /*05dc*/ 	.word	0x00001750
        /*05e0*/ 	.word	0x000000ff
        /*05e4*/ 	.word	0x00038800
        /*05e8*/ 	.short	0x010a
        /*05ea*/ 	.byte	0x24
	.zero		1


	//   ....[23]....
        /*05ec*/ 	.word	0x000017e0
        /*05f0*/ 	.word	0x00000000
        /*05f4*/ 	.word	0x00038830
        /*05f8*/ 	.short	0x010a
        /*05fa*/ 	.byte	0x3f
	.zero		1


	//   ....[24]....
        /*05fc*/ 	.word	0x00001820
        /*0600*/ 	.word	0x00000000
        /*0604*/ 	.word	0x00038830
        /*0608*/ 	.short	0x010a
        /*060a*/ 	.byte	0x3f
	.zero		1


	//   ....[25]....
        /*060c*/ 	.word	0x00004f60
        /*0610*/ 	.word	0x00000000
        /*0614*/ 	.word	0x00000000
        /*0618*/ 	.short	0x0101
        /*061a*/ 	.byte	0x3f
	.zero		1


	//   ....[26]....
        /*061c*/ 	.word	0x00005730
        /*0620*/ 	.word	0x000000ff
        /*0624*/ 	.word	0x00038830
        /*0628*/ 	.short	0x010a
        /*062a*/ 	.byte	0x06
	.zero		1


	//   ....[27]....
        /*062c*/ 	.word	0x00005780
        /*0630*/ 	.word	0x000000ff
        /*0634*/ 	.word	0x00038830
        /*0638*/ 	.short	0x010a
        /*063a*/ 	.byte	0x04
	.zero		1


	//   ....[28]....
        /*063c*/ 	.word	0x00008030
        /*0640*/ 	.word	0x000000ff
        /*0644*/ 	.word	0x00038850
        /*0648*/ 	.short	0x010a
        /*064a*/ 	.byte	0x04
	.zero		1


	//   ....[29]....
        /*064c*/ 	.word	0x00008070
        /*0650*/ 	.word	0x000000ff
        /*0654*/ 	.word	0x00038850
        /*0658*/ 	.short	0x010a
        /*065a*/ 	.byte	0x04
	.zero		1


	//   ....[30]....
        /*065c*/ 	.word	0x000091d0
        /*0660*/ 	.word	0x0000000e
        /*0664*/ 	.word	0x00000000
        /*0668*/ 	.short	0x0101
        /*066a*/ 	.byte	0x3f
	.zero		1


	//   ....[31]....
        /*066c*/ 	.word	0x000094a0
        /*0670*/ 	.word	0x0000009b
        /*0674*/ 	.word	0x00000000
        /*0678*/ 	.short	0x0101
        /*067a*/ 	.byte	0x3f
	.zero		1


	//   ....[32]....
        /*067c*/ 	.word	0x00009e50
        /*0680*/ 	.word	0x000000ff
        /*0684*/ 	.word	0x00038850
        /*0688*/ 	.short	0x010a
        /*068a*/ 	.byte	0x09
	.zero		1


	//   ....[33]....
        /*068c*/ 	.word	0x00009e90
        /*0690*/ 	.word	0x000000ff
        /*0694*/ 	.word	0x00038850
        /*0698*/ 	.short	0x010a
        /*069a*/ 	.byte	0x09
	.zero		1


	//   ....[34]....
        /*069c*/ 	.word	0x0000a850
        /*06a0*/ 	.word	0x00000007
        /*06a4*/ 	.word	0x00000000
        /*06a8*/ 	.short	0x0101
        /*06aa*/ 	.byte	0x3f
	.zero		1


	//   ....[35]....
        /*06ac*/ 	.word	0x0000c3a0
        /*06b0*/ 	.word	0x000000ff
        /*06b4*/ 	.word	0x00000000
        /*06b8*/ 	.short	0x0101
        /*06ba*/ 	.byte	0x05
	.zero		1


	//   ....[36]....
        /*06bc*/ 	.word	0x0000c410
        /*06c0*/ 	.word	0x000000ff
        /*06c4*/ 	.word	0x00000000
        /*06c8*/ 	.short	0x0101
        /*06ca*/ 	.byte	0x04
	.zero		1


	//   ....[37]....
        /*06cc*/ 	.word	0x0000d640
        /*06d0*/ 	.word	0x00000002
        /*06d4*/ 	.word	0x00038840
        /*06d8*/ 	.short	0x010a
        /*06da*/ 	.byte	0x3f
	.zero		1


	//   ....[38]....
        /*06dc*/ 	.word	0x0000e6e0
        /*06e0*/ 	.word	0x000000ff
        /*06e4*/ 	.word	0x00038800
        /*06e8*/ 	.short	0x0107
        /*06ea*/ 	.byte	0x24
	.zero		1


	//   ....[39]....
        /*06ec*/ 	.word	0x0000e750
        /*06f0*/ 	.word	0x000000ff
        /*06f4*/ 	.word	0x00038800
        /*06f8*/ 	.short	0x0101
        /*06fa*/ 	.byte	0x24
	.zero		1


	//   ....[40]....
        /*06fc*/ 	.word	0x0000e770
        /*0700*/ 	.word	0x000000ff
        /*0704*/ 	.word	0x00038820
        /*0708*/ 	.short	0x010a
        /*070a*/ 	.byte	0x24
	.zero		1


	//   ....[41]....
        /*070c*/ 	.word	0x0000ea90
        /*0710*/ 	.word	0x00000003
        /*0714*/ 	.word	0x00038840
        /*0718*/ 	.short	0x010a
        /*071a*/ 	.byte	0x3f
	.zero		1


	//   ....[42]....
        /*071c*/ 	.word	0x0000f0f0
        /*0720*/ 	.word	0x00000002
        /*0724*/ 	.word	0x00038860
        /*0728*/ 	.short	0x010a
        /*072a*/ 	.byte	0x3f
	.zero		1


	//   ....[43]....
        /*072c*/ 	.word	0x0000f9c0
        /*0730*/ 	.word	0x00000003
        /*0734*/ 	.word	0x00038840
        /*0738*/ 	.short	0x010a
        /*073a*/ 	.byte	0x3f
	.zero		1


	//   ....[44]....
        /*073c*/ 	.word	0x00010020
        /*0740*/ 	.word	0x00000002
        /*0744*/ 	.word	0x00038860
        /*0748*/ 	.short	0x010a
        /*074a*/ 	.byte	0x3f
	.zero		1


	//   ....[45]....
        /*074c*/ 	.word	0x00010850
        /*0750*/ 	.word	0x00000003
        /*0754*/ 	.word	0x00038840
        /*0758*/ 	.short	0x010a
        /*075a*/ 	.byte	0x3f
	.zero		1


	//   ....[46]....
        /*075c*/ 	.word	0x00010ea0
        /*0760*/ 	.word	0x00000002
        /*0764*/ 	.word	0x00038860
        /*0768*/ 	.short	0x010a
        /*076a*/ 	.byte	0x3f
	.zero		1


	//   ....[47]....
        /*076c*/ 	.word	0x00011540
        /*0770*/ 	.word	0x00000000
        /*0774*/ 	.word	0x00038860
        /*0778*/ 	.short	0x010a
        /*077a*/ 	.byte	0x3f
	.zero		1


	//   ....[48]....
        /*077c*/ 	.word	0x00011ca0
        /*0780*/ 	.word	0x00000000
        /*0784*/ 	.word	0x00038820
        /*0788*/ 	.short	0x010a
        /*078a*/ 	.byte	0x3f
	.zero		1


	//   ....[49]....
        /*078c*/ 	.word	0x00011eb0
        /*0790*/ 	.word	0x00000006
        /*0794*/ 	.word	0x00000000
        /*0798*/ 	.short	0x010a
        /*079a*/ 	.byte	0x3f
	.zero		1


	//   ....[50]....
        /*079c*/ 	.word	0x00011ee0
        /*07a0*/ 	.word	0x00000007
        /*07a4*/ 	.word	0x00000000
        /*07a8*/ 	.short	0x010a
        /*07aa*/ 	.byte	0x3f
	.zero		1


	//   ....[51]....
        /*07ac*/ 	.word	0x00011f40
        /*07b0*/ 	.word	0x00000004
        /*07b4*/ 	.word	0x00000000
        /*07b8*/ 	.short	0x010a
        /*07ba*/ 	.byte	0x3f
	.zero		1


	//   ....[52]....
        /*07bc*/ 	.word	0x00011f70
        /*07c0*/ 	.word	0x00000003
        /*07c4*/ 	.word	0x00000000
        /*07c8*/ 	.short	0x010a
        /*07ca*/ 	.byte	0x3f
	.zero		1


	//   ....[53]....
        /*07cc*/ 	.word	0x00011fe0
        /*07d0*/ 	.word	0x00000003
        /*07d4*/ 	.word	0x00038800
        /*07d8*/ 	.short	0x010a
        /*07da*/ 	.byte	0x3f
	.zero		1


	//   ....[54]....
        /*07dc*/ 	.word	0x00012030
        /*07e0*/ 	.word	0x00000000
        /*07e4*/ 	.word	0x00038830
        /*07e8*/ 	.short	0x010a
        /*07ea*/ 	.byte	0x3f
	.zero		1


	//   ....[55]....
        /*07ec*/ 	.word	0x000120a0
        /*07f0*/ 	.word	0x00000098
        /*07f4*/ 	.word	0x00038830
        /*07f8*/ 	.short	0x010a
        /*07fa*/ 	.byte	0x3f
	.zero		1


	//   ....[56]....
        /*07fc*/ 	.word	0x00012100
        /*0800*/ 	.word	0x00000003
        /*0804*/ 	.word	0x00038850
        /*0808*/ 	.short	0x010a
        /*080a*/ 	.byte	0x3f
	.zero		1


	//   ....[57]....
        /*080c*/ 	.word	0x00012160
        /*0810*/ 	.word	0x00000007
        /*0814*/ 	.word	0x00038850
        /*0818*/ 	.short	0x010a
        /*081a*/ 	.byte	0x3f
	.zero		1


	//   ....[58]....
        /*081c*/ 	.word	0x00012300
        /*0820*/ 	.word	0x00000002
        /*0824*/ 	.word	0x00038840
        /*0828*/ 	.short	0x010a
        /*082a*/ 	.byte	0x3f
	.zero		1


	//   ....[59]....
        /*082c*/ 	.word	0x00013000
        /*0830*/ 	.word	0x00000002
        /*0834*/ 	.word	0x00038820
        /*0838*/ 	.short	0x010a
        /*083a*/ 	.byte	0x3f
	.zero		1


	//   ....[60]....
        /*083c*/ 	.word	0x00013050
        /*0840*/ 	.word	0x00000003
        /*0844*/ 	.word	0x00038840
        /*0848*/ 	.short	0x010a
        /*084a*/ 	.byte	0x3f
	.zero		1


	//   ....[61]....
        /*084c*/ 	.word	0x000130a0
        /*0850*/ 	.word	0x00000002
        /*0854*/ 	.word	0x00038860
        /*0858*/ 	.short	0x010a
        /*085a*/ 	.byte	0x3f
	.zero		1


	//   ....[62]....
        /*085c*/ 	.word	0x000130f0
        /*0860*/ 	.word	0x00000003
        /*0864*/ 	.word	0x00038840
        /*0868*/ 	.short	0x010a
        /*086a*/ 	.byte	0x3f
	.zero		1


	//   ....[63]....
        /*086c*/ 	.word	0x00013140
        /*0870*/ 	.word	0x00000002
        /*0874*/ 	.word	0x00038860
        /*0878*/ 	.short	0x010a
        /*087a*/ 	.byte	0x3f
	.zero		1


	//   ....[64]....
        /*087c*/ 	.word	0x00013190
        /*0880*/ 	.word	0x00000003
        /*0884*/ 	.word	0x00038840
        /*0888*/ 	.short	0x010a
        /*088a*/ 	.byte	0x3f
	.zero		1


	//   ....[65]....
        /*088c*/ 	.word	0x000131e0
        /*0890*/ 	.word	0x00000002
        /*0894*/ 	.word	0x00038860
        /*0898*/ 	.short	0x010a
        /*089a*/ 	.byte	0x3f
	.zero		1


	//   ....[66]....
        /*089c*/ 	.word	0x00013230
        /*08a0*/ 	.word	0x00000000
        /*08a4*/ 	.word	0x00038860
        /*08a8*/ 	.short	0x010a
        /*08aa*/ 	.byte	0x3f
	.zero		1


	//   ....[67]....
        /*08ac*/ 	.word	0x00013280
        /*08b0*/ 	.word	0x00000000
        /*08b4*/ 	.word	0x00038820
        /*08b8*/ 	.short	0x010a
        /*08ba*/ 	.byte	0x3f
	.zero		1


	//   ....[68]....
        /*08bc*/ 	.word	0x00013420
        /*08c0*/ 	.word	0x00000006
        /*08c4*/ 	.word	0x00000000
        /*08c8*/ 	.short	0x010a
        /*08ca*/ 	.byte	0x3f
	.zero		1


	//   ....[69]....
        /*08cc*/ 	.word	0x00013470
        /*08d0*/ 	.word	0x00000007
        /*08d4*/ 	.word	0x00000000
        /*08d8*/ 	.short	0x010a
        /*08da*/ 	.byte	0x3f
	.zero		1


	//   ....[70]....
        /*08dc*/ 	.word	0x000134c0
        /*08e0*/ 	.word	0x00000004
        /*08e4*/ 	.word	0x00000000
        /*08e8*/ 	.short	0x010a
        /*08ea*/ 	.byte	0x3f
	.zero		1


	//----- nvinfo : EIATTR_NUM_MBARRIERS
	.align		4
.L_127:
        /*08ec*/ 	.byte	0x03, 0x38
        /*08ee*/ 	.short	0x0016


	//----- nvinfo : EIATTR_EXIT_INSTR_OFFSETS
	.align		4
        /*08f0*/ 	.byte	0x04, 0x1c
        /*08f2*/ 	.short	(.L_129 - .L_128)


	//   ....[0]....
.L_128:
        /*08f4*/ 	.word	0x00000f10


	//   ....[1]....
        /*08f8*/ 	.word	0x0000ca10


	//   ....[2]....
        /*08fc*/ 	.word	0x00011fc0


	//----- nvinfo : EIATTR_MAX_THREADS
	.align		4
.L_129:
        /*0900*/ 	.byte	0x04, 0x05
        /*0902*/ 	.short	(.L_131 - .L_130)
.L_130:
        /*0904*/ 	.word	0x00000180
        /*0908*/ 	.word	0x00000001
        /*090c*/ 	.word	0x00000001


	//----- nvinfo : EIATTR_CRS_STACK_SIZE
	.align		4
.L_131:
        /*0910*/ 	.byte	0x04, 0x1e
        /*0912*/ 	.short	(.L_133 - .L_132)
.L_132:
        /*0914*/ 	.word	0x00000000


	//----- nvinfo : EIATTR_CBANK_PARAM_SIZE
	.align		4
.L_133:
        /*0918*/ 	.byte	0x03, 0x19
        /*091a*/ 	.short	0x0a70


	//----- nvinfo : EIATTR_PARAM_CBANK
	.align		4
        /*091c*/ 	.byte	0x04, 0x0a
        /*091e*/ 	.short	(.L_135 - .L_134)
	.align		4
.L_134:
        /*0920*/ 	.word	index@(.nv.constant0._ZN7cutlass13device_kernelIN5flash11enable_sm90INS1_16FlashAttnFwdSm90INS1_25CollectiveMainloopFwdSm90ILi2EN4cute5tupleIJNS5_1CILi2EEENS7_ILi1EEES9_EEENS6_IJNS7_ILi128EEENS7_ILi80EEENS7_ILi256EEEEEELi256ENS_10bfloat16_tEfNS_4arch4Sm90ELb0ELb0ELb1ELb0ELb0ELb0ELb0ELb1ELb1ELb1ELb0ELb0EEENS1_21CollectiveEpilogueFwdINS6_IJSB_SD_SC_EEESA_SF_SH_Li256ELb0ELb1ELb0ELb0EEENS1_29StaticPersistentTileSchedulerILb0EEEEEEEEEvNT_6ParamsE)
        /*0924*/ 	.short	0x0210
        /*0926*/ 	.short	0x0a70


	//----- nvinfo : EIATTR_SW_WAR
	.align		4
.L_135:
        /*0928*/ 	.byte	0x04, 0x36
        /*092a*/ 	.short	(.L_137 - .L_136)
.L_136:
        /*092c*/ 	.word	0x00000008
.L_137:


//--------------------- .nv.info._ZN7cutlass13device_kernelIN5flash11enable_sm90INS1_16FlashAttnFwdSm90INS1_25CollectiveMainloopFwdSm90ILi2EN4cute5tupleIJNS5_1CILi1EEES8_S8_EEENS6_IJNS7_ILi128EEENS7_ILi80EEENS7_ILi256EEEEEELi256ENS_10bfloat16_tEfNS_4arch4Sm90ELb0ELb0ELb1ELb1ELb0ELb0ELb0ELb1ELb1ELb1ELb0ELb0EEENS1_21CollectiveEpilogueFwdINS6_IJSA_SC_SB_EEES9_SE_SG_Li256ELb1ELb1ELb0ELb0EEENS1_36VarlenDynamicPersistentTileSchedulerILi128ELi80ELi256ELi128ELb0ELb1ELb1ELb0ELb1ELb1EEEEEEEEEvNT_6ParamsE --------------------------
	.section	.nv.info._ZN7cutlass13device_kernelIN5flash11enable_sm90INS1_16FlashAttnFwdSm90INS1_25CollectiveMainloopFwdSm90ILi2EN4cute5tupleIJNS5_1CILi1EEES8_S8_EEENS6_IJNS7_ILi128EEENS7_ILi80EEENS7_ILi256EEEEEELi256ENS_10bfloat16_tEfNS_4arch4Sm90ELb0ELb0ELb1ELb1ELb0ELb0ELb0ELb1ELb1ELb1ELb0ELb0EEENS1_21CollectiveEpilogueFwdINS6_IJSA_SC_SB_EEES9_SE_SG_Li256ELb1ELb1ELb0ELb0EEENS1_36VarlenDynamicPersistentTileSchedulerILi128ELi80ELi256ELi128ELb0ELb1ELb1ELb0ELb1ELb1EEEEEEEEEvNT_6ParamsE,"",@"SHT_CUDA_INFO"
	.sectionflags	@""
	.align	4


	//----- nvinfo : EIATTR_CUDA_API_VERSION
	.align		4
        /*0000*/ 	.byte	0x04, 0x37
        /*0002*/ 	.short	(.L_139 - .L_138)
.L_138:
        /*0004*/ 	.word	0x00000082


	//----- nvinfo : EIATTR_KPARAM_INFO
	.align		4
.L_139:
        /*0008*/ 	.byte	0x04, 0x17
        /*000a*/ 	.short	(.L_141 - .L_140)
.L_140:
        /*000c*/ 	.word	0x00000000
        /*0010*/ 	.short	0x0000
        /*0012*/ 	.short	0x0070
        /*0014*/ 	.byte	0x00, 0xf0, 0x01, 0x2a


	//----- nvinfo : EIATTR_SPARSE_MMA_MASK
	.align		4
.L_141:
        /*0018*/ 	.byte	0x03, 0x50
        /*001a*/ 	.short	0x0000


	//----- nvinfo : EIATTR_MAXREG_COUNT
	.align		4
        /*001c*/ 	.byte	0x03, 0x1b
        /*001e*/ 	.short	0x00a8


	//----- nvinfo : EIATTR_NUM_BARRIERS
	.align		4
        /*0020*/ 	.byte	0x02, 0x4c
        /*0022*/ 	.byte	0x09
	.zero		1


	//----- nvinfo : EIATTR_EXTERNS
	.align		4
        /*0024*/ 	.byte	0x04, 0x0f
        /*0026*/ 	.short	(.L_143 - .L_142)


	//   ....[0]....
	.align		4
.L_142:
        /*0028*/ 	.word	index@(__assertfail)


	//----- nvinfo : EIATTR_ANNOTATIONS
	.align		4
.L_143:
        /*002c*/ 	.byte	0x04, 0x55
        /*002e*/ 	.short	(.L_145 - .L_144)


	//   ....[0]....
.L_144:
        /* <DEDUP_REMOVED lines=80> */
        /*0524*/ 	.byte	0xc0, 0x55, 0x01, 0x00, 0x01, 0x00, 0x00, 0x00, 0xe0, 0x61, 0x01, 0x00


	//----- nvinfo : EIATTR_MERCURY_ISA_VERSION
	.align		4
.L_145:
        /*0530*/ 	.byte	0x03, 0x5f
        /*0532*/ 	.short	0x0101


	//----- nvinfo : EIATTR_UNUSED_LOAD_BYTE_OFFSET
	.align		4
        /*0534*/ 	.byte	0x04, 0x44
        /*0536*/ 	.short	(.L_147 - .L_146)


	//   ....[0]....
.L_146:
        /*0538*/ 	.word	0x00000a10
        /*053c*/ 	.word	0x0000fff0


	//   ....[1]....
        /*0540*/ 	.word	0x0000b4a0
        /*0544*/ 	.word	0x0000fff0


	//----- nvinfo : EIATTR_INT_WARP_WIDE_INSTR_OFFSETS
	.align		4
.L_147:
        /*0548*/ 	.byte	0x04, 0x31
        /*054a*/ 	.short	(.L_149 - .L_148)


	//   ....[0]....
.L_148:
        /*054c*/ 	.word	0x00000130


	//   ....[1]....
        /*0550*/ 	.word	0x00000170


	//   ....[2]....
        /*0554*/ 	.word	0x000001e0


	//   ....[3]....
        /*0558*/ 	.word	0x00008e90


	//   ....[4]....
        /*055c*/ 	.word	0x0000f550


	//   ....[5]....
        /*0560*/ 	.word	0x0000f5f0


	//   ....[6]....
        /*0564*/ 	.word	0x00013c90


	//   ....[7]....
        /*0568*/ 	.word	0x00013d00


	//----- nvinfo : EIATTR_COOP_GROUP_MASK_REGIDS
	.align		4
.L_149:
        /*056c*/ 	.byte	0x04, 0x29
        /*056e*/ 	.short	(.L_151 - .L_150)


	//   ....[0]....
.L_150:
        /*0570*/ 	.word	0xffffffff


	//   ....[1]....
        /*0574*/ 	.word	0xffffffff


	//   ....[2]....
        /*0578*/ 	.word	0xffffffff


	//   ....[3]....
        /*057c*/ 	.word	0xffffffff


	//   ....[4]....
        /*0580*/ 	.word	0xffffffff


	//   ....[5]....
        /*0584*/ 	.word	0xffffffff


	//   ....[6]....
        /*0588*/ 	.word	0xffffffff


	//   ....[7]....
        /*058c*/ 	.word	0xffffffff


	//   ....[8]....
        /*0590*/ 	.word	0xffffffff


	//   ....[9]....
        /*0594*/ 	.word	0xffffffff


	//   ....[10]....
        /*0598*/ 	.word	0xffffffff


	//   ....[11]....
        /*059c*/ 	.word	0xffffffff


	//   ....[12]....
        /*05a0*/ 	.word	0xffffffff


	//   ....[13]....
        /*05a4*/ 	.word	0xffffffff


	//   ....[14]....
        /*05a8*/ 	.word	0xffffffff


	//   ....[15]....
        /*05ac*/ 	.word	0xffffffff


	//   ....[16]....
        /*05b0*/ 	.word	0xffffffff


	//   ....[17]....
        /*05b4*/ 	.word	0xffffffff


	//   ....[18]....
        /*05b8*/ 	.word	0xffffffff


	//   ....[19]....
        /*05bc*/ 	.word	0xffffffff


	//   ....[20]....
        /*05c0*/ 	.word	0xffffffff


	//   ....[21]....
        /*05c4*/ 	.word	0xffffffff


	//   ....[22]....
        /*05c8*/ 	.word	0xffffffff


	//   ....[23]....
        /*05cc*/ 	.word	0xffffffff


	//   ....[24]....
        /*05d0*/ 	.word	0xffffffff


	//   ....[25]....
        /*05d4*/ 	.word	0xffffffff


	//   ....[26]....
        /*05d8*/ 	.word	0xffffffff


	//   ....[27]....
        /*05dc*/ 	.word	0xffffffff


	//   ....[28]....
        /*05e0*/ 	.word	0xffffffff


	//   ....[29]....
        /*05e4*/ 	.word	0xffffffff


	//   ....[30]....
        /*05e8*/ 	.word	0xffffffff


	//   ....[31]....
        /*05ec*/ 	.word	0xffffffff


	//   ....[32]....
        /*05f0*/ 	.word	0xffffffff


	//   ....[33]....
        /*05f4*/ 	.word	0xffffffff


	//   ....[34]....
        /*05f8*/ 	.word	0xffffffff


	//   ....[35]....
        /*05fc*/ 	.word	0xffffffff


	//   ....[36]....
        /*0600*/ 	.word	0xffffffff


	//   ....[37]....
        /*0604*/ 	.word	0xffffffff


	//   ....[38]....
        /*0608*/ 	.word	0xffffffff


	//   ....[39]....
        /*060c*/ 	.word	0xffffffff


	//   ....[40]....
        /*0610*/ 	.word	0xffffffff


	//   ....[41]....
        /*0614*/ 	.word	0xffffffff


	//   ....[42]....
        /*0618*/ 	.word	0xffffffff


	//   ....[43]....
        /*061c*/ 	.word	0xffffffff


	//   ....[44]....
        /*0620*/ 	.word	0xffffffff


	//   ....[45]....
        /*0624*/ 	.word	0xffffffff


	//   ....[46]....
        /*0628*/ 	.word	0xffffffff


	//   ....[47]....
        /*062c*/ 	.word	0xffffffff


	//   ....[48]....
        /*0630*/ 	.word	0xffffffff


	//   ....[49]....
        /*0634*/ 	.word	0xffffffff


	//   ....[50]....
        /*0638*/ 	.word	0xffffffff


	//   ....[51]....
        /*063c*/ 	.word	0xffffffff


	//   ....[52]....
        /*0640*/ 	.word	0xffffffff


	//   ....[53]....
        /*0644*/ 	.word	0xffffffff


	//   ....[54]....
        /*0648*/ 	.word	0xffffffff


	//   ....[55]....
        /*064c*/ 	.word	0xffffffff


	//   ....[56]....
        /*0650*/ 	.word	0xffffffff


	//   ....[57]....
        /*0654*/ 	.word	0xffffffff


	//   ....[58]....
        /*0658*/ 	.word	0xffffffff


	//   ....[59]....
        /*065c*/ 	.word	0xffffffff


	//   ....[60]....
        /*0660*/ 	.word	0xffffffff


	//   ....[61]....
        /*0664*/ 	.word	0xffffffff


	//   ....[62]....
        /*0668*/ 	.word	0xffffffff


	//   ....[63]....
        /*066c*/ 	.word	0xffffffff


	//   ....[64]....
        /*0670*/ 	.word	0xffffffff


	//   ....[65]....
        /*0674*/ 	.word	0xffffffff


	//   ....[66]....
        /*0678*/ 	.word	0xffffffff


	//   ....[67]....
        /*067c*/ 	.word	0xffffffff


	//   ....[68]....
        /*0680*/ 	.word	0xffffffff


	//   ....[69]....
        /*0684*/ 	.word	0xffffffff


	//   ....[70]....
        /*0688*/ 	.word	0xffffffff


	//   ....[71]....
        /*068c*/ 	.word	0xffffffff


	//   ....[72]....
        /*0690*/ 	.word	0xffffffff


	//   ....[73]....
        /*0694*/ 	.word	0xffffffff


	//   ....[74]....
        /*0698*/ 	.word	0xffffffff


	//   ....[75]....
        /*069c*/ 	.word	0xffffffff


	//   ....[76]....
        /*06a0*/ 	.word	0xffffffff


	//   ....[77]....
        /*06a4*/ 	.word	0xffffffff


	//   ....[78]....
        /*06a8*/ 	.word	0xffffffff


	//   ....[79]....
        /*06ac*/ 	.word	0xffffffff


	//   ....[80]....
        /*06b0*/ 	.word	0xffffffff


	//   ....[81]....
        /*06b4*/ 	.word	0xffffffff


	//   ....[82]....
        /*06b8*/ 	.word	0xffffffff


	//   ....[83]....
        /*06bc*/ 	.word	0xffffffff


	//   ....[84]....
        /*06c0*/ 	.word	0xffffffff


	//   ....[85]....
        /*06c4*/ 	.word	0xffffffff


	//   ....[86]....
        /*06c8*/ 	.word	0xffffffff


	//   ....[87]....
        /*06cc*/ 	.word	0xffffffff


	//   ....[88]....
        /*06d0*/ 	.word	0xffffffff


	//   ....[89]....
        /*06d4*/ 	.word	0xffffffff


	//   ....[90]....
        /*06d8*/ 	.word	0xffffffff


	//   ....[91]....
        /*06dc*/ 	.word	0x0500000f


	//   ....[92]....
        /*06e0*/ 	.word	0x0500000f


	//   ....[93]....
        /*06e4*/ 	.word	0x0500000f


	//   ....[94]....
        /*06e8*/ 	.word	0x0500000f


	//   ....[95]....
        /*06ec*/ 	.word	0x0500000f


	//   ....[96]....
        /*06f0*/ 	.word	0x0500000f


	//   ....[97]....
        /*06f4*/ 	.word	0x0500000f


	//   ....[98]....
        /*06f8*/ 	.word	0x0500000f


	//   ....[99]....
        /*06fc*/ 	.word	0x0500000f


	//   ....[100]....
        /*0700*/ 	.word	0x0500000f


	//   ....[101]....
        /*0704*/ 	.word	0x0500000f


	//   ....[102]....
        /*0708*/ 	.word	0x0500000f


	//   ....[103]....
        /*070c*/ 	.word	0x0500000f


	//   ....[104]....
        /*0710*/ 	.word	0x0500000f


	//   ....[105]....
        /*0714*/ 	.word	0x0500000f


	//   ....[106]....
        /*0718*/ 	.word	0x0500000f


	//   ....[107]....
        /*071c*/ 	.word	0x0500000f


	//   ....[108]....
        /*0720*/ 	.word	0x0500000f


	//   ....[109]....
        /*0724*/ 	.word	0x0500000f


	//   ....[110]....
        /*0728*/ 	.word	0x0500000f


	//   ....[111]....
        /*072c*/ 	.word	0x0500000f


	//   ....[112]....
        /*0730*/ 	.word	0x0500000f


	//   ....[113]....
        /*0734*/ 	.word	0x0500000f


	//   ....[114]....
        /*0738*/ 	.word	0x0500000f


	//   ....[115]....
        /*073c*/ 	.word	0x0500000f


	//   ....[116]....
        /*0740*/ 	.word	0x0500000f


	//   ....[117]....
        /*0744*/ 	.word	0x0500000f


	//   ....[118]....
        /*0748*/ 	.word	0x0500000f


	//   ....[119]....
        /*074c*/ 	.word	0x0500000f


	//   ....[120]....
        /*0750*/ 	.word	0x0500000f


	//   ....[121]....
        /*0754*/ 	.word	0x0500000f


	//   ....[122]....
        /*0758*/ 	.word	0x0500000f


	//   ....[123]....
        /*075c*/ 	.word	0x0500000f


	//   ....[124]....
        /*0760*/ 	.word	0x0500000f


	//   ....[125]....
        /*0764*/ 	.word	0x0500000f


	//----- nvinfo : EIATTR_COOP_GROUP_INSTR_OFFSETS
	.align		4
.L_151:
        /*0768*/ 	.byte	0x04, 0x28
        /*076a*/ 	.short	(.L_153 - .L_152)


	//   ....[0]....
.L_152:
        /*076c*/ 	.word	0x00000060


	//   ....[1]....
        /*0770*/ 	.word	0x00000140


	//   ....[2]....
        /*0774*/ 	.word	0x00000190


	//   ....[3]....
        /*0778*/ 	.word	0x000003c0


	//   ....[4]....
        /*077c*/ 	.word	0x00000520


	//   ....[5]....
        /*0780*/ 	.word	0x00000640


	//   ....[6]....
        /*0784*/ 	.word	0x000007a0


	//   ....[7]....
        /*0788*/ 	.word	0x000016c0


	//   ....[8]....
        /*078c*/ 	.word	0x00004d90


	//   ....[9]....
        /*0790*/ 	.word	0x00004e10


	//   ....[10]....
        /*0794*/ 	.word	0x00005180


	//   ....[11]....
        /*0798*/ 	.word	0x00005200


	//   ....[12]....
        /*079c*/ 	.word	0x000090a0


	//   ....[13]....
        /*07a0*/ 	.word	0x00009100


	//   ....[14]....
        /*07a4*/ 	.word	0x000096f0


	//   ....[15]....
        /*07a8*/ 	.word	0x00009750


	//   ....[16]....
        /*07ac*/ 	.word	0x0000a7b0


	//   ....[17]....
        /*07b0*/ 	.word	0x0000a870


	//   ....[18]....
        /*07b4*/ 	.word	0x0000a940


	//   ....[19]....
        /*07b8*/ 	.word	0x0000ab20


	//   ....[20]....
        /*07bc*/ 	.word	0x0000c6a0


	//   ....[21]....
        /*07c0*/ 	.word	0x0000c6d0


	//   ....[22]....
        /*07c4*/ 	.word	0x0000c780


	//   ....[23]....
        /*07c8*/ 	.word	0x0000c7c0


	//   ....[24]....
        /*07cc*/ 	.word	0x0000cf40


	//   ....[25]....
        /*07d0*/ 	.word	0x0000cf80


	//   ....[26]....
        /*07d4*/ 	.word	0x0000d0f0


	//   ....[27]....
        /*07d8*/ 	.word	0x0000d110


	//   ....[28]....
        /*07dc*/ 	.word	0x0000d260


	//   ....[29]....
        /*07e0*/ 	.word	0x0000d280


	//   ....[30]....
        /*07e4*/ 	.word	0x0000d3e0


	//   ....[31]....
        /*07e8*/ 	.word	0x0000d400


	//   ....[32]....
        /*07ec*/ 	.word	0x0000de20


	//   ....[33]....
        /*07f0*/ 	.word	0x0000de50


	//   ....[34]....
        /*07f4*/ 	.word	0x0000dfb0


	//   ....[35]....
        /*07f8*/ 	.word	0x0000dfd0


	//   ....[36]....
        /*07fc*/ 	.word	0x0000e120


	//   ....[37]....
        /*0800*/ 	.word	0x0000e140


	//   ....[38]....
        /*0804*/ 	.word	0x0000e2a0


	//   ....[39]....
        /*0808*/ 	.word	0x0000e2c0


	//   ....[40]....
        /*080c*/ 	.word	0x0000e480


	//   ....[41]....
        /*0810*/ 	.word	0x0000e670


	//   ....[42]....
        /*0814*/ 	.word	0x0000e6a0


	//   ....[43]....
        /*0818*/ 	.word	0x0000e6d0


	//   ....[44]....
        /*081c*/ 	.word	0x0000e700


	//   ....[45]....
        /*0820*/ 	.word	0x0000e730


	//   ....[46]....
        /*0824*/ 	.word	0x0000e760


	//   ....[47]....
        /*0828*/ 	.word	0x0000e8e0


	//   ....[48]....
        /*082c*/ 	.word	0x0000e910


	//   ....[49]....
        /*0830*/ 	.word	0x0000e940


	//   ....[50]....
        /*0834*/ 	.word	0x0000e970


	//   ....[51]....
        /*0838*/ 	.word	0x0000e9a0


	//   ....[52]....
        /*083c*/ 	.word	0x0000e9d0


	//   ....[53]....
        /*0840*/ 	.word	0x0000ea70


	//   ....[54]....
        /*0844*/ 	.word	0x0000eaa0


	//   ....[55]....
        /*0848*/ 	.word	0x0000eb30


	//   ....[56]....
        /*084c*/ 	.word	0x0000fb80


	//   ....[57]....
        /*0850*/ 	.word	0x00010880


	//   ....[58]....
        /*0854*/ 	.word	0x000108b0


	//   ....[59]....
        /*0858*/ 	.word	0x000108d0


	//   ....[60]....
        /*085c*/ 	.word	0x00010980


	//   ....[61]....
        /*0860*/ 	.word	0x00010990


	//   ....[62]....
        /*0864*/ 	.word	0x00010a40


	//   ....[63]....
        /*0868*/ 	.word	0x00010a50


	//   ....[64]....
        /*086c*/ 	.word	0x00010b00


	//   ....[65]....
        /*0870*/ 	.word	0x00010b10


	//   ....[66]....
        /*0874*/ 	.word	0x00010bc0


	//   ....[67]....
        /*0878*/ 	.word	0x00010bd0


	//   ....[68]....
        /*087c*/ 	.word	0x00010c80


	//   ....[69]....
        /*0880*/ 	.word	0x00010c90


	//   ....[70]....
        /*0884*/ 	.word	0x00010d40


	//   ....[71]....
        /*0888*/ 	.word	0x00010d50


	//   ....[72]....
        /*088c*/ 	.word	0x00010da0


	//   ....[73]....
        /*0890*/ 	.word	0x000145d0


	//   ....[74]....
        /*0894*/ 	.word	0x00014600


	//   ....[75]....
        /*0898*/ 	.word	0x00014640


	//   ....[76]....
        /*089c*/ 	.word	0x00014670


	//   ....[77]....
        /*08a0*/ 	.word	0x000146a0


	//   ....[78]....
        /*08a4*/ 	.word	0x000146d0


	//   ....[79]....
        /*08a8*/ 	.word	0x00014700


	//   ....[80]....
        /*08ac*/ 	.word	0x00014730


	//   ....[81]....
        /*08b0*/ 	.word	0x000148c0


	//   ....[82]....
        /*08b4*/ 	.word	0x000148f0


	//   ....[83]....
        /*08b8*/ 	.word	0x00014920


	//   ....[84]....
        /*08bc*/ 	.word	0x00014950


	//   ....[85]....
        /*08c0*/ 	.word	0x00014980


	//   ....[86]....
        /*08c4*/ 	.word	0x000149b0


	//   ....[87]....
        /*08c8*/ 	.word	0x00014a70


	//   ....[88]....
        /*08cc*/ 	.word	0x00014a90


	//   ....[89]....
        /*08d0*/ 	.word	0x00014b00


	//   ....[90]....
        /*08d4*/ 	.word	0x00014f90


	//   ....[91]....
        /*08d8*/ 	.word	0x000154b0


	//   ....[92]....
        /*08dc*/ 	.word	0x00015680


	//   ....[93]....
        /*08e0*/ 	.word	0x000156d0


	//   ....[94]....
        /*08e4*/ 	.word	0x00015810


	//   ....[95]....
        /*08e8*/ 	.word	0x00015860


	//   ....[96]....
        /*08ec*/ 	.word	0x000159a0


	//   ....[97]....
        /*08f0*/ 	.word	0x000159f0


	//   ....[98]....
        /*08f4*/ 	.word	0x00015b30


	//   ....[99]....
        /*08f8*/ 	.word	0x00015b80


	//   ....[100]....
        /*08fc*/ 	.word	0x00015cc0


	//   ....[101]....
        /*0900*/ 	.word	0x00015d10


	//   ....[102]....
        /*0904*/ 	.word	0x00015e50


	//   ....[103]....
        /*0908*/ 	.word	0x00015ea0


	//   ....[104]....
        /*090c*/ 	.word	0x00015fc0


	//   ....[105]....
        /*0910*/ 	.word	0x00016030


	//   ....[106]....
        /*0914*/ 	.word	0x00016150


	//   ....[107]....
        /*0918*/ 	.word	0x000161a0


	//   ....[108]....
        /*091c*/ 	.word	0x000164d0


	//   ....[109]....
        /*0920*/ 	.word	0x00016570


	//   ....[110]....
        /*0924*/ 	.word	0x000166a0


	//   ....[111]....
        /*0928*/ 	.word	0x00016720


	//   ....[112]....
        /*092c*/ 	.word	0x000167a0


	//   ....[113]....
        /*0930*/ 	.word	0x00016820


	//   ....[114]....
        /*0934*/ 	.word	0x000168a0


	//   ....[115]....
        /*0938*/ 	.word	0x00016930


	//   ....[116]....
        /*093c*/ 	.word	0x000169d0


	//   ....[117]....
        /*0940*/ 	.word	0x00016a80


	//   ....[118]....
        /*0944*/ 	.word	0x00016b00


	//   ....[119]....
        /*0948*/ 	.word	0x00016b80


	//   ....[120]....
        /*094c*/ 	.word	0x00016c00


	//   ....[121]....
        /*0950*/ 	.word	0x00016c90


	//   ....[122]....
        /*0954*/ 	.word	0x00016d10


	//   ....[123]....
        /*0958*/ 	.word	0x00016db0


	//   ....[124]....
        /*095c*/ 	.word	0x00016e40


	//   ....[125]....
        /*0960*/ 	.word	0x00016f70


	//----- nvinfo : EIATTR_REG_RECONFIG
	.align		4
.L_153:
        /*0964*/ 	.byte	0x01, 0x54
	.zero		2


	//----- nvinfo : EIATTR_SYSCALL_OFFSETS
	.align		4
        /*0968*/ 	.byte	0x04, 0x46
        /*096a*/ 	.short	(.L_155 - .L_154)


	//   ....[0]....
.L_154:
        /*096c*/ 	.word	0x000018a0


	//   ....[1]....
        /*0970*/ 	.word	0x0000f760


	//   ....[2]....
        /*0974*/ 	.word	0x0000f8c0


	//   ....[3]....
        /*0978*/ 	.word	0x0000f9c0


	//   ....[4]....
        /*097c*/ 	.word	0x00010400


	//----- nvinfo : EIATTR_MBARRIER_INSTR_OFFSETS
	.align		4
.L_155:
        /*0980*/ 	.byte	0x04, 0x39
        /*0982*/ 	.short	(.L_157 - .L_156)


	//   ....[0]....
.L_156:
        /*0984*/ 	.word	0x00000270
        /*0988*/ 	.word	0x000000ff
        /*098c*/ 	.word	0x00038800
        /*0990*/ 	.short	0x0100
        /*0992*/ 	.byte	0x08
	.zero		1


	//   ....[1]....
        /*0994*/ 	.word	0x00000280
        /*0998*/ 	.word	0x000000ff
        /*099c*/ 	.word	0x00038820
        /*09a0*/ 	.short	0x0100
        /*09a2*/ 	.byte	0x08
	.zero		1


	//   ....[2]....
        /*09a4*/ 	.word	0x00000370
        /*09a8*/ 	.word	0x000000ff
        /*09ac*/ 	.word	0x00038830
        /*09b0*/ 	.short	0x0100
        /*09b2*/ 	.byte	0x08
	.zero		1


	//   ....[3]....
        /*09b4*/ 	.word	0x00000380
        /*09b8*/ 	.word	0x000000ff
        /*09bc*/ 	.word	0x00038840
        /*09c0*/ 	.short	0x0100
        /*09c2*/ 	.byte	0x08
	.zero		1


	//   ....[4]....
        /*09c4*/ 	.word	0x00000390
        /*09c8*/ 	.word	0x000000ff
        /*09cc*/ 	.word	0x00038838
        /*09d0*/ 	.short	0x0100
        /*09d2*/ 	.byte	0x08
	.zero		1


	//   ....[5]....
        /*09d4*/ 	.word	0x000003a0
        /*09d8*/ 	.word	0x000000ff
        /*09dc*/ 	.word	0x00038848
        /*09e0*/ 	.short	0x0100
        /*09e2*/ 	.byte	0x08
	.zero		1


	//   ....[6]....
        /*09e4*/ 	.word	0x000004d0
        /*09e8*/ 	.word	0x000000ff
        /*09ec*/ 	.word	0x00038850
        /*09f0*/ 	.short	0x0100
        /*09f2*/ 	.byte	0x08
	.zero		1


	//   ....[7]....
        /*09f4*/ 	.word	0x000004e0
        /*09f8*/ 	.word	0x000000ff
        /*09fc*/ 	.word	0x00038860
        /*0a00*/ 	.short	0x0100
        /*0a02*/ 	.byte	0x08
	.zero		1


	//   ....[8]....
        /*0a04*/ 	.word	0x000004f0
        /*0a08*/ 	.word	0x000000ff
        /*0a0c*/ 	.word	0x00038858
        /*0a10*/ 	.short	0x0100
        /*0a12*/ 	.byte	0x08
	.zero		1


	//   ....[9]....
        /*0a14*/ 	.word	0x00000500
        /*0a18*/ 	.word	0x000000ff
        /*0a1c*/ 	.word	0x00038868
        /*0a20*/ 	.short	0x0100
        /*0a22*/ 	.byte	0x08
	.zero		1


	//   ....[10]....
        /*0a24*/ 	.word	0x000005f0
        /*0a28*/ 	.word	0x000000ff
        /*0a2c*/ 	.word	0x00038870
        /*0a30*/ 	.short	0x0100
        /*0a32*/ 	.byte	0x06
	.zero		1


	//   ....[11]....
        /*0a34*/ 	.word	0x00000600
        /*0a38*/ 	.word	0x000000ff
        /*0a3c*/ 	.word	0x00038880
        /*0a40*/ 	.short	0x0100
        /*0a42*/ 	.byte	0x06
	.zero		1


	//   ....[12]....
        /*0a44*/ 	.word	0x00000610
        /*0a48*/ 	.word	0x000000ff
        /*0a4c*/ 	.word	0x00038878
        /*0a50*/ 	.short	0x0100
        /*0a52*/ 	.byte	0x06
	.zero		1


	//   ....[13]....
        /*0a54*/ 	.word	0x00000620
        /*0a58*/ 	.word	0x000000ff
        /*0a5c*/ 	.word	0x00038888
        /*0a60*/ 	.short	0x0100
        /*0a62*/ 	.byte	0x06
	.zero		1


	//   ....[14]....
        /*0a64*/ 	.word	0x00000750
        /*0a68*/ 	.word	0x000000ff
        /*0a6c*/ 	.word	0x00038890
        /*0a70*/ 	.short	0x0100
        /*0a72*/ 	.byte	0x08
	.zero		1


	//   ....[15]....
        /*0a74*/ 	.word	0x00000760
        /*0a78*/ 	.word	0x000000ff
        /*0a7c*/ 	.word	0x000388a0
        /*0a80*/ 	.short	0x0100
        /*0a82*/ 	.byte	0x08
	.zero		1


	//   ....[16]....
        /*0a84*/ 	.word	0x00000770
        /*0a88*/ 	.word	0x000000ff
        /*0a8c*/ 	.word	0x00038898
        /*0a90*/ 	.short	0x0100
        /*0a92*/ 	.byte	0x08
	.zero		1


	//   ....[17]....
        /*0a94*/ 	.word	0x00000780
        /*0a98*/ 	.word	0x000000ff
        /*0a9c*/ 	.word	0x000388a8
        /*0aa0*/ 	.short	0x0100
        /*0aa2*/ 	.byte	0x08
	.zero		1


	//   ....[18]....
        /*0aa4*/ 	.word	0x000008b0
        /*0aa8*/ 	.word	0x000000ff
        /*0aac*/ 	.word	0x000388b0
        /*0ab0*/ 	.short	0x0100
        /*0ab2*/ 	.byte	0x08
	.zero		1


	//   ....[19]....
        /*0ab4*/ 	.word	0x000008c0
        /*0ab8*/ 	.word	0x000000ff
        /*0abc*/ 	.word	0x000388c0
        /*0ac0*/ 	.short	0x0100
        /*0ac2*/ 	.byte	0x08
	.zero		1


	//   ....[20]....
        /*0ac4*/ 	.word	0x000008d0
        /*0ac8*/ 	.word	0x000000ff
        /*0acc*/ 	.word	0x000388b8
        /*0ad0*/ 	.short	0x0100
        /*0ad2*/ 	.byte	0x08
	.zero		1


	//   ....[21]....
        /*0ad4*/ 	.word	0x000008e0
        /*0ad8*/ 	.word	0x000000ff
        /*0adc*/ 	.word	0x000388c8
        /*0ae0*/ 	.short	0x0100
        /*0ae2*/ 	.byte	0x08
	.zero		1


	//   ....[22]....
        /*0ae4*/ 	.word	0x00001970
        /*0ae8*/ 	.word	0x00000005
        /*0aec*/ 	.word	0x00038800
        /*0af0*/ 	.short	0x010a
        /*0af2*/ 	.byte	0x3f
	.zero		1


	//   ....[23]....
        /*0af4*/ 	.word	0x000019e0
        /*0af8*/ 	.word	0x00000000
        /*0afc*/ 	.word	0x00038830
        /*0b00*/ 	.short	0x010a
        /*0b02*/ 	.byte	0x3f
	.zero		1


	//   ....[24]....
        /*0b04*/ 	.word	0x00001a50
        /*0b08*/ 	.word	0x00000000
        /*0b0c*/ 	.word	0x00038830
        /*0b10*/ 	.short	0x010a
        /*0b12*/ 	.byte	0x3f
	.zero		1


	//   ....[25]....
        /*0b14*/ 	.word	0x00004c10
        /*0b18*/ 	.word	0x00000000
        /*0b1c*/ 	.word	0x00000000
        /*0b20*/ 	.short	0x0101
        /*0b22*/ 	.byte	0x3f
	.zero		1


	//   ....[26]....
        /*0b24*/ 	.word	0x00006100
        /*0b28*/ 	.word	0x000000ff
        /*0b2c*/ 	.word	0x00038830
        /*0b30*/ 	.short	0x010a
        /*0b32*/ 	.byte	0x04
	.zero		1


	//   ....[27]....
        /*0b34*/ 	.word	0x00006150
        /*0b38*/ 	.word	0x000000ff
        /*0b3c*/ 	.word	0x00038830
        /*0b40*/ 	.short	0x010a
        /*0b42*/ 	.byte	0x04
	.zero		1


	//   ....[28]....
        /*0b44*/ 	.word	0x000089f0
        /*0b48*/ 	.word	0x000000ff
        /*0b4c*/ 	.word	0x00038850
        /*0b50*/ 	.short	0x010a
        /*0b52*/ 	.byte	0x04
	.zero		1


	//   ....[29]....
        /*0b54*/ 	.word	0x00008a30
        /*0b58*/ 	.word	0x000000ff
        /*0b5c*/ 	.word	0x00038850
        /*0b60*/ 	.short	0x010a
        /*0b62*/ 	.byte	0x04
	.zero		1


	//   ....[30]....
        /*0b64*/ 	.word	0x00009c80
        /*0b68*/ 	.word	0x000000ff
        /*0b6c*/ 	.word	0x00000000
        /*0b70*/ 	.short	0x0101
        /*0b72*/ 	.byte	0x06
	.zero		1


	//   ....[31]....
        /*0b74*/ 	.word	0x00009ca0
        /*0b78*/ 	.word	0x000000ff
        /*0b7c*/ 	.word	0x00000000
        /*0b80*/ 	.short	0x0101
        /*0b82*/ 	.byte	0x04
	.zero		1


	//   ....[32]....
        /*0b84*/ 	.word	0x0000a710
        /*0b88*/ 	.word	0x0000000b
        /*0b8c*/ 	.word	0x00038850
        /*0b90*/ 	.short	0x010a
        /*0b92*/ 	.byte	0x3f
	.zero		1


	//   ....[33]....
        /*0b94*/ 	.word	0x0000a750
        /*0b98*/ 	.word	0x0000000b
        /*0b9c*/ 	.word	0x00038850
        /*0ba0*/ 	.short	0x010a
        /*0ba2*/ 	.byte	0x3f
	.zero		1


	//   ....[34]....
        /*0ba4*/ 	.word	0x0000ac40
        /*0ba8*/ 	.word	0x0000000b
        /*0bac*/ 	.word	0x00000000
        /*0bb0*/ 	.short	0x0101
        /*0bb2*/ 	.byte	0x3f
	.zero		1


	//   ....[35]....
        /*0bb4*/ 	.word	0x0000cf90
        /*0bb8*/ 	.word	0x00000098
        /*0bbc*/ 	.word	0x00000000
        /*0bc0*/ 	.short	0x0101
        /*0bc2*/ 	.byte	0x3f
	.zero		1


	//   ....[36]....
        /*0bc4*/ 	.word	0x0000fe10
        /*0bc8*/ 	.word	0x00000000
        /*0bcc*/ 	.word	0x00038840
        /*0bd0*/ 	.short	0x010a
        /*0bd2*/ 	.byte	0x3f
	.zero		1


	//   ....[37]....
        /*0bd4*/ 	.word	0x00010f00
        /*0bd8*/ 	.word	0x00000009
        /*0bdc*/ 	.word	0x00038800
        /*0be0*/ 	.short	0x0107
        /*0be2*/ 	.byte	0x3f
	.zero		1


	//   ....[38]....
        /*0be4*/ 	.word	0x00011010
        /*0be8*/ 	.word	0x00000002
        /*0bec*/ 	.word	0x00038800
        /*0bf0*/ 	.short	0x0101
        /*0bf2*/ 	.byte	0x3f
	.zero		1


	//   ....[39]....
        /*0bf4*/ 	.word	0x00011030
        /*0bf8*/ 	.word	0x00000002
        /*0bfc*/ 	.word	0x00038820
        /*0c00*/ 	.short	0x010a
        /*0c02*/ 	.byte	0x3f
	.zero		1


	//   ....[40]....
        /*0c04*/ 	.word	0x000113c0
        /*0c08*/ 	.word	0x00000003
        /*0c0c*/ 	.word	0x00038840
        /*0c10*/ 	.short	0x010a
        /*0c12*/ 	.byte	0x3f
	.zero		1


	//   ....[41]....
        /*0c14*/ 	.word	0x00011980
        /*0c18*/ 	.word	0x00000003
        /*0c1c*/ 	.word	0x00000060
        /*0c20*/ 	.short	0x010a
        /*0c22*/ 	.byte	0x3f
	.zero		1


	//   ....[42]....
        /*0c24*/ 	.word	0x000122a0
        /*0c28*/ 	.word	0x00000003
        /*0c2c*/ 	.word	0x00038840
        /*0c30*/ 	.short	0x010a
        /*0c32*/ 	.byte	0x3f
	.zero		1


	//   ....[43]....
        /*0c34*/ 	.word	0x00012860
        /*0c38*/ 	.word	0x00000002
        /*0c3c*/ 	.word	0x00000060
        /*0c40*/ 	.short	0x010a
        /*0c42*/ 	.byte	0x3f
	.zero		1


	//   ....[44]....
        /*0c44*/ 	.word	0x00013090
        /*0c48*/ 	.word	0x00000002
        /*0c4c*/ 	.word	0x00038840
        /*0c50*/ 	.short	0x010a
        /*0c52*/ 	.byte	0x3f
	.zero		1


	//   ....[45]....
        /*0c54*/ 	.word	0x00013650
        /*0c58*/ 	.word	0x00000002
        /*0c5c*/ 	.word	0x00000060
        /*0c60*/ 	.short	0x010a
        /*0c62*/ 	.byte	0x3f
	.zero		1


	//   ....[46]....
        /*0c64*/ 	.word	0x00013e10
        /*0c68*/ 	.word	0x00000002
        /*0c6c*/ 	.word	0x00038860
        /*0c70*/ 	.short	0x010a
        /*0c72*/ 	.byte	0x3f
	.zero		1


	//   ....[47]....
        /*0c74*/ 	.word	0x00014f10
        /*0c78*/ 	.word	0x00000000
        /*0c7c*/ 	.word	0x00038820
        /*0c80*/ 	.short	0x010a
        /*0c82*/ 	.byte	0x3f
	.zero		1


	//   ....[48]....
        /*0c84*/ 	.word	0x000150f0
        /*0c88*/ 	.word	0x00000006
        /*0c8c*/ 	.word	0x00000000
        /*0c90*/ 	.short	0x010a
        /*0c92*/ 	.byte	0x3f
	.zero		1


	//   ....[49]....
        /*0c94*/ 	.word	0x00015160
        /*0c98*/ 	.word	0x00000007
        /*0c9c*/ 	.word	0x00000000
        /*0ca0*/ 	.short	0x010a
        /*0ca2*/ 	.byte	0x3f
	.zero		1


	//   ....[50]....
        /*0ca4*/ 	.word	0x000151d0
        /*0ca8*/ 	.word	0x00000004
        /*0cac*/ 	.word	0x00000000
        /*0cb0*/ 	.short	0x010a
        /*0cb2*/ 	.byte	0x3f
	.zero		1


	//   ....[51]....
        /*0cb4*/ 	.word	0x00015200
        /*0cb8*/ 	.word	0x00000003
        /*0cbc*/ 	.word	0x00000000
        /*0cc0*/ 	.short	0x010a
        /*0cc2*/ 	.byte	0x3f
	.zero		1


	//   ....[52]....
        /*0cc4*/ 	.word	0x00015260
        /*0cc8*/ 	.word	0x00000005
        /*0ccc*/ 	.word	0x00038800
        /*0cd0*/ 	.short	0x010a
        /*0cd2*/ 	.byte	0x3f
	.zero		1


	//   ....[53]....
        /*0cd4*/ 	.word	0x000152b0
        /*0cd8*/ 	.word	0x00000000
        /*0cdc*/ 	.word	0x00038830
        /*0ce0*/ 	.short	0x010a
        /*0ce2*/ 	.byte	0x3f
	.zero		1


	//   ....[54]....
        /*0ce4*/ 	.word	0x00015320
        /*0ce8*/ 	.word	0x00000004
        /*0cec*/ 	.word	0x00038830
        /*0cf0*/ 	.short	0x010a
        /*0cf2*/ 	.byte	0x3f
	.zero		1


	//   ....[55]....
        /*0cf4*/ 	.word	0x00015380
        /*0cf8*/ 	.word	0x00000003
        /*0cfc*/ 	.word	0x00038850
        /*0d00*/ 	.short	0x010a
        /*0d02*/ 	.byte	0x3f
	.zero		1


	//   ....[56]....
        /*0d04*/ 	.word	0x000153d0
        /*0d08*/ 	.word	0x0000000b
        /*0d0c*/ 	.word	0x00038850
        /*0d10*/ 	.short	0x010a
        /*0d12*/ 	.byte	0x3f
	.zero		1


	//   ....[57]....
        /*0d14*/ 	.word	0x00015570
        /*0d18*/ 	.word	0x00000000
        /*0d1c*/ 	.word	0x00038840
        /*0d20*/ 	.short	0x010a
        /*0d22*/ 	.byte	0x3f
	.zero		1


	//   ....[58]....
        /*0d24*/ 	.word	0x000161f0
        /*0d28*/ 	.word	0x00000002
        /*0d2c*/ 	.word	0x00038820
        /*0d30*/ 	.short	0x010a
        /*0d32*/ 	.byte	0x3f
	.zero		1


	//   ....[59]....
        /*0d34*/ 	.word	0x00016240
        /*0d38*/ 	.word	0x00000003
        /*0d3c*/ 	.word	0x00038840
        /*0d40*/ 	.short	0x010a
        /*0d42*/ 	.byte	0x3f
	.zero		1


	//   ....[60]....
        /*0d44*/ 	.word	0x00016290
        /*0d48*/ 	.word	0x00000003
        /*0d4c*/ 	.word	0x00000060
        /*0d50*/ 	.short	0x010a
        /*0d52*/ 	.byte	0x3f
	.zero		1


	//   ....[61]....
        /*0d54*/ 	.word	0x000162e0
        /*0d58*/ 	.word	0x00000003
        /*0d5c*/ 	.word	0x00038840
        /*0d60*/ 	.short	0x010a
        /*0d62*/ 	.byte	0x3f
	.zero		1


	//   ....[62]....
        /*0d64*/ 	.word	0x00016330
        /*0d68*/ 	.word	0x00000002
        /*0d6c*/ 	.word	0x00000060
        /*0d70*/ 	.short	0x010a
        /*0d72*/ 	.byte	0x3f
	.zero		1


	//   ....[63]....
        /*0d74*/ 	.word	0x00016380
        /*0d78*/ 	.word	0x00000002
        /*0d7c*/ 	.word	0x00038840
        /*0d80*/ 	.short	0x010a
        /*0d82*/ 	.byte	0x3f
	.zero		1


	//   ....[64]....
        /*0d84*/ 	.word	0x000163d0
        /*0d88*/ 	.word	0x00000002
        /*0d8c*/ 	.word	0x00000060
        /*0d90*/ 	.short	0x010a
        /*0d92*/ 	.byte	0x3f
	.zero		1


	//   ....[65]....
        /*0d94*/ 	.word	0x00016420
        /*0d98*/ 	.word	0x00000002
        /*0d9c*/ 	.word	0x00038860
        /*0da0*/ 	.short	0x010a
        /*0da2*/ 	.byte	0x3f
	.zero		1


	//   ....[66]....
        /*0da4*/ 	.word	0x00016e90
        /*0da8*/ 	.word	0x00000000
        /*0dac*/ 	.word	0x00038820
        /*0db0*/ 	.short	0x010a
        /*0db2*/ 	.byte	0x3f
	.zero		1


	//   ....[67]....
        /*0db4*/ 	.word	0x00017030
        /*0db8*/ 	.word	0x00000006
        /*0dbc*/ 	.word	0x00000000
        /*0dc0*/ 	.short	0x010a
        /*0dc2*/ 	.byte	0x3f
	.zero		1


	//   ....[68]....
        /*0dc4*/ 	.word	0x00017080
        /*0dc8*/ 	.word	0x00000007
        /*0dcc*/ 	.word	0x00000000
        /*0dd0*/ 	.short	0x010a
        /*0dd2*/ 	.byte	0x3f
	.zero		1


	//   ....[69]....
        /*0dd4*/ 	.word	0x000170d0
        /*0dd8*/ 	.word	0x00000004
        /*0ddc*/ 	.word	0x00000000
        /*0de0*/ 	.short	0x010a
        /*0de2*/ 	.byte	0x3f
	.zero		1


	//----- nvinfo : EIATTR_NUM_MBARRIERS
	.align		4
.L_157:
        /*0de4*/ 	.byte	0x03, 0x38
        /*0de6*/ 	.short	0x0016


	//----- nvinfo : EIATTR_EXIT_INSTR_OFFSETS
	.align		4
        /*0de8*/ 	.byte	0x04, 0x1c
        /*0dea*/ 	.short	(.L_159 - .L_158)


	//   ....[0]....
.L_158:
        /*0dec*/ 	.word	0x00000a50


	//   ....[1]....
        /*0df0*/ 	.word	0x0000e440


	//   ....[2]....
        /*0df4*/ 	.word	0x00015250


	//----- nvinfo : EIATTR_MAX_THREADS
	.align		4
.L_159:
        /*0df8*/ 	.byte	0x04, 0x05
        /*0dfa*/ 	.short	(.L_161 - .L_160)
.L_160:
        /*0dfc*/ 	.word	0x00000180
        /*0e00*/ 	.word	0x00000001
        /*0e04*/ 	.word	0x00000001


	//----- nvinfo : EIATTR_CRS_STACK_SIZE
	.align		4
.L_161:
        /*0e08*/ 	.byte	0x04, 0x1e
        /*0e0a*/ 	.short	(.L_163 - .L_162)
.L_162:
        /*0e0c*/ 	.word	0x00000000


	//----- nvinfo : EIATTR_CBANK_PARAM_SIZE
	.align		4
.L_163:
        /*0e10*/ 	.byte	0x03, 0x19
        /*0e12*/ 	.short	0x0af0


	//----- nvinfo : EIATTR_PARAM_CBANK
	.align		4
        /*0e14*/ 	.byte	0x04, 0x0a
        /*0e16*/ 	.short	(.L_165 - .L_164)
	.align		4
.L_164:
        /*0e18*/ 	.word	index@(.nv.constant0._ZN7cutlass13device_kernelIN5flash11enable_sm90INS1_16FlashAttnFwdSm90INS1_25CollectiveMainloopFwdSm90ILi2EN4cute5tupleIJNS5_1CILi1EEES8_S8_EEENS6_IJNS7_ILi128EEENS7_ILi80EEENS7_ILi256EEEEEELi256ENS_10bfloat16_tEfNS_4arch4Sm90ELb0ELb0ELb1ELb1ELb0ELb0ELb0ELb1ELb1ELb1ELb0ELb0EEENS1_21CollectiveEpilogueFwdINS6_IJSA_SC_SB_EEES9_SE_SG_Li256ELb1ELb1ELb0ELb0EEENS1_36VarlenDynamicPersistentTileSchedulerILi128ELi80ELi256ELi128ELb0ELb1ELb1ELb0ELb1ELb1EEEEEEEEEvNT_6ParamsE)
        /*0e1c*/ 	.short	0x0210
        /*0e1e*/ 	.short	0x0af0


	//----- nvinfo : EIATTR_SW_WAR
	.align		4
.L_165:
        /*0e20*/ 	.byte	0x04, 0x36
        /*0e22*/ 	.short	(.L_167 - .L_166)
.L_166:
        /*0e24*/ 	.word	0x00000008
.L_167:


//--------------------- .nv.info._ZN7cutlass13device_kernelIN5flash11enable_sm90INS1_16FlashAttnFwdSm90INS1_25CollectiveMainloopFwdSm90ILi2EN4cute5tupleIJNS5_1CILi1EEES8_S8_EEENS6_IJNS7_ILi128EEENS7_ILi80EEENS7_ILi256EEEEEELi256ENS_10bfloat16_tEfNS_4arch4Sm90ELb0ELb0ELb1ELb1ELb0ELb1ELb0ELb1ELb1ELb1ELb0ELb0EEENS1_21CollectiveEpilogueFwdINS6_IJSA_SC_SB_EEES9_SE_SG_Li256ELb1ELb1ELb0ELb0EEENS1_36VarlenDynamicPersistentTileSchedulerILi128ELi80ELi256ELi128ELb0ELb1ELb1ELb0ELb1ELb1EEEEEEEEEvNT_6ParamsE --------------------------
	.section	.nv.info._ZN7cutlass13device_kernelIN5flash11enable_sm90INS1_16FlashAttnFwdSm90INS1_25CollectiveMainloopFwdSm90ILi2EN4cute5tupleIJNS5_1CILi1EEES8_S8_EEENS6_IJNS7_ILi128EEENS7_ILi80EEENS7_ILi256EEEEEELi256ENS_10bfloat16_tEfNS_4arch4Sm90ELb0ELb0ELb1ELb1ELb0ELb1ELb0ELb1ELb1ELb1ELb0ELb0EEENS1_21CollectiveEpilogueFwdINS6_IJSA_SC_SB_EEES9_SE_SG_Li256ELb1ELb1ELb0ELb0EEENS1_36VarlenDynamicPersistentTileSchedulerILi128ELi80ELi256ELi128ELb0ELb1ELb1ELb0ELb1ELb1EEEEEEEEEvNT_6ParamsE,"",@"SHT_CUDA_INFO"
	.sectionflags	@""
	.align	4


	//----- nvinfo : EIATTR_CUDA_API_VERSION
	.align		4
        /*0000*/ 	.byte	0x04, 0x37
        /*0002*/ 	.short	(.L_169 - .L_168)
.L_168:
        /*0004*/ 	.word	0x00000082


	//----- nvinfo : EIATTR_KPARAM_INFO
	.align		4
.L_169:
        /*0008*/ 	.byte	0x04, 0x17
        /*000a*/ 	.short	(.L_171 - .L_170)
.L_170:
        /*000c*/ 	.word	0x00000000
        /*0010*/ 	.short	0x0000
        /*0012*/ 	.short	0x0070
        /*0014*/ 	.byte	0x00, 0xf0, 0x01, 0x2a


	//----- nvinfo : EIATTR_SPARSE_MMA_MASK
	.align		4
.L_171:
        /*0018*/ 	.byte	0x03, 0x50
        /*001a*/ 	.short	0x0000


	//----- nvinfo : EIATTR_MAXREG_COUNT
	.align		4
        /*001c*/ 	.byte	0x03, 0x1b
        /*001e*/ 	.short	0x00a8


	//----- nvinfo : EIATTR_NUM_BARRIERS
	.align		4
        /*0020*/ 	.byte	0x02, 0x4c
        /*0022*/ 	.byte	0x10
	.zero		1


	//----- nvinfo : EIATTR_EXTERNS
	.align		4
        /*0024*/ 	.byte	0x04, 0x0f
        /*0026*/ 	.short	(.L_173 - .L_172)


	//   ....[0]....
	.align		4
.L_172:
        /*0028*/ 	.word	index@(__assertfail)


	//----- nvinfo : EIATTR_ANNOTATIONS
	.align		4
.L_173:
        /*002c*/ 	.byte	0x04, 0x55
        /*002e*/ 	.short	(.L_175 - .L_174)


	//   ....[0]....
.L_174:
        /* <DEDUP_REMOVED lines=120> */


	//----- nvinfo : EIATTR_MERCURY_ISA_VERSION
	.align		4
.L_175:
        /*07a0*/ 	.byte	0x03, 0x5f
        /*07a2*/ 	.short	0x0101


	//----- nvinfo : EIATTR_UNUSED_LOAD_BYTE_OFFSET
	.align		4
        /*07a4*/ 	.byte	0x04, 0x44
        /*07a6*/ 	.short	(.L_177 - .L_176)


	//   ....[0]....
.L_176:
        /*07a8*/ 	.word	0x00000a70
        /*07ac*/ 	.word	0x0000fff0


	//   ....[1]....
        /*07b0*/ 	.word	0x0001d880
        /*07b4*/ 	.word	0x0000fff0


	//----- nvinfo : EIATTR_INT_WARP_WIDE_INSTR_OFFSETS
	.align		4
.L_177:
        /*07b8*/ 	.byte	0x04, 0x31
        /*07ba*/ 	.short	(.L_179 - .L_178)


	//   ....[0]....
.L_178:
        /*07bc*/ 	.word	0x00000180


	//   ....[1]....
        /*07c0*/ 	.word	0x000001c0


	//   ....[2]....
        /*07c4*/ 	.word	0x00000280


	//   ....[3]....
        /*07c8*/ 	.word	0x00023300


	//   ....[4]....
        /*07cc*/ 	.word	0x00023370


	//   ....[5]....
        /*07d0*/ 	.word	0x00027aa0


	//   ....[6]....
        /*07d4*/ 	.word	0x00027b10


	//----- nvinfo : EIATTR_COOP_GROUP_MASK_REGIDS
	.align		4
.L_179:
        /*07d8*/ 	.byte	0x04, 0x29
        /*07da*/ 	.short	(.L_181 - .L_180)


	//   ....[0]....
.L_180:
        /*07dc*/ 	.word	0xffffffff


	//   ....[1]....
        /*07e0*/ 	.word	0xffffffff


	//   ....[2]....
        /*07e4*/ 	.word	0xffffffff


	//   ....[3]....
        /*07e8*/ 	.word	0xffffffff


	//   ....[4]....
        /*07ec*/ 	.word	0xffffffff


	//   ....[5]....
        /*07f0*/ 	.word	0xffffffff


	//   ....[6]....
        /*07f4*/ 	.word	0xffffffff


	//   ....[7]....
        /*07f8*/ 	.word	0xffffffff


	//   ....[8]....
        /*07fc*/ 	.word	0xffffffff


	//   ....[9]....
        /*0800*/ 	.word	0xffffffff


	//   ....[10]....
        /*0804*/ 	.word	0xffffffff


	//   ....[11]....
        /*0808*/ 	.word	0xffffffff


	//   ....[12]....
        /*080c*/ 	.word	0xffffffff


	//   ....[13]....
        /*0810*/ 	.word	0xffffffff


	//   ....[14]....
        /*0814*/ 	.word	0xffffffff


	//   ....[15]....
        /*0818*/ 	.word	0xffffffff


	//   ....[16]....
        /*081c*/ 	.word	0xffffffff


	//   ....[17]....
        /*0820*/ 	.word	0xffffffff


	//   ....[18]....
        /*0824*/ 	.word	0xffffffff


	//   ....[19]....
        /*0828*/ 	.word	0xffffffff


	//   ....[20]....
        /*082c*/ 	.word	0xffffffff


	//   ....[21]....
        /*0830*/ 	.word	0xffffffff


	//   ....[22]....
        /*0834*/ 	.word	0xffffffff


	//   ....[23]....
        /*0838*/ 	.word	0xffffffff


	//   ....[24]....
        /*083c*/ 	.word	0xffffffff


	//   ....[25]....
        /*0840*/ 	.word	0xffffffff


	//   ....[26]....
        /*0844*/ 	.word	0xffffffff


	//   ....[27]....
        /*0848*/ 	.word	0xffffffff


	//   ....[28]....
        /*084c*/ 	.word	0xffffffff


	//   ....[29]....
        /*0850*/ 	.word	0xffffffff


	//   ....[30]....
        /*0854*/ 	.word	0xffffffff


	//   ....[31]....
        /*0858*/ 	.word	0xffffffff


	//   ....[32]....
        /*085c*/ 	.word	0xffffffff


	//   ....[33]....
        /*0860*/ 	.word	0xffffffff


	//   ....[34]....
        /*0864*/ 	.word	0xffffffff


	//   ....[35]....
        /*0868*/ 	.word	0xffffffff


	//   ....[36]....
        /*086c*/ 	.word	0xffffffff


	//   ....[37]....
        /*0870*/ 	.word	0xffffffff


	//   ....[38]....
        /*0874*/ 	.word	0xffffffff


	//   ....[39]....
        /*0878*/ 	.word	0xffffffff


	//   ....[40]....
        /*087c*/ 	.word	0xffffffff


	//   ....[41]....
        /*0880*/ 	.word	0xffffffff


	//   ....[42]....
        /*0884*/ 	.word	0xffffffff


	//   ....[43]....
        /*0888*/ 	.word	0xffffffff


	//   ....[44]....
        /*088c*/ 	.word	0xffffffff


	//   ....[45]....
        /*0890*/ 	.word	0xffffffff


	//   ....[46]....
        /*0894*/ 	.word	0xffffffff


	//   ....[47]....
        /*0898*/ 	.word	0xffffffff


	//   ....[48]....
        /*089c*/ 	.word	0xffffffff


	//   ....[49]....
        /*08a0*/ 	.word	0xffffffff


	//   ....[50]....
        /*08a4*/ 	.word	0xffffffff


	//   ....[51]....
        /*08a8*/ 	.word	0xffffffff


	//   ....[52]....
        /*08ac*/ 	.word	0xffffffff


	//   ....[53]....
        /*08b0*/ 	.word	0xffffffff


	//   ....[54]....
        /*08b4*/ 	.word	0xffffffff


	//   ....[55]....
        /*08b8*/ 	.word	0xffffffff


	//   ....[56]....
        /*08bc*/ 	.word	0xffffffff


	//   ....[57]....
        /*08c0*/ 	.word	0xffffffff


	//   ....[58]....
        /*08c4*/ 	.word	0xffffffff


	//   ....[59]....
        /*08c8*/ 	.word	0xffffffff


	//   ....[60]....
        /*08cc*/ 	.word	0xffffffff


	//   ....[61]....
        /*08d0*/ 	.word	0xffffffff


	//   ....[62]....
        /*08d4*/ 	.word	0xffffffff


	//   ....[63]....
        /*08d8*/ 	.word	0xffffffff


	//   ....[64]....
        /*08dc*/ 	.word	0xffffffff


	//   ....[65]....
        /*08e0*/ 	.word	0xffffffff


	//   ....[66]....
        /*08e4*/ 	.word	0xffffffff


	//   ....[67]....
        /*08e8*/ 	.word	0xffffffff


	//   ....[68]....
        /*08ec*/ 	.word	0xffffffff


	//   ....[69]....
        /*08f0*/ 	.word	0xffffffff


	//   ....[70]....
        /*08f4*/ 	.word	0xffffffff


	//   ....[71]....
        /*08f8*/ 	.word	0xffffffff


	//   ....[72]....
        /*08fc*/ 	.word	0xffffffff


	//   ....[73]....
        /*0900*/ 	.word	0xffffffff


	//   ....[74]....
        /*0904*/ 	.word	0xffffffff


	//   ....[75]....
        /*0908*/ 	.word	0xffffffff


	//   ....[76]....
        /*090c*/ 	.word	0xffffffff


	//   ....[77]....
        /*0910*/ 	.word	0xffffffff


	//   ....[78]....
        /*0914*/ 	.word	0xffffffff


	//   ....[79]....
        /*0918*/ 	.word	0xffffffff


	//   ....[80]....
        /*091c*/ 	.word	0xffffffff


	//   ....[81]....
        /*0920*/ 	.word	0xffffffff


	//   ....[82]....
        /*0924*/ 	.word	0xffffffff


	//   ....[83]....
        /*0928*/ 	.word	0xffffffff


	//   ....[84]....
        /*092c*/ 	.word	0xffffffff


	//   ....[85]....
        /*0930*/ 	.word	0xffffffff


	//   ....[86]....
        /*0934*/ 	.word	0xffffffff


	//   ....[87]....
        /*0938*/ 	.word	0xffffffff


	//   ....[88]....
        /*093c*/ 	.word	0xffffffff


	//   ....[89]....
        /*0940*/ 	.word	0xffffffff


	//   ....[90]....
        /*0944*/ 	.word	0xffffffff


	//   ....[91]....
        /*0948*/ 	.word	0xffffffff


	//   ....[92]....
        /*094c*/ 	.word	0xffffffff


	//   ....[93]....
        /*0950*/ 	.word	0xffffffff


	//   ....[94]....
        /*0954*/ 	.word	0xffffffff


	//   ....[95]....
        /*0958*/ 	.word	0xffffffff


	//   ....[96]....
        /*095c*/ 	.word	0xffffffff


	//   ....[97]....
        /*0960*/ 	.word	0xffffffff


	//   ....[98]....
        /*0964*/ 	.word	0xffffffff


	//   ....[99]....
        /*0968*/ 	.word	0xffffffff


	//   ....[100]....
        /*096c*/ 	.word	0x0500000f


	//   ....[101]....
        /*0970*/ 	.word	0x0500000f


	//   ....[102]....
        /*0974*/ 	.word	0x0500000f


	//   ....[103]....
        /*0978*/ 	.word	0x0500000f


	//   ....[104]....
        /*097c*/ 	.word	0x0500000f


	//   ....[105]....
        /*0980*/ 	.word	0x0500000f


	//   ....[106]....
        /*0984*/ 	.word	0x0500000f


	//   ....[107]....
        /*0988*/ 	.word	0x0500000f


	//   ....[108]....
        /*098c*/ 	.word	0x0500000f


	//   ....[109]....
        /*0990*/ 	.word	0x0500000f


	//   ....[110]....
        /*0994*/ 	.word	0x0500000f


	//   ....[111]....
        /*0998*/ 	.word	0x0500000f


	//   ....[112]....
        /*099c*/ 	.word	0x0500000f


	//   ....[113]....
        /*09a0*/ 	.word	0x0500000f


	//   ....[114]....
        /*09a4*/ 	.word	0x0500000f


	//   ....[115]....
        /*09a8*/ 	.word	0x0500000f


	//   ....[116]....
        /*09ac*/ 	.word	0x0500000f


	//   ....[117]....
        /*09b0*/ 	.word	0x0500000f


	//   ....[118]....
        /*09b4*/ 	.word	0x0500000f


	//   ....[119]....
        /*09b8*/ 	.word	0x0500000f


	//   ....[120]....
        /*09bc*/ 	.word	0x0500000f


	//   ....[121]....
        /*09c0*/ 	.word	0x0500000f


	//   ....[122]....
        /*09c4*/ 	.word	0x0500000f


	//   ....[123]....
        /*09c8*/ 	.word	0x0500000f


	//   ....[124]....
        /*09cc*/ 	.word	0x0500000f


	//   ....[125]....
        /*09d0*/ 	.word	0x0500000f


	//   ....[126]....
        /*09d4*/ 	.word	0x0500000f


	//   ....[127]....
        /*09d8*/ 	.word	0x0500000f


	//   ....[128]....
        /*09dc*/ 	.word	0x0500000f


	//   ....[129]....
        /*09e0*/ 	.word	0x0500000f


	//   ....[130]....
        /*09e4*/ 	.word	0x0500000f


	//   ....[131]....
        /*09e8*/ 	.word	0x0500000f


	//   ....[132]....
        /*09ec*/ 	.word	0x0500000f


	//   ....[133]....
        /*09f0*/ 	.word	0x0500000f


	//   ....[134]....
        /*09f4*/ 	.word	0x0500000f


	//   ....[135]....
        /*09f8*/ 	.word	0x0500000f


	//   ....[136]....
        /*09fc*/ 	.word	0x0500000f


	//   ....[137]....
        /*0a00*/ 	.word	0x0500000f


	//   ....[138]....
        /*0a04*/ 	.word	0x0500000f


	//   ....[139]....
        /*0a08*/ 	.word	0x0500000f


	//   ....[140]....
        /*0a0c*/ 	.word	0x0500000f


	//   ....[141]....
        /*0a10*/ 	.word	0x0500000f


	//   ....[142]....
        /*0a14*/ 	.word	0x0500000f


	//   ....[143]....
        /*0a18*/ 	.word	0x0500000f


	//----- nvinfo : EIATTR_COOP_GROUP_INSTR_OFFSETS
	.align		4
.L_181:
        /*0a1c*/ 	.byte	0x04, 0x28
        /*0a1e*/ 	.short	(.L_183 - .L_182)


	//   ....[0]....
.L_182:
        /*0a20*/ 	.word	0x00000060


	//   ....[1]....
        /*0a24*/ 	.word	0x00000190


	//   ....[2]....
        /*0a28*/ 	.word	0x00000290


	//   ....[3]....
        /*0a2c*/ 	.word	0x00000400


	//   ....[4]....
        /*0a30*/ 	.word	0x00000560


	//   ....[5]....
        /*0a34*/ 	.word	0x00000680


	//   ....[6]....
        /*0a38*/ 	.word	0x000007e0


	//   ....[7]....
        /*0a3c*/ 	.word	0x0000b3a0


	//   ....[8]....
        /*0a40*/ 	.word	0x0000b910


	//   ....[9]....
        /*0a44*/ 	.word	0x0000b920


	//   ....[10]....
        /*0a48*/ 	.word	0x0000b930


	//   ....[11]....
        /*0a4c*/ 	.word	0x0000b940


	//   ....[12]....
        /*0a50*/ 	.word	0x0000ebc0


	//   ....[13]....
        /*0a54*/ 	.word	0x0000ebd0


	//   ....[14]....
        /*0a58*/ 	.word	0x0000ebe0


	//   ....[15]....
        /*0a5c*/ 	.word	0x0000ebf0


	//   ....[16]....
        /*0a60*/ 	.word	0x00015ca0


	//   ....[17]....
        /*0a64*/ 	.word	0x00015cc0


	//   ....[18]....
        /*0a68*/ 	.word	0x00015fa0


	//   ....[19]....
        /*0a6c*/ 	.word	0x00015fd0


	//   ....[20]....
        /*0a70*/ 	.word	0x0001b6b0


	//   ....[21]....
        /*0a74*/ 	.word	0x0001b6e0


	//   ....[22]....
        /*0a78*/ 	.word	0x0001ba60


	//   ....[23]....
        /*0a7c*/ 	.word	0x0001bb00


	//   ....[24]....
        /*0a80*/ 	.word	0x0001cde0


	//   ....[25]....
        /*0a84*/ 	.word	0x0001ce60


	//   ....[26]....
        /*0a88*/ 	.word	0x0001ce70


	//   ....[27]....
        /*0a8c*/ 	.word	0x0001cea0


	//   ....[28]....
        /*0a90*/ 	.word	0x0001ead0


	//   ....[29]....
        /*0a94*/ 	.word	0x0001eb10


	//   ....[30]....
        /*0a98*/ 	.word	0x0001ebe0


	//   ....[31]....
        /*0a9c*/ 	.word	0x0001ec40


	//   ....[32]....
        /*0aa0*/ 	.word	0x0001f2c0


	//   ....[33]....
        /*0aa4*/ 	.word	0x0001f300


	//   ....[34]....
        /*0aa8*/ 	.word	0x0001f460


	//   ....[35]....
        /*0aac*/ 	.word	0x0001f480


	//   ....[36]....
        /*0ab0*/ 	.word	0x0001f5d0


	//   ....[37]....
        /*0ab4*/ 	.word	0x0001f5f0


	//   ....[38]....
        /*0ab8*/ 	.word	0x0001f750


	//   ....[39]....
        /*0abc*/ 	.word	0x0001f770


	//   ....[40]....
        /*0ac0*/ 	.word	0x000200c0


	//   ....[41]....
        /*0ac4*/ 	.word	0x000200d0


	//   ....[42]....
        /*0ac8*/ 	.word	0x00020230


	//   ....[43]....
        /*0acc*/ 	.word	0x00020250


	//   ....[44]....
        /*0ad0*/ 	.word	0x000203a0


	//   ....[45]....
        /*0ad4*/ 	.word	0x000203c0


	//   ....[46]....
        /*0ad8*/ 	.word	0x00020520


	//   ....[47]....
        /*0adc*/ 	.word	0x00020540


	//   ....[48]....
        /*0ae0*/ 	.word	0x00020720


	//   ....[49]....
        /*0ae4*/ 	.word	0x00020900


	//   ....[50]....
        /*0ae8*/ 	.word	0x00020930


	//   ....[51]....
        /*0aec*/ 	.word	0x00020960


	//   ....[52]....
        /*0af0*/ 	.word	0x00020990


	//   ....[53]....
        /*0af4*/ 	.word	0x000209c0


	//   ....[54]....
        /*0af8*/ 	.word	0x000209f0


	//   ....[55]....
        /*0afc*/ 	.word	0x00020b70


	//   ....[56]....
        /*0b00*/ 	.word	0x00020ba0


	//   ....[57]....
        /*0b04*/ 	.word	0x00020bd0


	//   ....[58]....
        /*0b08*/ 	.word	0x00020c00


	//   ....[59]....
        /*0b0c*/ 	.word	0x00020c30


	//   ....[60]....
        /*0b10*/ 	.word	0x00020c60


	//   ....[61]....
        /*0b14*/ 	.word	0x00020cf0


	//   ....[62]....
        /*0b18*/ 	.word	0x00020d20


	//   ....[63]....
        /*0b1c*/ 	.word	0x00020db0


	//   ....[64]....
        /*0b20*/ 	.word	0x00021990


	//   ....[65]....
        /*0b24*/ 	.word	0x00023930


	//   ....[66]....
        /*0b28*/ 	.word	0x000246a0


	//   ....[67]....
        /*0b2c*/ 	.word	0x000246b0


	//   ....[68]....
        /*0b30*/ 	.word	0x00024780


	//   ....[69]....
        /*0b34*/ 	.word	0x00024790


	//   ....[70]....
        /*0b38*/ 	.word	0x00024840


	//   ....[71]....
        /*0b3c*/ 	.word	0x00024850


	//   ....[72]....
        /*0b40*/ 	.word	0x00024900


	//   ....[73]....
        /*0b44*/ 	.word	0x00024910


	//   ....[74]....
        /*0b48*/ 	.word	0x000249c0


	//   ....[75]....
        /*0b4c*/ 	.word	0x000249d0


	//   ....[76]....
        /*0b50*/ 	.word	0x00024a80


	//   ....[77]....
        /*0b54*/ 	.word	0x00024a90


	//   ....[78]....
        /*0b58*/ 	.word	0x00024b40


	//   ....[79]....
        /*0b5c*/ 	.word	0x00024b50


	//   ....[80]....
        /*0b60*/ 	.word	0x00024ba0


	//   ....[81]....
        /*0b64*/ 	.word	0x00024bf0


	//   ....[82]....
        /*0b68*/ 	.word	0x000283e0


	//   ....[83]....
        /*0b6c*/ 	.word	0x00028410


	//   ....[84]....
        /*0b70*/ 	.word	0x00028450


	//   ....[85]....
        /*0b74*/ 	.word	0x00028480


	//   ....[86]....
        /*0b78*/ 	.word	0x000284b0


	//   ....[87]....
        /*0b7c*/ 	.word	0x000284e0


	//   ....[88]....
        /*0b80*/ 	.word	0x00028510


	//   ....[89]....
        /*0b84*/ 	.word	0x00028540


	//   ....[90]....
        /*0b88*/ 	.word	0x000286d0


	//   ....[91]....
        /*0b8c*/ 	.word	0x00028700


	//   ....[92]....
        /*0b90*/ 	.word	0x00028730


	//   ....[93]....
        /*0b94*/ 	.word	0x00028760


	//   ....[94]....
        /*0b98*/ 	.word	0x00028790


	//   ....[95]....
        /*0b9c*/ 	.word	0x000287c0


	//   ....[96]....
        /*0ba0*/ 	.word	0x00028880


	//   ....[97]....
        /*0ba4*/ 	.word	0x000288a0


	//   ....[98]....
        /*0ba8*/ 	.word	0x00028910


	//   ....[99]....
        /*0bac*/ 	.word	0x00028da0


	//   ....[100]....
        /*0bb0*/ 	.word	0x000291e0


	//   ....[101]....
        /*0bb4*/ 	.word	0x00029270


	//   ....[102]....
        /*0bb8*/ 	.word	0x000292c0


	//   ....[103]....
        /*0bbc*/ 	.word	0x00029310


	//   ....[104]....
        /*0bc0*/ 	.word	0x000293f0


	//   ....[105]....
        /*0bc4*/ 	.word	0x00029480


	//   ....[106]....
        /*0bc8*/ 	.word	0x000294d0


	//   ....[107]....
        /*0bcc*/ 	.word	0x00029520


	//   ....[108]....
        /*0bd0*/ 	.word	0x00029780


	//   ....[109]....
        /*0bd4*/ 	.word	0x00029a70


	//   ....[110]....
        /*0bd8*/ 	.word	0x00029be0


	//   ....[111]....
        /*0bdc*/ 	.word	0x00029c30


	//   ....[112]....
        /*0be0*/ 	.word	0x00029de0


	//   ....[113]....
        /*0be4*/ 	.word	0x00029e30


	//   ....[114]....
        /*0be8*/ 	.word	0x00029f70


	//   ....[115]....
        /*0bec*/ 	.word	0x00029fc0


	//   ....[116]....
        /*0bf0*/ 	.word	0x0002a100


	//   ....[117]....
        /*0bf4*/ 	.word	0x0002a150


	//   ....[118]....
        /*0bf8*/ 	.word	0x0002a290


	//   ....[119]....
        /*0bfc*/ 	.word	0x0002a2e0


	//   ....[120]....
        /*0c00*/ 	.word	0x0002a420


	//   ....[121]....
        /*0c04*/ 	.word	0x0002a470


	//   ....[122]....
        /*0c08*/ 	.word	0x0002a590


	//   ....[123]....
        /*0c0c*/ 	.word	0x0002a600


	//   ....[124]....
        /*0c10*/ 	.word	0x0002a720


	//   ....[125]....
        /*0c14*/ 	.word	0x0002a770


	//   ....[126]....
        /*0c18*/ 	.word	0x0002aaa0


	//   ....[127]....
        /*0c1c*/ 	.word	0x0002ab40


	//   ....[128]....
        /*0c20*/ 	.word	0x0002ac70


	//   ....[129]....
        /*0c24*/ 	.word	0x0002acf0


	//   ....[130]....
        /*0c28*/ 	.word	0x0002ad70


	//   ....[131]....
        /*0c2c*/ 	.word	0x0002adf0


	//   ....[132]....
        /*0c30*/ 	.word	0x0002ae70


	//   ....[133]....
        /*0c34*/ 	.word	0x0002af00


	//   ....[134]....
        /*0c38*/ 	.word	0x0002afa0


	//   ....[135]....
        /*0c3c*/ 	.word	0x0002b050


	//   ....[136]....
        /*0c40*/ 	.word	0x0002b0d0


	//   ....[137]....
        /*0c44*/ 	.word	0x0002b150


	//   ....[138]....
        /*0c48*/ 	.word	0x0002b1d0


	//   ....[139]....
        /*0c4c*/ 	.word	0x0002b260


	//   ....[140]....
        /*0c50*/ 	.word	0x0002b2e0


	//   ....[141]....
        /*0c54*/ 	.word	0x0002b380


	//   ....[142]....
        /*0c58*/ 	.word	0x0002b410


	//   ....[143]....
        /*0c5c*/ 	.word	0x0002b540


	//----- nvinfo : EIATTR_REG_RECONFIG
	.align		4
.L_183:
        /*0c60*/ 	.byte	0x01, 0x54
	.zero		2


	//----- nvinfo : EIATTR_SYSCALL_OFFSETS
	.align		4
        /*0c64*/ 	.byte	0x04, 0x46
        /*0c66*/ 	.short	(.L_185 - .L_184)


	//   ....[0]....
.L_184:
        /*0c68*/ 	.word	0x00001b00


	//   ....[1]....
        /*0c6c*/ 	.word	0x00001c50


	//   ....[2]....
        /*0c70*/ 	.word	0x0000b520


	//   ....[3]....
        /*0c74*/ 	.word	0x0000b880


	//   ....[4]....
        /*0c78*/ 	.word	0x00023510


	//   ....[5]....
        /*0c7c*/ 	.word	0x00023670


	//   ....[6]....
        /*0c80*/ 	.word	0x00023770


	//   ....[7]....
        /*0c84*/ 	.word	0x000241f0


	//----- nvinfo : EIATTR_MBARRIER_INSTR_OFFSETS
	.align		4
.L_185:
        /*0c88*/ 	.byte	0x04, 0x39
        /*0c8a*/ 	.short	(.L_187 - .L_186)


	//   ....[0]....
.L_186:
        /*0c8c*/ 	.word	0x000002b0
        /*0c90*/ 	.word	0x000000ff
        /*0c94*/ 	.word	0x00038800
        /*0c98*/ 	.short	0x0100
        /*0c9a*/ 	.byte	0x08
	.zero		1


	//   ....[1]....
        /*0c9c*/ 	.word	0x000002c0
        /*0ca0*/ 	.word	0x000000ff
        /*0ca4*/ 	.word	0x00038820
        /*0ca8*/ 	.short	0x0100
        /*0caa*/ 	.byte	0x08
	.zero		1


	//   ....[2]....
        /*0cac*/ 	.word	0x000003b0
        /*0cb0*/ 	.word	0x000000ff
        /*0cb4*/ 	.word	0x00038830
        /*0cb8*/ 	.short	0x0100
        /*0cba*/ 	.byte	0x08
	.zero		1


	//   ....[3]....
        /*0cbc*/ 	.word	0x000003c0
        /*0cc0*/ 	.word	0x000000ff
        /*0cc4*/ 	.word	0x00038840
        /*0cc8*/ 	.short	0x0100
        /*0cca*/ 	.byte	0x08
	.zero		1


	//   ....[4]....
        /*0ccc*/ 	.word	0x000003d0
        /*0cd0*/ 	.word	0x000000ff
        /*0cd4*/ 	.word	0x00038838
        /*0cd8*/ 	.short	0x0100
        /*0cda*/ 	.byte	0x08
	.zero		1


	//   ....[5]....
        /*0cdc*/ 	.word	0x000003e0
        /*0ce0*/ 	.word	0x000000ff
        /*0ce4*/ 	.word	0x00038848
        /*0ce8*/ 	.short	0x0100
        /*0cea*/ 	.byte	0x08
	.zero		1


	//   ....[6]....
        /*0cec*/ 	.word	0x00000510
        /*0cf0*/ 	.word	0x000000ff
        /*0cf4*/ 	.word	0x00038850
        /*0cf8*/ 	.short	0x0100
        /*0cfa*/ 	.byte	0x08
	.zero		1


	//   ....[7]....
        /*0cfc*/ 	.word	0x00000520
        /*0d00*/ 	.word	0x000000ff
        /*0d04*/ 	.word	0x00038860
        /*0d08*/ 	.short	0x0100
        /*0d0a*/ 	.byte	0x08
	.zero		1


	//   ....[8]....
        /*0d0c*/ 	.word	0x00000530
        /*0d10*/ 	.word	0x000000ff
        /*0d14*/ 	.word	0x00038858
        /*0d18*/ 	.short	0x0100
        /*0d1a*/ 	.byte	0x08
	.zero		1


	//   ....[9]....
        /*0d1c*/ 	.word	0x00000540
        /*0d20*/ 	.word	0x000000ff
        /*0d24*/ 	.word	0x00038868
        /*0d28*/ 	.short	0x0100
        /*0d2a*/ 	.byte	0x08
	.zero		1


	//   ....[10]....
        /*0d2c*/ 	.word	0x00000630
        /*0d30*/ 	.word	0x000000ff
        /*0d34*/ 	.word	0x00038870
        /*0d38*/ 	.short	0x0100
        /*0d3a*/ 	.byte	0x06
	.zero		1


	//   ....[11]....
        /*0d3c*/ 	.word	0x00000640
        /*0d40*/ 	.word	0x000000ff
        /*0d44*/ 	.word	0x00038880
        /*0d48*/ 	.short	0x0100
        /*0d4a*/ 	.byte	0x06
	.zero		1


	//   ....[12]....
        /*0d4c*/ 	.word	0x00000650
        /*0d50*/ 	.word	0x000000ff
        /*0d54*/ 	.word	0x00038878
        /*0d58*/ 	.short	0x0100
        /*0d5a*/ 	.byte	0x06
	.zero		1


	//   ....[13]....
        /*0d5c*/ 	.word	0x00000660
        /*0d60*/ 	.word	0x000000ff
        /*0d64*/ 	.word	0x00038888
        /*0d68*/ 	.short	0x0100
        /*0d6a*/ 	.byte	0x06
	.zero		1


	//   ....[14]....
        /*0d6c*/ 	.word	0x00000790
        /*0d70*/ 	.word	0x000000ff
        /*0d74*/ 	.word	0x00038890
        /*0d78*/ 	.short	0x0100
        /*0d7a*/ 	.byte	0x08
	.zero		1


	//   ....[15]....
        /*0d7c*/ 	.word	0x000007a0
        /*0d80*/ 	.word	0x000000ff
        /*0d84*/ 	.word	0x000388a0
        /*0d88*/ 	.short	0x0100
        /*0d8a*/ 	.byte	0x08
	.zero		1


	//   ....[16]....
        /*0d8c*/ 	.word	0x000007b0
        /*0d90*/ 	.word	0x000000ff
        /*0d94*/ 	.word	0x00038898
        /*0d98*/ 	.short	0x0100
        /*0d9a*/ 	.byte	0x08
	.zero		1


	//   ....[17]....
        /*0d9c*/ 	.word	0x000007c0
        /*0da0*/ 	.word	0x000000ff
        /*0da4*/ 	.word	0x000388a8
        /*0da8*/ 	.short	0x0100
        /*0daa*/ 	.byte	0x08
	.zero		1


	//   ....[18]....
        /*0dac*/ 	.word	0x000008f0
        /*0db0*/ 	.word	0x000000ff
        /*0db4*/ 	.word	0x000388b0
        /*0db8*/ 	.short	0x0100
        /*0dba*/ 	.byte	0x08
	.zero		1


	//   ....[19]....
        /*0dbc*/ 	.word	0x00000900
        /*0dc0*/ 	.word	0x000000ff
        /*0dc4*/ 	.word	0x000388c0
        /*0dc8*/ 	.short	0x0100
        /*0dca*/ 	.byte	0x08
	.zero		1


	//   ....[20]....
        /*0dcc*/ 	.word	0x00000910
        /*0dd0*/ 	.word	0x000000ff
        /*0dd4*/ 	.word	0x000388b8
        /*0dd8*/ 	.short	0x0100
        /*0dda*/ 	.byte	0x08
	.zero		1


	//   ....[21]....
        /*0ddc*/ 	.word	0x00000920
        /*0de0*/ 	.word	0x000000ff
        /*0de4*/ 	.word	0x000388c8
        /*0de8*/ 	.short	0x0100
        /*0dea*/ 	.byte	0x08
	.zero		1


	//   ....[22]....
        /*0dec*/ 	.word	0x00003870
        /*0df0*/ 	.word	0x00000000
        /*0df4*/ 	.word	0x00038890
        /*0df8*/ 	.short	0x010a
        /*0dfa*/ 	.byte	0x3f
	.zero		1


	//   ....[23]....
        /*0dfc*/ 	.word	0x00006f50
        /*0e00*/ 	.word	0x00000000
        /*0e04*/ 	.word	0x00038890
        /*0e08*/ 	.short	0x010a
        /*0e0a*/ 	.byte	0x3f
	.zero		1


	//   ....[24]....
        /*0e0c*/ 	.word	0x0000a340
        /*0e10*/ 	.word	0x00000000
        /*0e14*/ 	.word	0x00038890
        /*0e18*/ 	.short	0x010a
        /*0e1a*/ 	.byte	0x3f
	.zero		1


	//   ....[25]....
        /*0e1c*/ 	.word	0x0000a790
        /*0e20*/ 	.word	0x00000024
        /*0e24*/ 	.word	0x00000000
        /*0e28*/ 	.short	0x0101
        /*0e2a*/ 	.byte	0x3f
	.zero		1


	//   ....[26]....
        /*0e2c*/ 	.word	0x0000a7d0
        /*0e30*/ 	.word	0x00000000
        /*0e34*/ 	.word	0x000388b0
        /*0e38*/ 	.short	0x010a
        /*0e3a*/ 	.byte	0x3f
	.zero		1


	//   ....[27]....
        /*0e3c*/ 	.word	0x0000ae10
        /*0e40*/ 	.word	0x00000000
        /*0e44*/ 	.word	0x00000000
        /*0e48*/ 	.short	0x0101
        /*0e4a*/ 	.byte	0x3f
	.zero		1


	//   ....[28]....
        /*0e4c*/ 	.word	0x0000b5a0
        /*0e50*/ 	.word	0x00000012
        /*0e54*/ 	.word	0x00038800
        /*0e58*/ 	.short	0x010a
        /*0e5a*/ 	.byte	0x3f
	.zero		1


	//   ....[29]....
        /*0e5c*/ 	.word	0x0000b5f0
        /*0e60*/ 	.word	0x00000012
        /*0e64*/ 	.word	0x00038800
        /*0e68*/ 	.short	0x010a
        /*0e6a*/ 	.byte	0x3f
	.zero		1


	//   ....[30]....
        /*0e6c*/ 	.word	0x0000bdb0
        /*0e70*/ 	.word	0x00000012
        /*0e74*/ 	.word	0x00038800
        /*0e78*/ 	.short	0x010a
        /*0e7a*/ 	.byte	0x3f
	.zero		1


	//   ....[31]....
        /*0e7c*/ 	.word	0x0000ef20
        /*0e80*/ 	.word	0x00000012
        /*0e84*/ 	.word	0x00038800
        /*0e88*/ 	.short	0x010a
        /*0e8a*/ 	.byte	0x3f
	.zero		1


	//   ....[32]....
        /*0e8c*/ 	.word	0x00012250
        /*0e90*/ 	.word	0x00000000
        /*0e94*/ 	.word	0x00038830
        /*0e98*/ 	.short	0x010a
        /*0e9a*/ 	.byte	0x3f
	.zero		1


	//   ....[33]....
        /*0e9c*/ 	.word	0x000122d0
        /*0ea0*/ 	.word	0x00000000
        /*0ea4*/ 	.word	0x00038830
        /*0ea8*/ 	.short	0x010a
        /*0eaa*/ 	.byte	0x3f
	.zero		1


	//   ....[34]....
        /*0eac*/ 	.word	0x000165a0
        /*0eb0*/ 	.word	0x00000000
        /*0eb4*/ 	.word	0x00000000
        /*0eb8*/ 	.short	0x0101
        /*0eba*/ 	.byte	0x3f
	.zero		1


	//   ....[35]....
        /*0ebc*/ 	.word	0x000175b0
        /*0ec0*/ 	.word	0x0000000b
        /*0ec4*/ 	.word	0x00038830
        /*0ec8*/ 	.short	0x010a
        /*0eca*/ 	.byte	0x3f
	.zero		1


	//   ....[36]....
        /*0ecc*/ 	.word	0x00017630
        /*0ed0*/ 	.word	0x0000000b
        /*0ed4*/ 	.word	0x00038830
        /*0ed8*/ 	.short	0x010a
        /*0eda*/ 	.byte	0x3f
	.zero		1


	//   ....[37]....
        /*0edc*/ 	.word	0x0001ad60
        /*0ee0*/ 	.word	0x00000009
        /*0ee4*/ 	.word	0x00038850
        /*0ee8*/ 	.short	0x010a
        /*0eea*/ 	.byte	0x3f
	.zero		1


	//   ....[38]....
        /*0eec*/ 	.word	0x0001adb0
        /*0ef0*/ 	.word	0x00000009
        /*0ef4*/ 	.word	0x00038850
        /*0ef8*/ 	.short	0x010a
        /*0efa*/ 	.byte	0x3f
	.zero		1


	//   ....[39]....
        /*0efc*/ 	.word	0x0001bd30
        /*0f00*/ 	.word	0x000000a4
        /*0f04*/ 	.word	0x00000000
        /*0f08*/ 	.short	0x0101
        /*0f0a*/ 	.byte	0x3f
	.zero		1


	//   ....[40]....
        /*0f0c*/ 	.word	0x0001be50
        /*0f10*/ 	.word	0x00000009
        /*0f14*/ 	.word	0x00000000
        /*0f18*/ 	.short	0x0101
        /*0f1a*/ 	.byte	0x3f
	.zero		1


	//   ....[41]....
        /*0f1c*/ 	.word	0x0001cae0
        /*0f20*/ 	.word	0x00000000
        /*0f24*/ 	.word	0x00038850
        /*0f28*/ 	.short	0x010a
        /*0f2a*/ 	.byte	0x3f
	.zero		1


	//   ....[42]....
        /*0f2c*/ 	.word	0x0001cb80
        /*0f30*/ 	.word	0x00000000
        /*0f34*/ 	.word	0x00038850
        /*0f38*/ 	.short	0x010a
        /*0f3a*/ 	.byte	0x3f
	.zero		1


	//   ....[43]....
        /*0f3c*/ 	.word	0x0001d010
        /*0f40*/ 	.word	0x0000000c
        /*0f44*/ 	.word	0x00000000
        /*0f48*/ 	.short	0x0101
        /*0f4a*/ 	.byte	0x3f
	.zero		1


	//   ....[44]....
        /*0f4c*/ 	.word	0x0001f2f0
        /*0f50*/ 	.word	0x00000000
        /*0f54*/ 	.word	0x00000000
        /*0f58*/ 	.short	0x0101
        /*0f5a*/ 	.byte	0x3f
	.zero		1


	//   ....[45]....
        /*0f5c*/ 	.word	0x00021a80
        /*0f60*/ 	.word	0x00000004
        /*0f64*/ 	.word	0x00038820
        /*0f68*/ 	.short	0x010a
        /*0f6a*/ 	.byte	0x3f
	.zero		1


	//   ....[46]....
        /*0f6c*/ 	.word	0x00021b60
        /*0f70*/ 	.word	0x00000006
        /*0f74*/ 	.word	0x000388a0
        /*0f78*/ 	.short	0x010a
        /*0f7a*/ 	.byte	0x3f
	.zero		1


	//   ....[47]....
        /*0f7c*/ 	.word	0x000220b0
        /*0f80*/ 	.word	0x00000006
        /*0f84*/ 	.word	0x000388c0
        /*0f88*/ 	.short	0x010a
        /*0f8a*/ 	.byte	0x3f
	.zero		1


	//   ....[48]....
        /*0f8c*/ 	.word	0x00022740
        /*0f90*/ 	.word	0x00000006
        /*0f94*/ 	.word	0x000388a0
        /*0f98*/ 	.short	0x010a
        /*0f9a*/ 	.byte	0x3f
	.zero		1


	//   ....[49]....
        /*0f9c*/ 	.word	0x00022c80
        /*0fa0*/ 	.word	0x00000006
        /*0fa4*/ 	.word	0x000388c0
        /*0fa8*/ 	.short	0x010a
        /*0faa*/ 	.byte	0x3f
	.zero		1


	//   ....[50]....
        /*0fac*/ 	.word	0x00023be0
        /*0fb0*/ 	.word	0x00000000
        /*0fb4*/ 	.word	0x00038840
        /*0fb8*/ 	.short	0x010a
        /*0fba*/ 	.byte	0x3f
	.zero		1


	//   ....[51]....
        /*0fbc*/ 	.word	0x00024d10
        /*0fc0*/ 	.word	0x00000009
        /*0fc4*/ 	.word	0x00038800
        /*0fc8*/ 	.short	0x0107
        /*0fca*/ 	.byte	0x3f
	.zero		1


	//   ....[52]....
        /*0fcc*/ 	.word	0x00024e20
        /*0fd0*/ 	.word	0x00000002
        /*0fd4*/ 	.word	0x00038800
        /*0fd8*/ 	.short	0x0101
        /*0fda*/ 	.byte	0x3f
	.zero		1


	//   ....[53]....
        /*0fdc*/ 	.word	0x00024e40
        /*0fe0*/ 	.word	0x00000002
        /*0fe4*/ 	.word	0x00038820
        /*0fe8*/ 	.short	0x010a
        /*0fea*/ 	.byte	0x3f
	.zero		1


	//   ....[54]....
        /*0fec*/ 	.word	0x000251d0
        /*0ff0*/ 	.word	0x00000003
        /*0ff4*/ 	.word	0x00038840
        /*0ff8*/ 	.short	0x010a
        /*0ffa*/ 	.byte	0x3f
	.zero		1


	//   ....[55]....
        /*0ffc*/ 	.word	0x00025790
        /*1000*/ 	.word	0x00000003
        /*1004*/ 	.word	0x00000060
        /*1008*/ 	.short	0x010a
        /*100a*/ 	.byte	0x3f
	.zero		1


	//   ....[56]....
        /*100c*/ 	.word	0x000260b0
        /*1010*/ 	.word	0x00000003
        /*1014*/ 	.word	0x00038840
        /*1018*/ 	.short	0x010a
        /*101a*/ 	.byte	0x3f
	.zero		1


	//   ....[57]....
        /*101c*/ 	.word	0x00026670
        /*1020*/ 	.word	0x00000002
        /*1024*/ 	.word	0x00000060
        /*1028*/ 	.short	0x010a
        /*102a*/ 	.byte	0x3f
	.zero		1


	//   ....[58]....
        /*102c*/ 	.word	0x00026ea0
        /*1030*/ 	.word	0x00000002
        /*1034*/ 	.word	0x00038840
        /*1038*/ 	.short	0x010a
        /*103a*/ 	.byte	0x3f
	.zero		1


	//   ....[59]....
        /*103c*/ 	.word	0x00027460
        /*1040*/ 	.word	0x00000002
        /*1044*/ 	.word	0x00000060
        /*1048*/ 	.short	0x010a
        /*104a*/ 	.byte	0x3f
	.zero		1


	//   ....[60]....
        /*104c*/ 	.word	0x00027c20
        /*1050*/ 	.word	0x00000002
        /*1054*/ 	.word	0x00038860
        /*1058*/ 	.short	0x010a
        /*105a*/ 	.byte	0x3f
	.zero		1


	//   ....[61]....
        /*105c*/ 	.word	0x00028d20
        /*1060*/ 	.word	0x00000000
        /*1064*/ 	.word	0x00038820
        /*1068*/ 	.short	0x010a
        /*106a*/ 	.byte	0x3f
	.zero		1


	//   ....[62]....
        /*106c*/ 	.word	0x00028ed0
        /*1070*/ 	.word	0x00000006
        /*1074*/ 	.word	0x00000000
        /*1078*/ 	.short	0x010a
        /*107a*/ 	.byte	0x3f
	.zero		1


	//   ....[63]....
        /*107c*/ 	.word	0x00028f40
        /*1080*/ 	.word	0x00000007
        /*1084*/ 	.word	0x00000000
        /*1088*/ 	.short	0x010a
        /*108a*/ 	.byte	0x3f
	.zero		1


	//   ....[64]....
        /*108c*/ 	.word	0x00028fb0
        /*1090*/ 	.word	0x00000004
        /*1094*/ 	.word	0x00000000
        /*1098*/ 	.short	0x010a
        /*109a*/ 	.byte	0x3f
	.zero		1


	//   ....[65]....
        /*109c*/ 	.word	0x00028fe0
        /*10a0*/ 	.word	0x00000003
        /*10a4*/ 	.word	0x00000000
        /*10a8*/ 	.short	0x010a
        /*10aa*/ 	.byte	0x3f
	.zero		1


	//   ....[66]....
        /*10ac*/ 	.word	0x00029040
        /*10b0*/ 	.word	0x00000000
        /*10b4*/ 	.word	0x00038890
        /*10b8*/ 	.short	0x010a
        /*10ba*/ 	.byte	0x3f
	.zero		1


	//   ....[67]....
        /*10bc*/ 	.word	0x00029090
        /*10c0*/ 	.word	0x00000000
        /*10c4*/ 	.word	0x00038890
        /*10c8*/ 	.short	0x010a
        /*10ca*/ 	.byte	0x3f
	.zero		1


	//   ....[68]....
        /*10cc*/ 	.word	0x000290e0
        /*10d0*/ 	.word	0x00000000
        /*10d4*/ 	.word	0x00038890
        /*10d8*/ 	.short	0x010a
        /*10da*/ 	.byte	0x3f
	.zero		1


	//   ....[69]....
        /*10dc*/ 	.word	0x00029130
        /*10e0*/ 	.word	0x00000000
        /*10e4*/ 	.word	0x000388b0
        /*10e8*/ 	.short	0x010a
        /*10ea*/ 	.byte	0x3f
	.zero		1


	//   ....[70]....
        /*10ec*/ 	.word	0x00029340
        /*10f0*/ 	.word	0x00000012
        /*10f4*/ 	.word	0x00038800
        /*10f8*/ 	.short	0x010a
        /*10fa*/ 	.byte	0x3f
	.zero		1


	//   ....[71]....
        /*10fc*/ 	.word	0x00029560
        /*1100*/ 	.word	0x00000012
        /*1104*/ 	.word	0x00038800
        /*1108*/ 	.short	0x010a
        /*110a*/ 	.byte	0x3f
	.zero		1


	//   ....[72]....
        /*110c*/ 	.word	0x000295b0
        /*1110*/ 	.word	0x00000000
        /*1114*/ 	.word	0x00038830
        /*1118*/ 	.short	0x010a
        /*111a*/ 	.byte	0x3f
	.zero		1


	//   ....[73]....
        /*111c*/ 	.word	0x00029600
        /*1120*/ 	.word	0x0000000b
        /*1124*/ 	.word	0x00038830
        /*1128*/ 	.short	0x010a
        /*112a*/ 	.byte	0x3f
	.zero		1


	//   ....[74]....
        /*112c*/ 	.word	0x00029650
        /*1130*/ 	.word	0x00000009
        /*1134*/ 	.word	0x00038850
        /*1138*/ 	.short	0x010a
        /*113a*/ 	.byte	0x3f
	.zero		1


	//   ....[75]....
        /*113c*/ 	.word	0x000296a0
        /*1140*/ 	.word	0x00000000
        /*1144*/ 	.word	0x00038850
        /*1148*/ 	.short	0x010a
        /*114a*/ 	.byte	0x3f
	.zero		1


	//   ....[76]....
        /*114c*/ 	.word	0x00029850
        /*1150*/ 	.word	0x00000003
        /*1154*/ 	.word	0x00038820
        /*1158*/ 	.short	0x010a
        /*115a*/ 	.byte	0x3f
	.zero		1


	//   ....[77]....
        /*115c*/ 	.word	0x000298a0
        /*1160*/ 	.word	0x00000006
        /*1164*/ 	.word	0x000388a0
        /*1168*/ 	.short	0x010a
        /*116a*/ 	.byte	0x3f
	.zero		1


	//   ....[78]....
        /*116c*/ 	.word	0x000298f0
        /*1170*/ 	.word	0x00000006
        /*1174*/ 	.word	0x000388c0
        /*1178*/ 	.short	0x010a
        /*117a*/ 	.byte	0x3f
	.zero		1


	//   ....[79]....
        /*117c*/ 	.word	0x00029940
        /*1180*/ 	.word	0x00000006
        /*1184*/ 	.word	0x000388a0
        /*1188*/ 	.short	0x010a
        /*118a*/ 	.byte	0x3f
	.zero		1


	//   ....[80]....
        /*118c*/ 	.word	0x00029990
        /*1190*/ 	.word	0x00000006
        /*1194*/ 	.word	0x000388c0
        /*1198*/ 	.short	0x010a
        /*119a*/ 	.byte	0x3f
	.zero		1


	//   ....[81]....
        /*119c*/ 	.word	0x00029b30
        /*11a0*/ 	.word	0x00000000
        /*11a4*/ 	.word	0x00038840
        /*11a8*/ 	.short	0x010a
        /*11aa*/ 	.byte	0x3f
	.zero		1


	//   ....[82]....
        /*11ac*/ 	.word	0x0002a7c0
        /*11b0*/ 	.word	0x00000002
        /*11b4*/ 	.word	0x00038820
        /*11b8*/ 	.short	0x010a
        /*11ba*/ 	.byte	0x3f
	.zero		1


	//   ....[83]....
        /*11bc*/ 	.word	0x0002a810
        /*11c0*/ 	.word	0x00000003
        /*11c4*/ 	.word	0x00038840
        /*11c8*/ 	.short	0x010a
        /*11ca*/ 	.byte	0x3f
	.zero		1


	//   ....[84]....
        /*11cc*/ 	.word	0x0002a860
        /*11d0*/ 	.word	0x00000003
        /*11d4*/ 	.word	0x00000060
        /*11d8*/ 	.short	0x010a
        /*11da*/ 	.byte	0x3f
	.zero		1


	//   ....[85]....
        /*11dc*/ 	.word	0x0002a8b0
        /*11e0*/ 	.word	0x00000003
        /*11e4*/ 	.word	0x00038840
        /*11e8*/ 	.short	0x010a
        /*11ea*/ 	.byte	0x3f
	.zero		1


	//   ....[86]....
        /*11ec*/ 	.word	0x0002a900
        /*11f0*/ 	.word	0x00000002
        /*11f4*/ 	.word	0x00000060
        /*11f8*/ 	.short	0x010a
        /*11fa*/ 	.byte	0x3f
	.zero		1


	//   ....[87]....
        /*11fc*/ 	.word	0x0002a950
        /*1200*/ 	.word	0x00000002
        /*1204*/ 	.word	0x00038840
        /*1208*/ 	.short	0x010a
        /*120a*/ 	.byte	0x3f
	.zero		1


	//   ....[88]....
        /*120c*/ 	.word	0x0002a9a0
        /*1210*/ 	.word	0x00000002
        /*1214*/ 	.word	0x00000060
        /*1218*/ 	.short	0x010a
        /*121a*/ 	.byte	0x3f
	.zero		1


	//   ....[89]....
        /*121c*/ 	.word	0x0002a9f0
        /*1220*/ 	.word	0x00000002
        /*1224*/ 	.word	0x00038860
        /*1228*/ 	.short	0x010a
        /*122a*/ 	.byte	0x3f
	.zero		1


	//   ....[90]....
        /*122c*/ 	.word	0x0002b460
        /*1230*/ 	.word	0x00000000
        /*1234*/ 	.word	0x00038820
        /*1238*/ 	.short	0x010a
        /*123a*/ 	.byte	0x3f
	.zero		1


	//   ....[91]....
        /*123c*/ 	.word	0x0002b600
        /*1240*/ 	.word	0x00000006
        /*1244*/ 	.word	0x00000000
        /*1248*/ 	.short	0x010a
        /*124a*/ 	.byte	0x3f
	.zero		1


	//   ....[92]....
        /*124c*/ 	.word	0x0002b650
        /*1250*/ 	.word	0x00000007
        /*1254*/ 	.word	0x00000000
        /*1258*/ 	.short	0x010a
        /*125a*/ 	.byte	0x3f
	.zero		1


	//   ....[93]....
        /*125c*/ 	.word	0x0002b6a0
        /*1260*/ 	.word	0x00000004
        /*1264*/ 	.word	0x00000000
        /*1268*/ 	.short	0x010a
        /*126a*/ 	.byte	0x3f
	.zero		1


	//----- nvinfo : EIATTR_NUM_MBARRIERS
	.align		4
.L_187:
        /*126c*/ 	.byte	0x03, 0x38
        /*126e*/ 	.short	0x0016


	//----- nvinfo : EIATTR_EXIT_INSTR_OFFSETS
	.align		4
        /*1270*/ 	.byte	0x04, 0x1c
        /*1272*/ 	.short	(.L_189 - .L_188)


	//   ....[0]....
.L_188:
        /*1274*/ 	.word	0x00029030


	//----- nvinfo : EIATTR_MAX_THREADS
	.align		4
.L_189:
        /*1278*/ 	.byte	0x04, 0x05
        /*127a*/ 	.short	(.L_191 - .L_190)
.L_190:
        /*127c*/ 	.word	0x00000180
        /*1280*/ 	.word	0x00000001
        /*1284*/ 	.word	0x00000001


	//----- nvinfo : EIATTR_CRS_STACK_SIZE
	.align		4
.L_191:
        /*1288*/ 	.byte	0x04, 0x1e
        /*128a*/ 	.short	(.L_193 - .L_192)
.L_192:
        /*128c*/ 	.word	0x00000000


	//----- nvinfo : EIATTR_CBANK_PARAM_SIZE
	.align		4
.L_193:
        /*1290*/ 	.byte	0x03, 0x19
        /*1292*/ 	.short	0x0af0


	//----- nvinfo : EIATTR_PARAM_CBANK
	.align		4
        /*1294*/ 	.byte	0x04, 0x0a
        /*1296*/ 	.short	(.L_195 - .L_194)
	.align		4
.L_194:
        /*1298*/ 	.word	index@(.nv.constant0._ZN7cutlass13device_kernelIN5flash11enable_sm90INS1_16FlashAttnFwdSm90INS1_25CollectiveMainloopFwdSm90ILi2EN4cute5tupleIJNS5_1CILi1EEES8_S8_EEENS6_IJNS7_ILi128EEENS7_ILi80EEENS7_ILi256EEEEEELi256ENS_10bfloat16_tEfNS_4arch4Sm90ELb0ELb0ELb1ELb1ELb0ELb1ELb0ELb1ELb1ELb1ELb0ELb0EEENS1_21CollectiveEpilogueFwdINS6_IJSA_SC_SB_EEES9_SE_SG_Li256ELb1ELb1ELb0ELb0EEENS1_36VarlenDynamicPersistentTileSchedulerILi128ELi80ELi256ELi128ELb0ELb1ELb1ELb0ELb1ELb1EEEEEEEEEvNT_6ParamsE)
        /*129c*/ 	.short	0x0210
        /*129e*/ 	.short	0x0af0


	//----- nvinfo : EIATTR_SW_WAR
	.align		4
.L_195:
        /*12a0*/ 	.byte	0x04, 0x36
        /*12a2*/ 	.short	(.L_197 - .L_196)
.L_196:
        /*12a4*/ 	.word	0x00000008
.L_197:


//--------------------- .nv.info._ZN7cutlass13device_kernelIN5flash11enable_sm90INS1_16FlashAttnFwdSm90INS1_25CollectiveMainloopFwdSm90ILi2EN4cute5tupleIJNS5_1CILi1EEES8_S8_EEENS6_IJNS7_ILi128EEENS7_ILi64EEENS7_ILi256EEEEEELi256ENS_10bfloat16_tEfNS_4arch4Sm90ELb0ELb1ELb1ELb0ELb0ELb0ELb0ELb1ELb1ELb1ELb0ELb0EEENS1_21CollectiveEpilogueFwdINS6_IJSA_SC_SB_EEES9_SE_SG_Li256ELb0ELb1ELb0ELb0EEENS1_30DynamicPersistentTileSchedulerILi256ELi128ELb0ELb1ELb1EEEEEEEEEvNT_6ParamsE --------------------------
	.section	.nv.info._ZN7cutlass13device_kernelIN5flash11enable_sm90INS1_16FlashAttnFwdSm90INS1_25CollectiveMainloopFwdSm90ILi2EN4cute5tupleIJNS5_1CILi1EEES8_S8_EEENS6_IJNS7_ILi128EEENS7_ILi64EEENS7_ILi256EEEEEELi256ENS_10bfloat16_tEfNS_4arch4Sm90ELb0ELb1ELb1ELb0ELb0ELb0ELb0ELb1ELb1ELb1ELb0ELb0EEENS1_21CollectiveEpilogueFwdINS6_IJSA_SC_SB_EEES9_SE_SG_Li256ELb0ELb1ELb0ELb0EEENS1_30DynamicPersistentTileSchedulerILi256ELi128ELb0ELb1ELb1EEEEEEEEEvNT_6ParamsE,"",@"SHT_CUDA_INFO"
	.sectionflags	@""
	.align	4


	//----- nvinfo : EIATTR_CUDA_API_VERSION
	.align		4
        /*0000*/ 	.byte	0x04, 0x37
        /*0002*/ 	.short	(.L_199 - .L_198)
.L_198:
        /*0004*/ 	.word	0x00000082


	//----- nvinfo : EIATTR_KPARAM_INFO
	.align		4
.L_199:
        /*0008*/ 	.byte	0x04, 0x17
        /*000a*/ 	.short	(.L_201 - .L_200)
.L_200:
        /*000c*/ 	.word	0x00000000
        /*0010*/ 	.short	0x0000
        /*0012*/ 	.short	0x0070
        /*0014*/ 	.byte	0x00, 0xf0, 0x01, 0x2a


	//----- nvinfo : EIATTR_SPARSE_MMA_MASK
	.align		4
.L_201:
        /*0018*/ 	.byte	0x03, 0x50
        /*001a*/ 	.short	0x0000


	//----- nvinfo : EIATTR_MAXREG_COUNT
	.align		4
        /*001c*/ 	.byte	0x03, 0x1b
        /*001e*/ 	.short	0x00a8


	//----- nvinfo : EIATTR_NUM_BARRIERS
	.align		4
        /*0020*/ 	.byte	0x02, 0x4c
        /*0022*/ 	.byte	0x09
	.zero		1


	//----- nvinfo : EIATTR_EXTERNS
	.align		4
        /*0024*/ 	.byte	0x04, 0x0f
        /*0026*/ 	.short	(.L_203 - .L_202)


	//   ....[0]....
	.align		4
.L_202:
        /*0028*/ 	.word	index@(__assertfail)


	//----- nvinfo : EIATTR_ANNOTATIONS
	.align		4
.L_203:
        /*002c*/ 	.byte	0x04, 0x55
        /*002e*/ 	.short	(.L_205 - .L_204)


	//   ....[0]....
.L_204:
        /* <DEDUP_REMOVED lines=26> */


	//----- nvinfo : EIATTR_MERCURY_ISA_VERSION
	.align		4
.L_205:
        /*01b8*/ 	.byte	0x03, 0x5f
        /*01ba*/ 	.short	0x0101


	//----- nvinfo : EIATTR_INT_WARP_WIDE_INSTR_OFFSETS
	.align		4
        /*01bc*/ 	.byte	0x04, 0x31
        /*01be*/ 	.short	(.L_207 - .L_206)


	//   ....[0]....
.L_206:
        /*01c0*/ 	.word	0x00000130


	//   ....[1]....
        /*01c4*/ 	.word	0x00000170


	//   ....[2]....
        /*01c8*/ 	.word	0x000001e0


	//   ....[3]....
        /*01cc*/ 	.word	0x00010ea0


	//   ....[4]....
        /*01d0*/ 	.word	0x00010f40


	//   ....[5]....
        /*01d4*/ 	.word	0x000151a0


	//   ....[6]....
        /*01d8*/ 	.word	0x00015240


	//----- nvinfo : EIATTR_COOP_GROUP_MASK_REGIDS
	.align		4
.L_207:
        /*01dc*/ 	.byte	0x04, 0x29
        /*01de*/ 	.short	(.L_209 - .L_208)


	//   ....[0]....
.L_208:
        /*01e0*/ 	.word	0xffffffff


	//   ....[1]....
        /*01e4*/ 	.word	0xffffffff


	//   ....[2]....
        /*01e8*/ 	.word	0xffffffff


	//   ....[3]....
        /*01ec*/ 	.word	0xffffffff


	//   ....[4]....
        /*01f0*/ 	.word	0xffffffff


	//   ....[5]....
        /*01f4*/ 	.word	0xffffffff


	//   ....[6]....
        /*01f8*/ 	.word	0xffffffff


	//   ....[7]....
        /*01fc*/ 	.word	0xffffffff


	//   ....[8]....
        /*0200*/ 	.word	0xffffffff


	//   ....[9]....
        /*0204*/ 	.word	0xffffffff


	//   ....[10]....
        /*0208*/ 	.word	0xffffffff


	//   ....[11]....
        /*020c*/ 	.word	0xffffffff


	//   ....[12]....
        /*0210*/ 	.word	0xffffffff


	//   ....[13]....
        /*0214*/ 	.word	0xffffffff


	//   ....[14]....
        /*0218*/ 	.word	0xffffffff


	//   ....[15]....
        /*021c*/ 	.word	0xffffffff


	//   ....[16]....
        /*0220*/ 	.word	0xffffffff


	//   ....[17]....
        /*0224*/ 	.word	0xffffffff


	//   ....[18]....
        /*0228*/ 	.word	0xffffffff


	//   ....[19]....
        /*022c*/ 	.word	0xffffffff


	//   ....[20]....
        /*0230*/ 	.word	0xffffffff


	//   ....[21]....
        /*0234*/ 	.word	0xffffffff


	//   ....[22]....
        /*0238*/ 	.word	0xffffffff


	//   ....[23]....
        /*023c*/ 	.word	0xffffffff


	//   ....[24]....
        /*0240*/ 	.word	0xffffffff


	//   ....[25]....
        /*0244*/ 	.word	0xffffffff


	//   ....[26]....
        /*0248*/ 	.word	0xffffffff


	//   ....[27]....
        /*024c*/ 	.word	0xffffffff


	//   ....[28]....
        /*0250*/ 	.word	0xffffffff


	//   ....[29]....
        /*0254*/ 	.word	0xffffffff


	//   ....[30]....
        /*0258*/ 	.word	0xffffffff


	//   ....[31]....
        /*025c*/ 	.word	0xffffffff


	//   ....[32]....
        /*0260*/ 	.word	0xffffffff


	//   ....[33]....
        /*0264*/ 	.word	0xffffffff


	//   ....[34]....
        /*0268*/ 	.word	0xffffffff


	//   ....[35]....
        /*026c*/ 	.word	0xffffffff


	//   ....[36]....
        /*0270*/ 	.word	0xffffffff


	//   ....[37]....
        /*0274*/ 	.word	0xffffffff


	//   ....[38]....
        /*0278*/ 	.word	0xffffffff


	//   ....[39]....
        /*027c*/ 	.word	0xffffffff


	//   ....[40]....
        /*0280*/ 	.word	0xffffffff


	//   ....[41]....
        /*0284*/ 	.word	0xffffffff


	//   ....[42]....
        /*0288*/ 	.word	0xffffffff


	//   ....[43]....
        /*028c*/ 	.word	0xffffffff


	//   ....[44]....
        /*0290*/ 	.word	0xffffffff


	//   ....[45]....
        /*0294*/ 	.word	0xffffffff


	//   ....[46]....
        /*0298*/ 	.word	0xffffffff


	//   ....[47]....
        /*029c*/ 	.word	0xffffffff


	//   ....[48]....
        /*02a0*/ 	.word	0xffffffff


	//   ....[49]....
        /*02a4*/ 	.word	0xffffffff


	//   ....[50]....
        /*02a8*/ 	.word	0xffffffff


	//   ....[51]....
        /*02ac*/ 	.word	0xffffffff


	//   ....[52]....
        /*02b0*/ 	.word	0xffffffff


	//   ....[53]....
        /*02b4*/ 	.word	0xffffffff


	//   ....[54]....
        /*02b8*/ 	.word	0xffffffff


	//   ....[55]....
        /*02bc*/ 	.word	0xffffffff


	//   ....[56]....
        /*02c0*/ 	.word	0xffffffff


	//   ....[57]....
        /*02c4*/ 	.word	0xffffffff


	//   ....[58]....
        /*02c8*/ 	.word	0xffffffff


	//   ....[59]....
        /*02cc*/ 	.word	0xffffffff


	//   ....[60]....
        /*02d0*/ 	.word	0xffffffff


	//   ....[61]....
        /*02d4*/ 	.word	0xffffffff


	//   ....[62]....
        /*02d8*/ 	.word	0xffffffff


	//   ....[63]....
        /*02dc*/ 	.word	0xffffffff


	//   ....[64]....
        /*02e0*/ 	.word	0xffffffff


	//   ....[65]....
        /*02e4*/ 	.word	0xffffffff


	//   ....[66]....
        /*02e8*/ 	.word	0xffffffff


	//   ....[67]....
        /*02ec*/ 	.word	0xffffffff


	//   ....[68]....
        /*02f0*/ 	.word	0xffffffff


	//   ....[69]....
        /*02f4*/ 	.word	0xffffffff


	//   ....[70]....
        /*02f8*/ 	.word	0xffffffff


	//   ....[71]....
        /*02fc*/ 	.word	0xffffffff


	//   ....[72]....
        /*0300*/ 	.word	0xffffffff


	//   ....[73]....
        /*0304*/ 	.word	0xffffffff


	//   ....[74]....
        /*0308*/ 	.word	0x0500000f


	//   ....[75]....
        /*030c*/ 	.word	0x0500000f


	//   ....[76]....
        /*0310*/ 	.word	0x0500000f


	//   ....[77]....
        /*0314*/ 	.word	0x0500000f


	//   ....[78]....
        /*0318*/ 	.word	0x0500000f


	//   ....[79]....
        /*031c*/ 	.word	0x0500000f


	//   ....[80]....
        /*0320*/ 	.word	0x0500000f


	//   ....[81]....
        /*0324*/ 	.word	0x0500000f


	//   ....[82]....
        /*0328*/ 	.word	0x0500000f


	//   ....[83]....
        /*032c*/ 	.word	0x0500000f


	//   ....[84]....
        /*0330*/ 	.word	0x0500000f


	//   ....[85]....
        /*0334*/ 	.word	0x0500000f


	//   ....[86]....
        /*0338*/ 	.word	0x0500000f


	//   ....[87]....
        /*033c*/ 	.word	0x0500000f


	//   ....[88]....
        /*0340*/ 	.word	0x0500000f


	//   ....[89]....
        /*0344*/ 	.word	0x0500000f


	//   ....[90]....
        /*0348*/ 	.word	0x0500000f


	//   ....[91]....
        /*034c*/ 	.word	0x0500000f


	//   ....[92]....
        /*0350*/ 	.word	0x0500000f


	//----- nvinfo : EIATTR_COOP_GROUP_INSTR_OFFSETS
	.align		4
.L_209:
        /*0354*/ 	.byte	0x04, 0x28
        /*0356*/ 	.short	(.L_211 - .L_210)


	//   ....[0]....
.L_210:
        /*0358*/ 	.word	0x00000060


	//   ....[1]....
        /*035c*/ 	.word	0x00000140


	//   ....[2]....
        /*0360*/ 	.word	0x00000190


	//   ....[3]....
        /*0364*/ 	.word	0x000003c0


	//   ....[4]....
        /*0368*/ 	.word	0x00000520


	//   ....[5]....
        /*036c*/ 	.word	0x00000640


	//   ....[6]....
        /*0370*/ 	.word	0x000007a0


	//   ....[7]....
        /*0374*/ 	.word	0x00001a50


	//   ....[8]....
        /*0378*/ 	.word	0x00002570


	//   ....[9]....
        /*037c*/ 	.word	0x00002e30


	//   ....[10]....
        /*0380*/ 	.word	0x000037b0


	//   ....[11]....
        /*0384*/ 	.word	0x000038c0


	//   ....[12]....
        /*0388*/ 	.word	0x00003c60


	//   ....[13]....
        /*038c*/ 	.word	0x00003cf0


	//   ....[14]....
        /*0390*/ 	.word	0x00005cd0


	//   ....[15]....
        /*0394*/ 	.word	0x00006150


	//   ....[16]....
        /*0398*/ 	.word	0x00006850


	//   ....[17]....
        /*039c*/ 	.word	0x00006950


	//   ....[18]....
        /*03a0*/ 	.word	0x00006c90


	//   ....[19]....
        /*03a4*/ 	.word	0x00006d50


	//   ....[20]....
        /*03a8*/ 	.word	0x00008d80


	//   ....[21]....
        /*03ac*/ 	.word	0x00008e40


	//   ....[22]....
        /*03b0*/ 	.word	0x00009090


	//   ....[23]....
        /*03b4*/ 	.word	0x000090e0


	//   ....[24]....
        /*03b8*/ 	.word	0x0000aad0


	//   ....[25]....
        /*03bc*/ 	.word	0x0000b0d0


	//   ....[26]....
        /*03c0*/ 	.word	0x0000b7b0


	//   ....[27]....
        /*03c4*/ 	.word	0x0000b8b0


	//   ....[28]....
        /*03c8*/ 	.word	0x0000bc40


	//   ....[29]....
        /*03cc*/ 	.word	0x0000bcc0


	//   ....[30]....
        /*03d0*/ 	.word	0x0000cca0


	//   ....[31]....
        /*03d4*/ 	.word	0x0000cce0


	//   ....[32]....
        /*03d8*/ 	.word	0x0000ce20


	//   ....[33]....
        /*03dc*/ 	.word	0x0000ce40


	//   ....[34]....
        /*03e0*/ 	.word	0x0000ea00


	//   ....[35]....
        /*03e4*/ 	.word	0x0000ea30


	//   ....[36]....
        /*03e8*/ 	.word	0x0000eb20


	//   ....[37]....
        /*03ec*/ 	.word	0x0000eb50


	//   ....[38]....
        /*03f0*/ 	.word	0x0000f0f0


	//   ....[39]....
        /*03f4*/ 	.word	0x0000f130


	//   ....[40]....
        /*03f8*/ 	.word	0x0000f280


	//   ....[41]....
        /*03fc*/ 	.word	0x0000f2a0


	//   ....[42]....
        /*0400*/ 	.word	0x0000f3f0


	//   ....[43]....
        /*0404*/ 	.word	0x0000f410


	//   ....[44]....
        /*0408*/ 	.word	0x0000f570


	//   ....[45]....
        /*040c*/ 	.word	0x0000f590


	//   ....[46]....
        /*0410*/ 	.word	0x0000fd40


	//   ....[47]....
        /*0414*/ 	.word	0x0000fd60


	//   ....[48]....
        /*0418*/ 	.word	0x0000feb0


	//   ....[49]....
        /*041c*/ 	.word	0x0000fed0


	//   ....[50]....
        /*0420*/ 	.word	0x00010020


	//   ....[51]....
        /*0424*/ 	.word	0x00010040


	//   ....[52]....
        /*0428*/ 	.word	0x000101a0


	//   ....[53]....
        /*042c*/ 	.word	0x000101c0


	//   ....[54]....
        /*0430*/ 	.word	0x000103d0


	//   ....[55]....
        /*0434*/ 	.word	0x000114c0


	//   ....[56]....
        /*0438*/ 	.word	0x00011fd0


	//   ....[57]....
        /*043c*/ 	.word	0x00012010


	//   ....[58]....
        /*0440*/ 	.word	0x00012030


	//   ....[59]....
        /*0444*/ 	.word	0x000120f0


	//   ....[60]....
        /*0448*/ 	.word	0x00012110


	//   ....[61]....
        /*044c*/ 	.word	0x000121c0


	//   ....[62]....
        /*0450*/ 	.word	0x000121e0


	//   ....[63]....
        /*0454*/ 	.word	0x00012290


	//   ....[64]....
        /*0458*/ 	.word	0x000122b0


	//   ....[65]....
        /*045c*/ 	.word	0x00012360


	//   ....[66]....
        /*0460*/ 	.word	0x00012380


	//   ....[67]....
        /*0464*/ 	.word	0x00012430


	//   ....[68]....
        /*0468*/ 	.word	0x00012450


	//   ....[69]....
        /*046c*/ 	.word	0x00012500


	//   ....[70]....
        /*0470*/ 	.word	0x00012520


	//   ....[71]....
        /*0474*/ 	.word	0x000125c0


	//   ....[72]....
        /*0478*/ 	.word	0x00015970


	//   ....[73]....
        /*047c*/ 	.word	0x00015b60


	//   ....[74]....
        /*0480*/ 	.word	0x000161b0


	//   ....[75]....
        /*0484*/ 	.word	0x00016310


	//   ....[76]....
        /*0488*/ 	.word	0x00016360


	//   ....[77]....
        /*048c*/ 	.word	0x000164e0


	//   ....[78]....
        /*0490*/ 	.word	0x00016530


	//   ....[79]....
        /*0494*/ 	.word	0x00016660


	//   ....[80]....
        /*0498*/ 	.word	0x000166d0


	//   ....[81]....
        /*049c*/ 	.word	0x00016800


	//   ....[82]....
        /*04a0*/ 	.word	0x00016870


	//   ....[83]....
        /*04a4*/ 	.word	0x000169a0


	//   ....[84]....
        /*04a8*/ 	.word	0x00016a10


	//   ....[85]....
        /*04ac*/ 	.word	0x00016b40


	//   ....[86]....
        /*04b0*/ 	.word	0x00016bb0


	//   ....[87]....
        /*04b4*/ 	.word	0x00016ce0


	//   ....[88]....
        /*04b8*/ 	.word	0x00016d50


	//   ....[89]....
        /*04bc*/ 	.word	0x00016e80


	//   ....[90]....
        /*04c0*/ 	.word	0x00016ed0


	//   ....[91]....
        /*04c4*/ 	.word	0x000171f0


	//   ....[92]....
        /*04c8*/ 	.word	0x00017310


	//----- nvinfo : EIATTR_REG_RECONFIG
	.align		4
.L_211:
        /*04cc*/ 	.byte	0x01, 0x54
	.zero		2


	//----- nvinfo : EIATTR_SYSCALL_OFFSETS
	.align		4
        /*04d0*/ 	.byte	0x04, 0x46
        /*04d2*/ 	.short	(.L_213 - .L_212)


	//   ....[0]....
.L_212:
        /*04d4*/ 	.word	0x00001c30


	//   ....[1]....
        /*04d8*/ 	.word	0x000110b0


	//   ....[2]....
        /*04dc*/ 	.word	0x00011200


	//   ....[3]....
        /*04e0*/ 	.word	0x000112f0


	//   ....[4]....
        /*04e4*/ 	.word	0x00011ba0


	//----- nvinfo : EIATTR_MBARRIER_INSTR_OFFSETS
	.align		4
.L_213:
        /*04e8*/ 	.byte	0x04, 0x39
        /*04ea*/ 	.short	(.L_215 - .L_214)


	//   ....[0]....
.L_214:
        /*04ec*/ 	.word	0x00000270
        /*04f0*/ 	.word	0x000000ff
        /*04f4*/ 	.word	0x00030800
        /*04f8*/ 	.short	0x0100
        /*04fa*/ 	.byte	0x08
	.zero		1


	//   ....[1]....
        /*04fc*/ 	.word	0x00000280
        /*0500*/ 	.word	0x000000ff
        /*0504*/ 	.word	0x00030820
        /*0508*/ 	.short	0x0100
        /*050a*/ 	.byte	0x08
	.zero		1


	//   ....[2]....
        /*050c*/ 	.word	0x00000370
        /*0510*/ 	.word	0x000000ff
        /*0514*/ 	.word	0x00030830
        /*0518*/ 	.short	0x0100
        /*051a*/ 	.byte	0x08
	.zero		1


	//   ....[3]....
        /*051c*/ 	.word	0x00000380
        /*0520*/ 	.word	0x000000ff
        /*0524*/ 	.word	0x00030840
        /*0528*/ 	.short	0x0100
        /*052a*/ 	.byte	0x08
	.zero		1


	//   ....[4]....
        /*052c*/ 	.word	0x00000390
        /*0530*/ 	.word	0x000000ff
        /*0534*/ 	.word	0x00030838
        /*0538*/ 	.short	0x0100
        /*053a*/ 	.byte	0x08
	.zero		1


	//   ....[5]....
        /*053c*/ 	.word	0x000003a0
        /*0540*/ 	.word	0x000000ff
        /*0544*/ 	.word	0x00030848
        /*0548*/ 	.short	0x0100
        /*054a*/ 	.byte	0x08
	.zero		1


	//   ....[6]....
        /*054c*/ 	.word	0x000004d0
        /*0550*/ 	.word	0x000000ff
        /*0554*/ 	.word	0x00030850
        /*0558*/ 	.short	0x0100
        /*055a*/ 	.byte	0x08
	.zero		1


	//   ....[7]....
        /*055c*/ 	.word	0x000004e0
        /*0560*/ 	.word	0x000000ff
        /*0564*/ 	.word	0x00030860
        /*0568*/ 	.short	0x0100
        /*056a*/ 	.byte	0x08
	.zero		1


	//   ....[8]....
        /*056c*/ 	.word	0x000004f0
        /*0570*/ 	.word	0x000000ff
        /*0574*/ 	.word	0x00030858
        /*0578*/ 	.short	0x0100
        /*057a*/ 	.byte	0x08
	.zero		1


	//   ....[9]....
        /*057c*/ 	.word	0x00000500
        /*0580*/ 	.word	0x000000ff
        /*0584*/ 	.word	0x00030868
        /*0588*/ 	.short	0x0100
        /*058a*/ 	.byte	0x08
	.zero		1


	//   ....[10]....
        /*058c*/ 	.word	0x000005f0
        /*0590*/ 	.word	0x000000ff
        /*0594*/ 	.word	0x00030870
        /*0598*/ 	.short	0x0100
        /*059a*/ 	.byte	0x06
	.zero		1


	//   ....[11]....
        /*059c*/ 	.word	0x00000600
        /*05a0*/ 	.word	0x000000ff
        /*05a4*/ 	.word	0x00030880
        /*05a8*/ 	.short	0x0100
        /*05aa*/ 	.byte	0x06
	.zero		1


	//   ....[12]....
        /*05ac*/ 	.word	0x00000610
        /*05b0*/ 	.word	0x000000ff
        /*05b4*/ 	.word	0x00030878
        /*05b8*/ 	.short	0x0100
        /*05ba*/ 	.byte	0x06
	.zero		1


	//   ....[13]....
        /*05bc*/ 	.word	0x00000620
        /*05c0*/ 	.word	0x000000ff
        /*05c4*/ 	.word	0x00030888
        /*05c8*/ 	.short	0x0100
        /*05ca*/ 	.byte	0x06
	.zero		1


	//   ....[14]....
        /*05cc*/ 	.word	0x00000750
        /*05d0*/ 	.word	0x000000ff
        /*05d4*/ 	.word	0x00030890
        /*05d8*/ 	.short	0x0100
        /*05da*/ 	.byte	0x08
	.zero		1


	//   ....[15]....
        /*05dc*/ 	.word	0x00000760
        /*05e0*/ 	.word	0x000000ff
        /*05e4*/ 	.word	0x000308a0
        /*05e8*/ 	.short	0x0100
        /*05ea*/ 	.byte	0x08
	.zero		1


	//   ....[16]....
        /*05ec*/ 	.word	0x00000770
        /*05f0*/ 	.word	0x000000ff
        /*05f4*/ 	.word	0x00030898
        /*05f8*/ 	.short	0x0100
        /*05fa*/ 	.byte	0x08
	.zero		1


	//   ....[17]....
        /*05fc*/ 	.word	0x00000780
        /*0600*/ 	.word	0x000000ff
        /*0604*/ 	.word	0x000308a8
        /*0608*/ 	.short	0x0100
        /*060a*/ 	.byte	0x08
	.zero		1


	//   ....[18]....
        /*060c*/ 	.word	0x000008b0
        /*0610*/ 	.word	0x000000ff
        /*0614*/ 	.word	0x000308b0
        /*0618*/ 	.short	0x0100
        /*061a*/ 	.byte	0x08
	.zero		1


	//   ....[19]....
        /*061c*/ 	.word	0x000008c0
        /*0620*/ 	.word	0x000000ff
        /*0624*/ 	.word	0x000308c0
        /*0628*/ 	.short	0x0100
        /*062a*/ 	.byte	0x08
	.zero		1


	//   ....[20]....
        /*062c*/ 	.word	0x000008d0
        /*0630*/ 	.word	0x000000ff
        /*0634*/ 	.word	0x000308b8
        /*0638*/ 	.short	0x0100
        /*063a*/ 	.byte	0x08
	.zero		1


	//   ....[21]....
        /*063c*/ 	.word	0x000008e0
        /*0640*/ 	.word	0x000000ff
        /*0644*/ 	.word	0x000308c8
        /*0648*/ 	.short	0x0100
        /*064a*/ 	.byte	0x08
	.zero		1


	//   ....[22]....
        /*064c*/ 	.word	0x00001cd0
        /*0650*/ 	.word	0x000000ff
        /*0654*/ 	.word	0x00030800
        /*0658*/ 	.short	0x010a
        /*065a*/ 	.byte	0x26
	.zero		1


	//   ....[23]....
        /*065c*/ 	.word	0x00001d50
        /*0660*/ 	.word	0x00000039
        /*0664*/ 	.word	0x00030830
        /*0668*/ 	.short	0x010a
        /*066a*/ 	.byte	0x3f
	.zero		1


	//   ....[24]....
        /*066c*/ 	.word	0x00001db0
        /*0670*/ 	.word	0x00000039
        /*0674*/ 	.word	0x00030830
        /*0678*/ 	.short	0x010a
        /*067a*/ 	.byte	0x3f
	.zero		1


	//   ....[25]....
        /*067c*/ 	.word	0x00002a40
        /*0680*/ 	.word	0x00000000
        /*0684*/ 	.word	0x00000000
        /*0688*/ 	.short	0x0101
        /*068a*/ 	.byte	0x3f
	.zero		1


	//   ....[26]....
        /*068c*/ 	.word	0x00004980
        /*0690*/ 	.word	0x000000ff
        /*0694*/ 	.word	0x00030830
        /*0698*/ 	.short	0x010a
        /*069a*/ 	.byte	0x07
	.zero		1


	//   ....[27]....
        /*069c*/ 	.word	0x000049c0
        /*06a0*/ 	.word	0x000000ff
        /*06a4*/ 	.word	0x00030830
        /*06a8*/ 	.short	0x010a
        /*06aa*/ 	.byte	0x07
	.zero		1


	//   ....[28]....
        /*06ac*/ 	.word	0x00005850
        /*06b0*/ 	.word	0x000000ff
        /*06b4*/ 	.word	0x00030850
        /*06b8*/ 	.short	0x010a
        /*06ba*/ 	.byte	0x0e
	.zero		1


	//   ....[29]....
        /*06bc*/ 	.word	0x00005890
        /*06c0*/ 	.word	0x000000ff
        /*06c4*/ 	.word	0x00030850
        /*06c8*/ 	.short	0x010a
        /*06ca*/ 	.byte	0x0e
	.zero		1


	//   ....[30]....
        /*06cc*/ 	.word	0x00005ed0
        /*06d0*/ 	.word	0x00000098
        /*06d4*/ 	.word	0x00000000
        /*06d8*/ 	.short	0x0101
        /*06da*/ 	.byte	0x3f
	.zero		1


	//   ....[31]....
        /*06dc*/ 	.word	0x00007040
        /*06e0*/ 	.word	0x0000009d
        /*06e4*/ 	.word	0x00000000
        /*06e8*/ 	.short	0x0101
        /*06ea*/ 	.byte	0x3f
	.zero		1


	//   ....[32]....
        /*06ec*/ 	.word	0x000077e0
        /*06f0*/ 	.word	0x000000ff
        /*06f4*/ 	.word	0x00030830
        /*06f8*/ 	.short	0x010a
        /*06fa*/ 	.byte	0x06
	.zero		1


	//   ....[33]....
        /*06fc*/ 	.word	0x00007820
        /*0700*/ 	.word	0x000000ff
        /*0704*/ 	.word	0x00030830
        /*0708*/ 	.short	0x010a
        /*070a*/ 	.byte	0x06
	.zero		1


	//   ....[34]....
        /*070c*/ 	.word	0x000086b0
        /*0710*/ 	.word	0x000000ff
        /*0714*/ 	.word	0x00030850
        /*0718*/ 	.short	0x010a
        /*071a*/ 	.byte	0x0e
	.zero		1


	//   ....[35]....
        /*071c*/ 	.word	0x000086f0
        /*0720*/ 	.word	0x000000ff
        /*0724*/ 	.word	0x00030850
        /*0728*/ 	.short	0x010a
        /*072a*/ 	.byte	0x0e
	.zero		1


	//   ....[36]....
        /*072c*/ 	.word	0x00009340
        /*0730*/ 	.word	0x00000099
        /*0734*/ 	.word	0x00000000
        /*0738*/ 	.short	0x0101
        /*073a*/ 	.byte	0x3f
	.zero		1


	//   ....[37]....
        /*073c*/ 	.word	0x000093e0
        /*0740*/ 	.word	0x00000010
        /*0744*/ 	.word	0x00000000
        /*0748*/ 	.short	0x0101
        /*074a*/ 	.byte	0x3f
	.zero		1


	//   ....[38]....
        /*074c*/ 	.word	0x00009920
        /*0750*/ 	.word	0x000000ff
        /*0754*/ 	.word	0x00030830
        /*0758*/ 	.short	0x010a
        /*075a*/ 	.byte	0x06
	.zero		1


	//   ....[39]....
        /*075c*/ 	.word	0x00009960
        /*0760*/ 	.word	0x000000ff
        /*0764*/ 	.word	0x00030830
        /*0768*/ 	.short	0x010a
        /*076a*/ 	.byte	0x06
	.zero		1


	//   ....[40]....
        /*076c*/ 	.word	0x0000a7f0
        /*0770*/ 	.word	0x000000ff
        /*0774*/ 	.word	0x00030850
        /*0778*/ 	.short	0x010a
        /*077a*/ 	.byte	0x0a
	.zero		1


	//   ....[41]....
        /*077c*/ 	.word	0x0000a830
        /*0780*/ 	.word	0x000000ff
        /*0784*/ 	.word	0x00030850
        /*0788*/ 	.short	0x010a
        /*078a*/ 	.byte	0x0a
	.zero		1


	//   ....[42]....
        /*078c*/ 	.word	0x0000ae40
        /*0790*/ 	.word	0x00000002
        /*0794*/ 	.word	0x00000000
        /*0798*/ 	.short	0x0101
        /*079a*/ 	.byte	0x3f
	.zero		1


	//   ....[43]....
        /*079c*/ 	.word	0x0000bf80
        /*07a0*/ 	.word	0x0000009b
        /*07a4*/ 	.word	0x00000000
        /*07a8*/ 	.short	0x0101
        /*07aa*/ 	.byte	0x3f
	.zero		1


	//   ....[44]....
        /*07ac*/ 	.word	0x0000cc10
        /*07b0*/ 	.word	0x000000ff
        /*07b4*/ 	.word	0x00030850
        /*07b8*/ 	.short	0x010a
        /*07ba*/ 	.byte	0x05
	.zero		1


	//   ....[45]....
        /*07bc*/ 	.word	0x0000cc50
        /*07c0*/ 	.word	0x000000ff
        /*07c4*/ 	.word	0x00030850
        /*07c8*/ 	.short	0x010a
        /*07ca*/ 	.byte	0x05
	.zero		1


	//   ....[46]....
        /*07cc*/ 	.word	0x0000d0b0
        /*07d0*/ 	.word	0x00000009
        /*07d4*/ 	.word	0x00000000
        /*07d8*/ 	.short	0x0101
        /*07da*/ 	.byte	0x3f
	.zero		1


	//   ....[47]....
        /*07dc*/ 	.word	0x0000f120
        /*07e0*/ 	.word	0x000000cf
        /*07e4*/ 	.word	0x00000000
        /*07e8*/ 	.short	0x0101
        /*07ea*/ 	.byte	0x3f
	.zero		1


	//   ....[48]....
        /*07ec*/ 	.word	0x00011700
        /*07f0*/ 	.word	0x00000000
        /*07f4*/ 	.word	0x00030840
        /*07f8*/ 	.short	0x010a
        /*07fa*/ 	.byte	0x3f
	.zero		1


	//   ....[49]....
        /*07fc*/ 	.word	0x000126c0
        /*0800*/ 	.word	0x00000011
        /*0804*/ 	.word	0x00030800
        /*0808*/ 	.short	0x0107
        /*080a*/ 	.byte	0x3f
	.zero		1


	//   ....[50]....
        /*080c*/ 	.word	0x000127d0
        /*0810*/ 	.word	0x00000011
        /*0814*/ 	.word	0x00030800
        /*0818*/ 	.short	0x0101
        /*081a*/ 	.byte	0x3f
	.zero		1


	//   ....[51]....
        /*081c*/ 	.word	0x000127f0
        /*0820*/ 	.word	0x00000011
        /*0824*/ 	.word	0x00030820
        /*0828*/ 	.short	0x010a
        /*082a*/ 	.byte	0x3f
	.zero		1


	//   ....[52]....
        /*082c*/ 	.word	0x00012b30
        /*0830*/ 	.word	0x00000003
        /*0834*/ 	.word	0x00030840
        /*0838*/ 	.short	0x010a
        /*083a*/ 	.byte	0x3f
	.zero		1


	//   ....[53]....
        /*083c*/ 	.word	0x000130c0
        /*0840*/ 	.word	0x00000003
        /*0844*/ 	.word	0x00000060
        /*0848*/ 	.short	0x010a
        /*084a*/ 	.byte	0x3f
	.zero		1


	//   ....[54]....
        /*084c*/ 	.word	0x00013910
        /*0850*/ 	.word	0x00000003
        /*0854*/ 	.word	0x00030840
        /*0858*/ 	.short	0x010a
        /*085a*/ 	.byte	0x3f
	.zero		1


	//   ....[55]....
        /*085c*/ 	.word	0x00013ea0
        /*0860*/ 	.word	0x00000009
        /*0864*/ 	.word	0x00000060
        /*0868*/ 	.short	0x010a
        /*086a*/ 	.byte	0x3f
	.zero		1


	//   ....[56]....
        /*086c*/ 	.word	0x00014630
        /*0870*/ 	.word	0x00000002
        /*0874*/ 	.word	0x00030840
        /*0878*/ 	.short	0x010a
        /*087a*/ 	.byte	0x3f
	.zero		1


	//   ....[57]....
        /*087c*/ 	.word	0x00014bc0
        /*0880*/ 	.word	0x00000002
        /*0884*/ 	.word	0x00000060
        /*0888*/ 	.short	0x010a
        /*088a*/ 	.byte	0x3f
	.zero		1


	//   ....[58]....
        /*088c*/ 	.word	0x00015300
        /*0890*/ 	.word	0x00000000
        /*0894*/ 	.word	0x00030860
        /*0898*/ 	.short	0x010a
        /*089a*/ 	.byte	0x3f
	.zero		1


	//   ....[59]....
        /*089c*/ 	.word	0x00015ae0
        /*08a0*/ 	.word	0x00000000
        /*08a4*/ 	.word	0x00030820
        /*08a8*/ 	.short	0x010a
        /*08aa*/ 	.byte	0x3f
	.zero		1


	//   ....[60]....
        /*08ac*/ 	.word	0x00015cd0
        /*08b0*/ 	.word	0x00000006
        /*08b4*/ 	.word	0x00000000
        /*08b8*/ 	.short	0x010a
        /*08ba*/ 	.byte	0x3f
	.zero		1


	//   ....[61]....
        /*08bc*/ 	.word	0x00015d20
        /*08c0*/ 	.word	0x00000003
        /*08c4*/ 	.word	0x00000000
        /*08c8*/ 	.short	0x010a
        /*08ca*/ 	.byte	0x3f
	.zero		1


	//   ....[62]....
        /*08cc*/ 	.word	0x00015d80
        /*08d0*/ 	.word	0x00000012
        /*08d4*/ 	.word	0x00000000
        /*08d8*/ 	.short	0x010a
        /*08da*/ 	.byte	0x3f
	.zero		1


	//   ....[63]....
        /*08dc*/ 	.word	0x00015db0
        /*08e0*/ 	.word	0x00000003
        /*08e4*/ 	.word	0x00000000
        /*08e8*/ 	.short	0x010a
        /*08ea*/ 	.byte	0x3f
	.zero		1


	//   ....[64]....
        /*08ec*/ 	.word	0x00015e20
        /*08f0*/ 	.word	0x00000003
        /*08f4*/ 	.word	0x00030800
        /*08f8*/ 	.short	0x010a
        /*08fa*/ 	.byte	0x3f
	.zero		1


	//   ....[65]....
        /*08fc*/ 	.word	0x00015e70
        /*0900*/ 	.word	0x00000039
        /*0904*/ 	.word	0x00030830
        /*0908*/ 	.short	0x010a
        /*090a*/ 	.byte	0x3f
	.zero		1


	//   ....[66]....
        /*090c*/ 	.word	0x00015ed0
        /*0910*/ 	.word	0x00000098
        /*0914*/ 	.word	0x00030830
        /*0918*/ 	.short	0x010a
        /*091a*/ 	.byte	0x3f
	.zero		1


	//   ....[67]....
        /*091c*/ 	.word	0x00015f30
        /*0920*/ 	.word	0x00000015
        /*0924*/ 	.word	0x00030850
        /*0928*/ 	.short	0x010a
        /*092a*/ 	.byte	0x3f
	.zero		1


	//   ....[68]....
        /*092c*/ 	.word	0x00015f90
        /*0930*/ 	.word	0x00000004
        /*0934*/ 	.word	0x00030830
        /*0938*/ 	.short	0x010a
        /*093a*/ 	.byte	0x3f
	.zero		1


	//   ....[69]....
        /*093c*/ 	.word	0x00015ff0
        /*0940*/ 	.word	0x00000003
        /*0944*/ 	.word	0x00030850
        /*0948*/ 	.short	0x010a
        /*094a*/ 	.byte	0x3f
	.zero		1


	//   ....[70]....
        /*094c*/ 	.word	0x00016050
        /*0950*/ 	.word	0x00000004
        /*0954*/ 	.word	0x00030830
        /*0958*/ 	.short	0x010a
        /*095a*/ 	.byte	0x3f
	.zero		1


	//   ....[71]....
        /*095c*/ 	.word	0x000160b0
        /*0960*/ 	.word	0x00000003
        /*0964*/ 	.word	0x00030850
        /*0968*/ 	.short	0x010a
        /*096a*/ 	.byte	0x3f
	.zero		1


	//   ....[72]....
        /*096c*/ 	.word	0x00016110
        /*0970*/ 	.word	0x00000007
        /*0974*/ 	.word	0x00030850
        /*0978*/ 	.short	0x010a
        /*097a*/ 	.byte	0x3f
	.zero		1


	//   ....[73]....
        /*097c*/ 	.word	0x00016260
        /*0980*/ 	.word	0x00000000
        /*0984*/ 	.word	0x00030840
        /*0988*/ 	.short	0x010a
        /*098a*/ 	.byte	0x3f
	.zero		1


	//   ....[74]....
        /*098c*/ 	.word	0x00016f10
        /*0990*/ 	.word	0x00000011
        /*0994*/ 	.word	0x00030820
        /*0998*/ 	.short	0x010a
        /*099a*/ 	.byte	0x3f
	.zero		1


	//   ....[75]....
        /*099c*/ 	.word	0x00016f60
        /*09a0*/ 	.word	0x00000003
        /*09a4*/ 	.word	0x00030840
        /*09a8*/ 	.short	0x010a
        /*09aa*/ 	.byte	0x3f
	.zero		1


	//   ....[76]....
        /*09ac*/ 	.word	0x00016fb0
        /*09b0*/ 	.word	0x00000003
        /*09b4*/ 	.word	0x00000060
        /*09b8*/ 	.short	0x010a
        /*09ba*/ 	.byte	0x3f
	.zero		1


	//   ....[77]....
        /*09bc*/ 	.word	0x00017000
        /*09c0*/ 	.word	0x00000003
        /*09c4*/ 	.word	0x00030840
        /*09c8*/ 	.short	0x010a
        /*09ca*/ 	.byte	0x3f
	.zero		1


	//   ....[78]....
        /*09cc*/ 	.word	0x00017050
        /*09d0*/ 	.word	0x00000009
        /*09d4*/ 	.word	0x00000060
        /*09d8*/ 	.short	0x010a
        /*09da*/ 	.byte	0x3f
	.zero		1


	//   ....[79]....
        /*09dc*/ 	.word	0x000170a0
        /*09e0*/ 	.word	0x00000002
        /*09e4*/ 	.word	0x00030840
        /*09e8*/ 	.short	0x010a
        /*09ea*/ 	.byte	0x3f
	.zero		1


	//   ....[80]....
        /*09ec*/ 	.word	0x000170f0
        /*09f0*/ 	.word	0x00000002
        /*09f4*/ 	.word	0x00000060
        /*09f8*/ 	.short	0x010a
        /*09fa*/ 	.byte	0x3f
	.zero		1


	//   ....[81]....
        /*09fc*/ 	.word	0x00017140
        /*0a00*/ 	.word	0x00000000
        /*0a04*/ 	.word	0x00030860
        /*0a08*/ 	.short	0x010a
        /*0a0a*/ 	.byte	0x3f
	.zero		1


	//   ....[82]....
        /*0a0c*/ 	.word	0x00017230
        /*0a10*/ 	.word	0x00000000
        /*0a14*/ 	.word	0x00030820
        /*0a18*/ 	.short	0x010a
        /*0a1a*/ 	.byte	0x3f
	.zero		1


	//   ....[83]....
        /*0a1c*/ 	.word	0x000173d0
        /*0a20*/ 	.word	0x00000006
        /*0a24*/ 	.word	0x00000000
        /*0a28*/ 	.short	0x010a
        /*0a2a*/ 	.byte	0x3f
	.zero		1


	//   ....[84]....
        /*0a2c*/ 	.word	0x00017420
        /*0a30*/ 	.word	0x00000003
        /*0a34*/ 	.word	0x00000000
        /*0a38*/ 	.short	0x010a
        /*0a3a*/ 	.byte	0x3f
	.zero		1


	//   ....[85]....
        /*0a3c*/ 	.word	0x00017470
        /*0a40*/ 	.word	0x00000012
        /*0a44*/ 	.word	0x00000000
        /*0a48*/ 	.short	0x010a
        /*0a4a*/ 	.byte	0x3f
	.zero		1


	//----- nvinfo : EIATTR_NUM_MBARRIERS
	.align		4
.L_215:
        /*0a4c*/ 	.byte	0x03, 0x38
        /*0a4e*/ 	.short	0x0016


	//----- nvinfo : EIATTR_EXIT_INSTR_OFFSETS
	.align		4
        /*0a50*/ 	.byte	0x04, 0x1c
        /*0a52*/ 	.short	(.L_217 - .L_216)


	//   ....[0]....
.L_216:
        /*0a54*/ 	.word	0x00000a10


	//   ....[1]....
        /*0a58*/ 	.word	0x00010350


	//   ....[2]....
        /*0a5c*/ 	.word	0x00015e00


	//----- nvinfo : EIATTR_MAX_THREADS
	.align		4
.L_217:
        /*0a60*/ 	.byte	0x04, 0x05
        /*0a62*/ 	.short	(.L_219 - .L_218)
.L_218:
        /*0a64*/ 	.word	0x00000180
        /*0a68*/ 	.word	0x00000001
        /*0a6c*/ 	.word	0x00000001


	//----- nvinfo : EIATTR_CRS_STACK_SIZE
	.align		4
.L_219:
        /*0a70*/ 	.byte	0x04, 0x1e
        /*0a72*/ 	.short	(.L_221 - .L_220)
.L_220:
        /*0a74*/ 	.word	0x00000000


	//----- nvinfo : EIATTR_CBANK_PARAM_SIZE
	.align		4
.L_221:
        /*0a78*/ 	.byte	0x03, 0x19
        /*0a7a*/ 	.short	0x0af0


	//----- nvinfo : EIATTR_PARAM_CBANK
	.align		4
        /*0a7c*/ 	.byte	0x04, 0x0a
        /*0a7e*/ 	.short	(.L_223 - .L_222)
	.align		4
.L_222:
        /*0a80*/ 	.word	index@(.nv.constant0._ZN7cutlass13device_kernelIN5flash11enable_sm90INS1_16FlashAttnFwdSm90INS1_25CollectiveMainloopFwdSm90ILi2EN4cute5tupleIJNS5_1CILi1EEES8_S8_EEENS6_IJNS7_ILi128EEENS7_ILi64EEENS7_ILi256EEEEEELi256ENS_10bfloat16_tEfNS_4arch4Sm90ELb0ELb1ELb1ELb0ELb0ELb0ELb0ELb1ELb1ELb1ELb0ELb0EEENS1_21CollectiveEpilogueFwdINS6_IJSA_SC_SB_EEES9_SE_SG_Li256ELb0ELb1ELb0ELb0EEENS1_30DynamicPersistentTileSchedulerILi256ELi128ELb0ELb1ELb1EEEEEEEEEvNT_6ParamsE)
        /*0a84*/ 	.short	0x0210
        /*0a86*/ 	.short	0x0af0


	//----- nvinfo : EIATTR_SW_WAR
	.align		4
.L_223:
        /*0a88*/ 	.byte	0x04, 0x36
        /*0a8a*/ 	.short	(.L_225 - .L_224)
.L_224:
        /*0a8c*/ 	.word	0x00000008
.L_225:


//--------------------- .nv.info._ZN7cutlass13device_kernelIN5flash11enable_sm90INS1_16FlashAttnFwdSm90INS1_25CollectiveMainloopFwdSm90ILi2EN4cute5tupleIJNS5_1CILi1EEES8_S8_EEENS6_IJNS7_ILi128EEENS7_ILi64EEENS7_ILi256EEEEEELi256ENS_10bfloat16_tEfNS_4arch4Sm90ELb0ELb1ELb1ELb1ELb0ELb0ELb0ELb1ELb1ELb1ELb0ELb0EEENS1_21CollectiveEpilogueFwdINS6_IJSA_SC_SB_EEES9_SE_SG_Li256ELb1ELb1ELb0ELb0EEENS1_36VarlenDynamicPersistentTileSchedulerILi128ELi64ELi256ELi128ELb0ELb1ELb1ELb1ELb0ELb1EEEEEEEEEvNT_6ParamsE --------------------------
	.section	.nv.info._ZN7cutlass13device_kernelIN5flash11enable_sm90INS1_16FlashAttnFwdSm90INS1_25CollectiveMainloopFwdSm90ILi2EN4cute5tupleIJNS5_1CILi1EEES8_S8_EEENS6_IJNS7_ILi128EEENS7_ILi64EEENS7_ILi256EEEEEELi256ENS_10bfloat16_tEfNS_4arch4Sm90ELb0ELb1ELb1ELb1ELb0ELb0ELb0ELb1ELb1ELb1ELb0ELb0EEENS1_21CollectiveEpilogueFwdINS6_IJSA_SC_SB_EEES9_SE_SG_Li256ELb1ELb1ELb0ELb0EEENS1_36VarlenDynamicPersistentTileSchedulerILi128ELi64ELi256ELi128ELb0ELb1ELb1ELb1ELb0ELb1EEEEEEEEEvNT_6ParamsE,"",@"SHT_CUDA_INFO"
	.sectionflags	@""
	.align	4


	//----- nvinfo : EIATTR_CUDA_API_VERSION
	.align		4
        /*0000*/ 	.byte	0x04, 0x37
        /*0002*/ 	.short	(.L_227 - .L_226)
.L_226:
        /*0004*/ 	.word	0x00000082


	//----- nvinfo : EIATTR_KPARAM_INFO
	.align		4
.L_227:
        /*0008*/ 	.byte	0x04, 0x17
        /*000a*/ 	.short	(.L_229 - .L_228)
.L_228:
        /*000c*/ 	.word	0x00000000
        /*0010*/ 	.short	0x0000
        /*0012*/ 	.short	0x0070
        /*0014*/ 	.byte	0x00, 0xf0, 0x01, 0x2a


	//----- nvinfo : EIATTR_SPARSE_MMA_MASK
	.align		4
.L_229:
        /*0018*/ 	.byte	0x03, 0x50
        /*001a*/ 	.short	0x0000


	//----- nvinfo : EIATTR_MAXREG_COUNT
	.align		4
        /*001c*/ 	.byte	0x03, 0x1b
        /*001e*/ 	.short	0x00a8


	//----- nvinfo : EIATTR_NUM_BARRIERS
	.align		4
        /*0020*/ 	.byte	0x02, 0x4c
        /*0022*/ 	.byte	0x09
	.zero		1


	//----- nvinfo : EIATTR_EXTERNS
	.align		4
        /*0024*/ 	.byte	0x04, 0x0f
        /*0026*/ 	.short	(.L_231 - .L_230)


	//   ....[0]....
	.align		4
.L_230:
        /*0028*/ 	.word	index@(__assertfail)


	//----- nvinfo : EIATTR_ANNOTATIONS
	.align		4
.L_231:
        /*002c*/ 	.byte	0x04, 0x55
        /*002e*/ 	.short	(.L_233 - .L_232)


	//   ....[0]....
.L_232:
        /* <DEDUP_REMOVED lines=64> */


	//----- nvinfo : EIATTR_MERCURY_ISA_VERSION
	.align		4
.L_233:
        /*0418*/ 	.byte	0x03, 0x5f
        /*041a*/ 	.short	0x0101


	//----- nvinfo : EIATTR_UNUSED_LOAD_BYTE_OFFSET
	.align		4
        /*041c*/ 	.byte	0x04, 0x44
        /*041e*/ 	.short	(.L_235 - .L_234)


	//   ....[0]....
.L_234:
        /*0420*/ 	.word	0x00000a10
        /*0424*/ 	.word	0x0000fff0


	//   ....[1]....
        /*0428*/ 	.word	0x0000db20
        /*042c*/ 	.word	0x0000fff0


	//----- nvinfo : EIATTR_INT_WARP_WIDE_INSTR_OFFSETS
	.align		4
.L_235:
        /*0430*/ 	.byte	0x04, 0x31
        /*0432*/ 	.short	(.L_237 - .L_236)


	//   ....[0]....
.L_236:
        /*0434*/ 	.word	0x00000130


	//   ....[1]....
        /*0438*/ 	.word	0x00000170


	//   ....[2]....
        /*043c*/ 	.word	0x000001e0


	//   ....[3]....
        /*0440*/ 	.word	0x00012110


	//   ....[4]....
        /*0444*/ 	.word	0x000121b0


	//   ....[5]....
        /*0448*/ 	.word	0x000167b0


	//   ....[6]....
        /*044c*/ 	.word	0x00016820


	//----- nvinfo : EIATTR_COOP_GROUP_MASK_REGIDS
	.align		4
.L_237:
        /*0450*/ 	.byte	0x04, 0x29
        /*0452*/ 	.short	(.L_239 - .L_238)


	//   ....[0]....
.L_238:
        /*0454*/ 	.word	0xffffffff


	//   ....[1]....
        /*0458*/ 	.word	0xffffffff


	//   ....[2]....
        /*045c*/ 	.word	0xffffffff


	//   ....[3]....
        /*0460*/ 	.word	0xffffffff


	//   ....[4]....
        /*0464*/ 	.word	0xffffffff


	//   ....[5]....
        /*0468*/ 	.word	0xffffffff


	//   ....[6]....
        /*046c*/ 	.word	0xffffffff


	//   ....[7]....
        /*0470*/ 	.word	0xffffffff


	//   ....[8]....
        /*0474*/ 	.word	0xffffffff


	//   ....[9]....
        /*0478*/ 	.word	0xffffffff


	//   ....[10]....
        /*047c*/ 	.word	0xffffffff


	//   ....[11]....
        /*0480*/ 	.word	0xffffffff


	//   ....[12]....
        /*0484*/ 	.word	0xffffffff


	//   ....[13]....
        /*0488*/ 	.word	0xffffffff


	//   ....[14]....
        /*048c*/ 	.word	0xffffffff


	//   ....[15]....
        /*0490*/ 	.word	0xffffffff


	//   ....[16]....
        /*0494*/ 	.word	0xffffffff


	//   ....[17]....
        /*0498*/ 	.word	0xffffffff


	//   ....[18]....
        /*049c*/ 	.word	0xffffffff


	//   ....[19]....
        /*04a0*/ 	.word	0xffffffff


	//   ....[20]....
        /*04a4*/ 	.word	0xffffffff


	//   ....[21]....
        /*04a8*/ 	.word	0xffffffff


	//   ....[22]....
        /*04ac*/ 	.word	0xffffffff


	//   ....[23]....
        /*04b0*/ 	.word	0xffffffff


	//   ....[24]....
        /*04b4*/ 	.word	0xffffffff


	//   ....[25]....
        /*04b8*/ 	.word	0xffffffff


	//   ....[26]....
        /*04bc*/ 	.word	0xffffffff


	//   ....[27]....
        /*04c0*/ 	.word	0xffffffff


	//   ....[28]....
        /*04c4*/ 	.word	0xffffffff


	//   ....[29]....
        /*04c8*/ 	.word	0xffffffff


	//   ....[30]....
        /*04cc*/ 	.word	0xffffffff


	//   ....[31]....
        /*04d0*/ 	.word	0xffffffff


	//   ....[32]....
        /*04d4*/ 	.word	0xffffffff


	//   ....[33]....
        /*04d8*/ 	.word	0xffffffff


	//   ....[34]....
        /*04dc*/ 	.word	0xffffffff


	//   ....[35]....
        /*04e0*/ 	.word	0xffffffff


	//   ....[36]....
        /*04e4*/ 	.word	0xffffffff


	//   ....[37]....
        /*04e8*/ 	.word	0xffffffff


	//   ....[38]....
        /*04ec*/ 	.word	0xffffffff


	//   ....[39]....
        /*04f0*/ 	.word	0xffffffff


	//   ....[40]....
        /*04f4*/ 	.word	0xffffffff


	//   ....[41]....
        /*04f8*/ 	.word	0xffffffff


	//   ....[42]....
        /*04fc*/ 	.word	0xffffffff


	//   ....[43]....
        /*0500*/ 	.word	0xffffffff


	//   ....[44]....
        /*0504*/ 	.word	0xffffffff


	//   ....[45]....
        /*0508*/ 	.word	0xffffffff


	//   ....[46]....
        /*050c*/ 	.word	0xffffffff


	//   ....[47]....
        /*0510*/ 	.word	0xffffffff


	//   ....[48]....
        /*0514*/ 	.word	0xffffffff


	//   ....[49]....
        /*0518*/ 	.word	0xffffffff


	//   ....[50]....
        /*051c*/ 	.word	0xffffffff


	//   ....[51]....
        /*0520*/ 	.word	0xffffffff


	//   ....[52]....
        /*0524*/ 	.word	0xffffffff


	//   ....[53]....
        /*0528*/ 	.word	0xffffffff


	//   ....[54]....
        /*052c*/ 	.word	0xffffffff


	//   ....[55]....
        /*0530*/ 	.word	0xffffffff


	//   ....[56]....
        /*0534*/ 	.word	0xffffffff


	//   ....[57]....
        /*0538*/ 	.word	0xffffffff


	//   ....[58]....
        /*053c*/ 	.word	0xffffffff


	//   ....[59]....
        /*0540*/ 	.word	0xffffffff


	//   ....[60]....
        /*0544*/ 	.word	0xffffffff


	//   ....[61]....
        /*0548*/ 	.word	0xffffffff


	//   ....[62]....
        /*054c*/ 	.word	0xffffffff


	//   ....[63]....
        /*0550*/ 	.word	0xffffffff


	//   ....[64]....
        /*0554*/ 	.word	0xffffffff


	//   ....[65]....
        /*0558*/ 	.word	0xffffffff


	//   ....[66]....
        /*055c*/ 	.word	0xffffffff


	//   ....[67]....
        /*0560*/ 	.word	0xffffffff


	//   ....[68]....
        /*0564*/ 	.word	0xffffffff


	//   ....[69]....
        /*0568*/ 	.word	0xffffffff


	//   ....[70]....
        /*056c*/ 	.word	0xffffffff


	//   ....[71]....
        /*0570*/ 	.word	0xffffffff


	//   ....[72]....
        /*0574*/ 	.word	0xffffffff


	//   ....[73]....
        /*0578*/ 	.word	0xffffffff


	//   ....[74]....
        /*057c*/ 	.word	0xffffffff


	//   ....[75]....
        /*0580*/ 	.word	0xffffffff


	//   ....[76]....
        /*0584*/ 	.word	0xffffffff


	//   ....[77]....
        /*0588*/ 	.word	0xffffffff


	//   ....[78]....
        /*058c*/ 	.word	0xffffffff


	//   ....[79]....
        /*0590*/ 	.word	0xffffffff


	//   ....[80]....
        /*0594*/ 	.word	0xffffffff


	//   ....[81]....
        /*0598*/ 	.word	0xffffffff


	//   ....[82]....
        /*059c*/ 	.word	0xffffffff


	//   ....[83]....
        /*05a0*/ 	.word	0xffffffff


	//   ....[84]....
        /*05a4*/ 	.word	0xffffffff


	//   ....[85]....
        /*05a8*/ 	.word	0xffffffff


	//   ....[86]....
        /*05ac*/ 	.word	0xffffffff


	//   ....[87]....
        /*05b0*/ 	.word	0xffffffff


	//   ....[88]....
        /*05b4*/ 	.word	0xffffffff


	//   ....[89]....
        /*05b8*/ 	.word	0xffffffff


	//   ....[90]....
        /*05bc*/ 	.word	0xffffffff


	//   ....[91]....
        /*05c0*/ 	.word	0xffffffff


	//   ....[92]....
        /*05c4*/ 	.word	0xffffffff


	//   ....[93]....
        /*05c8*/ 	.word	0xffffffff


	//   ....[94]....
        /*05cc*/ 	.word	0xffffffff


	//   ....[95]....
        /*05d0*/ 	.word	0xffffffff


	//   ....[96]....
        /*05d4*/ 	.word	0xffffffff


	//   ....[97]....
        /*05d8*/ 	.word	0xffffffff


	//   ....[98]....
        /*05dc*/ 	.word	0xffffffff


	//   ....[99]....
        /*05e0*/ 	.word	0xffffffff


	//   ....[100]....
        /*05e4*/ 	.word	0xffffffff


	//   ....[101]....
        /*05e8*/ 	.word	0xffffffff


	//   ....[102]....
        /*05ec*/ 	.word	0xffffffff


	//   ....[103]....
        /*05f0*/ 	.word	0xffffffff


	//   ....[104]....
        /*05f4*/ 	.word	0xffffffff


	//   ....[105]....
        /*05f8*/ 	.word	0x0500000f


	//   ....[106]....
        /*05fc*/ 	.word	0x0500000f


	//   ....[107]....
        /*0600*/ 	.word	0x0500000f


	//   ....[108]....
        /*0604*/ 	.word	0x0500000f


	//   ....[109]....
        /*0608*/ 	.word	0x0500000f


	//   ....[110]....
        /*060c*/ 	.word	0x0500000f


	//   ....[111]....
        /*0610*/ 	.word	0x0500000f


	//   ....[112]....
        /*0614*/ 	.word	0x0500000f


	//   ....[113]....
        /*0618*/ 	.word	0x0500000f


	//   ....[114]....
        /*061c*/ 	.word	0x0500000f


	//   ....[115]....
        /*0620*/ 	.word	0x0500000f


	//   ....[116]....
        /*0624*/ 	.word	0x0500000f


	//   ....[117]....
        /*0628*/ 	.word	0x0500000f


	//   ....[118]....
        /*062c*/ 	.word	0x0500000f


	//   ....[119]....
        /*0630*/ 	.word	0x0500000f


	//   ....[120]....
        /*0634*/ 	.word	0x0500000f


	//   ....[121]....
        /*0638*/ 	.word	0x0500000f


	//   ....[122]....
        /*063c*/ 	.word	0x0500000f


	//   ....[123]....
        /*0640*/ 	.word	0x0500000f


	//   ....[124]....
        /*0644*/ 	.word	0x0500000f


	//   ....[125]....
        /*0648*/ 	.word	0x0500000f


	//   ....[126]....
        /*064c*/ 	.word	0x0500000f


	//   ....[127]....
        /*0650*/ 	.word	0x0500000f


	//   ....[128]....
        /*0654*/ 	.word	0x0500000f


	//   ....[129]....
        /*0658*/ 	.word	0x0500000f


	//   ....[130]....
        /*065c*/ 	.word	0x0500000f


	//   ....[131]....
        /*0660*/ 	.word	0x0500000f


	//   ....[132]....
        /*0664*/ 	.word	0x0500000f


	//   ....[133]....
        /*0668*/ 	.word	0x0500000f


	//   ....[134]....
        /*066c*/ 	.word	0x0500000f


	//   ....[135]....
        /*0670*/ 	.word	0x0500000f


	//   ....[136]....
        /*0674*/ 	.word	0x0500000f


	//   ....[137]....
        /*0678*/ 	.word	0x0500000f


	//   ....[138]....
        /*067c*/ 	.word	0x0500000f


	//   ....[139]....
        /*0680*/ 	.word	0x0500000f


	//----- nvinfo : EIATTR_COOP_GROUP_INSTR_OFFSETS
	.align		4
.L_239:
        /*0684*/ 	.byte	0x04, 0x28
        /*0686*/ 	.short	(.L_241 - .L_240)


	//   ....[0]....
.L_240:
        /*0688*/ 	.word	0x00000060


	//   ....[1]....
        /*068c*/ 	.word	0x00000140


	//   ....[2]....
        /*0690*/ 	.word	0x00000190


	//   ....[3]....
        /*0694*/ 	.word	0x000003c0


	//   ....[4]....
        /*0698*/ 	.word	0x00000520


	//   ....[5]....
        /*069c*/ 	.word	0x00000640


	//   ....[6]....
        /*06a0*/ 	.word	0x000007a0


	//   ....[7]....
        /*06a4*/ 	.word	0x00001c30


	//   ....[8]....
        /*06a8*/ 	.word	0x00002750


	//   ....[9]....
        /*06ac*/ 	.word	0x00003000


	//   ....[10]....
        /*06b0*/ 	.word	0x00003950


	//   ....[11]....
        /*06b4*/ 	.word	0x00003a70


	//   ....[12]....
        /*06b8*/ 	.word	0x00003de0


	//   ....[13]....
        /*06bc*/ 	.word	0x00003e90


	//   ....[14]....
        /*06c0*/ 	.word	0x00005e80


	//   ....[15]....
        /*06c4*/ 	.word	0x00006320


	//   ....[16]....
        /*06c8*/ 	.word	0x00006a20


	//   ....[17]....
        /*06cc*/ 	.word	0x00006b20


	//   ....[18]....
        /*06d0*/ 	.word	0x00006e60


	//   ....[19]....
        /*06d4*/ 	.word	0x00006f20


	//   ....[20]....
        /*06d8*/ 	.word	0x00008f90


	//   ....[21]....
        /*06dc*/ 	.word	0x00009050


	//   ....[22]....
        /*06e0*/ 	.word	0x00009290


	//   ....[23]....
        /*06e4*/ 	.word	0x000092e0


	//   ....[24]....
        /*06e8*/ 	.word	0x0000ad80


	//   ....[25]....
        /*06ec*/ 	.word	0x0000b340


	//   ....[26]....
        /*06f0*/ 	.word	0x0000b9c0


	//   ....[27]....
        /*06f4*/ 	.word	0x0000ba90


	//   ....[28]....
        /*06f8*/ 	.word	0x0000be70


	//   ....[29]....
        /*06fc*/ 	.word	0x0000bed0


	//   ....[30]....
        /*0700*/ 	.word	0x0000ceb0


	//   ....[31]....
        /*0704*/ 	.word	0x0000cef0


	//   ....[32]....
        /*0708*/ 	.word	0x0000d030


	//   ....[33]....
        /*070c*/ 	.word	0x0000d050


	//   ....[34]....
        /*0710*/ 	.word	0x0000ec40


	//   ....[35]....
        /*0714*/ 	.word	0x0000ec80


	//   ....[36]....
        /*0718*/ 	.word	0x0000ecc0


	//   ....[37]....
        /*071c*/ 	.word	0x0000ed00


	//   ....[38]....
        /*0720*/ 	.word	0x0000f570


	//   ....[39]....
        /*0724*/ 	.word	0x0000f5a0


	//   ....[40]....
        /*0728*/ 	.word	0x0000f700


	//   ....[41]....
        /*072c*/ 	.word	0x0000f720


	//   ....[42]....
        /*0730*/ 	.word	0x0000f870


	//   ....[43]....
        /*0734*/ 	.word	0x0000f890


	//   ....[44]....
        /*0738*/ 	.word	0x0000f9f0


	//   ....[45]....
        /*073c*/ 	.word	0x0000fa10


	//   ....[46]....
        /*0740*/ 	.word	0x00010420


	//   ....[47]....
        /*0744*/ 	.word	0x00010440


	//   ....[48]....
        /*0748*/ 	.word	0x00010590


	//   ....[49]....
        /*074c*/ 	.word	0x000105b0


	//   ....[50]....
        /*0750*/ 	.word	0x00010700


	//   ....[51]....
        /*0754*/ 	.word	0x00010720


	//   ....[52]....
        /*0758*/ 	.word	0x00010880


	//   ....[53]....
        /*075c*/ 	.word	0x000108a0


	//   ....[54]....
        /*0760*/ 	.word	0x00010a90


	//   ....[55]....
        /*0764*/ 	.word	0x00010c80


	//   ....[56]....
        /*0768*/ 	.word	0x00010cb0


	//   ....[57]....
        /*076c*/ 	.word	0x00010ce0


	//   ....[58]....
        /*0770*/ 	.word	0x00010d10


	//   ....[59]....
        /*0774*/ 	.word	0x00010d40


	//   ....[60]....
        /*0778*/ 	.word	0x00010d70


	//   ....[61]....
        /*077c*/ 	.word	0x00010ef0


	//   ....[62]....
        /*0780*/ 	.word	0x00010f20


	//   ....[63]....
        /*0784*/ 	.word	0x00010f50


	//   ....[64]....
        /*0788*/ 	.word	0x00010f80


	//   ....[65]....
        /*078c*/ 	.word	0x00010fb0


	//   ....[66]....
        /*0790*/ 	.word	0x00010fe0


	//   ....[67]....
        /*0794*/ 	.word	0x00011090


	//   ....[68]....
        /*0798*/ 	.word	0x000110f0


	//   ....[69]....
        /*079c*/ 	.word	0x00011180


	//   ....[70]....
        /*07a0*/ 	.word	0x000126f0


	//   ....[71]....
        /*07a4*/ 	.word	0x000133c0


	//   ....[72]....
        /*07a8*/ 	.word	0x000133e0


	//   ....[73]....
        /*07ac*/ 	.word	0x000134d0


	//   ....[74]....
        /*07b0*/ 	.word	0x000134e0


	//   ....[75]....
        /*07b4*/ 	.word	0x000135a0


	//   ....[76]....
        /*07b8*/ 	.word	0x000135b0


	//   ....[77]....
        /*07bc*/ 	.word	0x00013670


	//   ....[78]....
        /*07c0*/ 	.word	0x00013680


	//   ....[79]....
        /*07c4*/ 	.word	0x00013740


	//   ....[80]....
        /*07c8*/ 	.word	0x00013750


	//   ....[81]....
        /*07cc*/ 	.word	0x00013810


	//   ....[82]....
        /*07d0*/ 	.word	0x00013820


	//   ....[83]....
        /*07d4*/ 	.word	0x000138d0


	//   ....[84]....
        /*07d8*/ 	.word	0x000138e0


	//   ....[85]....
        /*07dc*/ 	.word	0x00013910


	//   ....[86]....
        /*07e0*/ 	.word	0x00013930


	//   ....[87]....
        /*07e4*/ 	.word	0x000170b0


	//   ....[88]....
        /*07e8*/ 	.word	0x00017110


	//   ....[89]....
        /*07ec*/ 	.word	0x00017140


	//   ....[90]....
        /*07f0*/ 	.word	0x00017150


	//   ....[91]....
        /*07f4*/ 	.word	0x00017180


	//   ....[92]....
        /*07f8*/ 	.word	0x000171b0


	//   ....[93]....
        /*07fc*/ 	.word	0x000171e0


	//   ....[94]....
        /*0800*/ 	.word	0x00017210


	//   ....[95]....
        /*0804*/ 	.word	0x000173a0


	//   ....[96]....
        /*0808*/ 	.word	0x000173d0


	//   ....[97]....
        /*080c*/ 	.word	0x00017400


	//   ....[98]....
        /*0810*/ 	.word	0x00017430


	//   ....[99]....
        /*0814*/ 	.word	0x00017460


	//   ....[100]....
        /*0818*/ 	.word	0x00017490


	//   ....[101]....
        /*081c*/ 	.word	0x00017550


	//   ....[102]....
        /*0820*/ 	.word	0x00017570


	//   ....[103]....
        /*0824*/ 	.word	0x000175e0


	//   ....[104]....
        /*0828*/ 	.word	0x00017cc0


	//   ....[105]....
        /*082c*/ 	.word	0x00018370


	//   ....[106]....
        /*0830*/ 	.word	0x00018550


	//   ....[107]....
        /*0834*/ 	.word	0x000185a0


	//   ....[108]....
        /*0838*/ 	.word	0x000186f0


	//   ....[109]....
        /*083c*/ 	.word	0x00018740


	//   ....[110]....
        /*0840*/ 	.word	0x00018890


	//   ....[111]....
        /*0844*/ 	.word	0x000188e0


	//   ....[112]....
        /*0848*/ 	.word	0x00018a30


	//   ....[113]....
        /*084c*/ 	.word	0x00018a80


	//   ....[114]....
        /*0850*/ 	.word	0x00018bd0


	//   ....[115]....
        /*0854*/ 	.word	0x00018c20


	//   ....[116]....
        /*0858*/ 	.word	0x00018d60


	//   ....[117]....
        /*085c*/ 	.word	0x00018db0


	//   ....[118]....
        /*0860*/ 	.word	0x00018ef0


	//   ....[119]....
        /*0864*/ 	.word	0x00018f40


	//   ....[120]....
        /*0868*/ 	.word	0x00019070


	//   ....[121]....
        /*086c*/ 	.word	0x000190c0


	//   ....[122]....
        /*0870*/ 	.word	0x000193f0


	//   ....[123]....
        /*0874*/ 	.word	0x00019490


	//   ....[124]....
        /*0878*/ 	.word	0x000195c0


	//   ....[125]....
        /*087c*/ 	.word	0x00019640


	//   ....[126]....
        /*0880*/ 	.word	0x000196c0


	//   ....[127]....
        /*0884*/ 	.word	0x00019740


	//   ....[128]....
        /*0888*/ 	.word	0x000197c0


	//   ....[129]....
        /*088c*/ 	.word	0x00019850


	//   ....[130]....
        /*0890*/ 	.word	0x000198f0


	//   ....[131]....
        /*0894*/ 	.word	0x00019990


	//   ....[132]....
        /*0898*/ 	.word	0x00019a10


	//   ....[133]....
        /*089c*/ 	.word	0x00019a90


	//   ....[134]....
        /*08a0*/ 	.word	0x00019b10


	//   ....[135]....
        /*08a4*/ 	.word	0x00019ba0


	//   ....[136]....
        /*08a8*/ 	.word	0x00019c20


	//   ....[137]....
        /*08ac*/ 	.word	0x00019cc0


	//   ....[138]....
        /*08b0*/ 	.word	0x00019d50


	//   ....[139]....
        /*08b4*/ 	.word	0x00019e80


	//----- nvinfo : EIATTR_REG_RECONFIG
	.align		4
.L_241:
        /*08b8*/ 	.byte	0x01, 0x54
	.zero		2


	//----- nvinfo : EIATTR_SYSCALL_OFFSETS
	.align		4
        /*08bc*/ 	.byte	0x04, 0x46
        /*08be*/ 	.short	(.L_243 - .L_242)


	//   ....[0]....
.L_242:
        /*08c0*/ 	.word	0x00001e10


	//   ....[1]....
        /*08c4*/ 	.word	0x00012320


	//   ....[2]....
        /*08c8*/ 	.word	0x00012470


	//   ....[3]....
        /*08cc*/ 	.word	0x00012560


	//   ....[4]....
        /*08d0*/ 	.word	0x00012ee0


	//----- nvinfo : EIATTR_MBARRIER_INSTR_OFFSETS
	.align		4
.L_243:
        /*08d4*/ 	.byte	0x04, 0x39
        /*08d6*/ 	.short	(.L_245 - .L_244)


	//   ....[0]....
.L_244:
        /*08d8*/ 	.word	0x00000270
        /*08dc*/ 	.word	0x000000ff
        /*08e0*/ 	.word	0x00030800
        /*08e4*/ 	.short	0x0100
        /*08e6*/ 	.byte	0x08
	.zero		1


	//   ....[1]....
        /*08e8*/ 	.word	0x00000280
        /*08ec*/ 	.word	0x000000ff
        /*08f0*/ 	.word	0x00030820
        /*08f4*/ 	.short	0x0100
        /*08f6*/ 	.byte	0x08
	.zero		1


	//   ....[2]....
        /*08f8*/ 	.word	0x00000370
        /*08fc*/ 	.word	0x000000ff
        /*0900*/ 	.word	0x00030830
        /*0904*/ 	.short	0x0100
        /*0906*/ 	.byte	0x08
	.zero		1


	//   ....[3]....
        /*0908*/ 	.word	0x00000380
        /*090c*/ 	.word	0x000000ff
        /*0910*/ 	.word	0x00030840
        /*0914*/ 	.short	0x0100
        /*0916*/ 	.byte	0x08
	.zero		1


	//   ....[4]....
        /*0918*/ 	.word	0x00000390
        /*091c*/ 	.word	0x000000ff
        /*0920*/ 	.word	0x00030838
        /*0924*/ 	.short	0x0100
        /*0926*/ 	.byte	0x08
	.zero		1


	//   ....[5]....
        /*0928*/ 	.word	0x000003a0
        /*092c*/ 	.word	0x000000ff
        /*0930*/ 	.word	0x00030848
        /*0934*/ 	.short	0x0100
        /*0936*/ 	.byte	0x08
	.zero		1


	//   ....[6]....
        /*0938*/ 	.word	0x000004d0
        /*093c*/ 	.word	0x000000ff
        /*0940*/ 	.word	0x00030850
        /*0944*/ 	.short	0x0100
        /*0946*/ 	.byte	0x08
	.zero		1


	//   ....[7]....
        /*0948*/ 	.word	0x000004e0
        /*094c*/ 	.word	0x000000ff
        /*0950*/ 	.word	0x00030860
        /*0954*/ 	.short	0x0100
        /*0956*/ 	.byte	0x08
	.zero		1


	//   ....[8]....
        /*0958*/ 	.word	0x000004f0
        /*095c*/ 	.word	0x000000ff
        /*0960*/ 	.word	0x00030858
        /*0964*/ 	.short	0x0100
        /*0966*/ 	.byte	0x08
	.zero		1


	//   ....[9]....
        /*0968*/ 	.word	0x00000500
        /*096c*/ 	.word	0x000000ff
        /*0970*/ 	.word	0x00030868
        /*0974*/ 	.short	0x0100
        /*0976*/ 	.byte	0x08
	.zero		1


	//   ....[10]....
        /*0978*/ 	.word	0x000005f0
        /*097c*/ 	.word	0x000000ff
        /*0980*/ 	.word	0x00030870
        /*0984*/ 	.short	0x0100
        /*0986*/ 	.byte	0x06
	.zero		1


	//   ....[11]....
        /*0988*/ 	.word	0x00000600
        /*098c*/ 	.word	0x000000ff
        /*0990*/ 	.word	0x00030880
        /*0994*/ 	.short	0x0100
        /*0996*/ 	.byte	0x06
	.zero		1


	//   ....[12]....
        /*0998*/ 	.word	0x00000610
        /*099c*/ 	.word	0x000000ff
        /*09a0*/ 	.word	0x00030878
        /*09a4*/ 	.short	0x0100
        /*09a6*/ 	.byte	0x06
	.zero		1


	//   ....[13]....
        /*09a8*/ 	.word	0x00000620
        /*09ac*/ 	.word	0x000000ff
        /*09b0*/ 	.word	0x00030888
        /*09b4*/ 	.short	0x0100
        /*09b6*/ 	.byte	0x06
	.zero		1


	//   ....[14]....
        /*09b8*/ 	.word	0x00000750
        /*09bc*/ 	.word	0x000000ff
        /*09c0*/ 	.word	0x00030890
        /*09c4*/ 	.short	0x0100
        /*09c6*/ 	.byte	0x08
	.zero		1


	//   ....[15]....
        /*09c8*/ 	.word	0x00000760
        /*09cc*/ 	.word	0x000000ff
        /*09d0*/ 	.word	0x000308a0
        /*09d4*/ 	.short	0x0100
        /*09d6*/ 	.byte	0x08
	.zero		1


	//   ....[16]....
        /*09d8*/ 	.word	0x00000770
        /*09dc*/ 	.word	0x000000ff
        /*09e0*/ 	.word	0x00030898
        /*09e4*/ 	.short	0x0100
        /*09e6*/ 	.byte	0x08
	.zero		1


	//   ....[17]....
        /*09e8*/ 	.word	0x00000780
        /*09ec*/ 	.word	0x000000ff
        /*09f0*/ 	.word	0x000308a8
        /*09f4*/ 	.short	0x0100
        /*09f6*/ 	.byte	0x08
	.zero		1


	//   ....[18]....
        /*09f8*/ 	.word	0x000008b0
        /*09fc*/ 	.word	0x000000ff
        /*0a00*/ 	.word	0x000308b0
        /*0a04*/ 	.short	0x0100
        /*0a06*/ 	.byte	0x08
	.zero		1


	//   ....[19]....
        /*0a08*/ 	.word	0x000008c0
        /*0a0c*/ 	.word	0x000000ff
        /*0a10*/ 	.word	0x000308c0
        /*0a14*/ 	.short	0x0100
        /*0a16*/ 	.byte	0x08
	.zero		1


	//   ....[20]....
        /*0a18*/ 	.word	0x000008d0
        /*0a1c*/ 	.word	0x000000ff
        /*0a20*/ 	.word	0x000308b8
        /*0a24*/ 	.short	0x0100
        /*0a26*/ 	.byte	0x08
	.zero		1


	//   ....[21]....
        /*0a28*/ 	.word	0x000008e0
        /*0a2c*/ 	.word	0x000000ff
        /*0a30*/ 	.word	0x000308c8
        /*0a34*/ 	.short	0x0100
        /*0a36*/ 	.byte	0x08
	.zero		1


	//   ....[22]....
        /*0a38*/ 	.word	0x00001eb0
        /*0a3c*/ 	.word	0x000000ff
        /*0a40*/ 	.word	0x00030800
        /*0a44*/ 	.short	0x010a
        /*0a46*/ 	.byte	0x26
	.zero		1


	//   ....[23]....
        /*0a48*/ 	.word	0x00001f30
        /*0a4c*/ 	.word	0x00000005
        /*0a50*/ 	.word	0x00030830
        /*0a54*/ 	.short	0x010a
        /*0a56*/ 	.byte	0x3f
	.zero		1


	//   ....[24]....
        /*0a58*/ 	.word	0x00001f90
        /*0a5c*/ 	.word	0x00000005
        /*0a60*/ 	.word	0x00030830
        /*0a64*/ 	.short	0x010a
        /*0a66*/ 	.byte	0x3f
	.zero		1


	//   ....[25]....
        /*0a68*/ 	.word	0x000029d0
        /*0a6c*/ 	.word	0x00000000
        /*0a70*/ 	.word	0x00000000
        /*0a74*/ 	.short	0x0101
        /*0a76*/ 	.byte	0x3f
	.zero		1


	//   ....[26]....
        /*0a78*/ 	.word	0x00004b40
        /*0a7c*/ 	.word	0x000000ff
        /*0a80*/ 	.word	0x00030830
        /*0a84*/ 	.short	0x010a
        /*0a86*/ 	.byte	0x07
	.zero		1


	//   ....[27]....
        /*0a88*/ 	.word	0x00004b80
        /*0a8c*/ 	.word	0x000000ff
        /*0a90*/ 	.word	0x00030830
        /*0a94*/ 	.short	0x010a
        /*0a96*/ 	.byte	0x07
	.zero		1


	//   ....[28]....
        /*0a98*/ 	.word	0x00005a10
        /*0a9c*/ 	.word	0x000000ff
        /*0aa0*/ 	.word	0x00030850
        /*0aa4*/ 	.short	0x010a
        /*0aa6*/ 	.byte	0x0e
	.zero		1


	//   ....[29]....
        /*0aa8*/ 	.word	0x00005a50
        /*0aac*/ 	.word	0x000000ff
        /*0ab0*/ 	.word	0x00030850
        /*0ab4*/ 	.short	0x010a
        /*0ab6*/ 	.byte	0x0e
	.zero		1


	//   ....[30]....
        /*0ab8*/ 	.word	0x00006090
        /*0abc*/ 	.word	0x00000098
        /*0ac0*/ 	.word	0x00000000
        /*0ac4*/ 	.short	0x0101
        /*0ac6*/ 	.byte	0x3f
	.zero		1


	//   ....[31]....
        /*0ac8*/ 	.word	0x000071d0
        /*0acc*/ 	.word	0x00000015
        /*0ad0*/ 	.word	0x00000000
        /*0ad4*/ 	.short	0x0101
        /*0ad6*/ 	.byte	0x3f
	.zero		1


	//   ....[32]....
        /*0ad8*/ 	.word	0x000079f0
        /*0adc*/ 	.word	0x000000ff
        /*0ae0*/ 	.word	0x00030830
        /*0ae4*/ 	.short	0x010a
        /*0ae6*/ 	.byte	0x06
	.zero		1


	//   ....[33]....
        /*0ae8*/ 	.word	0x00007a30
        /*0aec*/ 	.word	0x000000ff
        /*0af0*/ 	.word	0x00030830
        /*0af4*/ 	.short	0x010a
        /*0af6*/ 	.byte	0x06
	.zero		1


	//   ....[34]....
        /*0af8*/ 	.word	0x000088c0
        /*0afc*/ 	.word	0x000000ff
        /*0b00*/ 	.word	0x00030850
        /*0b04*/ 	.short	0x010a
        /*0b06*/ 	.byte	0x0e
	.zero		1


	//   ....[35]....
        /*0b08*/ 	.word	0x00008900
        /*0b0c*/ 	.word	0x000000ff
        /*0b10*/ 	.word	0x00030850
        /*0b14*/ 	.short	0x010a
        /*0b16*/ 	.byte	0x0e
	.zero		1


	//   ....[36]....
        /*0b18*/ 	.word	0x00009540
        /*0b1c*/ 	.word	0x00000099
        /*0b20*/ 	.word	0x00000000
        /*0b24*/ 	.short	0x0101
        /*0b26*/ 	.byte	0x3f
	.zero		1


	//   ....[37]....
        /*0b28*/ 	.word	0x000095e0
        /*0b2c*/ 	.word	0x00000010
        /*0b30*/ 	.word	0x00000000
        /*0b34*/ 	.short	0x0101
        /*0b36*/ 	.byte	0x3f
	.zero		1


	//   ....[38]....
        /*0b38*/ 	.word	0x00009b20
        /*0b3c*/ 	.word	0x000000ff
        /*0b40*/ 	.word	0x00030830
        /*0b44*/ 	.short	0x010a
        /*0b46*/ 	.byte	0x06
	.zero		1


	//   ....[39]....
        /*0b48*/ 	.word	0x00009b60
        /*0b4c*/ 	.word	0x000000ff
        /*0b50*/ 	.word	0x00030830
        /*0b54*/ 	.short	0x010a
        /*0b56*/ 	.byte	0x06
	.zero		1


	//   ....[40]....
        /*0b58*/ 	.word	0x0000a9f0
        /*0b5c*/ 	.word	0x000000ff
        /*0b60*/ 	.word	0x00030850
        /*0b64*/ 	.short	0x010a
        /*0b66*/ 	.byte	0x0a
	.zero		1


	//   ....[41]....
        /*0b68*/ 	.word	0x0000aa30
        /*0b6c*/ 	.word	0x000000ff
        /*0b70*/ 	.word	0x00030850
        /*0b74*/ 	.short	0x010a
        /*0b76*/ 	.byte	0x0a
	.zero		1


	//   ....[42]....
        /*0b78*/ 	.word	0x0000b070
        /*0b7c*/ 	.word	0x00000002
        /*0b80*/ 	.word	0x00000000
        /*0b84*/ 	.short	0x0101
        /*0b86*/ 	.byte	0x3f
	.zero		1


	//   ....[43]....
        /*0b88*/ 	.word	0x0000c210
        /*0b8c*/ 	.word	0x0000009b
        /*0b90*/ 	.word	0x00000000
        /*0b94*/ 	.short	0x0101
        /*0b96*/ 	.byte	0x3f
	.zero		1


	//   ....[44]....
        /*0b98*/ 	.word	0x0000ce20
        /*0b9c*/ 	.word	0x000000ff
        /*0ba0*/ 	.word	0x00030850
        /*0ba4*/ 	.short	0x010a
        /*0ba6*/ 	.byte	0x05
	.zero		1


	//   ....[45]....
        /*0ba8*/ 	.word	0x0000ce60
        /*0bac*/ 	.word	0x000000ff
        /*0bb0*/ 	.word	0x00030850
        /*0bb4*/ 	.short	0x010a
        /*0bb6*/ 	.byte	0x05
	.zero		1


	//   ....[46]....
        /*0bb8*/ 	.word	0x0000d2c0
        /*0bbc*/ 	.word	0x00000009
        /*0bc0*/ 	.word	0x00000000
        /*0bc4*/ 	.short	0x0101
        /*0bc6*/ 	.byte	0x3f
	.zero		1


	//   ....[47]....
        /*0bc8*/ 	.word	0x0000f5b0
        /*0bcc*/ 	.word	0x000000a8
        /*0bd0*/ 	.word	0x00000000
        /*0bd4*/ 	.short	0x0101
        /*0bd6*/ 	.byte	0x3f
	.zero		1


	//   ....[48]....
        /*0bd8*/ 	.word	0x00012990
        /*0bdc*/ 	.word	0x00000000
        /*0be0*/ 	.word	0x00030840
        /*0be4*/ 	.short	0x010a
        /*0be6*/ 	.byte	0x3f
	.zero		1


	//   ....[49]....
        /*0be8*/ 	.word	0x00013ab0
        /*0bec*/ 	.word	0x00000008
        /*0bf0*/ 	.word	0x00030800
        /*0bf4*/ 	.short	0x0107
        /*0bf6*/ 	.byte	0x3f
	.zero		1


	//   ....[50]....
        /*0bf8*/ 	.word	0x00013bc0
        /*0bfc*/ 	.word	0x00000002
        /*0c00*/ 	.word	0x00030800
        /*0c04*/ 	.short	0x0101
        /*0c06*/ 	.byte	0x3f
	.zero		1


	//   ....[51]....
        /*0c08*/ 	.word	0x00013be0
        /*0c0c*/ 	.word	0x00000002
        /*0c10*/ 	.word	0x00030820
        /*0c14*/ 	.short	0x010a
        /*0c16*/ 	.byte	0x3f
	.zero		1


	//   ....[52]....
        /*0c18*/ 	.word	0x00013f70
        /*0c1c*/ 	.word	0x00000003
        /*0c20*/ 	.word	0x00030840
        /*0c24*/ 	.short	0x010a
        /*0c26*/ 	.byte	0x3f
	.zero		1


	//   ....[53]....
        /*0c28*/ 	.word	0x00014530
        /*0c2c*/ 	.word	0x00000003
        /*0c30*/ 	.word	0x00000060
        /*0c34*/ 	.short	0x010a
        /*0c36*/ 	.byte	0x3f
	.zero		1


	//   ....[54]....
        /*0c38*/ 	.word	0x00014e20
        /*0c3c*/ 	.word	0x00000003
        /*0c40*/ 	.word	0x00030840
        /*0c44*/ 	.short	0x010a
        /*0c46*/ 	.byte	0x3f
	.zero		1


	//   ....[55]....
        /*0c48*/ 	.word	0x000153e0
        /*0c4c*/ 	.word	0x00000002
        /*0c50*/ 	.word	0x00000060
        /*0c54*/ 	.short	0x010a
        /*0c56*/ 	.byte	0x3f
	.zero		1


	//   ....[56]....
        /*0c58*/ 	.word	0x00015be0
        /*0c5c*/ 	.word	0x00000002
        /*0c60*/ 	.word	0x00030840
        /*0c64*/ 	.short	0x010a
        /*0c66*/ 	.byte	0x3f
	.zero		1


	//   ....[57]....
        /*0c68*/ 	.word	0x000161a0
        /*0c6c*/ 	.word	0x00000002
        /*0c70*/ 	.word	0x00000060
        /*0c74*/ 	.short	0x010a
        /*0c76*/ 	.byte	0x3f
	.zero		1


	//   ....[58]....
        /*0c78*/ 	.word	0x00016930
        /*0c7c*/ 	.word	0x00000000
        /*0c80*/ 	.word	0x00030860
        /*0c84*/ 	.short	0x010a
        /*0c86*/ 	.byte	0x3f
	.zero		1


	//   ....[59]....
        /*0c88*/ 	.word	0x00017c40
        /*0c8c*/ 	.word	0x00000000
        /*0c90*/ 	.word	0x00030820
        /*0c94*/ 	.short	0x010a
        /*0c96*/ 	.byte	0x3f
	.zero		1


	//   ....[60]....
        /*0c98*/ 	.word	0x00017e20
        /*0c9c*/ 	.word	0x00000006
        /*0ca0*/ 	.word	0x00000000
        /*0ca4*/ 	.short	0x010a
        /*0ca6*/ 	.byte	0x3f
	.zero		1


	//   ....[61]....
        /*0ca8*/ 	.word	0x00017e90
        /*0cac*/ 	.word	0x00000007
        /*0cb0*/ 	.word	0x00000000
        /*0cb4*/ 	.short	0x010a
        /*0cb6*/ 	.byte	0x3f
	.zero		1


	//   ....[62]....
        /*0cb8*/ 	.word	0x00017f00
        /*0cbc*/ 	.word	0x00000004
        /*0cc0*/ 	.word	0x00000000
        /*0cc4*/ 	.short	0x010a
        /*0cc6*/ 	.byte	0x3f
	.zero		1


	//   ....[63]....
        /*0cc8*/ 	.word	0x00017f30
        /*0ccc*/ 	.word	0x00000003
        /*0cd0*/ 	.word	0x00000000
        /*0cd4*/ 	.short	0x010a
        /*0cd6*/ 	.byte	0x3f
	.zero		1


	//   ....[64]....
        /*0cd8*/ 	.word	0x00017fa0
        /*0cdc*/ 	.word	0x00000003
        /*0ce0*/ 	.word	0x00030800
        /*0ce4*/ 	.short	0x010a
        /*0ce6*/ 	.byte	0x3f
	.zero		1


	//   ....[65]....
        /*0ce8*/ 	.word	0x00017ff0
        /*0cec*/ 	.word	0x00000005
        /*0cf0*/ 	.word	0x00030830
        /*0cf4*/ 	.short	0x010a
        /*0cf6*/ 	.byte	0x3f
	.zero		1


	//   ....[66]....
        /*0cf8*/ 	.word	0x00018050
        /*0cfc*/ 	.word	0x00000098
        /*0d00*/ 	.word	0x00030830
        /*0d04*/ 	.short	0x010a
        /*0d06*/ 	.byte	0x3f
	.zero		1


	//   ....[67]....
        /*0d08*/ 	.word	0x000180b0
        /*0d0c*/ 	.word	0x00000015
        /*0d10*/ 	.word	0x00030850
        /*0d14*/ 	.short	0x010a
        /*0d16*/ 	.byte	0x3f
	.zero		1


	//   ....[68]....
        /*0d18*/ 	.word	0x00018110
        /*0d1c*/ 	.word	0x00000004
        /*0d20*/ 	.word	0x00030830
        /*0d24*/ 	.short	0x010a
        /*0d26*/ 	.byte	0x3f
	.zero		1


	//   ....[69]....
        /*0d28*/ 	.word	0x00018170
        /*0d2c*/ 	.word	0x00000003
        /*0d30*/ 	.word	0x00030850
        /*0d34*/ 	.short	0x010a
        /*0d36*/ 	.byte	0x3f
	.zero		1


	//   ....[70]....
        /*0d38*/ 	.word	0x000181d0
        /*0d3c*/ 	.word	0x00000004
        /*0d40*/ 	.word	0x00030830
        /*0d44*/ 	.short	0x010a
        /*0d46*/ 	.byte	0x3f
	.zero		1


	//   ....[71]....
        /*0d48*/ 	.word	0x00018230
        /*0d4c*/ 	.word	0x00000003
        /*0d50*/ 	.word	0x00030850
        /*0d54*/ 	.short	0x010a
        /*0d56*/ 	.byte	0x3f
	.zero		1


	//   ....[72]....
        /*0d58*/ 	.word	0x00018290
        /*0d5c*/ 	.word	0x00000007
        /*0d60*/ 	.word	0x00030850
        /*0d64*/ 	.short	0x010a
        /*0d66*/ 	.byte	0x3f
	.zero		1


	//   ....[73]....
        /*0d68*/ 	.word	0x00018430
        /*0d6c*/ 	.word	0x00000000
        /*0d70*/ 	.word	0x00030840
        /*0d74*/ 	.short	0x010a
        /*0d76*/ 	.byte	0x3f
	.zero		1


	//   ....[74]....
        /*0d78*/ 	.word	0x00019110
        /*0d7c*/ 	.word	0x00000002
        /*0d80*/ 	.word	0x00030820
        /*0d84*/ 	.short	0x010a
        /*0d86*/ 	.byte	0x3f
	.zero		1


	//   ....[75]....
        /*0d88*/ 	.word	0x00019160
        /*0d8c*/ 	.word	0x00000003
        /*0d90*/ 	.word	0x00030840
        /*0d94*/ 	.short	0x010a
        /*0d96*/ 	.byte	0x3f
	.zero		1


	//   ....[76]....
        /*0d98*/ 	.word	0x000191b0
        /*0d9c*/ 	.word	0x00000003
        /*0da0*/ 	.word	0x00000060
        /*0da4*/ 	.short	0x010a
        /*0da6*/ 	.byte	0x3f
	.zero		1


	//   ....[77]....
        /*0da8*/ 	.word	0x00019200
        /*0dac*/ 	.word	0x00000003
        /*0db0*/ 	.word	0x00030840
        /*0db4*/ 	.short	0x010a
        /*0db6*/ 	.byte	0x3f
	.zero		1


	//   ....[78]....
        /*0db8*/ 	.word	0x00019250
        /*0dbc*/ 	.word	0x00000002
        /*0dc0*/ 	.word	0x00000060
        /*0dc4*/ 	.short	0x010a
        /*0dc6*/ 	.byte	0x3f
	.zero		1


	//   ....[79]....
        /*0dc8*/ 	.word	0x000192a0
        /*0dcc*/ 	.word	0x00000002
        /*0dd0*/ 	.word	0x00030840
        /*0dd4*/ 	.short	0x010a
        /*0dd6*/ 	.byte	0x3f
	.zero		1


	//   ....[80]....
        /*0dd8*/ 	.word	0x000192f0
        /*0ddc*/ 	.word	0x00000002
        /*0de0*/ 	.word	0x00000060
        /*0de4*/ 	.short	0x010a
        /*0de6*/ 	.byte	0x3f
	.zero		1


	//   ....[81]....
        /*0de8*/ 	.word	0x00019340
        /*0dec*/ 	.word	0x00000000
        /*0df0*/ 	.word	0x00030860
        /*0df4*/ 	.short	0x010a
        /*0df6*/ 	.byte	0x3f
	.zero		1


	//   ....[82]....
        /*0df8*/ 	.word	0x00019da0
        /*0dfc*/ 	.word	0x00000000
        /*0e00*/ 	.word	0x00030820
        /*0e04*/ 	.short	0x010a
        /*0e06*/ 	.byte	0x3f
	.zero		1


	//   ....[83]....
        /*0e08*/ 	.word	0x00019f40
        /*0e0c*/ 	.word	0x00000006
        /*0e10*/ 	.word	0x00000000
        /*0e14*/ 	.short	0x010a
        /*0e16*/ 	.byte	0x3f
	.zero		1


	//   ....[84]....
        /*0e18*/ 	.word	0x00019f90
        /*0e1c*/ 	.word	0x00000007
        /*0e20*/ 	.word	0x00000000
        /*0e24*/ 	.short	0x010a
        /*0e26*/ 	.byte	0x3f
	.zero		1


	//   ....[85]....
        /*0e28*/ 	.word	0x00019fe0
        /*0e2c*/ 	.word	0x00000004
        /*0e30*/ 	.word	0x00000000
        /*0e34*/ 	.short	0x010a
        /*0e36*/ 	.byte	0x3f
	.zero		1


	//----- nvinfo : EIATTR_NUM_MBARRIERS
	.align		4
.L_245:
        /*0e38*/ 	.byte	0x03, 0x38
        /*0e3a*/ 	.short	0x0016


	//----- nvinfo : EIATTR_EXIT_INSTR_OFFSETS
	.align		4
        /*0e3c*/ 	.byte	0x04, 0x1c
        /*0e3e*/ 	.short	(.L_247 - .L_246)


	//   ....[0]....
.L_246:
        /*0e40*/ 	.word	0x00000a50


	//   ....[1]....
        /*0e44*/ 	.word	0x00010a30


	//   ....[2]....
        /*0e48*/ 	.word	0x00017f80


	//----- nvinfo : EIATTR_MAX_THREADS
	.align		4
.L_247:
        /*0e4c*/ 	.byte	0x04, 0x05
        /*0e4e*/ 	.short	(.L_249 - .L_248)
.L_248:
        /*0e50*/ 	.word	0x00000180
        /*0e54*/ 	.word	0x00000001
        /*0e58*/ 	.word	0x00000001


	//----- nvinfo : EIATTR_CRS_STACK_SIZE
	.align		4
.L_249:
        /*0e5c*/ 	.byte	0x04, 0x1e
        /*0e5e*/ 	.short	(.L_251 - .L_250)
.L_250:
        /*0e60*/ 	.word	0x00000000


	//----- nvinfo : EIATTR_CBANK_PARAM_SIZE
	.align		4
.L_251:
        /*0e64*/ 	.byte	0x03, 0x19
        /*0e66*/ 	.short	0x0af0


	//----- nvinfo : EIATTR_PARAM_CBANK
	.align		4
        /*0e68*/ 	.byte	0x04, 0x0a
        /*0e6a*/ 	.short	(.L_253 - .L_252)
	.align		4
.L_252:
        /*0e6c*/ 	.word	index@(.nv.constant0._ZN7cutlass13device_kernelIN5flash11enable_sm90INS1_16FlashAttnFwdSm90INS1_25CollectiveMainloopFwdSm90ILi2EN4cute5tupleIJNS5_1CILi1EEES8_S8_EEENS6_IJNS7_ILi128EEENS7_ILi64EEENS7_ILi256EEEEEELi256ENS_10bfloat16_tEfNS_4arch4Sm90ELb0ELb1ELb1ELb1ELb0ELb0ELb0ELb1ELb1ELb1ELb0ELb0EEENS1_21CollectiveEpilogueFwdINS6_IJSA_SC_SB_EEES9_SE_SG_Li256ELb1ELb1ELb0ELb0EEENS1_36VarlenDynamicPersistentTileSchedulerILi128ELi64ELi256ELi128ELb0ELb1ELb1ELb1ELb0ELb1EEEEEEEEEvNT_6ParamsE)
        /*0e70*/ 	.short	0x0210
        /*0e72*/ 	.short	0x0af0


	//----- nvinfo : EIATTR_SW_WAR
	.align		4
.L_253:
        /*0e74*/ 	.byte	0x04, 0x36
        /*0e76*/ 	.short	(.L_255 - .L_254)
.L_254:
        /*0e78*/ 	.word	0x00000008
.L_255:


//--------------------- .nv.info._ZN7cutlass13device_kernelIN5flash11enable_sm90INS1_16FlashAttnFwdSm90INS1_25CollectiveMainloopFwdSm90ILi2EN4cute5tupleIJNS5_1CILi1EEES8_S8_EEENS6_IJNS7_ILi128EEENS7_ILi64EEENS7_ILi256EEEEEELi256ENS_10bfloat16_tEfNS_4arch4Sm90ELb0ELb1ELb1ELb1ELb0ELb1ELb0ELb1ELb1ELb1ELb0ELb0EEENS1_21CollectiveEpilogueFwdINS6_IJSA_SC_SB_EEES9_SE_SG_Li256ELb1ELb1ELb0ELb0EEENS1_36VarlenDynamicPersistentTileSchedulerILi128ELi64ELi256ELi128ELb0ELb1ELb1ELb1ELb0ELb1EEEEEEEEEvNT_6ParamsE --------------------------
	.section	.nv.info._ZN7cutlass13device_kernelIN5flash11enable_sm90INS1_16FlashAttnFwdSm90INS1_25CollectiveMainloopFwdSm90ILi2EN4cute5tupleIJNS5_1CILi1EEES8_S8_EEENS6_IJNS7_ILi128EEENS7_ILi64EEENS7_ILi256EEEEEELi256ENS_10bfloat16_tEfNS_4arch4Sm90ELb0ELb1ELb1ELb1ELb0ELb1ELb0ELb1ELb1ELb1ELb0ELb0EEENS1_21CollectiveEpilogueFwdINS6_IJSA_SC_SB_EEES9_SE_SG_Li256ELb1ELb1ELb0ELb0EEENS1_36VarlenDynamicPersistentTileSchedulerILi128ELi64ELi256ELi128ELb0ELb1ELb1ELb1ELb0ELb1EEEEEEEEEvNT_6ParamsE,"",@"SHT_CUDA_INFO"
	.sectionflags	@""
	.align	4


	//----- nvinfo : EIATTR_CUDA_API_VERSION
	.align		4
        /*0000*/ 	.byte	0x04, 0x37
        /*0002*/ 	.short	(.L_257 - .L_256)
.L_256:
        /*0004*/ 	.word	0x00000082


	//----- nvinfo : EIATTR_KPARAM_INFO
	.align		4
.L_257:
        /*0008*/ 	.byte	0x04, 0x17
        /*000a*/ 	.short	(.L_259 - .L_258)
.L_258:
        /*000c*/ 	.word	0x00000000
        /*0010*/ 	.short	0x0000
        /*0012*/ 	.short	0x0070
        /*0014*/ 	.byte	0x00, 0xf0, 0x01, 0x2a


	//----- nvinfo : EIATTR_SPARSE_MMA_MASK
	.align		4
.L_259:
        /*0018*/ 	.byte	0x03, 0x50
        /*001a*/ 	.short	0x0000


	//----- nvinfo : EIATTR_MAXREG_COUNT
	.align		4
        /*001c*/ 	.byte	0x03, 0x1b
        /*001e*/ 	.short	0x00a8


	//----- nvinfo : EIATTR_NUM_BARRIERS
	.align		4
        /*0020*/ 	.byte	0x02, 0x4c
        /*0022*/ 	.byte	0x10
	.zero		1


	//----- nvinfo : EIATTR_EXTERNS
	.align		4
        /*0024*/ 	.byte	0x04, 0x0f
        /*0026*/ 	.short	(.L_261 - .L_260)


	//   ....[0]....
	.align		4
.L_260:
        /*0028*/ 	.word	index@(__assertfail)


	//----- nvinfo : EIATTR_ANNOTATIONS
	.align		4
.L_261:
        /*002c*/ 	.byte	0x04, 0x55
        /*002e*/ 	.short	(.L_263 - .L_262)


	//   ....[0]....
.L_262:
        /* <DEDUP_REMOVED lines=155> */


	//----- nvinfo : EIATTR_MERCURY_ISA_VERSION
	.align		4
.L_263:
        /*09c8*/ 	.byte	0x03, 0x5f
        /*09ca*/ 	.short	0x0101


	//----- nvinfo : EIATTR_UNUSED_LOAD_BYTE_OFFSET
	.align		4
        /*09cc*/ 	.byte	0x04, 0x44
        /*09ce*/ 	.short	(.L_265 - .L_264)


	//   ....[0]....
.L_264:
        /*09d0*/ 	.word	0x00000a80
        /*09d4*/ 	.word	0x0000fff0


	//   ....[1]....
        /*09d8*/ 	.word	0x00020080
        /*09dc*/ 	.word	0x0000fff0


	//----- nvinfo : EIATTR_INT_WARP_WIDE_INSTR_OFFSETS
	.align		4
.L_265:
        /*09e0*/ 	.byte	0x04, 0x31
        /*09e2*/ 	.short	(.L_267 - .L_266)


	//   ....[0]....
.L_266:
        /*09e4*/ 	.word	0x00000180


	//   ....[1]....
        /*09e8*/ 	.word	0x000001c0


	//   ....[2]....
        /*09ec*/ 	.word	0x00000280


	//   ....[3]....
        /*09f0*/ 	.word	0x000263c0


	//   ....[4]....
        /*09f4*/ 	.word	0x00026450


	//   ....[5]....
        /*09f8*/ 	.word	0x0002a980


	//   ....[6]....
        /*09fc*/ 	.word	0x0002a9e0


	//----- nvinfo : EIATTR_COOP_GROUP_MASK_REGIDS
	.align		4
.L_267:
        /*0a00*/ 	.byte	0x04, 0x29
        /*0a02*/ 	.short	(.L_269 - .L_268)


	//   ....[0]....
.L_268:
        /*0a04*/ 	.word	0xffffffff


	//   ....[1]....
        /*0a08*/ 	.word	0xffffffff


	//   ....[2]....
        /*0a0c*/ 	.word	0xffffffff


	//   ....[3]....
        /*0a10*/ 	.word	0xffffffff


	//   ....[4]....
        /*0a14*/ 	.word	0xffffffff


	//   ....[5]....
        /*0a18*/ 	.word	0xffffffff


	//   ....[6]....
        /*0a1c*/ 	.word	0xffffffff


	//   ....[7]....
        /*0a20*/ 	.word	0xffffffff


	//   ....[8]....
        /*0a24*/ 	.word	0xffffffff


	//   ....[9]....
        /*0a28*/ 	.word	0xffffffff


	//   ....[10]....
        /*0a2c*/ 	.word	0xffffffff


	//   ....[11]....
        /*0a30*/ 	.word	0xffffffff


	//   ....[12]....
        /*0a34*/ 	.word	0xffffffff


	//   ....[13]....
        /*0a38*/ 	.word	0xffffffff


	//   ....[14]....
        /*0a3c*/ 	.word	0xffffffff


	//   ....[15]....
        /*0a40*/ 	.word	0xffffffff


	//   ....[16]....
        /*0a44*/ 	.word	0xffffffff


	//   ....[17]....
        /*0a48*/ 	.word	0xffffffff


	//   ....[18]....
        /*0a4c*/ 	.word	0xffffffff


	//   ....[19]....
        /*0a50*/ 	.word	0xffffffff


	//   ....[20]....
        /*0a54*/ 	.word	0xffffffff


	//   ....[21]....
        /*0a58*/ 	.word	0xffffffff


	//   ....[22]....
        /*0a5c*/ 	.word	0xffffffff


	//   ....[23]....
        /*0a60*/ 	.word	0xffffffff


	//   ....[24]....
        /*0a64*/ 	.word	0xffffffff


	//   ....[25]....
        /*0a68*/ 	.word	0xffffffff


	//   ....[26]....
        /*0a6c*/ 	.word	0xffffffff


	//   ....[27]....
        /*0a70*/ 	.word	0xffffffff


	//   ....[28]....
        /*0a74*/ 	.word	0xffffffff


	//   ....[29]....
        /*0a78*/ 	.word	0xffffffff


	//   ....[30]....
        /*0a7c*/ 	.word	0xffffffff


	//   ....[31]....
        /*0a80*/ 	.word	0xffffffff


	//   ....[32]....
        /*0a84*/ 	.word	0xffffffff


	//   ....[33]....
        /*0a88*/ 	.word	0xffffffff


	//   ....[34]....
        /*0a8c*/ 	.word	0xffffffff


	//   ....[35]....
        /*0a90*/ 	.word	0xffffffff


	//   ....[36]....
        /*0a94*/ 	.word	0xffffffff


	//   ....[37]....
        /*0a98*/ 	.word	0xffffffff


	//   ....[38]....
        /*0a9c*/ 	.word	0xffffffff


	//   ....[39]....
        /*0aa0*/ 	.word	0xffffffff


	//   ....[40]....
        /*0aa4*/ 	.word	0xffffffff


	//   ....[41]....
        /*0aa8*/ 	.word	0xffffffff


	//   ....[42]....
        /*0aac*/ 	.word	0xffffffff


	//   ....[43]....
        /*0ab0*/ 	.word	0xffffffff


	//   ....[44]....
        /*0ab4*/ 	.word	0xffffffff


	//   ....[45]....
        /*0ab8*/ 	.word	0xffffffff


	//   ....[46]....
        /*0abc*/ 	.word	0xffffffff


	//   ....[47]....
        /*0ac0*/ 	.word	0xffffffff


	//   ....[48]....
        /*0ac4*/ 	.word	0xffffffff


	//   ....[49]....
        /*0ac8*/ 	.word	0xffffffff


	//   ....[50]....
        /*0acc*/ 	.word	0xffffffff


	//   ....[51]....
        /*0ad0*/ 	.word	0xffffffff


	//   ....[52]....
        /*0ad4*/ 	.word	0xffffffff


	//   ....[53]....
        /*0ad8*/ 	.word	0xffffffff


	//   ....[54]....
        /*0adc*/ 	.word	0xffffffff


	//   ....[55]....
        /*0ae0*/ 	.word	0xffffffff


	//   ....[56]....
        /*0ae4*/ 	.word	0xffffffff


	//   ....[57]....
        /*0ae8*/ 	.word	0xffffffff


	//   ....[58]....
        /*0aec*/ 	.word	0xffffffff


	//   ....[59]....
        /*0af0*/ 	.word	0xffffffff


	//   ....[60]....
        /*0af4*/ 	.word	0xffffffff


	//   ....[61]....
        /*0af8*/ 	.word	0xffffffff


	//   ....[62]....
        /*0afc*/ 	.word	0xffffffff


	//   ....[63]....
        /*0b00*/ 	.word	0xffffffff


	//   ....[64]....
        /*0b04*/ 	.word	0xffffffff


	//   ....[65]....
        /*0b08*/ 	.word	0xffffffff


	//   ....[66]....
        /*0b0c*/ 	.word	0xffffffff


	//   ....[67]....
        /*0b10*/ 	.word	0xffffffff


	//   ....[68]....
        /*0b14*/ 	.word	0xffffffff


	//   ....[69]....
        /*0b18*/ 	.word	0xffffffff


	//   ....[70]....
        /*0b1c*/ 	.word	0xffffffff


	//   ....[71]....
        /*0b20*/ 	.word	0xffffffff


	//   ....[72]....
        /*0b24*/ 	.word	0xffffffff


	//   ....[73]....
        /*0b28*/ 	.word	0xffffffff


	//   ....[74]....
        /*0b2c*/ 	.word	0xffffffff


	//   ....[75]....
        /*0b30*/ 	.word	0xffffffff


	//   ....[76]....
        /*0b34*/ 	.word	0xffffffff


	//   ....[77]....
        /*0b38*/ 	.word	0xffffffff


	//   ....[78]....
        /*0b3c*/ 	.word	0xffffffff


	//   ....[79]....
        /*0b40*/ 	.word	0xffffffff


	//   ....[80]....
        /*0b44*/ 	.word	0xffffffff


	//   ....[81]....
        /*0b48*/ 	.word	0xffffffff


	//   ....[82]....
        /*0b4c*/ 	.word	0xffffffff


	//   ....[83]....
        /*0b50*/ 	.word	0xffffffff


	//   ....[84]....
        /*0b54*/ 	.word	0xffffffff


	//   ....[85]....
        /*0b58*/ 	.word	0xffffffff


	//   ....[86]....
        /*0b5c*/ 	.word	0xffffffff


	//   ....[87]....
        /*0b60*/ 	.word	0xffffffff


	//   ....[88]....
        /*0b64*/ 	.word	0xffffffff


	//   ....[89]....
        /*0b68*/ 	.word	0xffffffff


	//   ....[90]....
        /*0b6c*/ 	.word	0xffffffff


	//   ....[91]....
        /*0b70*/ 	.word	0xffffffff


	//   ....[92]....
        /*0b74*/ 	.word	0xffffffff


	//   ....[93]....
        /*0b78*/ 	.word	0xffffffff


	//   ....[94]....
        /*0b7c*/ 	.word	0xffffffff


	//   ....[95]....
        /*0b80*/ 	.word	0xffffffff


	//   ....[96]....
        /*0b84*/ 	.word	0xffffffff


	//   ....[97]....
        /*0b88*/ 	.word	0xffffffff


	//   ....[98]....
        /*0b8c*/ 	.word	0xffffffff


	//   ....[99]....
        /*0b90*/ 	.word	0xffffffff


	//   ....[100]....
        /*0b94*/ 	.word	0xffffffff


	//   ....[101]....
        /*0b98*/ 	.word	0xffffffff


	//   ....[102]....
        /*0b9c*/ 	.word	0xffffffff


	//   ....[103]....
        /*0ba0*/ 	.word	0xffffffff


	//   ....[104]....
        /*0ba4*/ 	.word	0xffffffff


	//   ....[105]....
        /*0ba8*/ 	.word	0xffffffff


	//   ....[106]....
        /*0bac*/ 	.word	0xffffffff


	//   ....[107]....
        /*0bb0*/ 	.word	0xffffffff


	//   ....[108]....
        /*0bb4*/ 	.word	0xffffffff


	//   ....[109]....
        /*0bb8*/ 	.word	0xffffffff


	//   ....[110]....
        /*0bbc*/ 	.word	0xffffffff


	//   ....[111]....
        /*0bc0*/ 	.word	0xffffffff


	//   ....[112]....
        /*0bc4*/ 	.word	0xffffffff


	//   ....[113]....
        /*0bc8*/ 	.word	0xffffffff


	//   ....[114]....
        /*0bcc*/ 	.word	0xffffffff


	//   ....[115]....
        /*0bd0*/ 	.word	0xffffffff


	//   ....[116]....
        /*0bd4*/ 	.word	0xffffffff


	//   ....[117]....
        /*0bd8*/ 	.word	0xffffffff


	//   ....[118]....
        /*0bdc*/ 	.word	0xffffffff


	//   ....[119]....
        /*0be0*/ 	.word	0xffffffff


	//   ....[120]....
        /*0be4*/ 	.word	0xffffffff


	//   ....[121]....
        /*0be8*/ 	.word	0xffffffff


	//   ....[122]....
        /*0bec*/ 	.word	0xffffffff


	//   ....[123]....
        /*0bf0*/ 	.word	0xffffffff


	//   ....[124]....
        /*0bf4*/ 	.word	0xffffffff


	//   ....[125]....
        /*0bf8*/ 	.word	0xffffffff


	//   ....[126]....
        /*0bfc*/ 	.word	0xffffffff


	//   ....[127]....
        /*0c00*/ 	.word	0xffffffff


	//   ....[128]....
        /*0c04*/ 	.word	0xffffffff


	//   ....[129]....
        /*0c08*/ 	.word	0xffffffff


	//   ....[130]....
        /*0c0c*/ 	.word	0xffffffff


	//   ....[131]....
        /*0c10*/ 	.word	0xffffffff


	//   ....[132]....
        /*0c14*/ 	.word	0xffffffff


	//   ....[133]....
        /*0c18*/ 	.word	0xffffffff


	//   ....[134]....
        /*0c1c*/ 	.word	0xffffffff


	//   ....[135]....
        /*0c20*/ 	.word	0xffffffff


	//   ....[136]....
        /*0c24*/ 	.word	0xffffffff


	//   ....[137]....
        /*0c28*/ 	.word	0xffffffff


	//   ....[138]....
        /*0c2c*/ 	.word	0x0500000f


	//   ....[139]....
        /*0c30*/ 	.word	0x0500000f


	//   ....[140]....
        /*0c34*/ 	.word	0x0500000f


	//   ....[141]....
        /*0c38*/ 	.word	0x0500000f


	//   ....[142]....
        /*0c3c*/ 	.word	0x0500000f


	//   ....[143]....
        /*0c40*/ 	.word	0x0500000f


	//   ....[144]....
        /*0c44*/ 	.word	0x0500000f


	//   ....[145]....
        /*0c48*/ 	.word	0x0500000f


	//   ....[146]....
        /*0c4c*/ 	.word	0x0500000f


	//   ....[147]....
        /*0c50*/ 	.word	0x0500000f


	//   ....[148]....
        /*0c54*/ 	.word	0x0500000f


	//   ....[149]....
        /*0c58*/ 	.word	0x0500000f


	//   ....[150]....
        /*0c5c*/ 	.word	0x0500000f


	//   ....[151]....
        /*0c60*/ 	.word	0x0500000f


	//   ....[152]....
        /*0c64*/ 	.word	0x0500000f


	//   ....[153]....
        /*0c68*/ 	.word	0x0500000f


	//   ....[154]....
        /*0c6c*/ 	.word	0x0500000f


	//   ....[155]....
        /*0c70*/ 	.word	0x0500000f


	//   ....[156]....
        /*0c74*/ 	.word	0x0500000f


	//   ....[157]....
        /*0c78*/ 	.word	0x0500000f


	//   ....[158]....
        /*0c7c*/ 	.word	0x0500000f


	//   ....[159]....
        /*0c80*/ 	.word	0x0500000f


	//   ....[160]....
        /*0c84*/ 	.word	0x0500000f


	//   ....[161]....
        /*0c88*/ 	.word	0x0500000f


	//   ....[162]....
        /*0c8c*/ 	.word	0x0500000f


	//   ....[163]....
        /*0c90*/ 	.word	0x0500000f


	//   ....[164]....
        /*0c94*/ 	.word	0x0500000f


	//   ....[165]....
        /*0c98*/ 	.word	0x0500000f


	//   ....[166]....
        /*0c9c*/ 	.word	0x0500000f


	//   ....[167]....
        /*0ca0*/ 	.word	0x0500000f


	//   ....[168]....
        /*0ca4*/ 	.word	0x0500000f


	//   ....[169]....
        /*0ca8*/ 	.word	0x0500000f


	//   ....[170]....
        /*0cac*/ 	.word	0x0500000f


	//   ....[171]....
        /*0cb0*/ 	.word	0x0500000f


	//   ....[172]....
        /*0cb4*/ 	.word	0x0500000f


	//   ....[173]....
        /*0cb8*/ 	.word	0x0500000f


	//   ....[174]....
        /*0cbc*/ 	.word	0x0500000f


	//   ....[175]....
        /*0cc0*/ 	.word	0x0500000f


	//   ....[176]....
        /*0cc4*/ 	.word	0x0500000f


	//   ....[177]....
        /*0cc8*/ 	.word	0x0500000f


	//   ....[178]....
        /*0ccc*/ 	.word	0x0500000f


	//   ....[179]....
        /*0cd0*/ 	.word	0x0500000f


	//   ....[180]....
        /*0cd4*/ 	.word	0x0500000f


	//   ....[181]....
        /*0cd8*/ 	.word	0x0500000f


	//   ....[182]....
        /*0cdc*/ 	.word	0x0500000f


	//   ....[183]....
        /*0ce0*/ 	.word	0x0500000f


	//   ....[184]....
        /*0ce4*/ 	.word	0x0500000f


	//   ....[185]....
        /*0ce8*/ 	.word	0x0500000f


	//   ....[186]....
        /*0cec*/ 	.word	0x0500000f


	//   ....[187]....
        /*0cf0*/ 	.word	0x0500000f


	//   ....[188]....
        /*0cf4*/ 	.word	0x0500000f


	//   ....[189]....
        /*0cf8*/ 	.word	0x0500000f


	//   ....[190]....
        /*0cfc*/ 	.word	0x0500000f


	//   ....[191]....
        /*0d00*/ 	.word	0x0500000f


	//   ....[192]....
        /*0d04*/ 	.word	0x0500000f


	//   ....[193]....
        /*0d08*/ 	.word	0x0500000f


	//   ....[194]....
        /*0d0c*/ 	.word	0x0500000f


	//   ....[195]....
        /*0d10*/ 	.word	0x0500000f


	//   ....[196]....
        /*0d14*/ 	.word	0x0500000f


	//   ....[197]....
        /*0d18*/ 	.word	0x0500000f


	//   ....[198]....
        /*0d1c*/ 	.word	0x0500000f


	//   ....[199]....
        /*0d20*/ 	.word	0x0500000f


	//   ....[200]....
        /*0d24*/ 	.word	0x0500000f


	//   ....[201]....
        /*0d28*/ 	.word	0x0500000f


	//   ....[202]....
        /*0d2c*/ 	.word	0x0500000f


	//   ....[203]....
        /*0d30*/ 	.word	0x0500000f


	//   ....[204]....
        /*0d34*/ 	.word	0x0500000f


	//   ....[205]....
        /*0d38*/ 	.word	0x0500000f


	//----- nvinfo : EIATTR_COOP_GROUP_INSTR_OFFSETS
	.align		4
.L_269:
        /*0d3c*/ 	.byte	0x04, 0x28
        /*0d3e*/ 	.short	(.L_271 - .L_270)


	//   ....[0]....
.L_270:
        /*0d40*/ 	.word	0x00000060


	//   ....[1]....
        /*0d44*/ 	.word	0x00000190


	//   ....[2]....
        /*0d48*/ 	.word	0x00000290


	//   ....[3]....
        /*0d4c*/ 	.word	0x00000400


	//   ....[4]....
        /*0d50*/ 	.word	0x00000560


	//   ....[5]....
        /*0d54*/ 	.word	0x00000680


	//   ....[6]....
        /*0d58*/ 	.word	0x000007e0


	//   ....[7]....
        /*0d5c*/ 	.word	0x00009200


	//   ....[8]....
        /*0d60*/ 	.word	0x00009960


	//   ....[9]....
        /*0d64*/ 	.word	0x00009970


	//   ....[10]....
        /*0d68*/ 	.word	0x00009980


	//   ....[11]....
        /*0d6c*/ 	.word	0x00009990


	//   ....[12]....
        /*0d70*/ 	.word	0x00009f40


	//   ....[13]....
        /*0d74*/ 	.word	0x00009f50


	//   ....[14]....
        /*0d78*/ 	.word	0x00009f60


	//   ....[15]....
        /*0d7c*/ 	.word	0x00009f70


	//   ....[16]....
        /*0d80*/ 	.word	0x0000a500


	//   ....[17]....
        /*0d84*/ 	.word	0x0000a510


	//   ....[18]....
        /*0d88*/ 	.word	0x0000a520


	//   ....[19]....
        /*0d8c*/ 	.word	0x0000a530


	//   ....[20]....
        /*0d90*/ 	.word	0x0000aae0


	//   ....[21]....
        /*0d94*/ 	.word	0x0000aaf0


	//   ....[22]....
        /*0d98*/ 	.word	0x0000ab00


	//   ....[23]....
        /*0d9c*/ 	.word	0x0000ab10


	//   ....[24]....
        /*0da0*/ 	.word	0x0000e5f0


	//   ....[25]....
        /*0da4*/ 	.word	0x0000e600


	//   ....[26]....
        /*0da8*/ 	.word	0x0000e610


	//   ....[27]....
        /*0dac*/ 	.word	0x0000e620


	//   ....[28]....
        /*0db0*/ 	.word	0x0000eaf0


	//   ....[29]....
        /*0db4*/ 	.word	0x0000eb00


	//   ....[30]....
        /*0db8*/ 	.word	0x0000eb10


	//   ....[31]....
        /*0dbc*/ 	.word	0x0000eb20


	//   ....[32]....
        /*0dc0*/ 	.word	0x0000efd0


	//   ....[33]....
        /*0dc4*/ 	.word	0x0000efe0


	//   ....[34]....
        /*0dc8*/ 	.word	0x0000eff0


	//   ....[35]....
        /*0dcc*/ 	.word	0x0000f000


	//   ....[36]....
        /*0dd0*/ 	.word	0x0000f4d0


	//   ....[37]....
        /*0dd4*/ 	.word	0x0000f4e0


	//   ....[38]....
        /*0dd8*/ 	.word	0x0000f4f0


	//   ....[39]....
        /*0ddc*/ 	.word	0x0000f500


	//   ....[40]....
        /*0de0*/ 	.word	0x00014250


	//   ....[41]....
        /*0de4*/ 	.word	0x000146c0


	//   ....[42]....
        /*0de8*/ 	.word	0x000151c0


	//   ....[43]....
        /*0dec*/ 	.word	0x000151e0


	//   ....[44]....
        /*0df0*/ 	.word	0x00015510


	//   ....[45]....
        /*0df4*/ 	.word	0x00015590


	//   ....[46]....
        /*0df8*/ 	.word	0x000179a0


	//   ....[47]....
        /*0dfc*/ 	.word	0x00017e60


	//   ....[48]....
        /*0e00*/ 	.word	0x00018480


	//   ....[49]....
        /*0e04*/ 	.word	0x000184a0


	//   ....[50]....
        /*0e08*/ 	.word	0x00018b90


	//   ....[51]....
        /*0e0c*/ 	.word	0x00018bc0


	//   ....[52]....
        /*0e10*/ 	.word	0x0001ae10


	//   ....[53]....
        /*0e14*/ 	.word	0x0001aea0


	//   ....[54]....
        /*0e18*/ 	.word	0x0001b2e0


	//   ....[55]....
        /*0e1c*/ 	.word	0x0001b340


	//   ....[56]....
        /*0e20*/ 	.word	0x0001d300


	//   ....[57]....
        /*0e24*/ 	.word	0x0001d800


	//   ....[58]....
        /*0e28*/ 	.word	0x0001de30


	//   ....[59]....
        /*0e2c*/ 	.word	0x0001de50


	//   ....[60]....
        /*0e30*/ 	.word	0x0001e550


	//   ....[61]....
        /*0e34*/ 	.word	0x0001e590


	//   ....[62]....
        /*0e38*/ 	.word	0x0001f4b0


	//   ....[63]....
        /*0e3c*/ 	.word	0x0001f5e0


	//   ....[64]....
        /*0e40*/ 	.word	0x0001f670


	//   ....[65]....
        /*0e44*/ 	.word	0x0001f680


	//   ....[66]....
        /*0e48*/ 	.word	0x00021180


	//   ....[67]....
        /*0e4c*/ 	.word	0x00021290


	//   ....[68]....
        /*0e50*/ 	.word	0x00021480


	//   ....[69]....
        /*0e54*/ 	.word	0x000214b0


	//   ....[70]....
        /*0e58*/ 	.word	0x00021a60


	//   ....[71]....
        /*0e5c*/ 	.word	0x00021aa0


	//   ....[72]....
        /*0e60*/ 	.word	0x00021bf0


	//   ....[73]....
        /*0e64*/ 	.word	0x00021c10


	//   ....[74]....
        /*0e68*/ 	.word	0x00021d50


	//   ....[75]....
        /*0e6c*/ 	.word	0x00021d70


	//   ....[76]....
        /*0e70*/ 	.word	0x00021ec0


	//   ....[77]....
        /*0e74*/ 	.word	0x00021ee0


	//   ....[78]....
        /*0e78*/ 	.word	0x00022800


	//   ....[79]....
        /*0e7c*/ 	.word	0x00022820


	//   ....[80]....
        /*0e80*/ 	.word	0x00022980


	//   ....[81]....
        /*0e84*/ 	.word	0x000229a0


	//   ....[82]....
        /*0e88*/ 	.word	0x00022ae0


	//   ....[83]....
        /*0e8c*/ 	.word	0x00022b00


	//   ....[84]....
        /*0e90*/ 	.word	0x00022c50


	//   ....[85]....
        /*0e94*/ 	.word	0x00022c70


	//   ....[86]....
        /*0e98*/ 	.word	0x00022e40


	//   ....[87]....
        /*0e9c*/ 	.word	0x00023010


	//   ....[88]....
        /*0ea0*/ 	.word	0x00023040


	//   ....[89]....
        /*0ea4*/ 	.word	0x00023070


	//   ....[90]....
        /*0ea8*/ 	.word	0x000230a0


	//   ....[91]....
        /*0eac*/ 	.word	0x000230d0


	//   ....[92]....
        /*0eb0*/ 	.word	0x00023100


	//   ....[93]....
        /*0eb4*/ 	.word	0x00023270


	//   ....[94]....
        /*0eb8*/ 	.word	0x000232a0


	//   ....[95]....
        /*0ebc*/ 	.word	0x000232d0


	//   ....[96]....
        /*0ec0*/ 	.word	0x00023300


	//   ....[97]....
        /*0ec4*/ 	.word	0x00023330


	//   ....[98]....
        /*0ec8*/ 	.word	0x00023360


	//   ....[99]....
        /*0ecc*/ 	.word	0x00023400


	//   ....[100]....
        /*0ed0*/ 	.word	0x00023460


	//   ....[101]....
        /*0ed4*/ 	.word	0x000234f0


	//   ....[102]....
        /*0ed8*/ 	.word	0x000245e0


	//   ....[103]....
        /*0edc*/ 	.word	0x00026980


	//   ....[104]....
        /*0ee0*/ 	.word	0x00027630


	//   ....[105]....
        /*0ee4*/ 	.word	0x00027650


	//   ....[106]....
        /*0ee8*/ 	.word	0x00027730


	//   ....[107]....
        /*0eec*/ 	.word	0x00027740


	//   ....[108]....
        /*0ef0*/ 	.word	0x000277f0


	//   ....[109]....
        /*0ef4*/ 	.word	0x00027800


	//   ....[110]....
        /*0ef8*/ 	.word	0x000278b0


	//   ....[111]....
        /*0efc*/ 	.word	0x000278c0


	//   ....[112]....
        /*0f00*/ 	.word	0x00027970


	//   ....[113]....
        /*0f04*/ 	.word	0x00027980


	//   ....[114]....
        /*0f08*/ 	.word	0x00027a30


	//   ....[115]....
        /*0f0c*/ 	.word	0x00027a40


	//   ....[116]....
        /*0f10*/ 	.word	0x00027af0


	//   ....[117]....
        /*0f14*/ 	.word	0x00027b00


	//   ....[118]....
        /*0f18*/ 	.word	0x00027b50


	//   ....[119]....
        /*0f1c*/ 	.word	0x00027ba0


	//   ....[120]....
        /*0f20*/ 	.word	0x0002b260


	//   ....[121]....
        /*0f24*/ 	.word	0x0002b290


	//   ....[122]....
        /*0f28*/ 	.word	0x0002b2d0


	//   ....[123]....
        /*0f2c*/ 	.word	0x0002b300


	//   ....[124]....
        /*0f30*/ 	.word	0x0002b330


	//   ....[125]....
        /*0f34*/ 	.word	0x0002b360


	//   ....[126]....
        /*0f38*/ 	.word	0x0002b390


	//   ....[127]....
        /*0f3c*/ 	.word	0x0002b3c0


	//   ....[128]....
        /*0f40*/ 	.word	0x0002b540


	//   ....[129]....
        /*0f44*/ 	.word	0x0002b570


	//   ....[130]....
        /*0f48*/ 	.word	0x0002b5a0


	//   ....[131]....
        /*0f4c*/ 	.word	0x0002b5d0


	//   ....[132]....
        /*0f50*/ 	.word	0x0002b600


	//   ....[133]....
        /*0f54*/ 	.word	0x0002b630


	//   ....[134]....
        /*0f58*/ 	.word	0x0002b6f0


	//   ....[135]....
        /*0f5c*/ 	.word	0x0002b710


	//   ....[136]....
        /*0f60*/ 	.word	0x0002b780


	//   ....[137]....
        /*0f64*/ 	.word	0x0002be50


	//   ....[138]....
        /*0f68*/ 	.word	0x0002c290


	//   ....[139]....
        /*0f6c*/ 	.word	0x0002c320


	//   ....[140]....
        /*0f70*/ 	.word	0x0002c370


	//   ....[141]....
        /*0f74*/ 	.word	0x0002c3c0


	//   ....[142]....
        /*0f78*/ 	.word	0x0002c450


	//   ....[143]....
        /*0f7c*/ 	.word	0x0002c4e0


	//   ....[144]....
        /*0f80*/ 	.word	0x0002c530


	//   ....[145]....
        /*0f84*/ 	.word	0x0002c580


	//   ....[146]....
        /*0f88*/ 	.word	0x0002c610


	//   ....[147]....
        /*0f8c*/ 	.word	0x0002c6a0


	//   ....[148]....
        /*0f90*/ 	.word	0x0002c6f0


	//   ....[149]....
        /*0f94*/ 	.word	0x0002c740


	//   ....[150]....
        /*0f98*/ 	.word	0x0002c7d0


	//   ....[151]....
        /*0f9c*/ 	.word	0x0002c860


	//   ....[152]....
        /*0fa0*/ 	.word	0x0002c8b0


	//   ....[153]....
        /*0fa4*/ 	.word	0x0002c900


	//   ....[154]....
        /*0fa8*/ 	.word	0x0002c9f0


	//   ....[155]....
        /*0fac*/ 	.word	0x0002ca80


	//   ....[156]....
        /*0fb0*/ 	.word	0x0002cad0


	//   ....[157]....
        /*0fb4*/ 	.word	0x0002cb20


	//   ....[158]....
        /*0fb8*/ 	.word	0x0002cbb0


	//   ....[159]....
        /*0fbc*/ 	.word	0x0002cc40


	//   ....[160]....
        /*0fc0*/ 	.word	0x0002cc90


	//   ....[161]....
        /*0fc4*/ 	.word	0x0002cce0


	//   ....[162]....
        /*0fc8*/ 	.word	0x0002cd70


	//   ....[163]....
        /*0fcc*/ 	.word	0x0002ce00


	//   ....[164]....
        /*0fd0*/ 	.word	0x0002ce50


	//   ....[165]....
        /*0fd4*/ 	.word	0x0002cea0


	//   ....[166]....
        /*0fd8*/ 	.word	0x0002cf30


	//   ....[167]....
        /*0fdc*/ 	.word	0x0002cfc0


	//   ....[168]....
        /*0fe0*/ 	.word	0x0002d010


	//   ....[169]....
        /*0fe4*/ 	.word	0x0002d060


	//   ....[170]....
        /*0fe8*/ 	.word	0x0002d400


	//   ....[171]....
        /*0fec*/ 	.word	0x0002d6f0


	//   ....[172]....
        /*0ff0*/ 	.word	0x0002d8d0


	//   ....[173]....
        /*0ff4*/ 	.word	0x0002d920


	//   ....[174]....
        /*0ff8*/ 	.word	0x0002d980


	//   ....[175]....
        /*0ffc*/ 	.word	0x0002daa0


	//   ....[176]....
        /*1000*/ 	.word	0x0002db00


	//   ....[177]....
        /*1004*/ 	.word	0x0002dc20


	//   ....[178]....
        /*1008*/ 	.word	0x0002dc80


	//   ....[179]....
        /*100c*/ 	.word	0x0002dda0


	//   ....[180]....
        /*1010*/ 	.word	0x0002de00


	//   ....[181]....
        /*1014*/ 	.word	0x0002df20


	//   ....[182]....
        /*1018*/ 	.word	0x0002df80


	//   ....[183]....
        /*101c*/ 	.word	0x0002e0a0


	//   ....[184]....
        /*1020*/ 	.word	0x0002e100


	//   ....[185]....
        /*1024*/ 	.word	0x0002e1e0


	//   ....[186]....
        /*1028*/ 	.word	0x0002e2b0


	//   ....[187]....
        /*102c*/ 	.word	0x0002e340


	//   ....[188]....
        /*1030*/ 	.word	0x0002e6e0


	//   ....[189]....
        /*1034*/ 	.word	0x0002e780


	//   ....[190]....
        /*1038*/ 	.word	0x0002e8a0


	//   ....[191]....
        /*103c*/ 	.word	0x0002e920


	//   ....[192]....
        /*1040*/ 	.word	0x0002e9a0


	//   ....[193]....
        /*1044*/ 	.word	0x0002ea20


	//   ....[194]....
        /*1048*/ 	.word	0x0002eaa0


	//   ....[195]....
        /*104c*/ 	.word	0x0002eb30


	//   ....[196]....
        /*1050*/ 	.word	0x0002ebd0


	//   ....[197]....
        /*1054*/ 	.word	0x0002ec80


	//   ....[198]....
        /*1058*/ 	.word	0x0002ed00


	//   ....[199]....
        /*105c*/ 	.word	0x0002ed80


	//   ....[200]....
        /*1060*/ 	.word	0x0002ee00


	//   ....[201]....
        /*1064*/ 	.word	0x0002ee90


	//   ....[202]....
        /*1068*/ 	.word	0x0002ef10


	//   ....[203]....
        /*106c*/ 	.word	0x0002efb0


	//   ....[204]....
        /*1070*/ 	.word	0x0002f040


	//   ....[205]....
        /*1074*/ 	.word	0x0002f170


	//----- nvinfo : EIATTR_REG_RECONFIG
	.align		4
.L_271:
        /*1078*/ 	.byte	0x01, 0x54
	.zero		2


	//----- nvinfo : EIATTR_SYSCALL_OFFSETS
	.align		4
        /*107c*/ 	.byte	0x04, 0x46
        /*107e*/ 	.short	(.L_273 - .L_272)


	//   ....[0]....
.L_272:
        /*1080*/ 	.word	0x00001fc0


	//   ....[1]....
        /*1084*/ 	.word	0x00002110


	//   ....[2]....
        /*1088*/ 	.word	0x000093a0


	//   ....[3]....
        /*108c*/ 	.word	0x000096c0


	//   ....[4]....
        /*1090*/ 	.word	0x000265c0


	//   ....[5]....
        /*1094*/ 	.word	0x00026710


	//   ....[6]....
        /*1098*/ 	.word	0x00026800


	//   ....[7]....
        /*109c*/ 	.word	0x00027160


	//----- nvinfo : EIATTR_MBARRIER_INSTR_OFFSETS
	.align		4
.L_273:
        /*10a0*/ 	.byte	0x04, 0x39
        /*10a2*/ 	.short	(.L_275 - .L_274)


	//   ....[0]....
.L_274:
        /*10a4*/ 	.word	0x000002b0
        /*10a8*/ 	.word	0x000000ff
        /*10ac*/ 	.word	0x00030800
        /*10b0*/ 	.short	0x0100
        /*10b2*/ 	.byte	0x08
	.zero		1


	//   ....[1]....
        /*10b4*/ 	.word	0x000002c0
        /*10b8*/ 	.word	0x000000ff
        /*10bc*/ 	.word	0x00030820
        /*10c0*/ 	.short	0x0100
        /*10c2*/ 	.byte	0x08
	.zero		1


	//   ....[2]....
        /*10c4*/ 	.word	0x000003b0
        /*10c8*/ 	.word	0x000000ff
        /*10cc*/ 	.word	0x00030830
        /*10d0*/ 	.short	0x0100
        /*10d2*/ 	.byte	0x08
	.zero		1


	//   ....[3]....
        /*10d4*/ 	.word	0x000003c0
        /*10d8*/ 	.word	0x000000ff
        /*10dc*/ 	.word	0x00030840
        /*10e0*/ 	.short	0x0100
        /*10e2*/ 	.byte	0x08
	.zero		1


	//   ....[4]....
        /*10e4*/ 	.word	0x000003d0
        /*10e8*/ 	.word	0x000000ff
        /*10ec*/ 	.word	0x00030838
        /*10f0*/ 	.short	0x0100
        /*10f2*/ 	.byte	0x08
	.zero		1


	//   ....[5]....
        /*10f4*/ 	.word	0x000003e0
        /*10f8*/ 	.word	0x000000ff
        /*10fc*/ 	.word	0x00030848
        /*1100*/ 	.short	0x0100
        /*1102*/ 	.byte	0x08
	.zero		1


	//   ....[6]....
        /*1104*/ 	.word	0x00000510
        /*1108*/ 	.word	0x000000ff
        /*110c*/ 	.word	0x00030850
        /*1110*/ 	.short	0x0100
        /*1112*/ 	.byte	0x08
	.zero		1


	//   ....[7]....
        /*1114*/ 	.word	0x00000520
        /*1118*/ 	.word	0x000000ff
        /*111c*/ 	.word	0x00030860
        /*1120*/ 	.short	0x0100
        /*1122*/ 	.byte	0x08
	.zero		1


	//   ....[8]....
        /*1124*/ 	.word	0x00000530
        /*1128*/ 	.word	0x000000ff
        /*112c*/ 	.word	0x00030858
        /*1130*/ 	.short	0x0100
        /*1132*/ 	.byte	0x08
	.zero		1


	//   ....[9]....
        /*1134*/ 	.word	0x00000540
        /*1138*/ 	.word	0x000000ff
        /*113c*/ 	.word	0x00030868
        /*1140*/ 	.short	0x0100
        /*1142*/ 	.byte	0x08
	.zero		1


	//   ....[10]....
        /*1144*/ 	.word	0x00000630
        /*1148*/ 	.word	0x000000ff
        /*114c*/ 	.word	0x00030870
        /*1150*/ 	.short	0x0100
        /*1152*/ 	.byte	0x06
	.zero		1


	//   ....[11]....
        /*1154*/ 	.word	0x00000640
        /*1158*/ 	.word	0x000000ff
        /*115c*/ 	.word	0x00030880
        /*1160*/ 	.short	0x0100
        /*1162*/ 	.byte	0x06
	.zero		1


	//   ....[12]....
        /*1164*/ 	.word	0x00000650
        /*1168*/ 	.word	0x000000ff
        /*116c*/ 	.word	0x00030878
        /*1170*/ 	.short	0x0100
        /*1172*/ 	.byte	0x06
	.zero		1


	//   ....[13]....
        /*1174*/ 	.word	0x00000660
        /*1178*/ 	.word	0x000000ff
        /*117c*/ 	.word	0x00030888
        /*1180*/ 	.short	0x0100
        /*1182*/ 	.byte	0x06
	.zero		1


	//   ....[14]....
        /*1184*/ 	.word	0x00000790
        /*1188*/ 	.word	0x000000ff
        /*118c*/ 	.word	0x00030890
        /*1190*/ 	.short	0x0100
        /*1192*/ 	.byte	0x08
	.zero		1


	//   ....[15]....
        /*1194*/ 	.word	0x000007a0
        /*1198*/ 	.word	0x000000ff
        /*119c*/ 	.word	0x000308a0
        /*11a0*/ 	.short	0x0100
        /*11a2*/ 	.byte	0x08
	.zero		1


	//   ....[16]....
        /*11a4*/ 	.word	0x000007b0
        /*11a8*/ 	.word	0x000000ff
        /*11ac*/ 	.word	0x00030898
        /*11b0*/ 	.short	0x0100
        /*11b2*/ 	.byte	0x08
	.zero		1


	//   ....[17]....
        /*11b4*/ 	.word	0x000007c0
        /*11b8*/ 	.word	0x000000ff
        /*11bc*/ 	.word	0x000308a8
        /*11c0*/ 	.short	0x0100
        /*11c2*/ 	.byte	0x08
	.zero		1


	//   ....[18]....
        /*11c4*/ 	.word	0x000008f0
        /*11c8*/ 	.word	0x000000ff
        /*11cc*/ 	.word	0x000308b0
        /*11d0*/ 	.short	0x0100
        /*11d2*/ 	.byte	0x08
	.zero		1


	//   ....[19]....
        /*11d4*/ 	.word	0x00000900
        /*11d8*/ 	.word	0x000000ff
        /*11dc*/ 	.word	0x000308c0
        /*11e0*/ 	.short	0x0100
        /*11e2*/ 	.byte	0x08
	.zero		1


	//   ....[20]....
        /*11e4*/ 	.word	0x00000910
        /*11e8*/ 	.word	0x000000ff
        /*11ec*/ 	.word	0x000308b8
        /*11f0*/ 	.short	0x0100
        /*11f2*/ 	.byte	0x08
	.zero		1


	//   ....[21]....
        /*11f4*/ 	.word	0x00000920
        /*11f8*/ 	.word	0x000000ff
        /*11fc*/ 	.word	0x000308c8
        /*1200*/ 	.short	0x0100
        /*1202*/ 	.byte	0x08
	.zero		1


	//   ....[22]....
        /*1204*/ 	.word	0x00003780
        /*1208*/ 	.word	0x00000063
        /*120c*/ 	.word	0x00030890
        /*1210*/ 	.short	0x010a
        /*1212*/ 	.byte	0x3f
	.zero		1


	//   ....[23]....
        /*1214*/ 	.word	0x00005ce0
        /*1218*/ 	.word	0x00000063
        /*121c*/ 	.word	0x00030890
        /*1220*/ 	.short	0x010a
        /*1222*/ 	.byte	0x3f
	.zero		1


	//   ....[24]....
        /*1224*/ 	.word	0x00008080
        /*1228*/ 	.word	0x00000063
        /*122c*/ 	.word	0x00030890
        /*1230*/ 	.short	0x010a
        /*1232*/ 	.byte	0x3f
	.zero		1


	//   ....[25]....
        /*1234*/ 	.word	0x00008380
        /*1238*/ 	.word	0x00000024
        /*123c*/ 	.word	0x00000000
        /*1240*/ 	.short	0x0101
        /*1242*/ 	.byte	0x3f
	.zero		1


	//   ....[26]....
        /*1244*/ 	.word	0x000083c0
        /*1248*/ 	.word	0x00000063
        /*124c*/ 	.word	0x000308b0
        /*1250*/ 	.short	0x010a
        /*1252*/ 	.byte	0x3f
	.zero		1


	//   ....[27]....
        /*1254*/ 	.word	0x000088b0
        /*1258*/ 	.word	0x00000063
        /*125c*/ 	.word	0x00000000
        /*1260*/ 	.short	0x0101
        /*1262*/ 	.byte	0x3f
	.zero		1


	//   ....[28]....
        /*1264*/ 	.word	0x00009440
        /*1268*/ 	.word	0x00000010
        /*126c*/ 	.word	0x00030800
        /*1270*/ 	.short	0x010a
        /*1272*/ 	.byte	0x3f
	.zero		1


	//   ....[29]....
        /*1274*/ 	.word	0x00009490
        /*1278*/ 	.word	0x00000010
        /*127c*/ 	.word	0x00030800
        /*1280*/ 	.short	0x010a
        /*1282*/ 	.byte	0x3f
	.zero		1


	//   ....[30]....
        /*1284*/ 	.word	0x0000aee0
        /*1288*/ 	.word	0x00000010
        /*128c*/ 	.word	0x00030800
        /*1290*/ 	.short	0x010a
        /*1292*/ 	.byte	0x3f
	.zero		1


	//   ....[31]....
        /*1294*/ 	.word	0x0000f800
        /*1298*/ 	.word	0x00000010
        /*129c*/ 	.word	0x00030800
        /*12a0*/ 	.short	0x010a
        /*12a2*/ 	.byte	0x3f
	.zero		1


	//   ....[32]....
        /*12a4*/ 	.word	0x00013360
        /*12a8*/ 	.word	0x00000039
        /*12ac*/ 	.word	0x00030830
        /*12b0*/ 	.short	0x010a
        /*12b2*/ 	.byte	0x3f
	.zero		1


	//   ....[33]....
        /*12b4*/ 	.word	0x000133d0
        /*12b8*/ 	.word	0x00000039
        /*12bc*/ 	.word	0x00030830
        /*12c0*/ 	.short	0x010a
        /*12c2*/ 	.byte	0x3f
	.zero		1


	//   ....[34]....
        /*12c4*/ 	.word	0x000142f0
        /*12c8*/ 	.word	0x00000002
        /*12cc*/ 	.word	0x00000000
        /*12d0*/ 	.short	0x0101
        /*12d2*/ 	.byte	0x3f
	.zero		1


	//   ....[35]....
        /*12d4*/ 	.word	0x000161d0
        /*12d8*/ 	.word	0x00000002
        /*12dc*/ 	.word	0x00030830
        /*12e0*/ 	.short	0x010a
        /*12e2*/ 	.byte	0x3f
	.zero		1


	//   ....[36]....
        /*12e4*/ 	.word	0x00016260
        /*12e8*/ 	.word	0x00000002
        /*12ec*/ 	.word	0x00030830
        /*12f0*/ 	.short	0x010a
        /*12f2*/ 	.byte	0x3f
	.zero		1


	//   ....[37]....
        /*12f4*/ 	.word	0x000174c0
        /*12f8*/ 	.word	0x00000000
        /*12fc*/ 	.word	0x00030850
        /*1300*/ 	.short	0x010a
        /*1302*/ 	.byte	0x3f
	.zero		1


	//   ....[38]....
        /*1304*/ 	.word	0x00017510
        /*1308*/ 	.word	0x00000000
        /*130c*/ 	.word	0x00030850
        /*1310*/ 	.short	0x010a
        /*1312*/ 	.byte	0x3f
	.zero		1


	//   ....[39]....
        /*1314*/ 	.word	0x00017920
        /*1318*/ 	.word	0x00000002
        /*131c*/ 	.word	0x00000000
        /*1320*/ 	.short	0x0101
        /*1322*/ 	.byte	0x3f
	.zero		1


	//   ....[40]....
        /*1324*/ 	.word	0x00018370
        /*1328*/ 	.word	0x00000000
        /*132c*/ 	.word	0x00000000
        /*1330*/ 	.short	0x0101
        /*1332*/ 	.byte	0x3f
	.zero		1


	//   ....[41]....
        /*1334*/ 	.word	0x00019550
        /*1338*/ 	.word	0x00000003
        /*133c*/ 	.word	0x00030830
        /*1340*/ 	.short	0x010a
        /*1342*/ 	.byte	0x3f
	.zero		1


	//   ....[42]....
        /*1344*/ 	.word	0x000195e0
        /*1348*/ 	.word	0x00000003
        /*134c*/ 	.word	0x00030830
        /*1350*/ 	.short	0x010a
        /*1352*/ 	.byte	0x3f
	.zero		1


	//   ....[43]....
        /*1354*/ 	.word	0x0001a830
        /*1358*/ 	.word	0x000000e8
        /*135c*/ 	.word	0x00030850
        /*1360*/ 	.short	0x010a
        /*1362*/ 	.byte	0x3f
	.zero		1


	//   ....[44]....
        /*1364*/ 	.word	0x0001a880
        /*1368*/ 	.word	0x000000e8
        /*136c*/ 	.word	0x00030850
        /*1370*/ 	.short	0x010a
        /*1372*/ 	.byte	0x3f
	.zero		1


	//   ....[45]....
        /*1374*/ 	.word	0x0001b500
        /*1378*/ 	.word	0x0000009c
        /*137c*/ 	.word	0x00000000
        /*1380*/ 	.short	0x0101
        /*1382*/ 	.byte	0x3f
	.zero		1


	//   ....[46]....
        /*1384*/ 	.word	0x0001b550
        /*1388*/ 	.word	0x000000e8
        /*138c*/ 	.word	0x00000000
        /*1390*/ 	.short	0x0101
        /*1392*/ 	.byte	0x3f
	.zero		1


	//   ....[47]....
        /*1394*/ 	.word	0x0001bb40
        /*1398*/ 	.word	0x00000003
        /*139c*/ 	.word	0x00030830
        /*13a0*/ 	.short	0x010a
        /*13a2*/ 	.byte	0x3f
	.zero		1


	//   ....[48]....
        /*13a4*/ 	.word	0x0001bbd0
        /*13a8*/ 	.word	0x00000003
        /*13ac*/ 	.word	0x00030830
        /*13b0*/ 	.short	0x010a
        /*13b2*/ 	.byte	0x3f
	.zero		1


	//   ....[49]....
        /*13b4*/ 	.word	0x0001ce50
        /*13b8*/ 	.word	0x00000000
        /*13bc*/ 	.word	0x00030850
        /*13c0*/ 	.short	0x010a
        /*13c2*/ 	.byte	0x3f
	.zero		1


	//   ....[50]....
        /*13c4*/ 	.word	0x0001cea0
        /*13c8*/ 	.word	0x00000000
        /*13cc*/ 	.word	0x00030850
        /*13d0*/ 	.short	0x010a
        /*13d2*/ 	.byte	0x3f
	.zero		1


	//   ....[51]....
        /*13d4*/ 	.word	0x0001d3e0
        /*13d8*/ 	.word	0x00000004
        /*13dc*/ 	.word	0x00000000
        /*13e0*/ 	.short	0x0101
        /*13e2*/ 	.byte	0x3f
	.zero		1


	//   ....[52]....
        /*13e4*/ 	.word	0x0001dd20
        /*13e8*/ 	.word	0x00000000
        /*13ec*/ 	.word	0x00000000
        /*13f0*/ 	.short	0x0101
        /*13f2*/ 	.byte	0x3f
	.zero		1


	//   ....[53]....
        /*13f4*/ 	.word	0x0001f350
        /*13f8*/ 	.word	0x0000000c
        /*13fc*/ 	.word	0x00030850
        /*1400*/ 	.short	0x010a
        /*1402*/ 	.byte	0x3f
	.zero		1


	//   ....[54]....
        /*1404*/ 	.word	0x0001f3f0
        /*1408*/ 	.word	0x0000000c
        /*140c*/ 	.word	0x00030850
        /*1410*/ 	.short	0x010a
        /*1412*/ 	.byte	0x3f
	.zero		1


	//   ....[55]....
        /*1414*/ 	.word	0x0001f810
        /*1418*/ 	.word	0x0000000c
        /*141c*/ 	.word	0x00000000
        /*1420*/ 	.short	0x0101
        /*1422*/ 	.byte	0x3f
	.zero		1


	//   ....[56]....
        /*1424*/ 	.word	0x00021a90
        /*1428*/ 	.word	0x00000000
        /*142c*/ 	.word	0x00000000
        /*1430*/ 	.short	0x0101
        /*1432*/ 	.byte	0x3f
	.zero		1


	//   ....[57]....
        /*1434*/ 	.word	0x000246d0
        /*1438*/ 	.word	0x00000007
        /*143c*/ 	.word	0x00030820
        /*1440*/ 	.short	0x010a
        /*1442*/ 	.byte	0x3f
	.zero		1


	//   ....[58]....
        /*1444*/ 	.word	0x000247b0
        /*1448*/ 	.word	0x00000008
        /*144c*/ 	.word	0x000308a0
        /*1450*/ 	.short	0x010a
        /*1452*/ 	.byte	0x3f
	.zero		1


	//   ....[59]....
        /*1454*/ 	.word	0x00024d10
        /*1458*/ 	.word	0x00000008
        /*145c*/ 	.word	0x000308c0
        /*1460*/ 	.short	0x010a
        /*1462*/ 	.byte	0x3f
	.zero		1


	//   ....[60]....
        /*1464*/ 	.word	0x000253d0
        /*1468*/ 	.word	0x00000008
        /*146c*/ 	.word	0x000308a0
        /*1470*/ 	.short	0x010a
        /*1472*/ 	.byte	0x3f
	.zero		1


	//   ....[61]....
        /*1474*/ 	.word	0x00025910
        /*1478*/ 	.word	0x00000008
        /*147c*/ 	.word	0x000308c0
        /*1480*/ 	.short	0x010a
        /*1482*/ 	.byte	0x3f
	.zero		1


	//   ....[62]....
        /*1484*/ 	.word	0x00026c10
        /*1488*/ 	.word	0x00000000
        /*148c*/ 	.word	0x00030840
        /*1490*/ 	.short	0x010a
        /*1492*/ 	.byte	0x3f
	.zero		1


	//   ....[63]....
        /*1494*/ 	.word	0x00027cb0
        /*1498*/ 	.word	0x00000009
        /*149c*/ 	.word	0x00030800
        /*14a0*/ 	.short	0x0107
        /*14a2*/ 	.byte	0x3f
	.zero		1


	//   ....[64]....
        /*14a4*/ 	.word	0x00027dc0
        /*14a8*/ 	.word	0x00000002
        /*14ac*/ 	.word	0x00030800
        /*14b0*/ 	.short	0x0101
        /*14b2*/ 	.byte	0x3f
	.zero		1


	//   ....[65]....
        /*14b4*/ 	.word	0x00027de0
        /*14b8*/ 	.word	0x00000002
        /*14bc*/ 	.word	0x00030820
        /*14c0*/ 	.short	0x010a
        /*14c2*/ 	.byte	0x3f
	.zero		1


	//   ....[66]....
        /*14c4*/ 	.word	0x00028160
        /*14c8*/ 	.word	0x00000003
        /*14cc*/ 	.word	0x00030840
        /*14d0*/ 	.short	0x010a
        /*14d2*/ 	.byte	0x3f
	.zero		1


	//   ....[67]....
        /*14d4*/ 	.word	0x00028720
        /*14d8*/ 	.word	0x00000003
        /*14dc*/ 	.word	0x00000060
        /*14e0*/ 	.short	0x010a
        /*14e2*/ 	.byte	0x3f
	.zero		1


	//   ....[68]....
        /*14e4*/ 	.word	0x00029000
        /*14e8*/ 	.word	0x00000003
        /*14ec*/ 	.word	0x00030840
        /*14f0*/ 	.short	0x010a
        /*14f2*/ 	.byte	0x3f
	.zero		1


	//   ....[69]....
        /*14f4*/ 	.word	0x000295c0
        /*14f8*/ 	.word	0x00000002
        /*14fc*/ 	.word	0x00000060
        /*1500*/ 	.short	0x010a
        /*1502*/ 	.byte	0x3f
	.zero		1


	//   ....[70]....
        /*1504*/ 	.word	0x00029db0
        /*1508*/ 	.word	0x00000002
        /*150c*/ 	.word	0x00030840
        /*1510*/ 	.short	0x010a
        /*1512*/ 	.byte	0x3f
	.zero		1


	//   ....[71]....
        /*1514*/ 	.word	0x0002a370
        /*1518*/ 	.word	0x00000002
        /*151c*/ 	.word	0x00000060
        /*1520*/ 	.short	0x010a
        /*1522*/ 	.byte	0x3f
	.zero		1


	//   ....[72]....
        /*1524*/ 	.word	0x0002aaf0
        /*1528*/ 	.word	0x00000000
        /*152c*/ 	.word	0x00030860
        /*1530*/ 	.short	0x010a
        /*1532*/ 	.byte	0x3f
	.zero		1


	//   ....[73]....
        /*1534*/ 	.word	0x0002bdd0
        /*1538*/ 	.word	0x00000000
        /*153c*/ 	.word	0x00030820
        /*1540*/ 	.short	0x010a
        /*1542*/ 	.byte	0x3f
	.zero		1


	//   ....[74]....
        /*1544*/ 	.word	0x0002bf80
        /*1548*/ 	.word	0x00000006
        /*154c*/ 	.word	0x00000000
        /*1550*/ 	.short	0x010a
        /*1552*/ 	.byte	0x3f
	.zero		1


	//   ....[75]....
        /*1554*/ 	.word	0x0002bff0
        /*1558*/ 	.word	0x00000007
        /*155c*/ 	.word	0x00000000
        /*1560*/ 	.short	0x010a
        /*1562*/ 	.byte	0x3f
	.zero		1


	//   ....[76]....
        /*1564*/ 	.word	0x0002c060
        /*1568*/ 	.word	0x00000004
        /*156c*/ 	.word	0x00000000
        /*1570*/ 	.short	0x010a
        /*1572*/ 	.byte	0x3f
	.zero		1


	//   ....[77]....
        /*1574*/ 	.word	0x0002c090
        /*1578*/ 	.word	0x00000003
        /*157c*/ 	.word	0x00000000
        /*1580*/ 	.short	0x010a
        /*1582*/ 	.byte	0x3f
	.zero		1


	//   ....[78]....
        /*1584*/ 	.word	0x0002c0f0
        /*1588*/ 	.word	0x00000063
        /*158c*/ 	.word	0x00030890
        /*1590*/ 	.short	0x010a
        /*1592*/ 	.byte	0x3f
	.zero		1


	//   ....[79]....
        /*1594*/ 	.word	0x0002c140
        /*1598*/ 	.word	0x00000063
        /*159c*/ 	.word	0x00030890
        /*15a0*/ 	.short	0x010a
        /*15a2*/ 	.byte	0x3f
	.zero		1


	//   ....[80]....
        /*15a4*/ 	.word	0x0002c190
        /*15a8*/ 	.word	0x00000063
        /*15ac*/ 	.word	0x00030890
        /*15b0*/ 	.short	0x010a
        /*15b2*/ 	.byte	0x3f
	.zero		1


	//   ....[81]....
        /*15b4*/ 	.word	0x0002c1e0
        /*15b8*/ 	.word	0x00000063
        /*15bc*/ 	.word	0x000308b0
        /*15c0*/ 	.short	0x010a
        /*15c2*/ 	.byte	0x3f
	.zero		1


	//   ....[82]....
        /*15c4*/ 	.word	0x0002c940
        /*15c8*/ 	.word	0x00000010
        /*15cc*/ 	.word	0x00030800
        /*15d0*/ 	.short	0x010a
        /*15d2*/ 	.byte	0x3f
	.zero		1


	//   ....[83]....
        /*15d4*/ 	.word	0x0002d0a0
        /*15d8*/ 	.word	0x00000010
        /*15dc*/ 	.word	0x00030800
        /*15e0*/ 	.short	0x010a
        /*15e2*/ 	.byte	0x3f
	.zero		1


	//   ....[84]....
        /*15e4*/ 	.word	0x0002d0f0
        /*15e8*/ 	.word	0x00000039
        /*15ec*/ 	.word	0x00030830
        /*15f0*/ 	.short	0x010a
        /*15f2*/ 	.byte	0x3f
	.zero		1


	//   ....[85]....
        /*15f4*/ 	.word	0x0002d140
        /*15f8*/ 	.word	0x00000002
        /*15fc*/ 	.word	0x00030830
        /*1600*/ 	.short	0x010a
        /*1602*/ 	.byte	0x3f
	.zero		1


	//   ....[86]....
        /*1604*/ 	.word	0x0002d190
        /*1608*/ 	.word	0x00000000
        /*160c*/ 	.word	0x00030850
        /*1610*/ 	.short	0x010a
        /*1612*/ 	.byte	0x3f
	.zero		1


	//   ....[87]....
        /*1614*/ 	.word	0x0002d1e0
        /*1618*/ 	.word	0x00000003
        /*161c*/ 	.word	0x00030830
        /*1620*/ 	.short	0x010a
        /*1622*/ 	.byte	0x3f
	.zero		1


	//   ....[88]....
        /*1624*/ 	.word	0x0002d230
        /*1628*/ 	.word	0x000000e8
        /*162c*/ 	.word	0x00030850
        /*1630*/ 	.short	0x010a
        /*1632*/ 	.byte	0x3f
	.zero		1


	//   ....[89]....
        /*1634*/ 	.word	0x0002d280
        /*1638*/ 	.word	0x00000003
        /*163c*/ 	.word	0x00030830
        /*1640*/ 	.short	0x010a
        /*1642*/ 	.byte	0x3f
	.zero		1


	//   ....[90]....
        /*1644*/ 	.word	0x0002d2d0
        /*1648*/ 	.word	0x00000000
        /*164c*/ 	.word	0x00030850
        /*1650*/ 	.short	0x010a
        /*1652*/ 	.byte	0x3f
	.zero		1


	//   ....[91]....
        /*1654*/ 	.word	0x0002d320
        /*1658*/ 	.word	0x0000000c
        /*165c*/ 	.word	0x00030850
        /*1660*/ 	.short	0x010a
        /*1662*/ 	.byte	0x3f
	.zero		1


	//   ....[92]....
        /*1664*/ 	.word	0x0002d4d0
        /*1668*/ 	.word	0x00000006
        /*166c*/ 	.word	0x00030820
        /*1670*/ 	.short	0x010a
        /*1672*/ 	.byte	0x3f
	.zero		1


	//   ....[93]....
        /*1674*/ 	.word	0x0002d520
        /*1678*/ 	.word	0x00000008
        /*167c*/ 	.word	0x000308a0
        /*1680*/ 	.short	0x010a
        /*1682*/ 	.byte	0x3f
	.zero		1


	//   ....[94]....
        /*1684*/ 	.word	0x0002d570
        /*1688*/ 	.word	0x00000008
        /*168c*/ 	.word	0x000308c0
        /*1690*/ 	.short	0x010a
        /*1692*/ 	.byte	0x3f
	.zero		1


	//   ....[95]....
        /*1694*/ 	.word	0x0002d5c0
        /*1698*/ 	.word	0x00000008
        /*169c*/ 	.word	0x000308a0
        /*16a0*/ 	.short	0x010a
        /*16a2*/ 	.byte	0x3f
	.zero		1


	//   ....[96]....
        /*16a4*/ 	.word	0x0002d610
        /*16a8*/ 	.word	0x00000008
        /*16ac*/ 	.word	0x000308c0
        /*16b0*/ 	.short	0x010a
        /*16b2*/ 	.byte	0x3f
	.zero		1


	//   ....[97]....
        /*16b4*/ 	.word	0x0002d7b0
        /*16b8*/ 	.word	0x00000000
        /*16bc*/ 	.word	0x00030840
        /*16c0*/ 	.short	0x010a
        /*16c2*/ 	.byte	0x3f
	.zero		1


	//   ....[98]....
        /*16c4*/ 	.word	0x0002e400
        /*16c8*/ 	.word	0x00000002
        /*16cc*/ 	.word	0x00030820
        /*16d0*/ 	.short	0x010a
        /*16d2*/ 	.byte	0x3f
	.zero		1


	//   ....[99]....
        /*16d4*/ 	.word	0x0002e450
        /*16d8*/ 	.word	0x00000003
        /*16dc*/ 	.word	0x00030840
        /*16e0*/ 	.short	0x010a
        /*16e2*/ 	.byte	0x3f
	.zero		1


	//   ....[100]....
        /*16e4*/ 	.word	0x0002e4a0
        /*16e8*/ 	.word	0x00000003
        /*16ec*/ 	.word	0x00000060
        /*16f0*/ 	.short	0x010a
        /*16f2*/ 	.byte	0x3f
	.zero		1


	//   ....[101]....
        /*16f4*/ 	.word	0x0002e4f0
        /*16f8*/ 	.word	0x00000003
        /*16fc*/ 	.word	0x00030840
        /*1700*/ 	.short	0x010a
        /*1702*/ 	.byte	0x3f
	.zero		1


	//   ....[102]....
        /*1704*/ 	.word	0x0002e540
        /*1708*/ 	.word	0x00000002
        /*170c*/ 	.word	0x00000060
        /*1710*/ 	.short	0x010a
        /*1712*/ 	.byte	0x3f
	.zero		1


	//   ....[103]....
        /*1714*/ 	.word	0x0002e590
        /*1718*/ 	.word	0x00000002
        /*171c*/ 	.word	0x00030840
        /*1720*/ 	.short	0x010a
        /*1722*/ 	.byte	0x3f
	.zero		1


	//   ....[104]....
        /*1724*/ 	.word	0x0002e5e0
        /*1728*/ 	.word	0x00000002
        /*172c*/ 	.word	0x00000060
        /*1730*/ 	.short	0x010a
        /*1732*/ 	.byte	0x3f
	.zero		1


	//   ....[105]....
        /*1734*/ 	.word	0x0002e630
        /*1738*/ 	.word	0x00000000
        /*173c*/ 	.word	0x00030860
        /*1740*/ 	.short	0x010a
        /*1742*/ 	.byte	0x3f
	.zero		1


	//   ....[106]....
        /*1744*/ 	.word	0x0002f090
        /*1748*/ 	.word	0x00000000
        /*174c*/ 	.word	0x00030820
        /*1750*/ 	.short	0x010a
        /*1752*/ 	.byte	0x3f
	.zero		1


	//   ....[107]....
        /*1754*/ 	.word	0x0002f230
        /*1758*/ 	.word	0x00000006
        /*175c*/ 	.word	0x00000000
        /*1760*/ 	.short	0x010a
        /*1762*/ 	.byte	0x3f
	.zero		1


	//   ....[108]....
        /*1764*/ 	.word	0x0002f280
        /*1768*/ 	.word	0x00000007
        /*176c*/ 	.word	0x00000000
        /*1770*/ 	.short	0x010a
        /*1772*/ 	.byte	0x3f
	.zero		1


	//   ....[109]....
        /*1774*/ 	.word	0x0002f2d0
        /*1778*/ 	.word	0x00000004
        /*177c*/ 	.word	0x00000000
        /*1780*/ 	.short	0x010a
        /*1782*/ 	.byte	0x3f
	.zero		1


	//----- nvinfo : EIATTR_NUM_MBARRIERS
	.align		4
.L_275:
        /*1784*/ 	.byte	0x03, 0x38
        /*1786*/ 	.short	0x0016


	//----- nvinfo : EIATTR_EXIT_INSTR_OFFSETS
	.align		4
        /*1788*/ 	.byte	0x04, 0x1c
        /*178a*/ 	.short	(.L_277 - .L_276)


	//   ....[0]....
.L_276:
        /*178c*/ 	.word	0x0002c0e0


	//----- nvinfo : EIATTR_MAX_THREADS
	.align		4
.L_277:
        /*1790*/ 	.byte	0x04, 0x05
        /*1792*/ 	.short	(.L_279 - .L_278)
.L_278:
        /*1794*/ 	.word	0x00000180
        /*1798*/ 	.word	0x00000001
        /*179c*/ 	.word	0x00000001


	//----- nvinfo : EIATTR_CRS_STACK_SIZE
	.align		4
.L_279:
        /*17a0*/ 	.byte	0x04, 0x1e
        /*17a2*/ 	.short	(.L_281 - .L_280)
.L_280:
        /*17a4*/ 	.word	0x00000000


	//----- nvinfo : EIATTR_CBANK_PARAM_SIZE
	.align		4
.L_281:
        /*17a8*/ 	.byte	0x03, 0x19
        /*17aa*/ 	.short	0x0af0


	//----- nvinfo : EIATTR_PARAM_CBANK
	.align		4
        /*17ac*/ 	.byte	0x04, 0x0a
        /*17ae*/ 	.short	(.L_283 - .L_282)
	.align		4
.L_282:
        /*17b0*/ 	.word	index@(.nv.constant0._ZN7cutlass13device_kernelIN5flash11enable_sm90INS1_16FlashAttnFwdSm90INS1_25CollectiveMainloopFwdSm90ILi2EN4cute5tupleIJNS5_1CILi1EEES8_S8_EEENS6_IJNS7_ILi128EEENS7_ILi64EEENS7_ILi256EEEEEELi256ENS_10bfloat16_tEfNS_4arch4Sm90ELb0ELb1ELb1ELb1ELb0ELb1ELb0ELb1ELb1ELb1ELb0ELb0EEENS1_21CollectiveEpilogueFwdINS6_IJSA_SC_SB_EEES9_SE_SG_Li256ELb1ELb1ELb0ELb0EEENS1_36VarlenDynamicPersistentTileSchedulerILi128ELi64ELi256ELi128ELb0ELb1ELb1ELb1ELb0ELb1EEEEEEEEEvNT_6ParamsE)
        /*17b4*/ 	.short	0x0210
        /*17b6*/ 	.short	0x0af0


	//----- nvinfo : EIATTR_SW_WAR
	.align		4
.L_283:
        /*17b8*/ 	.byte	0x04, 0x36
        /*17ba*/ 	.short	(.L_285 - .L_284)
.L_284:
        /*17bc*/ 	.word	0x00000008
.L_285:


//--------------------- .nv.info._ZN7cutlass13device_kernelIN5flash11enable_sm90INS1_16FlashAttnFwdSm90INS1_25CollectiveMainloopFwdSm90ILi2EN4cute5tupleIJNS5_1CILi1EEES8_S8_EEENS6_IJNS7_ILi128EEENS7_ILi80EEENS7_ILi256EEEEEELi256ENS_10bfloat16_tEfNS_4arch4Sm90ELb1ELb0ELb1ELb0ELb0ELb0ELb0ELb1ELb1ELb1ELb0ELb0EEENS1_21CollectiveEpilogueFwdINS6_IJSA_SC_SB_EEES9_SE_SG_Li256ELb0ELb1ELb0ELb0EEENS1_30DynamicPersistentTileSchedulerILi256ELi128ELb0ELb1ELb1EEEEEEEEEvNT_6ParamsE --------------------------
	.section	.nv.info._ZN7cutlass13device_kernelIN5flash11enable_sm90INS1_16FlashAttnFwdSm90INS1_25CollectiveMainloopFwdSm90ILi2EN4cute5tupleIJNS5_1CILi1EEES8_S8_EEENS6_IJNS7_ILi128EEENS7_ILi80EEENS7_ILi256EEEEEELi256ENS_10bfloat16_tEfNS_4arch4Sm90ELb1ELb0ELb1ELb0ELb0ELb0ELb0ELb1ELb1ELb1ELb0ELb0EEENS1_21CollectiveEpilogueFwdINS6_IJSA_SC_SB_EEES9_SE_SG_Li256ELb0ELb1ELb0ELb0EEENS1_30DynamicPersistentTileSchedulerILi256ELi128ELb0ELb1ELb1EEEEEEEEEvNT_6ParamsE,"",@"SHT_CUDA_INFO"
	.sectionflags	@""
	.align	4


	//----- nvinfo : EIATTR_CUDA_API_VERSION
	.align		4
        /*0000*/ 	.byte	0x04, 0x37
        /*0002*/ 	.short	(.L_287 - .L_286)
.L_286:
        /*0004*/ 	.word	0x00000082


	//----- nvinfo : EIATTR_KPARAM_INFO
	.align		4
.L_287:
        /*0008*/ 	.byte	0x04, 0x17
        /*000a*/ 	.short	(.L_289 - .L_288)
.L_288:
        /*000c*/ 	.word	0x00000000
        /*0010*/ 	.short	0x0000
        /*0012*/ 	.short	0x0070
        /*0014*/ 	.byte	0x00, 0xf0, 0x01, 0x2a


	//----- nvinfo : EIATTR_SPARSE_MMA_MASK
	.align		4
.L_289:
        /*0018*/ 	.byte	0x03, 0x50
        /*001a*/ 	.short	0x0000


	//----- nvinfo : EIATTR_MAXREG_COUNT
	.align		4
        /*001c*/ 	.byte	0x03, 0x1b
        /*001e*/ 	.short	0x00a8


	//----- nvinfo : EIATTR_NUM_BARRIERS
	.align		4
        /*0020*/ 	.byte	0x02, 0x4c
        /*0022*/ 	.byte	0x09
	.zero		1


	//----- nvinfo : EIATTR_EXTERNS
	.align		4
        /*0024*/ 	.byte	0x04, 0x0f
        /*0026*/ 	.short	(.L_291 - .L_290)


	//   ....[0]....
	.align		4
.L_290:
        /*0028*/ 	.word	index@(__assertfail)


	//----- nvinfo : EIATTR_ANNOTATIONS
	.align		4
.L_291:
        /*002c*/ 	.byte	0x04, 0x55
        /*002e*/ 	.short	(.L_293 - .L_292)


	//   ....[0]....
.L_292:
        /* <DEDUP_REMOVED lines=27> */


	//----- nvinfo : EIATTR_MERCURY_ISA_VERSION
	.align		4
.L_293:
        /*01c8*/ 	.byte	0x03, 0x5f
        /*01ca*/ 	.short	0x0101


	//----- nvinfo : EIATTR_INT_WARP_WIDE_INSTR_OFFSETS
	.align		4
        /*01cc*/ 	.byte	0x04, 0x31
        /*01ce*/ 	.short	(.L_295 - .L_294)


	//   ....[0]....
.L_294:
        /*01d0*/ 	.word	0x00000130


	//   ....[1]....
        /*01d4*/ 	.word	0x00000170


	//   ....[2]....
        /*01d8*/ 	.word	0x000001e0


	//   ....[3]....
        /*01dc*/ 	.word	0x000125c0


	//   ....[4]....
        /*01e0*/ 	.word	0x00012660


	//   ....[5]....
        /*01e4*/ 	.word	0x00016790


	//   ....[6]....
        /*01e8*/ 	.word	0x00016830


	//----- nvinfo : EIATTR_COOP_GROUP_MASK_REGIDS
	.align		4
.L_295:
        /*01ec*/ 	.byte	0x04, 0x29
        /*01ee*/ 	.short	(.L_297 - .L_296)


	//   ....[0]....
.L_296:
        /*01f0*/ 	.word	0xffffffff


	//   ....[1]....
        /*01f4*/ 	.word	0xffffffff


	//   ....[2]....
        /*01f8*/ 	.word	0xffffffff


	//   ....[3]....
        /*01fc*/ 	.word	0xffffffff


	//   ....[4]....
        /*0200*/ 	.word	0xffffffff


	//   ....[5]....
        /*0204*/ 	.word	0xffffffff


	//   ....[6]....
        /*0208*/ 	.word	0xffffffff


	//   ....[7]....
        /*020c*/ 	.word	0xffffffff


	//   ....[8]....
        /*0210*/ 	.word	0xffffffff


	//   ....[9]....
        /*0214*/ 	.word	0xffffffff


	//   ....[10]....
        /*0218*/ 	.word	0xffffffff


	//   ....[11]....
        /*021c*/ 	.word	0xffffffff


	//   ....[12]....
        /*0220*/ 	.word	0xffffffff


	//   ....[13]....
        /*0224*/ 	.word	0xffffffff


	//   ....[14]....
        /*0228*/ 	.word	0xffffffff


	//   ....[15]....
        /*022c*/ 	.word	0xffffffff


	//   ....[16]....
        /*0230*/ 	.word	0xffffffff


	//   ....[17]....
        /*0234*/ 	.word	0xffffffff


	//   ....[18]....
        /*0238*/ 	.word	0xffffffff


	//   ....[19]....
        /*023c*/ 	.word	0xffffffff


	//   ....[20]....
        /*0240*/ 	.word	0xffffffff


	//   ....[21]....
        /*0244*/ 	.word	0xffffffff


	//   ....[22]....
        /*0248*/ 	.word	0xffffffff


	//   ....[23]....
        /*024c*/ 	.word	0xffffffff


	//   ....[24]....
        /*0250*/ 	.word	0xffffffff


	//   ....[25]....
        /*0254*/ 	.word	0xffffffff


	//   ....[26]....
        /*0258*/ 	.word	0xffffffff


	//   ....[27]....
        /*025c*/ 	.word	0xffffffff


	//   ....[28]....
        /*0260*/ 	.word	0xffffffff


	//   ....[29]....
        /*0264*/ 	.word	0xffffffff


	//   ....[30]....
        /*0268*/ 	.word	0xffffffff


	//   ....[31]....
        /*026c*/ 	.word	0xffffffff


	//   ....[32]....
        /*0270*/ 	.word	0xffffffff


	//   ....[33]....
        /*0274*/ 	.word	0xffffffff


	//   ....[34]....
        /*0278*/ 	.word	0xffffffff


	//   ....[35]....
        /*027c*/ 	.word	0xffffffff


	//   ....[36]....
        /*0280*/ 	.word	0xffffffff


	//   ....[37]....
        /*0284*/ 	.word	0xffffffff


	//   ....[38]....
        /*0288*/ 	.word	0xffffffff


	//   ....[39]....
        /*028c*/ 	.word	0xffffffff


	//   ....[40]....
        /*0290*/ 	.word	0xffffffff


	//   ....[41]....
        /*0294*/ 	.word	0xffffffff


	//   ....[42]....
        /*0298*/ 	.word	0xffffffff


	//   ....[43]....
        /*029c*/ 	.word	0xffffffff


	//   ....[44]....
        /*02a0*/ 	.word	0xffffffff


	//   ....[45]....
        /*02a4*/ 	.word	0xffffffff


	//   ....[46]....
        /*02a8*/ 	.word	0xffffffff


	//   ....[47]....
        /*02ac*/ 	.word	0xffffffff


	//   ....[48]....
        /*02b0*/ 	.word	0xffffffff


	//   ....[49]....
        /*02b4*/ 	.word	0xffffffff


	//   ....[50]....
        /*02b8*/ 	.word	0xffffffff


	//   ....[51]....
        /*02bc*/ 	.word	0xffffffff


	//   ....[52]....
        /*02c0*/ 	.word	0xffffffff


	//   ....[53]....
        /*02c4*/ 	.word	0xffffffff


	//   ....[54]....
        /*02c8*/ 	.word	0xffffffff


	//   ....[55]....
        /*02cc*/ 	.word	0xffffffff


	//   ....[56]....
        /*02d0*/ 	.word	0xffffffff


	//   ....[57]....
        /*02d4*/ 	.word	0xffffffff


	//   ....[58]....
        /*02d8*/ 	.word	0xffffffff


	//   ....[59]....
        /*02dc*/ 	.word	0xffffffff


	//   ....[60]....
        /*02e0*/ 	.word	0xffffffff


	//   ....[61]....
        /*02e4*/ 	.word	0xffffffff


	//   ....[62]....
        /*02e8*/ 	.word	0xffffffff


	//   ....[63]....
        /*02ec*/ 	.word	0xffffffff


	//   ....[64]....
        /*02f0*/ 	.word	0xffffffff


	//   ....[65]....
        /*02f4*/ 	.word	0xffffffff


	//   ....[66]....
        /*02f8*/ 	.word	0xffffffff


	//   ....[67]....
        /*02fc*/ 	.word	0xffffffff


	//   ....[68]....
        /*0300*/ 	.word	0x0500000f


	//   ....[69]....
        /*0304*/ 	.word	0x0500000f


	//   ....[70]....
        /*0308*/ 	.word	0x0500000f


	//   ....[71]....
        /*030c*/ 	.word	0x0500000f


	//   ....[72]....
        /*0310*/ 	.word	0x0500000f


	//   ....[73]....
        /*0314*/ 	.word	0x0500000f


	//   ....[74]....
        /*0318*/ 	.word	0x0500000f


	//   ....[75]....
        /*031c*/ 	.word	0x0500000f


	//   ....[76]....
        /*0320*/ 	.word	0x0500000f


	//   ....[77]....
        /*0324*/ 	.word	0x0500000f


	//   ....[78]....
        /*0328*/ 	.word	0x0500000f


	//   ....[79]....
        /*032c*/ 	.word	0x0500000f


	//   ....[80]....
        /*0330*/ 	.word	0x0500000f


	//   ....[81]....
        /*0334*/ 	.word	0x0500000f


	//   ....[82]....
        /*0338*/ 	.word	0x0500000f


	//   ....[83]....
        /*033c*/ 	.word	0x0500000f


	//   ....[84]....
        /*0340*/ 	.word	0x0500000f


	//   ....[85]....
        /*0344*/ 	.word	0x0500000f


	//   ....[86]....
        /*0348*/ 	.word	0x0500000f


	//----- nvinfo : EIATTR_COOP_GROUP_INSTR_OFFSETS
	.align		4
.L_297:
        /*034c*/ 	.byte	0x04, 0x28
        /*034e*/ 	.short	(.L_299 - .L_298)


	//   ....[0]....
.L_298:
        /*0350*/ 	.word	0x00000060


	//   ....[1]....
        /*0354*/ 	.word	0x00000140


	//   ....[2]....
        /*0358*/ 	.word	0x00000190


	//   ....[3]....
        /*035c*/ 	.word	0x000003c0


	//   ....[4]....
        /*0360*/ 	.word	0x00000520


	//   ....[5]....
        /*0364*/ 	.word	0x00000640


	//   ....[6]....
        /*0368*/ 	.word	0x000007a0


	//   ....[7]....
        /*036c*/ 	.word	0x00001710


	//   ....[8]....
        /*0370*/ 	.word	0x00003f70


	//   ....[9]....
        /*0374*/ 	.word	0x00003fa0


	//   ....[10]....
        /*0378*/ 	.word	0x00004cb0


	//   ....[11]....
        /*037c*/ 	.word	0x00004d20


	//   ....[12]....
        /*0380*/ 	.word	0x000052d0


	//   ....[13]....
        /*0384*/ 	.word	0x00005340


	//   ....[14]....
        /*0388*/ 	.word	0x00008670


	//   ....[15]....
        /*038c*/ 	.word	0x00008680


	//   ....[16]....
        /*0390*/ 	.word	0x00008dc0


	//   ....[17]....
        /*0394*/ 	.word	0x00008ec0


	//   ....[18]....
        /*0398*/ 	.word	0x000094a0


	//   ....[19]....
        /*039c*/ 	.word	0x00009520


	//   ....[20]....
        /*03a0*/ 	.word	0x0000ced0


	//   ....[21]....
        /*03a4*/ 	.word	0x0000cf30


	//   ....[22]....
        /*03a8*/ 	.word	0x0000d4c0


	//   ....[23]....
        /*03ac*/ 	.word	0x0000d520


	//   ....[24]....
        /*03b0*/ 	.word	0x0000e680


	//   ....[25]....
        /*03b4*/ 	.word	0x0000e6c0


	//   ....[26]....
        /*03b8*/ 	.word	0x0000e790


	//   ....[27]....
        /*03bc*/ 	.word	0x0000e7c0


	//   ....[28]....
        /*03c0*/ 	.word	0x00010520


	//   ....[29]....
        /*03c4*/ 	.word	0x00010550


	//   ....[30]....
        /*03c8*/ 	.word	0x000105f0


	//   ....[31]....
        /*03cc*/ 	.word	0x00010620


	//   ....[32]....
        /*03d0*/ 	.word	0x00010b70


	//   ....[33]....
        /*03d4*/ 	.word	0x00010ba0


	//   ....[34]....
        /*03d8*/ 	.word	0x00010d00


	//   ....[35]....
        /*03dc*/ 	.word	0x00010d20


	//   ....[36]....
        /*03e0*/ 	.word	0x00010e70


	//   ....[37]....
        /*03e4*/ 	.word	0x00010e90


	//   ....[38]....
        /*03e8*/ 	.word	0x00010ff0


	//   ....[39]....
        /*03ec*/ 	.word	0x00011010


	//   ....[40]....
        /*03f0*/ 	.word	0x000117e0


	//   ....[41]....
        /*03f4*/ 	.word	0x00011800


	//   ....[42]....
        /*03f8*/ 	.word	0x00011950


	//   ....[43]....
        /*03fc*/ 	.word	0x00011970


	//   ....[44]....
        /*0400*/ 	.word	0x00011ac0


	//   ....[45]....
        /*0404*/ 	.word	0x00011ae0


	//   ....[46]....
        /*0408*/ 	.word	0x00011c40


	//   ....[47]....
        /*040c*/ 	.word	0x00011c60


	//   ....[48]....
        /*0410*/ 	.word	0x00011e50


	//   ....[49]....
        /*0414*/ 	.word	0x00012be0


	//   ....[50]....
        /*0418*/ 	.word	0x000136d0


	//   ....[51]....
        /*041c*/ 	.word	0x00013710


	//   ....[52]....
        /*0420*/ 	.word	0x000137f0


	//   ....[53]....
        /*0424*/ 	.word	0x00013800


	//   ....[54]....
        /*0428*/ 	.word	0x000138a0


	//   ....[55]....
        /*042c*/ 	.word	0x000138b0


	//   ....[56]....
        /*0430*/ 	.word	0x00013950


	//   ....[57]....
        /*0434*/ 	.word	0x00013960


	//   ....[58]....
        /*0438*/ 	.word	0x00013a00


	//   ....[59]....
        /*043c*/ 	.word	0x00013a10


	//   ....[60]....
        /*0440*/ 	.word	0x00013ab0


	//   ....[61]....
        /*0444*/ 	.word	0x00013ac0


	//   ....[62]....
        /*0448*/ 	.word	0x00013b60


	//   ....[63]....
        /*044c*/ 	.word	0x00013b70


	//   ....[64]....
        /*0450*/ 	.word	0x00013bb0


	//   ....[65]....
        /*0454*/ 	.word	0x00013c00


	//   ....[66]....
        /*0458*/ 	.word	0x00016f70


	//   ....[67]....
        /*045c*/ 	.word	0x00017160


	//   ....[68]....
        /*0460*/ 	.word	0x00017710


	//   ....[69]....
        /*0464*/ 	.word	0x00017870


	//   ....[70]....
        /*0468*/ 	.word	0x000178d0


	//   ....[71]....
        /*046c*/ 	.word	0x00017a30


	//   ....[72]....
        /*0470*/ 	.word	0x00017a80


	//   ....[73]....
        /*0474*/ 	.word	0x00017bb0


	//   ....[74]....
        /*0478*/ 	.word	0x00017c00


	//   ....[75]....
        /*047c*/ 	.word	0x00017d30


	//   ....[76]....
        /*0480*/ 	.word	0x00017d80


	//   ....[77]....
        /*0484*/ 	.word	0x00017eb0


	//   ....[78]....
        /*0488*/ 	.word	0x00017f00


	//   ....[79]....
        /*048c*/ 	.word	0x00018030


	//   ....[80]....
        /*0490*/ 	.word	0x00018080


	//   ....[81]....
        /*0494*/ 	.word	0x000181b0


	//   ....[82]....
        /*0498*/ 	.word	0x00018200


	//   ....[83]....
        /*049c*/ 	.word	0x00018310


	//   ....[84]....
        /*04a0*/ 	.word	0x00018360


	//   ....[85]....
        /*04a4*/ 	.word	0x00018680


	//   ....[86]....
        /*04a8*/ 	.word	0x000187a0


	//----- nvinfo : EIATTR_REG_RECONFIG
	.align		4
.L_299:
        /*04ac*/ 	.byte	0x01, 0x54
	.zero		2


	//----- nvinfo : EIATTR_SYSCALL_OFFSETS
	.align		4
        /*04b0*/ 	.byte	0x04, 0x46
        /*04b2*/ 	.short	(.L_301 - .L_300)


	//   ....[0]....
.L_300:
        /*04b4*/ 	.word	0x00001900


	//   ....[1]....
        /*04b8*/ 	.word	0x000127d0


	//   ....[2]....
        /*04bc*/ 	.word	0x00012920


	//   ....[3]....
        /*04c0*/ 	.word	0x00012a10


	//   ....[4]....
        /*04c4*/ 	.word	0x00013280


	//----- nvinfo : EIATTR_MBARRIER_INSTR_OFFSETS
	.align		4
.L_301:
        /*04c8*/ 	.byte	0x04, 0x39
        /*04ca*/ 	.short	(.L_303 - .L_302)


	//   ....[0]....
.L_302:
        /*04cc*/ 	.word	0x00000270
        /*04d0*/ 	.word	0x000000ff
        /*04d4*/ 	.word	0x00038800
        /*04d8*/ 	.short	0x0100
        /*04da*/ 	.byte	0x08
	.zero		1


	//   ....[1]....
        /*04dc*/ 	.word	0x00000280
        /*04e0*/ 	.word	0x000000ff
        /*04e4*/ 	.word	0x00038820
        /*04e8*/ 	.short	0x0100
        /*04ea*/ 	.byte	0x08
	.zero		1


	//   ....[2]....
        /*04ec*/ 	.word	0x00000370
        /*04f0*/ 	.word	0x000000ff
        /*04f4*/ 	.word	0x00038830
        /*04f8*/ 	.short	0x0100
        /*04fa*/ 	.byte	0x08
	.zero		1


	//   ....[3]....
        /*04fc*/ 	.word	0x00000380
        /*0500*/ 	.word	0x000000ff
        /*0504*/ 	.word	0x00038840
        /*0508*/ 	.short	0x0100
        /*050a*/ 	.byte	0x08
	.zero		1


	//   ....[4]....
        /*050c*/ 	.word	0x00000390
        /*0510*/ 	.word	0x000000ff
        /*0514*/ 	.word	0x00038838
        /*0518*/ 	.short	0x0100
        /*051a*/ 	.byte	0x08
	.zero		1


	//   ....[5]....
        /*051c*/ 	.word	0x000003a0
        /*0520*/ 	.word	0x000000ff
        /*0524*/ 	.word	0x00038848
        /*0528*/ 	.short	0x0100
        /*052a*/ 	.byte	0x08
	.zero		1


	//   ....[6]....
        /*052c*/ 	.word	0x000004d0
        /*0530*/ 	.word	0x000000ff
        /*0534*/ 	.word	0x00038850
        /*0538*/ 	.short	0x0100
        /*053a*/ 	.byte	0x08
	.zero		1


	//   ....[7]....
        /*053c*/ 	.word	0x000004e0
        /*0540*/ 	.word	0x000000ff
        /*0544*/ 	.word	0x00038860
        /*0548*/ 	.short	0x0100
        /*054a*/ 	.byte	0x08
	.zero		1


	//   ....[8]....
        /*054c*/ 	.word	0x000004f0
        /*0550*/ 	.word	0x000000ff
        /*0554*/ 	.word	0x00038858
        /*0558*/ 	.short	0x0100
        /*055a*/ 	.byte	0x08
	.zero		1


	//   ....[9]....
        /*055c*/ 	.word	0x00000500
        /*0560*/ 	.word	0x000000ff
        /*0564*/ 	.word	0x00038868
        /*0568*/ 	.short	0x0100
        /*056a*/ 	.byte	0x08
	.zero		1


	//   ....[10]....
        /*056c*/ 	.word	0x000005f0
        /*0570*/ 	.word	0x000000ff
        /*0574*/ 	.word	0x00038870
        /*0578*/ 	.short	0x0100
        /*057a*/ 	.byte	0x06
	.zero		1


	//   ....[11]....
        /*057c*/ 	.word	0x00000600
        /*0580*/ 	.word	0x000000ff
        /*0584*/ 	.word	0x00038880
        /*0588*/ 	.short	0x0100
        /*058a*/ 	.byte	0x06
	.zero		1


	//   ....[12]....
        /*058c*/ 	.word	0x00000610
        /*0590*/ 	.word	0x000000ff
        /*0594*/ 	.word	0x00038878
        /*0598*/ 	.short	0x0100
        /*059a*/ 	.byte	0x06
	.zero		1


	//   ....[13]....
        /*059c*/ 	.word	0x00000620
        /*05a0*/ 	.word	0x000000ff
        /*05a4*/ 	.word	0x00038888
        /*05a8*/ 	.short	0x0100
        /*05aa*/ 	.byte	0x06
	.zero		1


	//   ....[14]....
        /*05ac*/ 	.word	0x00000750
        /*05b0*/ 	.word	0x000000ff
        /*05b4*/ 	.word	0x00038890
        /*05b8*/ 	.short	0x0100
        /*05ba*/ 	.byte	0x08
	.zero		1


	//   ....[15]....
        /*05bc*/ 	.word	0x00000760
        /*05c0*/ 	.word	0x000000ff
        /*05c4*/ 	.word	0x000388a0
        /*05c8*/ 	.short	0x0100
        /*05ca*/ 	.byte	0x08
	.zero		1


	//   ....[16]....
        /*05cc*/ 	.word	0x00000770
        /*05d0*/ 	.word	0x000000ff
        /*05d4*/ 	.word	0x00038898
        /*05d8*/ 	.short	0x0100
        /*05da*/ 	.byte	0x08
	.zero		1


	//   ....[17]....
        /*05dc*/ 	.word	0x00000780
        /*05e0*/ 	.word	0x000000ff
        /*05e4*/ 	.word	0x000388a8
        /*05e8*/ 	.short	0x0100
        /*05ea*/ 	.byte	0x08
	.zero		1


	//   ....[18]....
        /*05ec*/ 	.word	0x000008b0
        /*05f0*/ 	.word	0x000000ff
        /*05f4*/ 	.word	0x000388b0
        /*05f8*/ 	.short	0x0100
        /*05fa*/ 	.byte	0x08
	.zero		1


	//   ....[19]....
        /*05fc*/ 	.word	0x000008c0
        /*0600*/ 	.word	0x000000ff
        /*0604*/ 	.word	0x000388c0
        /*0608*/ 	.short	0x0100
        /*060a*/ 	.byte	0x08
	.zero		1


	//   ....[20]....
        /*060c*/ 	.word	0x000008d0
        /*0610*/ 	.word	0x000000ff
        /*0614*/ 	.word	0x000388b8
        /*0618*/ 	.short	0x0100
        /*061a*/ 	.byte	0x08
	.zero		1


	//   ....[21]....
        /*061c*/ 	.word	0x000008e0
        /*0620*/ 	.word	0x000000ff
        /*0624*/ 	.word	0x000388c8
        /*0628*/ 	.short	0x0100
        /*062a*/ 	.byte	0x08
	.zero		1


	//   ....[22]....
        /*062c*/ 	.word	0x000019b0
        /*0630*/ 	.word	0x000000ff
        /*0634*/ 	.word	0x00038800
        /*0638*/ 	.short	0x010a
        /*063a*/ 	.byte	0x06
	.zero		1


	//   ....[23]....
        /*063c*/ 	.word	0x00001a50
        /*0640*/ 	.word	0x00000000
        /*0644*/ 	.word	0x00038830
        /*0648*/ 	.short	0x010a
        /*064a*/ 	.byte	0x3f
	.zero		1


	//   ....[24]....
        /*064c*/ 	.word	0x00001ab0
        /*0650*/ 	.word	0x00000000
        /*0654*/ 	.word	0x00038830
        /*0658*/ 	.short	0x010a
        /*065a*/ 	.byte	0x3f
	.zero		1


	//   ....[25]....
        /*065c*/ 	.word	0x00004ae0
        /*0660*/ 	.word	0x00000000
        /*0664*/ 	.word	0x00000000
        /*0668*/ 	.short	0x0101
        /*066a*/ 	.byte	0x3f
	.zero		1


	//   ....[26]....
        /*066c*/ 	.word	0x00005d10
        /*0670*/ 	.word	0x000000ff
        /*0674*/ 	.word	0x00038830
        /*0678*/ 	.short	0x010a
        /*067a*/ 	.byte	0x04
	.zero		1


	//   ....[27]....
        /*067c*/ 	.word	0x00005d60
        /*0680*/ 	.word	0x000000ff
        /*0684*/ 	.word	0x00038830
        /*0688*/ 	.short	0x010a
        /*068a*/ 	.byte	0x04
	.zero		1


	//   ....[28]....
        /*068c*/ 	.word	0x00008230
        /*0690*/ 	.word	0x000000ff
        /*0694*/ 	.word	0x00038850
        /*0698*/ 	.short	0x010a
        /*069a*/ 	.byte	0x04
	.zero		1


	//   ....[29]....
        /*069c*/ 	.word	0x00008270
        /*06a0*/ 	.word	0x000000ff
        /*06a4*/ 	.word	0x00038850
        /*06a8*/ 	.short	0x010a
        /*06aa*/ 	.byte	0x04
	.zero		1


	//   ....[30]....
        /*06ac*/ 	.word	0x00009900
        /*06b0*/ 	.word	0x00000014
        /*06b4*/ 	.word	0x00000000
        /*06b8*/ 	.short	0x0101
        /*06ba*/ 	.byte	0x3f
	.zero		1


	//   ....[31]....
        /*06bc*/ 	.word	0x00009960
        /*06c0*/ 	.word	0x00000098
        /*06c4*/ 	.word	0x00000000
        /*06c8*/ 	.short	0x0101
        /*06ca*/ 	.byte	0x3f
	.zero		1


	//   ....[32]....
        /*06cc*/ 	.word	0x00009f60
        /*06d0*/ 	.word	0x000000ff
        /*06d4*/ 	.word	0x00038830
        /*06d8*/ 	.short	0x010a
        /*06da*/ 	.byte	0x04
	.zero		1


	//   ....[33]....
        /*06dc*/ 	.word	0x00009fa0
        /*06e0*/ 	.word	0x000000ff
        /*06e4*/ 	.word	0x00038830
        /*06e8*/ 	.short	0x010a
        /*06ea*/ 	.byte	0x04
	.zero		1


	//   ....[34]....
        /*06ec*/ 	.word	0x0000c860
        /*06f0*/ 	.word	0x000000ff
        /*06f4*/ 	.word	0x00038850
        /*06f8*/ 	.short	0x010a
        /*06fa*/ 	.byte	0x04
	.zero		1


	//   ....[35]....
        /*06fc*/ 	.word	0x0000c8a0
        /*0700*/ 	.word	0x000000ff
        /*0704*/ 	.word	0x00038850
        /*0708*/ 	.short	0x010a
        /*070a*/ 	.byte	0x04
	.zero		1


	//   ....[36]....
        /*070c*/ 	.word	0x0000d920
        /*0710*/ 	.word	0x00000015
        /*0714*/ 	.word	0x00000000
        /*0718*/ 	.short	0x0101
        /*071a*/ 	.byte	0x3f
	.zero		1


	//   ....[37]....
        /*071c*/ 	.word	0x0000d9d0
        /*0720*/ 	.word	0x0000009d
        /*0724*/ 	.word	0x00000000
        /*0728*/ 	.short	0x0101
        /*072a*/ 	.byte	0x3f
	.zero		1


	//   ....[38]....
        /*072c*/ 	.word	0x0000e5f0
        /*0730*/ 	.word	0x000000ff
        /*0734*/ 	.word	0x00038850
        /*0738*/ 	.short	0x010a
        /*073a*/ 	.byte	0x07
	.zero		1


	//   ....[39]....
        /*073c*/ 	.word	0x0000e630
        /*0740*/ 	.word	0x000000ff
        /*0744*/ 	.word	0x00038850
        /*0748*/ 	.short	0x010a
        /*074a*/ 	.byte	0x07
	.zero		1


	//   ....[40]....
        /*074c*/ 	.word	0x0000eb20
        /*0750*/ 	.word	0x00000009
        /*0754*/ 	.word	0x00000000
        /*0758*/ 	.short	0x0101
        /*075a*/ 	.byte	0x3f
	.zero		1


	//   ....[41]....
        /*075c*/ 	.word	0x00010bb0
        /*0760*/ 	.word	0x000000c7
        /*0764*/ 	.word	0x00000000
        /*0768*/ 	.short	0x0101
        /*076a*/ 	.byte	0x3f
	.zero		1


	//   ....[42]....
        /*076c*/ 	.word	0x00012df0
        /*0770*/ 	.word	0x00000000
        /*0774*/ 	.word	0x00038840
        /*0778*/ 	.short	0x010a
        /*077a*/ 	.byte	0x3f
	.zero		1


	//   ....[43]....
        /*077c*/ 	.word	0x00013d00
        /*0780*/ 	.word	0x00000011
        /*0784*/ 	.word	0x00038800
        /*0788*/ 	.short	0x0107
        /*078a*/ 	.byte	0x3f
	.zero		1


	//   ....[44]....
        /*078c*/ 	.word	0x00013e10
        /*0790*/ 	.word	0x00000011
        /*0794*/ 	.word	0x00038800
        /*0798*/ 	.short	0x0101
        /*079a*/ 	.byte	0x3f
	.zero		1


	//   ....[45]....
        /*079c*/ 	.word	0x00013e30
        /*07a0*/ 	.word	0x00000011
        /*07a4*/ 	.word	0x00038820
        /*07a8*/ 	.short	0x010a
        /*07aa*/ 	.byte	0x3f
	.zero		1


	//   ....[46]....
        /*07ac*/ 	.word	0x00014170
        /*07b0*/ 	.word	0x00000002
        /*07b4*/ 	.word	0x00038840
        /*07b8*/ 	.short	0x010a
        /*07ba*/ 	.byte	0x3f
	.zero		1


	//   ....[47]....
        /*07bc*/ 	.word	0x000146d0
        /*07c0*/ 	.word	0x00000003
        /*07c4*/ 	.word	0x00000060
        /*07c8*/ 	.short	0x010a
        /*07ca*/ 	.byte	0x3f
	.zero		1


	//   ....[48]....
        /*07cc*/ 	.word	0x00014f10
        /*07d0*/ 	.word	0x00000003
        /*07d4*/ 	.word	0x00038840
        /*07d8*/ 	.short	0x010a
        /*07da*/ 	.byte	0x3f
	.zero		1


	//   ....[49]....
        /*07dc*/ 	.word	0x000154a0
        /*07e0*/ 	.word	0x00000002
        /*07e4*/ 	.word	0x00000060
        /*07e8*/ 	.short	0x010a
        /*07ea*/ 	.byte	0x3f
	.zero		1


	//   ....[50]....
        /*07ec*/ 	.word	0x00015c30
        /*07f0*/ 	.word	0x00000002
        /*07f4*/ 	.word	0x00038840
        /*07f8*/ 	.short	0x010a
        /*07fa*/ 	.byte	0x3f
	.zero		1


	//   ....[51]....
        /*07fc*/ 	.word	0x000161c0
        /*0800*/ 	.word	0x00000002
        /*0804*/ 	.word	0x00000060
        /*0808*/ 	.short	0x010a
        /*080a*/ 	.byte	0x3f
	.zero		1


	//   ....[52]....
        /*080c*/ 	.word	0x00016900
        /*0810*/ 	.word	0x00000002
        /*0814*/ 	.word	0x00038860
        /*0818*/ 	.short	0x010a
        /*081a*/ 	.byte	0x3f
	.zero		1


	//   ....[53]....
        /*081c*/ 	.word	0x000170e0
        /*0820*/ 	.word	0x00000000
        /*0824*/ 	.word	0x00038820
        /*0828*/ 	.short	0x010a
        /*082a*/ 	.byte	0x3f
	.zero		1


	//   ....[54]....
        /*082c*/ 	.word	0x000172d0
        /*0830*/ 	.word	0x00000006
        /*0834*/ 	.word	0x00000000
        /*0838*/ 	.short	0x010a
        /*083a*/ 	.byte	0x3f
	.zero		1


	//   ....[55]....
        /*083c*/ 	.word	0x00017320
        /*0840*/ 	.word	0x00000003
        /*0844*/ 	.word	0x00000000
        /*0848*/ 	.short	0x010a
        /*084a*/ 	.byte	0x3f
	.zero		1


	//   ....[56]....
        /*084c*/ 	.word	0x00017380
        /*0850*/ 	.word	0x00000012
        /*0854*/ 	.word	0x00000000
        /*0858*/ 	.short	0x010a
        /*085a*/ 	.byte	0x3f
	.zero		1


	//   ....[57]....
        /*085c*/ 	.word	0x000173b0
        /*0860*/ 	.word	0x00000003
        /*0864*/ 	.word	0x00000000
        /*0868*/ 	.short	0x010a
        /*086a*/ 	.byte	0x3f
	.zero		1


	//   ....[58]....
        /*086c*/ 	.word	0x00017430
        /*0870*/ 	.word	0x00000003
        /*0874*/ 	.word	0x00038800
        /*0878*/ 	.short	0x010a
        /*087a*/ 	.byte	0x3f
	.zero		1


	//   ....[59]....
        /*087c*/ 	.word	0x00017480
        /*0880*/ 	.word	0x00000000
        /*0884*/ 	.word	0x00038830
        /*0888*/ 	.short	0x010a
        /*088a*/ 	.byte	0x3f
	.zero		1


	//   ....[60]....
        /*088c*/ 	.word	0x000174f0
        /*0890*/ 	.word	0x00000004
        /*0894*/ 	.word	0x00038830
        /*0898*/ 	.short	0x010a
        /*089a*/ 	.byte	0x3f
	.zero		1


	//   ....[61]....
        /*089c*/ 	.word	0x00017550
        /*08a0*/ 	.word	0x00000003
        /*08a4*/ 	.word	0x00038850
        /*08a8*/ 	.short	0x010a
        /*08aa*/ 	.byte	0x3f
	.zero		1


	//   ....[62]....
        /*08ac*/ 	.word	0x000175b0
        /*08b0*/ 	.word	0x00000004
        /*08b4*/ 	.word	0x00038830
        /*08b8*/ 	.short	0x010a
        /*08ba*/ 	.byte	0x3f
	.zero		1


	//   ....[63]....
        /*08bc*/ 	.word	0x00017610
        /*08c0*/ 	.word	0x00000003
        /*08c4*/ 	.word	0x00038850
        /*08c8*/ 	.short	0x010a
        /*08ca*/ 	.byte	0x3f
	.zero		1


	//   ....[64]....
        /*08cc*/ 	.word	0x00017670
        /*08d0*/ 	.word	0x00000007
        /*08d4*/ 	.word	0x00038850
        /*08d8*/ 	.short	0x010a
        /*08da*/ 	.byte	0x3f
	.zero		1


	//   ....[65]....
        /*08dc*/ 	.word	0x000177c0
        /*08e0*/ 	.word	0x00000000
        /*08e4*/ 	.word	0x00038840
        /*08e8*/ 	.short	0x010a
        /*08ea*/ 	.byte	0x3f
	.zero		1


	//   ....[66]....
        /*08ec*/ 	.word	0x000183a0
        /*08f0*/ 	.word	0x00000011
        /*08f4*/ 	.word	0x00038820
        /*08f8*/ 	.short	0x010a
        /*08fa*/ 	.byte	0x3f
	.zero		1


	//   ....[67]....
        /*08fc*/ 	.word	0x000183f0
        /*0900*/ 	.word	0x00000002
        /*0904*/ 	.word	0x00038840
        /*0908*/ 	.short	0x010a
        /*090a*/ 	.byte	0x3f
	.zero		1


	//   ....[68]....
        /*090c*/ 	.word	0x00018440
        /*0910*/ 	.word	0x00000003
        /*0914*/ 	.word	0x00000060
        /*0918*/ 	.short	0x010a
        /*091a*/ 	.byte	0x3f
	.zero		1


	//   ....[69]....
        /*091c*/ 	.word	0x00018490
        /*0920*/ 	.word	0x00000003
        /*0924*/ 	.word	0x00038840
        /*0928*/ 	.short	0x010a
        /*092a*/ 	.byte	0x3f
	.zero		1


	//   ....[70]....
        /*092c*/ 	.word	0x000184e0
        /*0930*/ 	.word	0x00000002
        /*0934*/ 	.word	0x00000060
        /*0938*/ 	.short	0x010a
        /*093a*/ 	.byte	0x3f
	.zero		1


	//   ....[71]....
        /*093c*/ 	.word	0x00018530
        /*0940*/ 	.word	0x00000002
        /*0944*/ 	.word	0x00038840
        /*0948*/ 	.short	0x010a
        /*094a*/ 	.byte	0x3f
	.zero		1


	//   ....[72]....
        /*094c*/ 	.word	0x00018580
        /*0950*/ 	.word	0x00000002
        /*0954*/ 	.word	0x00000060
        /*0958*/ 	.short	0x010a
        /*095a*/ 	.byte	0x3f
	.zero		1


	//   ....[73]....
        /*095c*/ 	.word	0x000185d0
        /*0960*/ 	.word	0x00000002
        /*0964*/ 	.word	0x00038860
        /*0968*/ 	.short	0x010a
        /*096a*/ 	.byte	0x3f
	.zero		1


	//   ....[74]....
        /*096c*/ 	.word	0x000186c0
        /*0970*/ 	.word	0x00000000
        /*0974*/ 	.word	0x00038820
        /*0978*/ 	.short	0x010a
        /*097a*/ 	.byte	0x3f
	.zero		1


	//   ....[75]....
        /*097c*/ 	.word	0x00018860
        /*0980*/ 	.word	0x00000006
        /*0984*/ 	.word	0x00000000
        /*0988*/ 	.short	0x010a
        /*098a*/ 	.byte	0x3f
	.zero		1


	//   ....[76]....
        /*098c*/ 	.word	0x000188b0
        /*0990*/ 	.word	0x00000003
        /*0994*/ 	.word	0x00000000
        /*0998*/ 	.short	0x010a
        /*099a*/ 	.byte	0x3f
	.zero		1


	//   ....[77]....
        /*099c*/ 	.word	0x00018900
        /*09a0*/ 	.word	0x00000012
        /*09a4*/ 	.word	0x00000000
        /*09a8*/ 	.short	0x010a
        /*09aa*/ 	.byte	0x3f
	.zero		1


	//----- nvinfo : EIATTR_NUM_MBARRIERS
	.align		4
.L_303:
        /*09ac*/ 	.byte	0x03, 0x38
        /*09ae*/ 	.short	0x0016


	//----- nvinfo : EIATTR_EXIT_INSTR_OFFSETS
	.align		4
        /*09b0*/ 	.byte	0x04, 0x1c
        /*09b2*/ 	.short	(.L_305 - .L_304)


	//   ....[0]....
.L_304:
        /*09b4*/ 	.word	0x00000a10


	//   ....[1]....
        /*09b8*/ 	.word	0x00011df0


	//   ....[2]....
        /*09bc*/ 	.word	0x00017400


	//----- nvinfo : EIATTR_MAX_THREADS
	.align		4
.L_305:
        /*09c0*/ 	.byte	0x04, 0x05
        /*09c2*/ 	.short	(.L_307 - .L_306)
.L_306:
        /*09c4*/ 	.word	0x00000180
        /*09c8*/ 	.word	0x00000001
        /*09cc*/ 	.word	0x00000001


	//----- nvinfo : EIATTR_CRS_STACK_SIZE
	.align		4
.L_307:
        /*09d0*/ 	.byte	0x04, 0x1e
        /*09d2*/ 	.short	(.L_309 - .L_308)
.L_308:
        /*09d4*/ 	.word	0x00000000


	//----- nvinfo : EIATTR_CBANK_PARAM_SIZE
	.align		4
.L_309:
        /*09d8*/ 	.byte	0x03, 0x19
        /*09da*/ 	.short	0x0af0


	//----- nvinfo : EIATTR_PARAM_CBANK
	.align		4
        /*09dc*/ 	.byte	0x04, 0x0a
        /*09de*/ 	.short	(.L_311 - .L_310)
	.align		4
.L_310:
        /*09e0*/ 	.word	index@(.nv.constant0._ZN7cutlass13device_kernelIN5flash11enable_sm90INS1_16FlashAttnFwdSm90INS1_25CollectiveMainloopFwdSm90ILi2EN4cute5tupleIJNS5_1CILi1EEES8_S8_EEENS6_IJNS7_ILi128EEENS7_ILi80EEENS7_ILi256EEEEEELi256ENS_10bfloat16_tEfNS_4arch4Sm90ELb1ELb0ELb1ELb0ELb0ELb0ELb0ELb1ELb1ELb1ELb0ELb0EEENS1_21CollectiveEpilogueFwdINS6_IJSA_SC_SB_EEES9_SE_SG_Li256ELb0ELb1ELb0ELb0EEENS1_30DynamicPersistentTileSchedulerILi256ELi128ELb0ELb1ELb1EEEEEEEEEvNT_6ParamsE)
        /*09e4*/ 	.short	0x0210
        /*09e6*/ 	.short	0x0af0


	//----- nvinfo : EIATTR_SW_WAR
	.align		4
.L_311:
        /*09e8*/ 	.byte	0x04, 0x36
        /*09ea*/ 	.short	(.L_313 - .L_312)
.L_312:
        /*09ec*/ 	.word	0x00000008
.L_313:


//--------------------- .nv.info._ZN7cutlass13device_kernelIN5flash11enable_sm90INS1_16FlashAttnFwdSm90INS1_25CollectiveMainloopFwdSm90ILi2EN4cute5tupleIJNS5_1CILi1EEES8_S8_EEENS6_IJNS7_ILi128EEENS7_ILi80EEENS7_ILi256EEEEEELi256ENS_10bfloat16_tEfNS_4arch4Sm90ELb1ELb0ELb1ELb1ELb0ELb0ELb0ELb1ELb1ELb1ELb0ELb0EEENS1_21CollectiveEpilogueFwdINS6_IJSA_SC_SB_EEES9_SE_SG_Li256ELb1ELb1ELb0ELb0EEENS1_36VarlenDynamicPersistentTileSchedulerILi128ELi80ELi256ELi128ELb0ELb1ELb1ELb1ELb1ELb1EEEEEEEEEvNT_6ParamsE --------------------------
	.section	.nv.info._ZN7cutlass13device_kernelIN5flash11enable_sm90INS1_16FlashAttnFwdSm90INS1_25CollectiveMainloopFwdSm90ILi2EN4cute5tupleIJNS5_1CILi1EEES8_S8_EEENS6_IJNS7_ILi128EEENS7_ILi80EEENS7_ILi256EEEEEELi256ENS_10bfloat16_tEfNS_4arch4Sm90ELb1ELb0ELb1ELb1ELb0ELb0ELb0ELb1ELb1ELb1ELb0ELb0EEENS1_21CollectiveEpilogueFwdINS6_IJSA_SC_SB_EEES9_SE_SG_Li256ELb1ELb1ELb0ELb0EEENS1_36VarlenDynamicPersistentTileSchedulerILi128ELi80ELi256ELi128ELb0ELb1ELb1ELb1ELb1ELb1EEEEEEEEEvNT_6ParamsE,"",@"SHT_CUDA_INFO"
	.sectionflags	@""
	.align	4


	//----- nvinfo : EIATTR_CUDA_API_VERSION
	.align		4
        /*0000*/ 	.byte	0x04, 0x37
        /*0002*/ 	.short	(.L_315 - .L_314)
.L_314:
        /*0004*/ 	.word	0x00000082


	//----- nvinfo : EIATTR_KPARAM_INFO
	.align		4
.L_315:
        /*0008*/ 	.byte	0x04, 0x17
        /*000a*/ 	.short	(.L_317 - .L_316)
.L_316:
        /*000c*/ 	.word	0x00000000
        /*0010*/ 	.short	0x0000
        /*0012*/ 	.short	0x0070
        /*0014*/ 	.byte	0x00, 0xf0, 0x01, 0x2a


	//----- nvinfo : EIATTR_SPARSE_MMA_MASK
	.align		4
.L_317:
        /*0018*/ 	.byte	0x03, 0x50
        /*001a*/ 	.short	0x0000


	//----- nvinfo : EIATTR_MAXREG_COUNT
	.align		4
        /*001c*/ 	.byte	0x03, 0x1b
        /*001e*/ 	.short	0x00a8


	//----- nvinfo : EIATTR_NUM_BARRIERS
	.align		4
        /*0020*/ 	.byte	0x02, 0x4c
        /*0022*/ 	.byte	0x09
	.zero		1


	//----- nvinfo : EIATTR_EXTERNS
	.align		4
        /*0024*/ 	.byte	0x04, 0x0f
        /*0026*/ 	.short	(.L_319 - .L_318)


	//   ....[0]....
	.align		4
.L_318:
        /*0028*/ 	.word	index@(__assertfail)


	//----- nvinfo : EIATTR_ANNOTATIONS
	.align		4
.L_319:
        /*002c*/ 	.byte	0x04, 0x55
        /*002e*/ 	.short	(.L_321 - .L_320)


	//   ....[0]....
.L_320:
        /* <DEDUP_REMOVED lines=79> */


	//----- nvinfo : EIATTR_MERCURY_ISA_VERSION
	.align		4
.L_321:
        /*0510*/ 	.byte	0x03, 0x5f
        /*0512*/ 	.short	0x0101


	//----- nvinfo : EIATTR_UNUSED_LOAD_BYTE_OFFSET
	.align		4
        /*0514*/ 	.byte	0x04, 0x44
        /*0516*/ 	.short	(.L_323 - .L_322)


	//   ....[0]....
.L_322:
        /*0518*/ 	.word	0x00000a10
        /*051c*/ 	.word	0x0000fff0


	//   ....[1]....
        /*0520*/ 	.word	0x0000f5b0
        /*0524*/ 	.word	0x0000fff0


	//----- nvinfo : EIATTR_INT_WARP_WIDE_INSTR_OFFSETS
	.align		4
.L_323:
        /*0528*/ 	.byte	0x04, 0x31
        /*052a*/ 	.short	(.L_325 - .L_324)


	//   ....[0]....
.L_324:
        /*052c*/ 	.word	0x00000130


	//   ....[1]....
        /*0530*/ 	.word	0x00000170


	//   ....[2]....
        /*0534*/ 	.word	0x000001e0


	//   ....[3]....
        /*0538*/ 	.word	0x000138f0


	//   ....[4]....
        /*053c*/ 	.word	0x00013990


	//   ....[5]....
        /*0540*/ 	.word	0x00018040


	//   ....[6]....
        /*0544*/ 	.word	0x000180b0


	//----- nvinfo : EIATTR_COOP_GROUP_MASK_REGIDS
	.align		4
.L_325:
        /*0548*/ 	.byte	0x04, 0x29
        /*054a*/ 	.short	(.L_327 - .L_326)


	//   ....[0]....
.L_326:
        /*054c*/ 	.word	0xffffffff


	//   ....[1]....
        /*0550*/ 	.word	0xffffffff


	//   ....[2]....
        /*0554*/ 	.word	0xffffffff


	//   ....[3]....
        /*0558*/ 	.word	0xffffffff


	//   ....[4]....
        /*055c*/ 	.word	0xffffffff


	//   ....[5]....
        /*0560*/ 	.word	0xffffffff


	//   ....[6]....
        /*0564*/ 	.word	0xffffffff


	//   ....[7]....
        /*0568*/ 	.word	0xffffffff


	//   ....[8]....
        /*056c*/ 	.word	0xffffffff


	//   ....[9]....
        /*0570*/ 	.word	0xffffffff


	//   ....[10]....
        /*0574*/ 	.word	0xffffffff


	//   ....[11]....
        /*0578*/ 	.word	0xffffffff


	//   ....[12]....
        /*057c*/ 	.word	0xffffffff


	//   ....[13]....
        /*0580*/ 	.word	0xffffffff


	//   ....[14]....
        /*0584*/ 	.word	0xffffffff


	//   ....[15]....
        /*0588*/ 	.word	0xffffffff


	//   ....[16]....
        /*058c*/ 	.word	0xffffffff


	//   ....[17]....
        /*0590*/ 	.word	0xffffffff


	//   ....[18]....
        /*0594*/ 	.word	0xffffffff


	//   ....[19]....
        /*0598*/ 	.word	0xffffffff


	//   ....[20]....
        /*059c*/ 	.word	0xffffffff


	//   ....[21]....
        /*05a0*/ 	.word	0xffffffff


	//   ....[22]....
        /*05a4*/ 	.word	0xffffffff


	//   ....[23]....
        /*05a8*/ 	.word	0xffffffff


	//   ....[24]....
        /*05ac*/ 	.word	0xffffffff


	//   ....[25]....
        /*05b0*/ 	.word	0xffffffff


	//   ....[26]....
        /*05b4*/ 	.word	0xffffffff


	//   ....[27]....
        /*05b8*/ 	.word	0xffffffff


	//   ....[28]....
        /*05bc*/ 	.word	0xffffffff


	//   ....[29]....
        /*05c0*/ 	.word	0xffffffff


	//   ....[30]....
        /*05c4*/ 	.word	0xffffffff


	//   ....[31]....
        /*05c8*/ 	.word	0xffffffff


	//   ....[32]....
        /*05cc*/ 	.word	0xffffffff


	//   ....[33]....
        /*05d0*/ 	.word	0xffffffff


	//   ....[34]....
        /*05d4*/ 	.word	0xffffffff


	//   ....[35]....
        /*05d8*/ 	.word	0xffffffff


	//   ....[36]....
        /*05dc*/ 	.word	0xffffffff


	//   ....[37]....
        /*05e0*/ 	.word	0xffffffff


	//   ....[38]....
        /*05e4*/ 	.word	0xffffffff


	//   ....[39]....
        /*05e8*/ 	.word	0xffffffff


	//   ....[40]....
        /*05ec*/ 	.word	0xffffffff


	//   ....[41]....
        /*05f0*/ 	.word	0xffffffff


	//   ....[42]....
        /*05f4*/ 	.word	0xffffffff


	//   ....[43]....
        /*05f8*/ 	.word	0xffffffff


	//   ....[44]....
        /*05fc*/ 	.word	0xffffffff


	//   ....[45]....
        /*0600*/ 	.word	0xffffffff


	//   ....[46]....
        /*0604*/ 	.word	0xffffffff


	//   ....[47]....
        /*0608*/ 	.word	0xffffffff


	//   ....[48]....
        /*060c*/ 	.word	0xffffffff


	//   ....[49]....
        /*0610*/ 	.word	0xffffffff


	//   ....[50]....
        /*0614*/ 	.word	0xffffffff


	//   ....[51]....
        /*0618*/ 	.word	0xffffffff


	//   ....[52]....
        /*061c*/ 	.word	0xffffffff


	//   ....[53]....
        /*0620*/ 	.word	0xffffffff


	//   ....[54]....
        /*0624*/ 	.word	0xffffffff


	//   ....[55]....
        /*0628*/ 	.word	0xffffffff


	//   ....[56]....
        /*062c*/ 	.word	0xffffffff


	//   ....[57]....
        /*0630*/ 	.word	0xffffffff


	//   ....[58]....
        /*0634*/ 	.word	0xffffffff


	//   ....[59]....
        /*0638*/ 	.word	0xffffffff


	//   ....[60]....
        /*063c*/ 	.word	0xffffffff


	//   ....[61]....
        /*0640*/ 	.word	0xffffffff


	//   ....[62]....
        /*0644*/ 	.word	0xffffffff


	//   ....[63]....
        /*0648*/ 	.word	0xffffffff


	//   ....[64]....
        /*064c*/ 	.word	0xffffffff


	//   ....[65]....
        /*0650*/ 	.word	0xffffffff


	//   ....[66]....
        /*0654*/ 	.word	0xffffffff


	//   ....[67]....
        /*0658*/ 	.word	0xffffffff


	//   ....[68]....
        /*065c*/ 	.word	0xffffffff


	//   ....[69]....
        /*0660*/ 	.word	0xffffffff


	//   ....[70]....
        /*0664*/ 	.word	0xffffffff


	//   ....[71]....
        /*0668*/ 	.word	0xffffffff


	//   ....[72]....
        /*066c*/ 	.word	0xffffffff


	//   ....[73]....
        /*0670*/ 	.word	0xffffffff


	//   ....[74]....
        /*0674*/ 	.word	0xffffffff


	//   ....[75]....
        /*0678*/ 	.word	0xffffffff


	//   ....[76]....
        /*067c*/ 	.word	0xffffffff


	//   ....[77]....
        /*0680*/ 	.word	0xffffffff


	//   ....[78]....
        /*0684*/ 	.word	0xffffffff


	//   ....[79]....
        /*0688*/ 	.word	0xffffffff


	//   ....[80]....
        /*068c*/ 	.word	0xffffffff


	//   ....[81]....
        /*0690*/ 	.word	0xffffffff


	//   ....[82]....
        /*0694*/ 	.word	0xffffffff


	//   ....[83]....
        /*0698*/ 	.word	0xffffffff


	//   ....[84]....
        /*069c*/ 	.word	0xffffffff


	//   ....[85]....
        /*06a0*/ 	.word	0xffffffff


	//   ....[86]....
        /*06a4*/ 	.word	0xffffffff


	//   ....[87]....
        /*06a8*/ 	.word	0xffffffff


	//   ....[88]....
        /*06ac*/ 	.word	0xffffffff


	//   ....[89]....
        /*06b0*/ 	.word	0xffffffff


	//   ....[90]....
        /*06b4*/ 	.word	0xffffffff


	//   ....[91]....
        /*06b8*/ 	.word	0xffffffff


	//   ....[92]....
        /*06bc*/ 	.word	0xffffffff


	//   ....[93]....
        /*06c0*/ 	.word	0xffffffff


	//   ....[94]....
        /*06c4*/ 	.word	0xffffffff


	//   ....[95]....
        /*06c8*/ 	.word	0xffffffff


	//   ....[96]....
        /*06cc*/ 	.word	0xffffffff


	//   ....[97]....
        /*06d0*/ 	.word	0xffffffff


	//   ....[98]....
        /*06d4*/ 	.word	0xffffffff


	//   ....[99]....
        /*06d8*/ 	.word	0x0500000f


	//   ....[100]....
        /*06dc*/ 	.word	0x0500000f


	//   ....[101]....
        /*06e0*/ 	.word	0x0500000f


	//   ....[102]....
        /*06e4*/ 	.word	0x0500000f


	//   ....[103]....
        /*06e8*/ 	.word	0x0500000f


	//   ....[104]....
        /*06ec*/ 	.word	0x0500000f


	//   ....[105]....
        /*06f0*/ 	.word	0x0500000f


	//   ....[106]....
        /*06f4*/ 	.word	0x0500000f


	//   ....[107]....
        /*06f8*/ 	.word	0x0500000f


	//   ....[108]....
        /*06fc*/ 	.word	0x0500000f


	//   ....[109]....
        /*0700*/ 	.word	0x0500000f


	//   ....[110]....
        /*0704*/ 	.word	0x0500000f


	//   ....[111]....
        /*0708*/ 	.word	0x0500000f


	//   ....[112]....
        /*070c*/ 	.word	0x0500000f


	//   ....[113]....
        /*0710*/ 	.word	0x0500000f


	//   ....[114]....
        /*0714*/ 	.word	0x0500000f


	//   ....[115]....
        /*0718*/ 	.word	0x0500000f


	//   ....[116]....
        /*071c*/ 	.word	0x0500000f


	//   ....[117]....
        /*0720*/ 	.word	0x0500000f


	//   ....[118]....
        /*0724*/ 	.word	0x0500000f


	//   ....[119]....
        /*0728*/ 	.word	0x0500000f


	//   ....[120]....
        /*072c*/ 	.word	0x0500000f


	//   ....[121]....
        /*0730*/ 	.word	0x0500000f


	//   ....[122]....
        /*0734*/ 	.word	0x0500000f


	//   ....[123]....
        /*0738*/ 	.word	0x0500000f


	//   ....[124]....
        /*073c*/ 	.word	0x0500000f


	//   ....[125]....
        /*0740*/ 	.word	0x0500000f


	//   ....[126]....
        /*0744*/ 	.word	0x0500000f


	//   ....[127]....
        /*0748*/ 	.word	0x0500000f


	//   ....[128]....
        /*074c*/ 	.word	0x0500000f


	//   ....[129]....
        /*0750*/ 	.word	0x0500000f


	//   ....[130]....
        /*0754*/ 	.word	0x0500000f


	//   ....[131]....
        /*0758*/ 	.word	0x0500000f


	//   ....[132]....
        /*075c*/ 	.word	0x0500000f


	//   ....[133]....
        /*0760*/ 	.word	0x0500000f


	//----- nvinfo : EIATTR_COOP_GROUP_INSTR_OFFSETS
	.align		4
.L_327:
        /*0764*/ 	.byte	0x04, 0x28
        /*0766*/ 	.short	(.L_329 - .L_328)


	//   ....[0]....
.L_328:
        /*0768*/ 	.word	0x00000060


	//   ....[1]....
        /*076c*/ 	.word	0x00000140


	//   ....[2]....
        /*0770*/ 	.word	0x00000190


	//   ....[3]....
        /*0774*/ 	.word	0x000003c0


	//   ....[4]....
        /*0778*/ 	.word	0x00000520


	//   ....[5]....
        /*077c*/ 	.word	0x00000640


	//   ....[6]....
        /*0780*/ 	.word	0x000007a0


	//   ....[7]....
        /*0784*/ 	.word	0x000019a0


	//   ....[8]....
        /*0788*/ 	.word	0x00004250


	//   ....[9]....
        /*078c*/ 	.word	0x00004280


	//   ....[10]....
        /*0790*/ 	.word	0x00004ed0


	//   ....[11]....
        /*0794*/ 	.word	0x00004f20


	//   ....[12]....
        /*0798*/ 	.word	0x00005510


	//   ....[13]....
        /*079c*/ 	.word	0x00005580


	//   ....[14]....
        /*07a0*/ 	.word	0x00008af0


	//   ....[15]....
        /*07a4*/ 	.word	0x00009030


	//   ....[16]....
        /*07a8*/ 	.word	0x00009050


	//   ....[17]....
        /*07ac*/ 	.word	0x000090f0


	//   ....[18]....
        /*07b0*/ 	.word	0x000096d0


	//   ....[19]....
        /*07b4*/ 	.word	0x00009720


	//   ....[20]....
        /*07b8*/ 	.word	0x0000d100


	//   ....[21]....
        /*07bc*/ 	.word	0x0000d160


	//   ....[22]....
        /*07c0*/ 	.word	0x0000d6f0


	//   ....[23]....
        /*07c4*/ 	.word	0x0000d750


	//   ....[24]....
        /*07c8*/ 	.word	0x0000e8b0


	//   ....[25]....
        /*07cc*/ 	.word	0x0000e8f0


	//   ....[26]....
        /*07d0*/ 	.word	0x0000e9c0


	//   ....[27]....
        /*07d4*/ 	.word	0x0000e9f0


	//   ....[28]....
        /*07d8*/ 	.word	0x00010740


	//   ....[29]....
        /*07dc*/ 	.word	0x00010770


	//   ....[30]....
        /*07e0*/ 	.word	0x000107b0


	//   ....[31]....
        /*07e4*/ 	.word	0x000107e0


	//   ....[32]....
        /*07e8*/ 	.word	0x00011030


	//   ....[33]....
        /*07ec*/ 	.word	0x00011060


	//   ....[34]....
        /*07f0*/ 	.word	0x000111b0


	//   ....[35]....
        /*07f4*/ 	.word	0x000111d0


	//   ....[36]....
        /*07f8*/ 	.word	0x00011320


	//   ....[37]....
        /*07fc*/ 	.word	0x00011340


	//   ....[38]....
        /*0800*/ 	.word	0x000114a0


	//   ....[39]....
        /*0804*/ 	.word	0x000114c0


	//   ....[40]....
        /*0808*/ 	.word	0x00011eb0


	//   ....[41]....
        /*080c*/ 	.word	0x00011ee0


	//   ....[42]....
        /*0810*/ 	.word	0x00012040


	//   ....[43]....
        /*0814*/ 	.word	0x00012060


	//   ....[44]....
        /*0818*/ 	.word	0x000121b0


	//   ....[45]....
        /*081c*/ 	.word	0x000121d0


	//   ....[46]....
        /*0820*/ 	.word	0x00012330


	//   ....[47]....
        /*0824*/ 	.word	0x00012350


	//   ....[48]....
        /*0828*/ 	.word	0x00012520


	//   ....[49]....
        /*082c*/ 	.word	0x00012700


	//   ....[50]....
        /*0830*/ 	.word	0x00012730


	//   ....[51]....
        /*0834*/ 	.word	0x00012760


	//   ....[52]....
        /*0838*/ 	.word	0x00012790


	//   ....[53]....
        /*083c*/ 	.word	0x000127c0


	//   ....[54]....
        /*0840*/ 	.word	0x000127f0


	//   ....[55]....
        /*0844*/ 	.word	0x00012970


	//   ....[56]....
        /*0848*/ 	.word	0x000129a0


	//   ....[57]....
        /*084c*/ 	.word	0x000129d0


	//   ....[58]....
        /*0850*/ 	.word	0x00012a00


	//   ....[59]....
        /*0854*/ 	.word	0x00012a30


	//   ....[60]....
        /*0858*/ 	.word	0x00012a60


	//   ....[61]....
        /*085c*/ 	.word	0x00012b10


	//   ....[62]....
        /*0860*/ 	.word	0x00012b70


	//   ....[63]....
        /*0864*/ 	.word	0x00012c00


	//   ....[64]....
        /*0868*/ 	.word	0x00013f10


	//   ....[65]....
        /*086c*/ 	.word	0x00014c10


	//   ....[66]....
        /*0870*/ 	.word	0x00014c20


	//   ....[67]....
        /*0874*/ 	.word	0x00014c40


	//   ....[68]....
        /*0878*/ 	.word	0x00014d00


	//   ....[69]....
        /*087c*/ 	.word	0x00014d20


	//   ....[70]....
        /*0880*/ 	.word	0x00014dd0


	//   ....[71]....
        /*0884*/ 	.word	0x00014df0


	//   ....[72]....
        /*0888*/ 	.word	0x00014ea0


	//   ....[73]....
        /*088c*/ 	.word	0x00014ec0


	//   ....[74]....
        /*0890*/ 	.word	0x00014f70


	//   ....[75]....
        /*0894*/ 	.word	0x00014f90


	//   ....[76]....
        /*0898*/ 	.word	0x00015040


	//   ....[77]....
        /*089c*/ 	.word	0x00015060


	//   ....[78]....
        /*08a0*/ 	.word	0x00015100


	//   ....[79]....
        /*08a4*/ 	.word	0x00015120


	//   ....[80]....
        /*08a8*/ 	.word	0x00015160


	//   ....[81]....
        /*08ac*/ 	.word	0x00018980


	//   ....[82]....
        /*08b0*/ 	.word	0x000189e0


	//   ....[83]....
        /*08b4*/ 	.word	0x00018a10


	//   ....[84]....
        /*08b8*/ 	.word	0x00018a20


	//   ....[85]....
        /*08bc*/ 	.word	0x00018a50


	//   ....[86]....
        /*08c0*/ 	.word	0x00018a80


	//   ....[87]....
        /*08c4*/ 	.word	0x00018ab0


	//   ....[88]....
        /*08c8*/ 	.word	0x00018ae0


	//   ....[89]....
        /*08cc*/ 	.word	0x00018c70


	//   ....[90]....
        /*08d0*/ 	.word	0x00018ca0


	//   ....[91]....
        /*08d4*/ 	.word	0x00018cd0


	//   ....[92]....
        /*08d8*/ 	.word	0x00018d00


	//   ....[93]....
        /*08dc*/ 	.word	0x00018d30


	//   ....[94]....
        /*08e0*/ 	.word	0x00018d60


	//   ....[95]....
        /*08e4*/ 	.word	0x00018e20


	//   ....[96]....
        /*08e8*/ 	.word	0x00018e40


	//   ....[97]....
        /*08ec*/ 	.word	0x00018eb0


	//   ....[98]....
        /*08f0*/ 	.word	0x00019590


	//   ....[99]....
        /*08f4*/ 	.word	0x00019ba0


	//   ....[100]....
        /*08f8*/ 	.word	0x00019d50


	//   ....[101]....
        /*08fc*/ 	.word	0x00019da0


	//   ....[102]....
        /*0900*/ 	.word	0x00019ed0


	//   ....[103]....
        /*0904*/ 	.word	0x00019f40


	//   ....[104]....
        /*0908*/ 	.word	0x0001a070


	//   ....[105]....
        /*090c*/ 	.word	0x0001a0e0


	//   ....[106]....
        /*0910*/ 	.word	0x0001a210


	//   ....[107]....
        /*0914*/ 	.word	0x0001a280


	//   ....[108]....
        /*0918*/ 	.word	0x0001a3b0


	//   ....[109]....
        /*091c*/ 	.word	0x0001a420


	//   ....[110]....
        /*0920*/ 	.word	0x0001a550


	//   ....[111]....
        /*0924*/ 	.word	0x0001a5c0


	//   ....[112]....
        /*0928*/ 	.word	0x0001a700


	//   ....[113]....
        /*092c*/ 	.word	0x0001a750


	//   ....[114]....
        /*0930*/ 	.word	0x0001a880


	//   ....[115]....
        /*0934*/ 	.word	0x0001a8d0


	//   ....[116]....
        /*0938*/ 	.word	0x0001ac00


	//   ....[117]....
        /*093c*/ 	.word	0x0001aca0


	//   ....[118]....
        /*0940*/ 	.word	0x0001add0


	//   ....[119]....
        /*0944*/ 	.word	0x0001ae50


	//   ....[120]....
        /*0948*/ 	.word	0x0001aed0


	//   ....[121]....
        /*094c*/ 	.word	0x0001af50


	//   ....[122]....
        /*0950*/ 	.word	0x0001afd0


	//   ....[123]....
        /*0954*/ 	.word	0x0001b060


	//   ....[124]....
        /*0958*/ 	.word	0x0001b100


	//   ....[125]....
        /*095c*/ 	.word	0x0001b1a0


	//   ....[126]....
        /*0960*/ 	.word	0x0001b220


	//   ....[127]....
        /*0964*/ 	.word	0x0001b2a0


	//   ....[128]....
        /*0968*/ 	.word	0x0001b320


	//   ....[129]....
        /*096c*/ 	.word	0x0001b3b0


	//   ....[130]....
        /*0970*/ 	.word	0x0001b430


	//   ....[131]....
        /*0974*/ 	.word	0x0001b4d0


	//   ....[132]....
        /*0978*/ 	.word	0x0001b560


	//   ....[133]....
        /*097c*/ 	.word	0x0001b690


	//----- nvinfo : EIATTR_REG_RECONFIG
	.align		4
.L_329:
        /*0980*/ 	.byte	0x01, 0x54
	.zero		2


	//----- nvinfo : EIATTR_SYSCALL_OFFSETS
	.align		4
        /*0984*/ 	.byte	0x04, 0x46
        /*0986*/ 	.short	(.L_331 - .L_330)


	//   ....[0]....
.L_330:
        /*0988*/ 	.word	0x00001b90


	//   ....[1]....
        /*098c*/ 	.word	0x00013b00


	//   ....[2]....
        /*0990*/ 	.word	0x00013c60


	//   ....[3]....
        /*0994*/ 	.word	0x00013d60


	//   ....[4]....
        /*0998*/ 	.word	0x000147a0


	//----- nvinfo : EIATTR_MBARRIER_INSTR_OFFSETS
	.align		4
.L_331:
        /*099c*/ 	.byte	0x04, 0x39
        /*099e*/ 	.short	(.L_333 - .L_332)


	//   ....[0]....
.L_332:
        /*09a0*/ 	.word	0x00000270
        /*09a4*/ 	.word	0x000000ff
        /*09a8*/ 	.word	0x00038800
        /*09ac*/ 	.short	0x0100
        /*09ae*/ 	.byte	0x08
	.zero		1


	//   ....[1]....
        /*09b0*/ 	.word	0x00000280
        /*09b4*/ 	.word	0x000000ff
        /*09b8*/ 	.word	0x00038820
        /*09bc*/ 	.short	0x0100
        /*09be*/ 	.byte	0x08
	.zero		1


	//   ....[2]....
        /*09c0*/ 	.word	0x00000370
        /*09c4*/ 	.word	0x000000ff
        /*09c8*/ 	.word	0x00038830
        /*09cc*/ 	.short	0x0100
        /*09ce*/ 	.byte	0x08
	.zero		1


	//   ....[3]....
        /*09d0*/ 	.word	0x00000380
        /*09d4*/ 	.word	0x000000ff
        /*09d8*/ 	.word	0x00038840
        /*09dc*/ 	.short	0x0100
        /*09de*/ 	.byte	0x08
	.zero		1


	//   ....[4]....
        /*09e0*/ 	.word	0x00000390
        /*09e4*/ 	.word	0x000000ff
        /*09e8*/ 	.word	0x00038838
        /*09ec*/ 	.short	0x0100
        /*09ee*/ 	.byte	0x08
	.zero		1


	//   ....[5]....
        /*09f0*/ 	.word	0x000003a0
        /*09f4*/ 	.word	0x000000ff
        /*09f8*/ 	.word	0x00038848
        /*09fc*/ 	.short	0x0100
        /*09fe*/ 	.byte	0x08
	.zero		1


	//   ....[6]....
        /*0a00*/ 	.word	0x000004d0
        /*0a04*/ 	.word	0x000000ff
        /*0a08*/ 	.word	0x00038850
        /*0a0c*/ 	.short	0x0100
        /*0a0e*/ 	.byte	0x08
	.zero		1


	//   ....[7]....
        /*0a10*/ 	.word	0x000004e0
        /*0a14*/ 	.word	0x000000ff
        /*0a18*/ 	.word	0x00038860
        /*0a1c*/ 	.short	0x0100
        /*0a1e*/ 	.byte	0x08
	.zero		1


	//   ....[8]....
        /*0a20*/ 	.word	0x000004f0
        /*0a24*/ 	.word	0x000000ff
        /*0a28*/ 	.word	0x00038858
        /*0a2c*/ 	.short	0x0100
        /*0a2e*/ 	.byte	0x08
	.zero		1


	//   ....[9]....
        /*0a30*/ 	.word	0x00000500
        /*0a34*/ 	.word	0x000000ff
        /*0a38*/ 	.word	0x00038868
        /*0a3c*/ 	.short	0x0100
        /*0a3e*/ 	.byte	0x08
	.zero		1


	//   ....[10]....
        /*0a40*/ 	.word	0x000005f0
        /*0a44*/ 	.word	0x000000ff
        /*0a48*/ 	.word	0x00038870
        /*0a4c*/ 	.short	0x0100
        /*0a4e*/ 	.byte	0x06
	.zero		1


	//   ....[11]....
        /*0a50*/ 	.word	0x00000600
        /*0a54*/ 	.word	0x000000ff
        /*0a58*/ 	.word	0x00038880
        /*0a5c*/ 	.short	0x0100
        /*0a5e*/ 	.byte	0x06
	.zero		1


	//   ....[12]....
        /*0a60*/ 	.word	0x00000610
        /*0a64*/ 	.word	0x000000ff
        /*0a68*/ 	.word	0x00038878
        /*0a6c*/ 	.short	0x0100
        /*0a6e*/ 	.byte	0x06
	.zero		1


	//   ....[13]....
        /*0a70*/ 	.word	0x00000620
        /*0a74*/ 	.word	0x000000ff
        /*0a78*/ 	.word	0x00038888
        /*0a7c*/ 	.short	0x0100
        /*0a7e*/ 	.byte	0x06
	.zero		1


	//   ....[14]....
        /*0a80*/ 	.word	0x00000750
        /*0a84*/ 	.word	0x000000ff
        /*0a88*/ 	.word	0x00038890
        /*0a8c*/ 	.short	0x0100
        /*0a8e*/ 	.byte	0x08
	.zero		1


	//   ....[15]....
        /*0a90*/ 	.word	0x00000760
        /*0a94*/ 	.word	0x000000ff
        /*0a98*/ 	.word	0x000388a0
        /*0a9c*/ 	.short	0x0100
        /*0a9e*/ 	.byte	0x08
	.zero		1


	//   ....[16]....
        /*0aa0*/ 	.word	0x00000770
        /*0aa4*/ 	.word	0x000000ff
        /*0aa8*/ 	.word	0x00038898
        /*0aac*/ 	.short	0x0100
        /*0aae*/ 	.byte	0x08
	.zero		1


	//   ....[17]....
        /*0ab0*/ 	.word	0x00000780
        /*0ab4*/ 	.word	0x000000ff
        /*0ab8*/ 	.word	0x000388a8
        /*0abc*/ 	.short	0x0100
        /*0abe*/ 	.byte	0x08
	.zero		1


	//   ....[18]....
        /*0ac0*/ 	.word	0x000008b0
        /*0ac4*/ 	.word	0x000000ff
        /*0ac8*/ 	.word	0x000388b0
        /*0acc*/ 	.short	0x0100
        /*0ace*/ 	.byte	0x08
	.zero		1


	//   ....[19]....
        /*0ad0*/ 	.word	0x000008c0
        /*0ad4*/ 	.word	0x000000ff
        /*0ad8*/ 	.word	0x000388c0
        /*0adc*/ 	.short	0x0100
        /*0ade*/ 	.byte	0x08
	.zero		1


	//   ....[20]....
        /*0ae0*/ 	.word	0x000008d0
        /*0ae4*/ 	.word	0x000000ff
        /*0ae8*/ 	.word	0x000388b8
        /*0aec*/ 	.short	0x0100
        /*0aee*/ 	.byte	0x08
	.zero		1


	//   ....[21]....
        /*0af0*/ 	.word	0x000008e0
        /*0af4*/ 	.word	0x000000ff
        /*0af8*/ 	.word	0x000388c8
        /*0afc*/ 	.short	0x0100
        /*0afe*/ 	.byte	0x08
	.zero		1


	//   ....[22]....
        /*0b00*/ 	.word	0x00001c40
        /*0b04*/ 	.word	0x000000ff
        /*0b08*/ 	.word	0x00038800
        /*0b0c*/ 	.short	0x010a
        /*0b0e*/ 	.byte	0x06
	.zero		1


	//   ....[23]....
        /*0b10*/ 	.word	0x00001ce0
        /*0b14*/ 	.word	0x00000000
        /*0b18*/ 	.word	0x00038830
        /*0b1c*/ 	.short	0x010a
        /*0b1e*/ 	.byte	0x3f
	.zero		1


	//   ....[24]....
        /*0b20*/ 	.word	0x00001d40
        /*0b24*/ 	.word	0x00000000
        /*0b28*/ 	.word	0x00038830
        /*0b2c*/ 	.short	0x010a
        /*0b2e*/ 	.byte	0x3f
	.zero		1


	//   ....[25]....
        /*0b30*/ 	.word	0x00004d20
        /*0b34*/ 	.word	0x00000000
        /*0b38*/ 	.word	0x00000000
        /*0b3c*/ 	.short	0x0101
        /*0b3e*/ 	.byte	0x3f
	.zero		1


	//   ....[26]....
        /*0b40*/ 	.word	0x00005f60
        /*0b44*/ 	.word	0x000000ff
        /*0b48*/ 	.word	0x00038830
        /*0b4c*/ 	.short	0x010a
        /*0b4e*/ 	.byte	0x04
	.zero		1


	//   ....[27]....
        /*0b50*/ 	.word	0x00005fb0
        /*0b54*/ 	.word	0x000000ff
        /*0b58*/ 	.word	0x00038830
        /*0b5c*/ 	.short	0x010a
        /*0b5e*/ 	.byte	0x04
	.zero		1


	//   ....[28]....
        /*0b60*/ 	.word	0x00008470
        /*0b64*/ 	.word	0x000000ff
        /*0b68*/ 	.word	0x00038850
        /*0b6c*/ 	.short	0x010a
        /*0b6e*/ 	.byte	0x04
	.zero		1


	//   ....[29]....
        /*0b70*/ 	.word	0x000084b0
        /*0b74*/ 	.word	0x000000ff
        /*0b78*/ 	.word	0x00038850
        /*0b7c*/ 	.short	0x010a
        /*0b7e*/ 	.byte	0x04
	.zero		1


	//   ....[30]....
        /*0b80*/ 	.word	0x00009c30
        /*0b84*/ 	.word	0x00000014
        /*0b88*/ 	.word	0x00000000
        /*0b8c*/ 	.short	0x0101
        /*0b8e*/ 	.byte	0x3f
	.zero		1


	//   ....[31]....
        /*0b90*/ 	.word	0x00009c90
        /*0b94*/ 	.word	0x000000a0
        /*0b98*/ 	.word	0x00000000
        /*0b9c*/ 	.short	0x0101
        /*0b9e*/ 	.byte	0x3f
	.zero		1


	//   ....[32]....
        /*0ba0*/ 	.word	0x0000a1a0
        /*0ba4*/ 	.word	0x000000ff
        /*0ba8*/ 	.word	0x00038830
        /*0bac*/ 	.short	0x010a
        /*0bae*/ 	.byte	0x04
	.zero		1


	//   ....[33]....
        /*0bb0*/ 	.word	0x0000a1e0
        /*0bb4*/ 	.word	0x000000ff
        /*0bb8*/ 	.word	0x00038830
        /*0bbc*/ 	.short	0x010a
        /*0bbe*/ 	.byte	0x04
	.zero		1


	//   ....[34]....
        /*0bc0*/ 	.word	0x0000ca90
        /*0bc4*/ 	.word	0x000000ff
        /*0bc8*/ 	.word	0x00038850
        /*0bcc*/ 	.short	0x010a
        /*0bce*/ 	.byte	0x04
	.zero		1


	//   ....[35]....
        /*0bd0*/ 	.word	0x0000cad0
        /*0bd4*/ 	.word	0x000000ff
        /*0bd8*/ 	.word	0x00038850
        /*0bdc*/ 	.short	0x010a
        /*0bde*/ 	.byte	0x04
	.zero		1


	//   ....[36]....
        /*0be0*/ 	.word	0x0000db40
        /*0be4*/ 	.word	0x00000015
        /*0be8*/ 	.word	0x00000000
        /*0bec*/ 	.short	0x0101
        /*0bee*/ 	.byte	0x3f
	.zero		1


	//   ....[37]....
        /*0bf0*/ 	.word	0x0000dbf0
        /*0bf4*/ 	.word	0x0000009d
        /*0bf8*/ 	.word	0x00000000
        /*0bfc*/ 	.short	0x0101
        /*0bfe*/ 	.byte	0x3f
	.zero		1


	//   ....[38]....
        /*0c00*/ 	.word	0x0000e820
        /*0c04*/ 	.word	0x000000ff
        /*0c08*/ 	.word	0x00038850
        /*0c0c*/ 	.short	0x010a
        /*0c0e*/ 	.byte	0x07
	.zero		1


	//   ....[39]....
        /*0c10*/ 	.word	0x0000e860
        /*0c14*/ 	.word	0x000000ff
        /*0c18*/ 	.word	0x00038850
        /*0c1c*/ 	.short	0x010a
        /*0c1e*/ 	.byte	0x07
	.zero		1


	//   ....[40]....
        /*0c20*/ 	.word	0x0000ed50
        /*0c24*/ 	.word	0x00000009
        /*0c28*/ 	.word	0x00000000
        /*0c2c*/ 	.short	0x0101
        /*0c2e*/ 	.byte	0x3f
	.zero		1


	//   ....[41]....
        /*0c30*/ 	.word	0x00011020
        /*0c34*/ 	.word	0x00000013
        /*0c38*/ 	.word	0x00000000
        /*0c3c*/ 	.short	0x0101
        /*0c3e*/ 	.byte	0x3f
	.zero		1


	//   ....[42]....
        /*0c40*/ 	.word	0x000141b0
        /*0c44*/ 	.word	0x00000000
        /*0c48*/ 	.word	0x00038840
        /*0c4c*/ 	.short	0x010a
        /*0c4e*/ 	.byte	0x3f
	.zero		1


	//   ....[43]....
        /*0c50*/ 	.word	0x000152f0
        /*0c54*/ 	.word	0x00000008
        /*0c58*/ 	.word	0x00038800
        /*0c5c*/ 	.short	0x0107
        /*0c5e*/ 	.byte	0x3f
	.zero		1


	//   ....[44]....
        /*0c60*/ 	.word	0x00015400
        /*0c64*/ 	.word	0x00000002
        /*0c68*/ 	.word	0x00038800
        /*0c6c*/ 	.short	0x0101
        /*0c6e*/ 	.byte	0x3f
	.zero		1


	//   ....[45]....
        /*0c70*/ 	.word	0x00015420
        /*0c74*/ 	.word	0x00000002
        /*0c78*/ 	.word	0x00038820
        /*0c7c*/ 	.short	0x010a
        /*0c7e*/ 	.byte	0x3f
	.zero		1


	//   ....[46]....
        /*0c80*/ 	.word	0x00015790
        /*0c84*/ 	.word	0x00000002
        /*0c88*/ 	.word	0x00038840
        /*0c8c*/ 	.short	0x010a
        /*0c8e*/ 	.byte	0x3f
	.zero		1


	//   ....[47]....
        /*0c90*/ 	.word	0x00015d50
        /*0c94*/ 	.word	0x00000002
        /*0c98*/ 	.word	0x00000060
        /*0c9c*/ 	.short	0x010a
        /*0c9e*/ 	.byte	0x3f
	.zero		1


	//   ....[48]....
        /*0ca0*/ 	.word	0x00016650
        /*0ca4*/ 	.word	0x00000003
        /*0ca8*/ 	.word	0x00038840
        /*0cac*/ 	.short	0x010a
        /*0cae*/ 	.byte	0x3f
	.zero		1


	//   ....[49]....
        /*0cb0*/ 	.word	0x00016c10
        /*0cb4*/ 	.word	0x00000002
        /*0cb8*/ 	.word	0x00000060
        /*0cbc*/ 	.short	0x010a
        /*0cbe*/ 	.byte	0x3f
	.zero		1


	//   ....[50]....
        /*0cc0*/ 	.word	0x00017440
        /*0cc4*/ 	.word	0x00000002
        /*0cc8*/ 	.word	0x00038840
        /*0ccc*/ 	.short	0x010a
        /*0cce*/ 	.byte	0x3f
	.zero		1


	//   ....[51]....
        /*0cd0*/ 	.word	0x00017a00
        /*0cd4*/ 	.word	0x00000002
        /*0cd8*/ 	.word	0x00000060
        /*0cdc*/ 	.short	0x010a
        /*0cde*/ 	.byte	0x3f
	.zero		1


	//   ....[52]....
        /*0ce0*/ 	.word	0x000181c0
        /*0ce4*/ 	.word	0x00000000
        /*0ce8*/ 	.word	0x00038860
        /*0cec*/ 	.short	0x010a
        /*0cee*/ 	.byte	0x3f
	.zero		1


	//   ....[53]....
        /*0cf0*/ 	.word	0x00019510
        /*0cf4*/ 	.word	0x00000000
        /*0cf8*/ 	.word	0x00038820
        /*0cfc*/ 	.short	0x010a
        /*0cfe*/ 	.byte	0x3f
	.zero		1


	//   ....[54]....
        /*0d00*/ 	.word	0x000196f0
        /*0d04*/ 	.word	0x00000006
        /*0d08*/ 	.word	0x00000000
        /*0d0c*/ 	.short	0x010a
        /*0d0e*/ 	.byte	0x3f
	.zero		1


	//   ....[55]....
        /*0d10*/ 	.word	0x00019760
        /*0d14*/ 	.word	0x00000007
        /*0d18*/ 	.word	0x00000000
        /*0d1c*/ 	.short	0x010a
        /*0d1e*/ 	.byte	0x3f
	.zero		1


	//   ....[56]....
        /*0d20*/ 	.word	0x000197d0
        /*0d24*/ 	.word	0x00000004
        /*0d28*/ 	.word	0x00000000
        /*0d2c*/ 	.short	0x010a
        /*0d2e*/ 	.byte	0x3f
	.zero		1


	//   ....[57]....
        /*0d30*/ 	.word	0x00019800
        /*0d34*/ 	.word	0x00000003
        /*0d38*/ 	.word	0x00000000
        /*0d3c*/ 	.short	0x010a
        /*0d3e*/ 	.byte	0x3f
	.zero		1


	//   ....[58]....
        /*0d40*/ 	.word	0x00019880
        /*0d44*/ 	.word	0x00000003
        /*0d48*/ 	.word	0x00038800
        /*0d4c*/ 	.short	0x010a
        /*0d4e*/ 	.byte	0x3f
	.zero		1


	//   ....[59]....
        /*0d50*/ 	.word	0x000198d0
        /*0d54*/ 	.word	0x00000000
        /*0d58*/ 	.word	0x00038830
        /*0d5c*/ 	.short	0x010a
        /*0d5e*/ 	.byte	0x3f
	.zero		1


	//   ....[60]....
        /*0d60*/ 	.word	0x00019940
        /*0d64*/ 	.word	0x00000098
        /*0d68*/ 	.word	0x00038830
        /*0d6c*/ 	.short	0x010a
        /*0d6e*/ 	.byte	0x3f
	.zero		1


	//   ....[61]....
        /*0d70*/ 	.word	0x000199a0
        /*0d74*/ 	.word	0x00000003
        /*0d78*/ 	.word	0x00038850
        /*0d7c*/ 	.short	0x010a
        /*0d7e*/ 	.byte	0x3f
	.zero		1


	//   ....[62]....
        /*0d80*/ 	.word	0x00019a00
        /*0d84*/ 	.word	0x00000004
        /*0d88*/ 	.word	0x00038830
        /*0d8c*/ 	.short	0x010a
        /*0d8e*/ 	.byte	0x3f
	.zero		1


	//   ....[63]....
        /*0d90*/ 	.word	0x00019a60
        /*0d94*/ 	.word	0x00000003
        /*0d98*/ 	.word	0x00038850
        /*0d9c*/ 	.short	0x010a
        /*0d9e*/ 	.byte	0x3f
	.zero		1


	//   ....[64]....
        /*0da0*/ 	.word	0x00019ac0
        /*0da4*/ 	.word	0x00000007
        /*0da8*/ 	.word	0x00038850
        /*0dac*/ 	.short	0x010a
        /*0dae*/ 	.byte	0x3f
	.zero		1


	//   ....[65]....
        /*0db0*/ 	.word	0x00019c60
        /*0db4*/ 	.word	0x00000000
        /*0db8*/ 	.word	0x00038840
        /*0dbc*/ 	.short	0x010a
        /*0dbe*/ 	.byte	0x3f
	.zero		1


	//   ....[66]....
        /*0dc0*/ 	.word	0x0001a920
        /*0dc4*/ 	.word	0x00000002
        /*0dc8*/ 	.word	0x00038820
        /*0dcc*/ 	.short	0x010a
        /*0dce*/ 	.byte	0x3f
	.zero		1


	//   ....[67]....
        /*0dd0*/ 	.word	0x0001a970
        /*0dd4*/ 	.word	0x00000002
        /*0dd8*/ 	.word	0x00038840
        /*0ddc*/ 	.short	0x010a
        /*0dde*/ 	.byte	0x3f
	.zero		1


	//   ....[68]....
        /*0de0*/ 	.word	0x0001a9c0
        /*0de4*/ 	.word	0x00000002
        /*0de8*/ 	.word	0x00000060
        /*0dec*/ 	.short	0x010a
        /*0dee*/ 	.byte	0x3f
	.zero		1


	//   ....[69]....
        /*0df0*/ 	.word	0x0001aa10
        /*0df4*/ 	.word	0x00000003
        /*0df8*/ 	.word	0x00038840
        /*0dfc*/ 	.short	0x010a
        /*0dfe*/ 	.byte	0x3f
	.zero		1


	//   ....[70]....
        /*0e00*/ 	.word	0x0001aa60
        /*0e04*/ 	.word	0x00000002
        /*0e08*/ 	.word	0x00000060
        /*0e0c*/ 	.short	0x010a
        /*0e0e*/ 	.byte	0x3f
	.zero		1


	//   ....[71]....
        /*0e10*/ 	.word	0x0001aab0
        /*0e14*/ 	.word	0x00000002
        /*0e18*/ 	.word	0x00038840
        /*0e1c*/ 	.short	0x010a
        /*0e1e*/ 	.byte	0x3f
	.zero		1


	//   ....[72]....
        /*0e20*/ 	.word	0x0001ab00
        /*0e24*/ 	.word	0x00000002
        /*0e28*/ 	.word	0x00000060
        /*0e2c*/ 	.short	0x010a
        /*0e2e*/ 	.byte	0x3f
	.zero		1


	//   ....[73]....
        /*0e30*/ 	.word	0x0001ab50
        /*0e34*/ 	.word	0x00000000
        /*0e38*/ 	.word	0x00038860
        /*0e3c*/ 	.short	0x010a
        /*0e3e*/ 	.byte	0x3f
	.zero		1


	//   ....[74]....
        /*0e40*/ 	.word	0x0001b5b0
        /*0e44*/ 	.word	0x00000000
        /*0e48*/ 	.word	0x00038820
        /*0e4c*/ 	.short	0x010a
        /*0e4e*/ 	.byte	0x3f
	.zero		1


	//   ....[75]....
        /*0e50*/ 	.word	0x0001b750
        /*0e54*/ 	.word	0x00000006
        /*0e58*/ 	.word	0x00000000
        /*0e5c*/ 	.short	0x010a
        /*0e5e*/ 	.byte	0x3f
	.zero		1


	//   ....[76]....
        /*0e60*/ 	.word	0x0001b7a0
        /*0e64*/ 	.word	0x00000007
        /*0e68*/ 	.word	0x00000000
        /*0e6c*/ 	.short	0x010a
        /*0e6e*/ 	.byte	0x3f
	.zero		1


	//   ....[77]....
        /*0e70*/ 	.word	0x0001b7f0
        /*0e74*/ 	.word	0x00000004
        /*0e78*/ 	.word	0x00000000
        /*0e7c*/ 	.short	0x010a
        /*0e7e*/ 	.byte	0x3f
	.zero		1


	//----- nvinfo : EIATTR_NUM_MBARRIERS
	.align		4
.L_333:
        /*0e80*/ 	.byte	0x03, 0x38
        /*0e82*/ 	.short	0x0016


	//----- nvinfo : EIATTR_EXIT_INSTR_OFFSETS
	.align		4
        /*0e84*/ 	.byte	0x04, 0x1c
        /*0e86*/ 	.short	(.L_335 - .L_334)


	//   ....[0]....
.L_334:
        /*0e88*/ 	.word	0x00000a50


	//   ....[1]....
        /*0e8c*/ 	.word	0x000124d0


	//   ....[2]....
        /*0e90*/ 	.word	0x00019850


	//----- nvinfo : EIATTR_MAX_THREADS
	.align		4
.L_335:
        /*0e94*/ 	.byte	0x04, 0x05
        /*0e96*/ 	.short	(.L_337 - .L_336)
.L_336:
        /*0e98*/ 	.word	0x00000180
        /*0e9c*/ 	.word	0x00000001
        /*0ea0*/ 	.word	0x00000001


	//----- nvinfo : EIATTR_CRS_STACK_SIZE
	.align		4
.L_337:
        /*0ea4*/ 	.byte	0x04, 0x1e
        /*0ea6*/ 	.short	(.L_339 - .L_338)
.L_338:
        /*0ea8*/ 	.word	0x00000000


	//----- nvinfo : EIATTR_CBANK_PARAM_SIZE
	.align		4
.L_339:
        /*0eac*/ 	.byte	0x03, 0x19
        /*0eae*/ 	.short	0x0af0


	//----- nvinfo : EIATTR_PARAM_CBANK
	.align		4
        /*0eb0*/ 	.byte	0x04, 0x0a
        /*0eb2*/ 	.short	(.L_341 - .L_340)
	.align		4
.L_340:
        /*0eb4*/ 	.word	index@(.nv.constant0._ZN7cutlass13device_kernelIN5flash11enable_sm90INS1_16FlashAttnFwdSm90INS1_25CollectiveMainloopFwdSm90ILi2EN4cute5tupleIJNS5_1CILi1EEES8_S8_EEENS6_IJNS7_ILi128EEENS7_ILi80EEENS7_ILi256EEEEEELi256ENS_10bfloat16_tEfNS_4arch4Sm90ELb1ELb0ELb1ELb1ELb0ELb0ELb0ELb1ELb1ELb1ELb0ELb0EEENS1_21CollectiveEpilogueFwdINS6_IJSA_SC_SB_EEES9_SE_SG_Li256ELb1ELb1ELb0ELb0EEENS1_36VarlenDynamicPersistentTileSchedulerILi128ELi80ELi256ELi128ELb0ELb1ELb1ELb1ELb1ELb1EEEEEEEEEvNT_6ParamsE)
        /*0eb8*/ 	.short	0x0210
        /*0eba*/ 	.short	0x0af0


	//----- nvinfo : EIATTR_SW_WAR
	.align		4
.L_341:
        /*0ebc*/ 	.byte	0x04, 0x36
        /*0ebe*/ 	.short	(.L_343 - .L_342)
.L_342:
        /*0ec0*/ 	.word	0x00000008
.L_343:


//--------------------- .nv.info._ZN7cutlass13device_kernelIN5flash11enable_sm90INS1_16FlashAttnFwdSm90INS1_25CollectiveMainloopFwdSm90ILi2EN4cute5tupleIJNS5_1CILi1EEES8_S8_EEENS6_IJNS7_ILi128EEENS7_ILi80EEENS7_ILi256EEEEEELi256ENS_10bfloat16_tEfNS_4arch4Sm90ELb1ELb0ELb1ELb1ELb0ELb1ELb0ELb1ELb1ELb1ELb0ELb0EEENS1_21CollectiveEpilogueFwdINS6_IJSA_SC_SB_EEES9_SE_SG_Li256ELb1ELb1ELb0ELb0EEENS1_36VarlenDynamicPersistentTileSchedulerILi128ELi80ELi256ELi128ELb0ELb1ELb1ELb1ELb1ELb1EEEEEEEEEvNT_6ParamsE --------------------------
	.section	.nv.info._ZN7cutlass13device_kernelIN5flash11enable_sm90INS1_16FlashAttnFwdSm90INS1_25CollectiveMainloopFwdSm90ILi2EN4cute5tupleIJNS5_1CILi1EEES8_S8_EEENS6_IJNS7_ILi128EEENS7_ILi80EEENS7_ILi256EEEEEELi256ENS_10bfloat16_tEfNS_4arch4Sm90ELb1ELb0ELb1ELb1ELb0ELb1ELb0ELb1ELb1ELb1ELb0ELb0EEENS1_21CollectiveEpilogueFwdINS6_IJSA_SC_SB_EEES9_SE_SG_Li256ELb1ELb1ELb0ELb0EEENS1_36VarlenDynamicPersistentTileSchedulerILi128ELi80ELi256ELi128ELb0ELb1ELb1ELb1ELb1ELb1EEEEEEEEEvNT_6ParamsE,"",@"SHT_CUDA_INFO"
	.sectionflags	@""
	.align	4


	//----- nvinfo : EIATTR_CUDA_API_VERSION
	.align		4
        /*0000*/ 	.byte	0x04, 0x37
        /*0002*/ 	.short	(.L_345 - .L_344)
.L_344:
        /*0004*/ 	.word	0x00000082


	//----- nvinfo : EIATTR_KPARAM_INFO
	.align		4
.L_345:
        /*0008*/ 	.byte	0x04, 0x17
        /*000a*/ 	.short	(.L_347 - .L_346)
.L_346:
        /*000c*/ 	.word	0x00000000
        /*0010*/ 	.short	0x0000
        /*0012*/ 	.short	0x0070
        /*0014*/ 	.byte	0x00, 0xf0, 0x01, 0x2a


	//----- nvinfo : EIATTR_SPARSE_MMA_MASK
	.align		4
.L_347:
        /*0018*/ 	.byte	0x03, 0x50
        /*001a*/ 	.short	0x0000


	//----- nvinfo : EIATTR_MAXREG_COUNT
	.align		4
        /*001c*/ 	.byte	0x03, 0x1b
        /*001e*/ 	.short	0x00a8


	//----- nvinfo : EIATTR_NUM_BARRIERS
	.align		4
        /*0020*/ 	.byte	0x02, 0x4c
        /*0022*/ 	.byte	0x10
	.zero		1


	//----- nvinfo : EIATTR_EXTERNS
	.align		4
        /*0024*/ 	.byte	0x04, 0x0f
        /*0026*/ 	.short	(.L_349 - .L_348)


	//   ....[0]....
	.align		4
.L_348:
        /*0028*/ 	.word	index@(__assertfail)


	//----- nvinfo : EIATTR_ANNOTATIONS
	.align		4
.L_349:
        /*002c*/ 	.byte	0x04, 0x55
        /*002e*/ 	.short	(.L_351 - .L_350)


	//   ....[0]....
.L_350:
        /* <DEDUP_REMOVED lines=129> */


	//----- nvinfo : EIATTR_MERCURY_ISA_VERSION
	.align		4
.L_351:
        /*0830*/ 	.byte	0x03, 0x5f
        /*0832*/ 	.short	0x0101


	//----- nvinfo : EIATTR_UNUSED_LOAD_BYTE_OFFSET
	.align		4
        /*0834*/ 	.byte	0x04, 0x44
        /*0836*/ 	.short	(.L_353 - .L_352)


	//   ....[0]....
.L_352:
        /*0838*/ 	.word	0x00000aa0
        /*083c*/ 	.word	0x0000fff0


	//   ....[1]....
        /*0840*/ 	.word	0x00025e10
        /*0844*/ 	.word	0x0000fff0


	//----- nvinfo : EIATTR_INT_WARP_WIDE_INSTR_OFFSETS
	.align		4
.L_353:
        /*0848*/ 	.byte	0x04, 0x31
        /*084a*/ 	.short	(.L_355 - .L_354)


	//   ....[0]....
.L_354:
        /*084c*/ 	.word	0x00000190


	//   ....[1]....
        /*0850*/ 	.word	0x000001d0


	//   ....[2]....
        /*0854*/ 	.word	0x00000240


	//   ....[3]....
        /*0858*/ 	.word	0x0002bc80


	//   ....[4]....
        /*085c*/ 	.word	0x0002bd20


	//   ....[5]....
        /*0860*/ 	.word	0x00030420


	//   ....[6]....
        /*0864*/ 	.word	0x00030490


	//----- nvinfo : EIATTR_COOP_GROUP_MASK_REGIDS
	.align		4
.L_355:
        /*0868*/ 	.byte	0x04, 0x29
        /*086a*/ 	.short	(.L_357 - .L_356)


	//   ....[0]....
.L_356:
        /*086c*/ 	.word	0xffffffff


	//   ....[1]....
        /*0870*/ 	.word	0xffffffff


	//   ....[2]....
        /*0874*/ 	.word	0xffffffff


	//   ....[3]....
        /*0878*/ 	.word	0xffffffff


	//   ....[4]....
        /*087c*/ 	.word	0xffffffff


	//   ....[5]....
        /*0880*/ 	.word	0xffffffff


	//   ....[6]....
        /*0884*/ 	.word	0xffffffff


	//   ....[7]....
        /*0888*/ 	.word	0xffffffff


	//   ....[8]....
        /*088c*/ 	.word	0xffffffff


	//   ....[9]....
        /*0890*/ 	.word	0xffffffff


	//   ....[10]....
        /*0894*/ 	.word	0xffffffff


	//   ....[11]....
        /*0898*/ 	.word	0xffffffff


	//   ....[12]....
        /*089c*/ 	.word	0xffffffff


	//   ....[13]....
        /*08a0*/ 	.word	0xffffffff


	//   ....[14]....
        /*08a4*/ 	.word	0xffffffff


	//   ....[15]....
        /*08a8*/ 	.word	0xffffffff


	//   ....[16]....
        /*08ac*/ 	.word	0xffffffff


	//   ....[17]....
        /*08b0*/ 	.word	0xffffffff


	//   ....[18]....
        /*08b4*/ 	.word	0xffffffff


	//   ....[19]....
        /*08b8*/ 	.word	0xffffffff


	//   ....[20]....
        /*08bc*/ 	.word	0xffffffff


	//   ....[21]....
        /*08c0*/ 	.word	0xffffffff


	//   ....[22]....
        /*08c4*/ 	.word	0xffffffff


	//   ....[23]....
        /*08c8*/ 	.word	0xffffffff


	//   ....[24]....
        /*08cc*/ 	.word	0xffffffff


	//   ....[25]....
        /*08d0*/ 	.word	0xffffffff


	//   ....[26]....
        /*08d4*/ 	.word	0xffffffff


	//   ....[27]....
        /*08d8*/ 	.word	0xffffffff


	//   ....[28]....
        /*08dc*/ 	.word	0xffffffff


	//   ....[29]....
        /*08e0*/ 	.word	0xffffffff


	//   ....[30]....
        /*08e4*/ 	.word	0xffffffff


	//   ....[31]....
        /*08e8*/ 	.word	0xffffffff


	//   ....[32]....
        /*08ec*/ 	.word	0xffffffff


	//   ....[33]....
        /*08f0*/ 	.word	0xffffffff


	//   ....[34]....
        /*08f4*/ 	.word	0xffffffff


	//   ....[35]....
        /*08f8*/ 	.word	0xffffffff


	//   ....[36]....
        /*08fc*/ 	.word	0xffffffff


	//   ....[37]....
        /*0900*/ 	.word	0xffffffff


	//   ....[38]....
        /*0904*/ 	.word	0xffffffff


	//   ....[39]....
        /*0908*/ 	.word	0xffffffff


	//   ....[40]....
        /*090c*/ 	.word	0xffffffff


	//   ....[41]....
        /*0910*/ 	.word	0xffffffff


	//   ....[42]....
        /*0914*/ 	.word	0xffffffff


	//   ....[43]....
        /*0918*/ 	.word	0xffffffff


	//   ....[44]....
        /*091c*/ 	.word	0xffffffff


	//   ....[45]....
        /*0920*/ 	.word	0xffffffff


	//   ....[46]....
        /*0924*/ 	.word	0xffffffff


	//   ....[47]....
        /*0928*/ 	.word	0xffffffff


	//   ....[48]....
        /*092c*/ 	.word	0xffffffff


	//   ....[49]....
        /*0930*/ 	.word	0xffffffff


	//   ....[50]....
        /*0934*/ 	.word	0xffffffff


	//   ....[51]....
        /*0938*/ 	.word	0xffffffff


	//   ....[52]....
        /*093c*/ 	.word	0xffffffff


	//   ....[53]....
        /*0940*/ 	.word	0xffffffff


	//   ....[54]....
        /*0944*/ 	.word	0xffffffff


	//   ....[55]....
        /*0948*/ 	.word	0xffffffff


	//   ....[56]....
        /*094c*/ 	.word	0xffffffff


	//   ....[57]....
        /*0950*/ 	.word	0xffffffff


	//   ....[58]....
        /*0954*/ 	.word	0xffffffff


	//   ....[59]....
        /*0958*/ 	.word	0xffffffff


	//   ....[60]....
        /*095c*/ 	.word	0xffffffff


	//   ....[61]....
        /*0960*/ 	.word	0xffffffff


	//   ....[62]....
        /*0964*/ 	.word	0xffffffff


	//   ....[63]....
        /*0968*/ 	.word	0xffffffff


	//   ....[64]....
        /*096c*/ 	.word	0xffffffff


	//   ....[65]....
        /*0970*/ 	.word	0xffffffff


	//   ....[66]....
        /*0974*/ 	.word	0xffffffff


	//   ....[67]....
        /*0978*/ 	.word	0xffffffff


	//   ....[68]....
        /*097c*/ 	.word	0xffffffff


	//   ....[69]....
        /*0980*/ 	.word	0xffffffff


	//   ....[70]....
        /*0984*/ 	.word	0xffffffff


	//   ....[71]....
        /*0988*/ 	.word	0xffffffff


	//   ....[72]....
        /*098c*/ 	.word	0xffffffff


	//   ....[73]....
        /*0990*/ 	.word	0xffffffff


	//   ....[74]....
        /*0994*/ 	.word	0xffffffff


	//   ....[75]....
        /*0998*/ 	.word	0xffffffff


	//   ....[76]....
        /*099c*/ 	.word	0xffffffff


	//   ....[77]....
        /*09a0*/ 	.word	0xffffffff


	//   ....[78]....
        /*09a4*/ 	.word	0xffffffff


	//   ....[79]....
        /*09a8*/ 	.word	0xffffffff


	//   ....[80]....
        /*09ac*/ 	.word	0xffffffff


	//   ....[81]....
        /*09b0*/ 	.word	0xffffffff


	//   ....[82]....
        /*09b4*/ 	.word	0xffffffff


	//   ....[83]....
        /*09b8*/ 	.word	0xffffffff


	//   ....[84]....
        /*09bc*/ 	.word	0xffffffff


	//   ....[85]....
        /*09c0*/ 	.word	0xffffffff


	//   ....[86]....
        /*09c4*/ 	.word	0xffffffff


	//   ....[87]....
        /*09c8*/ 	.word	0xffffffff


	//   ....[88]....
        /*09cc*/ 	.word	0xffffffff


	//   ....[89]....
        /*09d0*/ 	.word	0xffffffff


	//   ....[90]....
        /*09d4*/ 	.word	0xffffffff


	//   ....[91]....
        /*09d8*/ 	.word	0xffffffff


	//   ....[92]....
        /*09dc*/ 	.word	0xffffffff


	//   ....[93]....
        /*09e0*/ 	.word	0xffffffff


	//   ....[94]....
        /*09e4*/ 	.word	0xffffffff


	//   ....[95]....
        /*09e8*/ 	.word	0xffffffff


	//   ....[96]....
        /*09ec*/ 	.word	0xffffffff


	//   ....[97]....
        /*09f0*/ 	.word	0xffffffff


	//   ....[98]....
        /*09f4*/ 	.word	0xffffffff


	//   ....[99]....
        /*09f8*/ 	.word	0xffffffff


	//   ....[100]....
        /*09fc*/ 	.word	0xffffffff


	//   ....[101]....
        /*0a00*/ 	.word	0xffffffff


	//   ....[102]....
        /*0a04*/ 	.word	0xffffffff


	//   ....[103]....
        /*0a08*/ 	.word	0xffffffff


	//   ....[104]....
        /*0a0c*/ 	.word	0xffffffff


	//   ....[105]....
        /*0a10*/ 	.word	0xffffffff


	//   ....[106]....
        /*0a14*/ 	.word	0xffffffff


	//   ....[107]....
        /*0a18*/ 	.word	0xffffffff


	//   ....[108]....
        /*0a1c*/ 	.word	0xffffffff


	//   ....[109]....
        /*0a20*/ 	.word	0xffffffff


	//   ....[110]....
        /*0a24*/ 	.word	0xffffffff


	//   ....[111]....
        /*0a28*/ 	.word	0xffffffff


	//   ....[112]....
        /*0a2c*/ 	.word	0xffffffff


	//   ....[113]....
        /*0a30*/ 	.word	0xffffffff


	//   ....[114]....
        /*0a34*/ 	.word	0xffffffff


	//   ....[115]....
        /*0a38*/ 	.word	0xffffffff


	//   ....[116]....
        /*0a3c*/ 	.word	0xffffffff


	//   ....[117]....
        /*0a40*/ 	.word	0xffffffff


	//   ....[118]....
        /*0a44*/ 	.word	0xffffffff


	//   ....[119]....
        /*0a48*/ 	.word	0xffffffff


	//   ....[120]....
        /*0a4c*/ 	.word	0xffffffff


	//   ....[121]....
        /*0a50*/ 	.word	0xffffffff


	//   ....[122]....
        /*0a54*/ 	.word	0xffffffff


	//   ....[123]....
        /*0a58*/ 	.word	0xffffffff


	//   ....[124]....
        /*0a5c*/ 	.word	0xffffffff


	//   ....[125]....
        /*0a60*/ 	.word	0xffffffff


	//   ....[126]....
        /*0a64*/ 	.word	0xffffffff


	//   ....[127]....
        /*0a68*/ 	.word	0xffffffff


	//   ....[128]....
        /*0a6c*/ 	.word	0xffffffff


	//   ....[129]....
        /*0a70*/ 	.word	0xffffffff


	//   ....[130]....
        /*0a74*/ 	.word	0xffffffff


	//   ....[131]....
        /*0a78*/ 	.word	0xffffffff


	//   ....[132]....
        /*0a7c*/ 	.word	0x0500000f


	//   ....[133]....
        /*0a80*/ 	.word	0x0500000f


	//   ....[134]....
        /*0a84*/ 	.word	0x0500000f


	//   ....[135]....
        /*0a88*/ 	.word	0x0500000f


	//   ....[136]....
        /*0a8c*/ 	.word	0x0500000f


	//   ....[137]....
        /*0a90*/ 	.word	0x0500000f


	//   ....[138]....
        /*0a94*/ 	.word	0x0500000f


	//   ....[139]....
        /*0a98*/ 	.word	0x0500000f


	//   ....[140]....
        /*0a9c*/ 	.word	0x0500000f


	//   ....[141]....
        /*0aa0*/ 	.word	0x0500000f


	//   ....[142]....
        /*0aa4*/ 	.word	0x0500000f


	//   ....[143]....
        /*0aa8*/ 	.word	0x0500000f


	//   ....[144]....
        /*0aac*/ 	.word	0x0500000f


	//   ....[145]....
        /*0ab0*/ 	.word	0x0500000f


	//   ....[146]....
        /*0ab4*/ 	.word	0x0500000f


	//   ....[147]....
        /*0ab8*/ 	.word	0x0500000f


	//   ....[148]....
        /*0abc*/ 	.word	0x0500000f


	//   ....[149]....
        /*0ac0*/ 	.word	0x0500000f


	//   ....[150]....
        /*0ac4*/ 	.word	0x0500000f


	//   ....[151]....
        /*0ac8*/ 	.word	0x0500000f


	//   ....[152]....
        /*0acc*/ 	.word	0x0500000f


	//   ....[153]....
        /*0ad0*/ 	.word	0x0500000f


	//   ....[154]....
        /*0ad4*/ 	.word	0x0500000f


	//   ....[155]....
        /*0ad8*/ 	.word	0x0500000f


	//   ....[156]....
        /*0adc*/ 	.word	0x0500000f


	//   ....[157]....
        /*0ae0*/ 	.word	0x0500000f


	//   ....[158]....
        /*0ae4*/ 	.word	0x0500000f


	//   ....[159]....
        /*0ae8*/ 	.word	0x0500000f


	//   ....[160]....
        /*0aec*/ 	.word	0x0500000f


	//   ....[161]....
        /*0af0*/ 	.word	0x0500000f


	//   ....[162]....
        /*0af4*/ 	.word	0x0500000f


	//   ....[163]....
        /*0af8*/ 	.word	0x0500000f


	//   ....[164]....
        /*0afc*/ 	.word	0x0500000f


	//   ....[165]....
        /*0b00*/ 	.word	0x0500000f


	//   ....[166]....
        /*0b04*/ 	.word	0x0500000f


	//   ....[167]....
        /*0b08*/ 	.word	0x0500000f


	//   ....[168]....
        /*0b0c*/ 	.word	0x0500000f


	//   ....[169]....
        /*0b10*/ 	.word	0x0500000f


	//   ....[170]....
        /*0b14*/ 	.word	0x0500000f


	//   ....[171]....
        /*0b18*/ 	.word	0x0500000f


	//   ....[172]....
        /*0b1c*/ 	.word	0x0500000f


	//   ....[173]....
        /*0b20*/ 	.word	0x0500000f


	//   ....[174]....
        /*0b24*/ 	.word	0x0500000f


	//   ....[175]....
        /*0b28*/ 	.word	0x0500000f


	//   ....[176]....
        /*0b2c*/ 	.word	0x0500000f


	//   ....[177]....
        /*0b30*/ 	.word	0x0500000f


	//   ....[178]....
        /*0b34*/ 	.word	0x0500000f


	//   ....[179]....
        /*0b38*/ 	.word	0x0500000f


	//   ....[180]....
        /*0b3c*/ 	.word	0x0500000f


	//   ....[181]....
        /*0b40*/ 	.word	0x0500000f


	//   ....[182]....
        /*0b44*/ 	.word	0x0500000f


	//   ....[183]....
        /*0b48*/ 	.word	0x0500000f


	//   ....[184]....
        /*0b4c*/ 	.word	0x0500000f


	//   ....[185]....
        /*0b50*/ 	.word	0x0500000f


	//   ....[186]....
        /*0b54*/ 	.word	0x0500000f


	//   ....[187]....
        /*0b58*/ 	.word	0x0500000f


	//   ....[188]....
        /*0b5c*/ 	.word	0x0500000f


	//   ....[189]....
        /*0b60*/ 	.word	0x0500000f


	//   ....[190]....
        /*0b64*/ 	.word	0x0500000f


	//   ....[191]....
        /*0b68*/ 	.word	0x0500000f


	//   ....[192]....
        /*0b6c*/ 	.word	0x0500000f


	//   ....[193]....
        /*0b70*/ 	.word	0x0500000f


	//   ....[194]....
        /*0b74*/ 	.word	0x0500000f


	//   ....[195]....
        /*0b78*/ 	.word	0x0500000f


	//   ....[196]....
        /*0b7c*/ 	.word	0x0500000f


	//   ....[197]....
        /*0b80*/ 	.word	0x0500000f


	//   ....[198]....
        /*0b84*/ 	.word	0x0500000f


	//   ....[199]....
        /*0b88*/ 	.word	0x0500000f


	//----- nvinfo : EIATTR_COOP_GROUP_INSTR_OFFSETS
	.align		4
.L_357:
        /*0b8c*/ 	.byte	0x04, 0x28
        /*0b8e*/ 	.short	(.L_359 - .L_358)


	//   ....[0]....
.L_358:
        /*0b90*/ 	.word	0x00000060


	//   ....[1]....
        /*0b94*/ 	.word	0x000001a0


	//   ....[2]....
        /*0b98*/ 	.word	0x000001f0


	//   ....[3]....
        /*0b9c*/ 	.word	0x00000420


	//   ....[4]....
        /*0ba0*/ 	.word	0x00000580


	//   ....[5]....
        /*0ba4*/ 	.word	0x000006a0


	//   ....[6]....
        /*0ba8*/ 	.word	0x00000800


	//   ....[7]....
        /*0bac*/ 	.word	0x0000b690


	//   ....[8]....
        /*0bb0*/ 	.word	0x0000be00


	//   ....[9]....
        /*0bb4*/ 	.word	0x0000be10


	//   ....[10]....
        /*0bb8*/ 	.word	0x0000be20


	//   ....[11]....
        /*0bbc*/ 	.word	0x0000be30


	//   ....[12]....
        /*0bc0*/ 	.word	0x0000c420


	//   ....[13]....
        /*0bc4*/ 	.word	0x0000c430


	//   ....[14]....
        /*0bc8*/ 	.word	0x0000c440


	//   ....[15]....
        /*0bcc*/ 	.word	0x0000c450


	//   ....[16]....
        /*0bd0*/ 	.word	0x0000ca20


	//   ....[17]....
        /*0bd4*/ 	.word	0x0000ca30


	//   ....[18]....
        /*0bd8*/ 	.word	0x0000ca40


	//   ....[19]....
        /*0bdc*/ 	.word	0x0000ca50


	//   ....[20]....
        /*0be0*/ 	.word	0x0000d040


	//   ....[21]....
        /*0be4*/ 	.word	0x0000d050


	//   ....[22]....
        /*0be8*/ 	.word	0x0000d060


	//   ....[23]....
        /*0bec*/ 	.word	0x0000d070


	//   ....[24]....
        /*0bf0*/ 	.word	0x00010b80


	//   ....[25]....
        /*0bf4*/ 	.word	0x00010b90


	//   ....[26]....
        /*0bf8*/ 	.word	0x00010ba0


	//   ....[27]....
        /*0bfc*/ 	.word	0x00010bb0


	//   ....[28]....
        /*0c00*/ 	.word	0x00011080


	//   ....[29]....
        /*0c04*/ 	.word	0x00011090


	//   ....[30]....
        /*0c08*/ 	.word	0x000110a0


	//   ....[31]....
        /*0c0c*/ 	.word	0x000110b0


	//   ....[32]....
        /*0c10*/ 	.word	0x00011560


	//   ....[33]....
        /*0c14*/ 	.word	0x00011570


	//   ....[34]....
        /*0c18*/ 	.word	0x00011580


	//   ....[35]....
        /*0c1c*/ 	.word	0x00011590


	//   ....[36]....
        /*0c20*/ 	.word	0x00011a60


	//   ....[37]....
        /*0c24*/ 	.word	0x00011a70


	//   ....[38]....
        /*0c28*/ 	.word	0x00011a80


	//   ....[39]....
        /*0c2c*/ 	.word	0x00011a90


	//   ....[40]....
        /*0c30*/ 	.word	0x00018d40


	//   ....[41]....
        /*0c34*/ 	.word	0x00018d70


	//   ....[42]....
        /*0c38*/ 	.word	0x000195f0


	//   ....[43]....
        /*0c3c*/ 	.word	0x00019730


	//   ....[44]....
        /*0c40*/ 	.word	0x00019c00


	//   ....[45]....
        /*0c44*/ 	.word	0x00019c80


	//   ....[46]....
        /*0c48*/ 	.word	0x0001e520


	//   ....[47]....
        /*0c4c*/ 	.word	0x0001ea00


	//   ....[48]....
        /*0c50*/ 	.word	0x0001eb90


	//   ....[49]....
        /*0c54*/ 	.word	0x0001ec90


	//   ....[50]....
        /*0c58*/ 	.word	0x0001f110


	//   ....[51]....
        /*0c5c*/ 	.word	0x0001f170


	//   ....[52]....
        /*0c60*/ 	.word	0x00023c30


	//   ....[53]....
        /*0c64*/ 	.word	0x00023c60


	//   ....[54]....
        /*0c68*/ 	.word	0x00023f50


	//   ....[55]....
        /*0c6c*/ 	.word	0x00024010


	//   ....[56]....
        /*0c70*/ 	.word	0x00025390


	//   ....[57]....
        /*0c74*/ 	.word	0x00025410


	//   ....[58]....
        /*0c78*/ 	.word	0x00025430


	//   ....[59]....
        /*0c7c*/ 	.word	0x00025440


	//   ....[60]....
        /*0c80*/ 	.word	0x00027110


	//   ....[61]....
        /*0c84*/ 	.word	0x000271d0


	//   ....[62]....
        /*0c88*/ 	.word	0x00027200


	//   ....[63]....
        /*0c8c*/ 	.word	0x00027220


	//   ....[64]....
        /*0c90*/ 	.word	0x00027810


	//   ....[65]....
        /*0c94*/ 	.word	0x00027840


	//   ....[66]....
        /*0c98*/ 	.word	0x000279a0


	//   ....[67]....
        /*0c9c*/ 	.word	0x000279c0


	//   ....[68]....
        /*0ca0*/ 	.word	0x00027b10


	//   ....[69]....
        /*0ca4*/ 	.word	0x00027b30


	//   ....[70]....
        /*0ca8*/ 	.word	0x00027c90


	//   ....[71]....
        /*0cac*/ 	.word	0x00027cb0


	//   ....[72]....
        /*0cb0*/ 	.word	0x00028630


	//   ....[73]....
        /*0cb4*/ 	.word	0x00028640


	//   ....[74]....
        /*0cb8*/ 	.word	0x000287a0


	//   ....[75]....
        /*0cbc*/ 	.word	0x000287c0


	//   ....[76]....
        /*0cc0*/ 	.word	0x00028910


	//   ....[77]....
        /*0cc4*/ 	.word	0x00028930


	//   ....[78]....
        /*0cc8*/ 	.word	0x00028a90


	//   ....[79]....
        /*0ccc*/ 	.word	0x00028ab0


	//   ....[80]....
        /*0cd0*/ 	.word	0x00028c90


	//   ....[81]....
        /*0cd4*/ 	.word	0x00028e70


	//   ....[82]....
        /*0cd8*/ 	.word	0x00028ea0


	//   ....[83]....
        /*0cdc*/ 	.word	0x00028ed0


	//   ....[84]....
        /*0ce0*/ 	.word	0x00028f00


	//   ....[85]....
        /*0ce4*/ 	.word	0x00028f30


	//   ....[86]....
        /*0ce8*/ 	.word	0x00028f60


	//   ....[87]....
        /*0cec*/ 	.word	0x000290e0


	//   ....[88]....
        /*0cf0*/ 	.word	0x00029110


	//   ....[89]....
        /*0cf4*/ 	.word	0x00029140


	//   ....[90]....
        /*0cf8*/ 	.word	0x00029170


	//   ....[91]....
        /*0cfc*/ 	.word	0x000291a0


	//   ....[92]....
        /*0d00*/ 	.word	0x000291d0


	//   ....[93]....
        /*0d04*/ 	.word	0x00029280


	//   ....[94]....
        /*0d08*/ 	.word	0x000292e0


	//   ....[95]....
        /*0d0c*/ 	.word	0x00029370


	//   ....[96]....
        /*0d10*/ 	.word	0x0002a230


	//   ....[97]....
        /*0d14*/ 	.word	0x0002c2a0


	//   ....[98]....
        /*0d18*/ 	.word	0x0002cff0


	//   ....[99]....
        /*0d1c*/ 	.word	0x0002d000


	//   ....[100]....
        /*0d20*/ 	.word	0x0002d020


	//   ....[101]....
        /*0d24*/ 	.word	0x0002d0f0


	//   ....[102]....
        /*0d28*/ 	.word	0x0002d120


	//   ....[103]....
        /*0d2c*/ 	.word	0x0002d1c0


	//   ....[104]....
        /*0d30*/ 	.word	0x0002d1f0


	//   ....[105]....
        /*0d34*/ 	.word	0x0002d290


	//   ....[106]....
        /*0d38*/ 	.word	0x0002d2c0


	//   ....[107]....
        /*0d3c*/ 	.word	0x0002d360


	//   ....[108]....
        /*0d40*/ 	.word	0x0002d390


	//   ....[109]....
        /*0d44*/ 	.word	0x0002d430


	//   ....[110]....
        /*0d48*/ 	.word	0x0002d460


	//   ....[111]....
        /*0d4c*/ 	.word	0x0002d500


	//   ....[112]....
        /*0d50*/ 	.word	0x0002d510


	//   ....[113]....
        /*0d54*/ 	.word	0x0002d540


	//   ....[114]....
        /*0d58*/ 	.word	0x00030d60


	//   ....[115]....
        /*0d5c*/ 	.word	0x00030d90


	//   ....[116]....
        /*0d60*/ 	.word	0x00030dd0


	//   ....[117]....
        /*0d64*/ 	.word	0x00030e00


	//   ....[118]....
        /*0d68*/ 	.word	0x00030e30


	//   ....[119]....
        /*0d6c*/ 	.word	0x00030e60


	//   ....[120]....
        /*0d70*/ 	.word	0x00030e90


	//   ....[121]....
        /*0d74*/ 	.word	0x00030ec0


	//   ....[122]....
        /*0d78*/ 	.word	0x00031050


	//   ....[123]....
        /*0d7c*/ 	.word	0x00031080


	//   ....[124]....
        /*0d80*/ 	.word	0x000310b0


	//   ....[125]....
        /*0d84*/ 	.word	0x000310e0


	//   ....[126]....
        /*0d88*/ 	.word	0x00031110


	//   ....[127]....
        /*0d8c*/ 	.word	0x00031140


	//   ....[128]....
        /*0d90*/ 	.word	0x00031200


	//   ....[129]....
        /*0d94*/ 	.word	0x00031220


	//   ....[130]....
        /*0d98*/ 	.word	0x00031290


	//   ....[131]....
        /*0d9c*/ 	.word	0x00031970


	//   ....[132]....
        /*0da0*/ 	.word	0x00031dd0


	//   ....[133]....
        /*0da4*/ 	.word	0x00031e60


	//   ....[134]....
        /*0da8*/ 	.word	0x00031eb0


	//   ....[135]....
        /*0dac*/ 	.word	0x00031f00


	//   ....[136]....
        /*0db0*/ 	.word	0x00031f90


	//   ....[137]....
        /*0db4*/ 	.word	0x00032020


	//   ....[138]....
        /*0db8*/ 	.word	0x00032070


	//   ....[139]....
        /*0dbc*/ 	.word	0x000320c0


	//   ....[140]....
        /*0dc0*/ 	.word	0x00032150


	//   ....[141]....
        /*0dc4*/ 	.word	0x000321e0


	//   ....[142]....
        /*0dc8*/ 	.word	0x00032230


	//   ....[143]....
        /*0dcc*/ 	.word	0x00032280


	//   ....[144]....
        /*0dd0*/ 	.word	0x00032310


	//   ....[145]....
        /*0dd4*/ 	.word	0x000323a0


	//   ....[146]....
        /*0dd8*/ 	.word	0x000323f0


	//   ....[147]....
        /*0ddc*/ 	.word	0x00032440


	//   ....[148]....
        /*0de0*/ 	.word	0x00032530


	//   ....[149]....
        /*0de4*/ 	.word	0x000325c0


	//   ....[150]....
        /*0de8*/ 	.word	0x00032610


	//   ....[151]....
        /*0dec*/ 	.word	0x00032660


	//   ....[152]....
        /*0df0*/ 	.word	0x000326f0


	//   ....[153]....
        /*0df4*/ 	.word	0x00032780


	//   ....[154]....
        /*0df8*/ 	.word	0x000327d0


	//   ....[155]....
        /*0dfc*/ 	.word	0x00032820


	//   ....[156]....
        /*0e00*/ 	.word	0x000328b0


	//   ....[157]....
        /*0e04*/ 	.word	0x00032940


	//   ....[158]....
        /*0e08*/ 	.word	0x00032990


	//   ....[159]....
        /*0e0c*/ 	.word	0x000329e0


	//   ....[160]....
        /*0e10*/ 	.word	0x00032a70


	//   ....[161]....
        /*0e14*/ 	.word	0x00032b00


	//   ....[162]....
        /*0e18*/ 	.word	0x00032b50


	//   ....[163]....
        /*0e1c*/ 	.word	0x00032ba0


	//   ....[164]....
        /*0e20*/ 	.word	0x00032ea0


	//   ....[165]....
        /*0e24*/ 	.word	0x00033190


	//   ....[166]....
        /*0e28*/ 	.word	0x00033330


	//   ....[167]....
        /*0e2c*/ 	.word	0x00033380


	//   ....[168]....
        /*0e30*/ 	.word	0x000334b0


	//   ....[169]....
        /*0e34*/ 	.word	0x00033520


	//   ....[170]....
        /*0e38*/ 	.word	0x00033650


	//   ....[171]....
        /*0e3c*/ 	.word	0x000336c0


	//   ....[172]....
        /*0e40*/ 	.word	0x000337f0


	//   ....[173]....
        /*0e44*/ 	.word	0x00033860


	//   ....[174]....
        /*0e48*/ 	.word	0x00033990


	//   ....[175]....
        /*0e4c*/ 	.word	0x00033a00


	//   ....[176]....
        /*0e50*/ 	.word	0x00033b30


	//   ....[177]....
        /*0e54*/ 	.word	0x00033ba0


	//   ....[178]....
        /*0e58*/ 	.word	0x00033cd0


	//   ....[179]....
        /*0e5c*/ 	.word	0x00033d40


	//   ....[180]....
        /*0e60*/ 	.word	0x00033e70


	//   ....[181]....
        /*0e64*/ 	.word	0x00033ec0


	//   ....[182]....
        /*0e68*/ 	.word	0x000341f0


	//   ....[183]....
        /*0e6c*/ 	.word	0x00034290


	//   ....[184]....
        /*0e70*/ 	.word	0x000343c0


	//   ....[185]....
        /*0e74*/ 	.word	0x00034440


	//   ....[186]....
        /*0e78*/ 	.word	0x000344c0


	//   ....[187]....
        /*0e7c*/ 	.word	0x00034540


	//   ....[188]....
        /*0e80*/ 	.word	0x000345c0


	//   ....[189]....
        /*0e84*/ 	.word	0x00034650


	//   ....[190]....
        /*0e88*/ 	.word	0x000346f0


	//   ....[191]....
        /*0e8c*/ 	.word	0x000347a0


	//   ....[192]....
        /*0e90*/ 	.word	0x00034820


	//   ....[193]....
        /*0e94*/ 	.word	0x000348a0


	//   ....[194]....
        /*0e98*/ 	.word	0x00034920


	//   ....[195]....
        /*0e9c*/ 	.word	0x000349b0


	//   ....[196]....
        /*0ea0*/ 	.word	0x00034a30


	//   ....[197]....
        /*0ea4*/ 	.word	0x00034ad0


	//   ....[198]....
        /*0ea8*/ 	.word	0x00034b60


	//   ....[199]....
        /*0eac*/ 	.word	0x00034c90


	//----- nvinfo : EIATTR_REG_RECONFIG
	.align		4
.L_359:
        /*0eb0*/ 	.byte	0x01, 0x54
	.zero		2


	//----- nvinfo : EIATTR_SYSCALL_OFFSETS
	.align		4
        /*0eb4*/ 	.byte	0x04, 0x46
        /*0eb6*/ 	.short	(.L_361 - .L_360)


	//   ....[0]....
.L_360:
        /*0eb8*/ 	.word	0x00001b30


	//   ....[1]....
        /*0ebc*/ 	.word	0x00001c80


	//   ....[2]....
        /*0ec0*/ 	.word	0x0000b830


	//   ....[3]....
        /*0ec4*/ 	.word	0x0000bb60


	//   ....[4]....
        /*0ec8*/ 	.word	0x0002be90


	//   ....[5]....
        /*0ecc*/ 	.word	0x0002bff0


	//   ....[6]....
        /*0ed0*/ 	.word	0x0002c0f0


	//   ....[7]....
        /*0ed4*/ 	.word	0x0002cb70


	//----- nvinfo : EIATTR_MBARRIER_INSTR_OFFSETS
	.align		4
.L_361:
        /*0ed8*/ 	.byte	0x04, 0x39
        /*0eda*/ 	.short	(.L_363 - .L_362)


	//   ....[0]....
.L_362:
        /*0edc*/ 	.word	0x000002d0
        /*0ee0*/ 	.word	0x000000ff
        /*0ee4*/ 	.word	0x00038800
        /*0ee8*/ 	.short	0x0100
        /*0eea*/ 	.byte	0x08
	.zero		1


	//   ....[1]....
        /*0eec*/ 	.word	0x000002e0
        /*0ef0*/ 	.word	0x000000ff
        /*0ef4*/ 	.word	0x00038820
        /*0ef8*/ 	.short	0x0100
        /*0efa*/ 	.byte	0x08
	.zero		1


	//   ....[2]....
        /*0efc*/ 	.word	0x000003d0
        /*0f00*/ 	.word	0x000000ff
        /*0f04*/ 	.word	0x00038830
        /*0f08*/ 	.short	0x0100
        /*0f0a*/ 	.byte	0x08
	.zero		1


	//   ....[3]....
        /*0f0c*/ 	.word	0x000003e0
        /*0f10*/ 	.word	0x000000ff
        /*0f14*/ 	.word	0x00038840
        /*0f18*/ 	.short	0x0100
        /*0f1a*/ 	.byte	0x08
	.zero		1


	//   ....[4]....
        /*0f1c*/ 	.word	0x000003f0
        /*0f20*/ 	.word	0x000000ff
        /*0f24*/ 	.word	0x00038838
        /*0f28*/ 	.short	0x0100
        /*0f2a*/ 	.byte	0x08
	.zero		1


	//   ....[5]....
        /*0f2c*/ 	.word	0x00000400
        /*0f30*/ 	.word	0x000000ff
        /*0f34*/ 	.word	0x00038848
        /*0f38*/ 	.short	0x0100
        /*0f3a*/ 	.byte	0x08
	.zero		1


	//   ....[6]....
        /*0f3c*/ 	.word	0x00000530
        /*0f40*/ 	.word	0x000000ff
        /*0f44*/ 	.word	0x00038850
        /*0f48*/ 	.short	0x0100
        /*0f4a*/ 	.byte	0x08
	.zero		1


	//   ....[7]....
        /*0f4c*/ 	.word	0x00000540
        /*0f50*/ 	.word	0x000000ff
        /*0f54*/ 	.word	0x00038860
        /*0f58*/ 	.short	0x0100
        /*0f5a*/ 	.byte	0x08
	.zero		1


	//   ....[8]....
        /*0f5c*/ 	.word	0x00000550
        /*0f60*/ 	.word	0x000000ff
        /*0f64*/ 	.word	0x00038858
        /*0f68*/ 	.short	0x0100
        /*0f6a*/ 	.byte	0x08
	.zero		1


	//   ....[9]....
        /*0f6c*/ 	.word	0x00000560
        /*0f70*/ 	.word	0x000000ff
        /*0f74*/ 	.word	0x00038868
        /*0f78*/ 	.short	0x0100
        /*0f7a*/ 	.byte	0x08
	.zero		1


	//   ....[10]....
        /*0f7c*/ 	.word	0x00000650
        /*0f80*/ 	.word	0x000000ff
        /*0f84*/ 	.word	0x00038870
        /*0f88*/ 	.short	0x0100
        /*0f8a*/ 	.byte	0x06
	.zero		1


	//   ....[11]....
        /*0f8c*/ 	.word	0x00000660
        /*0f90*/ 	.word	0x000000ff
        /*0f94*/ 	.word	0x00038880
        /*0f98*/ 	.short	0x0100
        /*0f9a*/ 	.byte	0x06
	.zero		1


	//   ....[12]....
        /*0f9c*/ 	.word	0x00000670
        /*0fa0*/ 	.word	0x000000ff
        /*0fa4*/ 	.word	0x00038878
        /*0fa8*/ 	.short	0x0100
        /*0faa*/ 	.byte	0x06
	.zero		1


	//   ....[13]....
        /*0fac*/ 	.word	0x00000680
        /*0fb0*/ 	.word	0x000000ff
        /*0fb4*/ 	.word	0x00038888
        /*0fb8*/ 	.short	0x0100
        /*0fba*/ 	.byte	0x06
	.zero		1


	//   ....[14]....
        /*0fbc*/ 	.word	0x000007b0
        /*0fc0*/ 	.word	0x000000ff
        /*0fc4*/ 	.word	0x00038890
        /*0fc8*/ 	.short	0x0100
        /*0fca*/ 	.byte	0x08
	.zero		1


	//   ....[15]....
        /*0fcc*/ 	.word	0x000007c0
        /*0fd0*/ 	.word	0x000000ff
        /*0fd4*/ 	.word	0x000388a0
        /*0fd8*/ 	.short	0x0100
        /*0fda*/ 	.byte	0x08
	.zero		1


	//   ....[16]....
        /*0fdc*/ 	.word	0x000007d0
        /*0fe0*/ 	.word	0x000000ff
        /*0fe4*/ 	.word	0x00038898
        /*0fe8*/ 	.short	0x0100
        /*0fea*/ 	.byte	0x08
	.zero		1


	//   ....[17]....
        /*0fec*/ 	.word	0x000007e0
        /*0ff0*/ 	.word	0x000000ff
        /*0ff4*/ 	.word	0x000388a8
        /*0ff8*/ 	.short	0x0100
        /*0ffa*/ 	.byte	0x08
	.zero		1


	//   ....[18]....
        /*0ffc*/ 	.word	0x00000910
        /*1000*/ 	.word	0x000000ff
        /*1004*/ 	.word	0x000388b0
        /*1008*/ 	.short	0x0100
        /*100a*/ 	.byte	0x08
	.zero		1


	//   ....[19]....
        /*100c*/ 	.word	0x00000920
        /*1010*/ 	.word	0x000000ff
        /*1014*/ 	.word	0x000388c0
        /*1018*/ 	.short	0x0100
        /*101a*/ 	.byte	0x08
	.zero		1


	//   ....[20]....
        /*101c*/ 	.word	0x00000930
        /*1020*/ 	.word	0x000000ff
        /*1024*/ 	.word	0x000388b8
        /*1028*/ 	.short	0x0100
        /*102a*/ 	.byte	0x08
	.zero		1


	//   ....[21]....
        /*102c*/ 	.word	0x00000940
        /*1030*/ 	.word	0x000000ff
        /*1034*/ 	.word	0x000388c8
        /*1038*/ 	.short	0x0100
        /*103a*/ 	.byte	0x08
	.zero		1


	//   ....[22]....
        /*103c*/ 	.word	0x000038d0
        /*1040*/ 	.word	0x00000000
        /*1044*/ 	.word	0x00038890
        /*1048*/ 	.short	0x010a
        /*104a*/ 	.byte	0x3f
	.zero		1


	//   ....[23]....
        /*104c*/ 	.word	0x00007050
        /*1050*/ 	.word	0x00000000
        /*1054*/ 	.word	0x00038890
        /*1058*/ 	.short	0x010a
        /*105a*/ 	.byte	0x3f
	.zero		1


	//   ....[24]....
        /*105c*/ 	.word	0x0000a460
        /*1060*/ 	.word	0x00000000
        /*1064*/ 	.word	0x00038890
        /*1068*/ 	.short	0x010a
        /*106a*/ 	.byte	0x3f
	.zero		1


	//   ....[25]....
        /*106c*/ 	.word	0x0000a8c0
        /*1070*/ 	.word	0x00000028
        /*1074*/ 	.word	0x00000000
        /*1078*/ 	.short	0x0101
        /*107a*/ 	.byte	0x3f
	.zero		1


	//   ....[26]....
        /*107c*/ 	.word	0x0000a900
        /*1080*/ 	.word	0x00000000
        /*1084*/ 	.word	0x000388b0
        /*1088*/ 	.short	0x010a
        /*108a*/ 	.byte	0x3f
	.zero		1


	//   ....[27]....
        /*108c*/ 	.word	0x0000b070
        /*1090*/ 	.word	0x00000000
        /*1094*/ 	.word	0x00000000
        /*1098*/ 	.short	0x0101
        /*109a*/ 	.byte	0x3f
	.zero		1


	//   ....[28]....
        /*109c*/ 	.word	0x0000b8c0
        /*10a0*/ 	.word	0x00000012
        /*10a4*/ 	.word	0x00038800
        /*10a8*/ 	.short	0x010a
        /*10aa*/ 	.byte	0x3f
	.zero		1


	//   ....[29]....
        /*10ac*/ 	.word	0x0000b910
        /*10b0*/ 	.word	0x00000012
        /*10b4*/ 	.word	0x00038800
        /*10b8*/ 	.short	0x010a
        /*10ba*/ 	.byte	0x3f
	.zero		1


	//   ....[30]....
        /*10bc*/ 	.word	0x0000d470
        /*10c0*/ 	.word	0x00000012
        /*10c4*/ 	.word	0x00038800
        /*10c8*/ 	.short	0x010a
        /*10ca*/ 	.byte	0x3f
	.zero		1


	//   ....[31]....
        /*10cc*/ 	.word	0x00011d60
        /*10d0*/ 	.word	0x00000012
        /*10d4*/ 	.word	0x00038800
        /*10d8*/ 	.short	0x010a
        /*10da*/ 	.byte	0x3f
	.zero		1


	//   ....[32]....
        /*10dc*/ 	.word	0x000158f0
        /*10e0*/ 	.word	0x00000000
        /*10e4*/ 	.word	0x00038830
        /*10e8*/ 	.short	0x010a
        /*10ea*/ 	.byte	0x3f
	.zero		1


	//   ....[33]....
        /*10ec*/ 	.word	0x00015960
        /*10f0*/ 	.word	0x00000000
        /*10f4*/ 	.word	0x00038830
        /*10f8*/ 	.short	0x010a
        /*10fa*/ 	.byte	0x3f
	.zero		1


	//   ....[34]....
        /*10fc*/ 	.word	0x00019440
        /*1100*/ 	.word	0x00000000
        /*1104*/ 	.word	0x00000000
        /*1108*/ 	.short	0x0101
        /*110a*/ 	.byte	0x3f
	.zero		1


	//   ....[35]....
        /*110c*/ 	.word	0x0001a710
        /*1110*/ 	.word	0x0000000b
        /*1114*/ 	.word	0x00038830
        /*1118*/ 	.short	0x010a
        /*111a*/ 	.byte	0x3f
	.zero		1


	//   ....[36]....
        /*111c*/ 	.word	0x0001a790
        /*1120*/ 	.word	0x0000000b
        /*1124*/ 	.word	0x00038830
        /*1128*/ 	.short	0x010a
        /*112a*/ 	.byte	0x3f
	.zero		1


	//   ....[37]....
        /*112c*/ 	.word	0x0001deb0
        /*1130*/ 	.word	0x00000009
        /*1134*/ 	.word	0x00038850
        /*1138*/ 	.short	0x010a
        /*113a*/ 	.byte	0x3f
	.zero		1


	//   ....[38]....
        /*113c*/ 	.word	0x0001df00
        /*1140*/ 	.word	0x00000009
        /*1144*/ 	.word	0x00038850
        /*1148*/ 	.short	0x010a
        /*114a*/ 	.byte	0x3f
	.zero		1


	//   ....[39]....
        /*114c*/ 	.word	0x0001f450
        /*1150*/ 	.word	0x0000000b
        /*1154*/ 	.word	0x00000000
        /*1158*/ 	.short	0x0101
        /*115a*/ 	.byte	0x3f
	.zero		1


	//   ....[40]....
        /*115c*/ 	.word	0x0001f490
        /*1160*/ 	.word	0x00000009
        /*1164*/ 	.word	0x00000000
        /*1168*/ 	.short	0x0101
        /*116a*/ 	.byte	0x3f
	.zero		1


	//   ....[41]....
        /*116c*/ 	.word	0x0001fb30
        /*1170*/ 	.word	0x00000003
        /*1174*/ 	.word	0x00038830
        /*1178*/ 	.short	0x010a
        /*117a*/ 	.byte	0x3f
	.zero		1


	//   ....[42]....
        /*117c*/ 	.word	0x0001fbb0
        /*1180*/ 	.word	0x00000003
        /*1184*/ 	.word	0x00038830
        /*1188*/ 	.short	0x010a
        /*118a*/ 	.byte	0x3f
	.zero		1


	//   ....[43]....
        /*118c*/ 	.word	0x000232d0
        /*1190*/ 	.word	0x00000009
        /*1194*/ 	.word	0x00038850
        /*1198*/ 	.short	0x010a
        /*119a*/ 	.byte	0x3f
	.zero		1


	//   ....[44]....
        /*119c*/ 	.word	0x00023320
        /*11a0*/ 	.word	0x00000009
        /*11a4*/ 	.word	0x00038850
        /*11a8*/ 	.short	0x010a
        /*11aa*/ 	.byte	0x3f
	.zero		1


	//   ....[45]....
        /*11ac*/ 	.word	0x000243f0
        /*11b0*/ 	.word	0x0000009d
        /*11b4*/ 	.word	0x00000000
        /*11b8*/ 	.short	0x0101
        /*11ba*/ 	.byte	0x3f
	.zero		1


	//   ....[46]....
        /*11bc*/ 	.word	0x00024470
        /*11c0*/ 	.word	0x00000009
        /*11c4*/ 	.word	0x00000000
        /*11c8*/ 	.short	0x0101
        /*11ca*/ 	.byte	0x3f
	.zero		1


	//   ....[47]....
        /*11cc*/ 	.word	0x00025060
        /*11d0*/ 	.word	0x00000000
        /*11d4*/ 	.word	0x00038850
        /*11d8*/ 	.short	0x010a
        /*11da*/ 	.byte	0x3f
	.zero		1


	//   ....[48]....
        /*11dc*/ 	.word	0x00025100
        /*11e0*/ 	.word	0x00000000
        /*11e4*/ 	.word	0x00038850
        /*11e8*/ 	.short	0x010a
        /*11ea*/ 	.byte	0x3f
	.zero		1


	//   ....[49]....
        /*11ec*/ 	.word	0x000259a0
        /*11f0*/ 	.word	0x0000000b
        /*11f4*/ 	.word	0x00000000
        /*11f8*/ 	.short	0x0101
        /*11fa*/ 	.byte	0x3f
	.zero		1


	//   ....[50]....
        /*11fc*/ 	.word	0x00027830
        /*1200*/ 	.word	0x00000000
        /*1204*/ 	.word	0x00000000
        /*1208*/ 	.short	0x0101
        /*120a*/ 	.byte	0x3f
	.zero		1


	//   ....[51]....
        /*120c*/ 	.word	0x0002a320
        /*1210*/ 	.word	0x00000004
        /*1214*/ 	.word	0x00038820
        /*1218*/ 	.short	0x010a
        /*121a*/ 	.byte	0x3f
	.zero		1


	//   ....[52]....
        /*121c*/ 	.word	0x0002a400
        /*1220*/ 	.word	0x00000005
        /*1224*/ 	.word	0x000388a0
        /*1228*/ 	.short	0x010a
        /*122a*/ 	.byte	0x3f
	.zero		1


	//   ....[53]....
        /*122c*/ 	.word	0x0002a950
        /*1230*/ 	.word	0x00000005
        /*1234*/ 	.word	0x000388c0
        /*1238*/ 	.short	0x010a
        /*123a*/ 	.byte	0x3f
	.zero		1


	//   ....[54]....
        /*123c*/ 	.word	0x0002aff0
        /*1240*/ 	.word	0x00000006
        /*1244*/ 	.word	0x000388a0
        /*1248*/ 	.short	0x010a
        /*124a*/ 	.byte	0x3f
	.zero		1


	//   ....[55]....
        /*124c*/ 	.word	0x0002b530
        /*1250*/ 	.word	0x00000006
        /*1254*/ 	.word	0x000388c0
        /*1258*/ 	.short	0x010a
        /*125a*/ 	.byte	0x3f
	.zero		1


	//   ....[56]....
        /*125c*/ 	.word	0x0002c560
        /*1260*/ 	.word	0x00000000
        /*1264*/ 	.word	0x00038840
        /*1268*/ 	.short	0x010a
        /*126a*/ 	.byte	0x3f
	.zero		1


	//   ....[57]....
        /*126c*/ 	.word	0x0002d6d0
        /*1270*/ 	.word	0x00000008
        /*1274*/ 	.word	0x00038800
        /*1278*/ 	.short	0x0107
        /*127a*/ 	.byte	0x3f
	.zero		1


	//   ....[58]....
        /*127c*/ 	.word	0x0002d7e0
        /*1280*/ 	.word	0x00000002
        /*1284*/ 	.word	0x00038800
        /*1288*/ 	.short	0x0101
        /*128a*/ 	.byte	0x3f
	.zero		1


	//   ....[59]....
        /*128c*/ 	.word	0x0002d800
        /*1290*/ 	.word	0x00000002
        /*1294*/ 	.word	0x00038820
        /*1298*/ 	.short	0x010a
        /*129a*/ 	.byte	0x3f
	.zero		1


	//   ....[60]....
        /*129c*/ 	.word	0x0002db70
        /*12a0*/ 	.word	0x00000003
        /*12a4*/ 	.word	0x00038840
        /*12a8*/ 	.short	0x010a
        /*12aa*/ 	.byte	0x3f
	.zero		1


	//   ....[61]....
        /*12ac*/ 	.word	0x0002e130
        /*12b0*/ 	.word	0x00000003
        /*12b4*/ 	.word	0x00000060
        /*12b8*/ 	.short	0x010a
        /*12ba*/ 	.byte	0x3f
	.zero		1


	//   ....[62]....
        /*12bc*/ 	.word	0x0002ea30
        /*12c0*/ 	.word	0x00000003
        /*12c4*/ 	.word	0x00038840
        /*12c8*/ 	.short	0x010a
        /*12ca*/ 	.byte	0x3f
	.zero		1


	//   ....[63]....
        /*12cc*/ 	.word	0x0002eff0
        /*12d0*/ 	.word	0x00000002
        /*12d4*/ 	.word	0x00000060
        /*12d8*/ 	.short	0x010a
        /*12da*/ 	.byte	0x3f
	.zero		1


	//   ....[64]....
        /*12dc*/ 	.word	0x0002f820
        /*12e0*/ 	.word	0x00000002
        /*12e4*/ 	.word	0x00038840
        /*12e8*/ 	.short	0x010a
        /*12ea*/ 	.byte	0x3f
	.zero		1


	//   ....[65]....
        /*12ec*/ 	.word	0x0002fde0
        /*12f0*/ 	.word	0x00000002
        /*12f4*/ 	.word	0x00000060
        /*12f8*/ 	.short	0x010a
        /*12fa*/ 	.byte	0x3f
	.zero		1


	//   ....[66]....
        /*12fc*/ 	.word	0x000305a0
        /*1300*/ 	.word	0x00000000
        /*1304*/ 	.word	0x00038860
        /*1308*/ 	.short	0x010a
        /*130a*/ 	.byte	0x3f
	.zero		1


	//   ....[67]....
        /*130c*/ 	.word	0x000318f0
        /*1310*/ 	.word	0x00000000
        /*1314*/ 	.word	0x00038820
        /*1318*/ 	.short	0x010a
        /*131a*/ 	.byte	0x3f
	.zero		1


	//   ....[68]....
        /*131c*/ 	.word	0x00031ac0
        /*1320*/ 	.word	0x00000006
        /*1324*/ 	.word	0x00000000
        /*1328*/ 	.short	0x010a
        /*132a*/ 	.byte	0x3f
	.zero		1


	//   ....[69]....
        /*132c*/ 	.word	0x00031b30
        /*1330*/ 	.word	0x00000007
        /*1334*/ 	.word	0x00000000
        /*1338*/ 	.short	0x010a
        /*133a*/ 	.byte	0x3f
	.zero		1


	//   ....[70]....
        /*133c*/ 	.word	0x00031ba0
        /*1340*/ 	.word	0x00000004
        /*1344*/ 	.word	0x00000000
        /*1348*/ 	.short	0x010a
        /*134a*/ 	.byte	0x3f
	.zero		1


	//   ....[71]....
        /*134c*/ 	.word	0x00031bd0
        /*1350*/ 	.word	0x00000003
        /*1354*/ 	.word	0x00000000
        /*1358*/ 	.short	0x010a
        /*135a*/ 	.byte	0x3f
	.zero		1


	//   ....[72]....
        /*135c*/ 	.word	0x00031c30
        /*1360*/ 	.word	0x00000000
        /*1364*/ 	.word	0x00038890
        /*1368*/ 	.short	0x010a
        /*136a*/ 	.byte	0x3f
	.zero		1


	//   ....[73]....
        /*136c*/ 	.word	0x00031c80
        /*1370*/ 	.word	0x00000000
        /*1374*/ 	.word	0x00038890
        /*1378*/ 	.short	0x010a
        /*137a*/ 	.byte	0x3f
	.zero		1


	//   ....[74]....
        /*137c*/ 	.word	0x00031cd0
        /*1380*/ 	.word	0x00000000
        /*1384*/ 	.word	0x00038890
        /*1388*/ 	.short	0x010a
        /*138a*/ 	.byte	0x3f
	.zero		1


	//   ....[75]....
        /*138c*/ 	.word	0x00031d20
        /*1390*/ 	.word	0x00000000
        /*1394*/ 	.word	0x000388b0
        /*1398*/ 	.short	0x010a
        /*139a*/ 	.byte	0x3f
	.zero		1


	//   ....[76]....
        /*139c*/ 	.word	0x00032480
        /*13a0*/ 	.word	0x00000012
        /*13a4*/ 	.word	0x00038800
        /*13a8*/ 	.short	0x010a
        /*13aa*/ 	.byte	0x3f
	.zero		1


	//   ....[77]....
        /*13ac*/ 	.word	0x00032be0
        /*13b0*/ 	.word	0x00000012
        /*13b4*/ 	.word	0x00038800
        /*13b8*/ 	.short	0x010a
        /*13ba*/ 	.byte	0x3f
	.zero		1


	//   ....[78]....
        /*13bc*/ 	.word	0x00032c30
        /*13c0*/ 	.word	0x00000000
        /*13c4*/ 	.word	0x00038830
        /*13c8*/ 	.short	0x010a
        /*13ca*/ 	.byte	0x3f
	.zero		1


	//   ....[79]....
        /*13cc*/ 	.word	0x00032c80
        /*13d0*/ 	.word	0x0000000b
        /*13d4*/ 	.word	0x00038830
        /*13d8*/ 	.short	0x010a
        /*13da*/ 	.byte	0x3f
	.zero		1


	//   ....[80]....
        /*13dc*/ 	.word	0x00032cd0
        /*13e0*/ 	.word	0x00000009
        /*13e4*/ 	.word	0x00038850
        /*13e8*/ 	.short	0x010a
        /*13ea*/ 	.byte	0x3f
	.zero		1


	//   ....[81]....
        /*13ec*/ 	.word	0x00032d20
        /*13f0*/ 	.word	0x00000003
        /*13f4*/ 	.word	0x00038830
        /*13f8*/ 	.short	0x010a
        /*13fa*/ 	.byte	0x3f
	.zero		1


	//   ....[82]....
        /*13fc*/ 	.word	0x00032d70
        /*1400*/ 	.word	0x00000009
        /*1404*/ 	.word	0x00038850
        /*1408*/ 	.short	0x010a
        /*140a*/ 	.byte	0x3f
	.zero		1


	//   ....[83]....
        /*140c*/ 	.word	0x00032dc0
        /*1410*/ 	.word	0x00000000
        /*1414*/ 	.word	0x00038850
        /*1418*/ 	.short	0x010a
        /*141a*/ 	.byte	0x3f
	.zero		1


	//   ....[84]....
        /*141c*/ 	.word	0x00032f70
        /*1420*/ 	.word	0x00000003
        /*1424*/ 	.word	0x00038820
        /*1428*/ 	.short	0x010a
        /*142a*/ 	.byte	0x3f
	.zero		1


	//   ....[85]....
        /*142c*/ 	.word	0x00032fc0
        /*1430*/ 	.word	0x00000005
        /*1434*/ 	.word	0x000388a0
        /*1438*/ 	.short	0x010a
        /*143a*/ 	.byte	0x3f
	.zero		1


	//   ....[86]....
        /*143c*/ 	.word	0x00033010
        /*1440*/ 	.word	0x00000005
        /*1444*/ 	.word	0x000388c0
        /*1448*/ 	.short	0x010a
        /*144a*/ 	.byte	0x3f
	.zero		1


	//   ....[87]....
        /*144c*/ 	.word	0x00033060
        /*1450*/ 	.word	0x00000006
        /*1454*/ 	.word	0x000388a0
        /*1458*/ 	.short	0x010a
        /*145a*/ 	.byte	0x3f
	.zero		1


	//   ....[88]....
        /*145c*/ 	.word	0x000330b0
        /*1460*/ 	.word	0x00000006
        /*1464*/ 	.word	0x000388c0
        /*1468*/ 	.short	0x010a
        /*146a*/ 	.byte	0x3f
	.zero		1


	//   ....[89]....
        /*146c*/ 	.word	0x00033250
        /*1470*/ 	.word	0x00000000
        /*1474*/ 	.word	0x00038840
        /*1478*/ 	.short	0x010a
        /*147a*/ 	.byte	0x3f
	.zero		1


	//   ....[90]....
        /*147c*/ 	.word	0x00033f10
        /*1480*/ 	.word	0x00000002
        /*1484*/ 	.word	0x00038820
        /*1488*/ 	.short	0x010a
        /*148a*/ 	.byte	0x3f
	.zero		1


	//   ....[91]....
        /*148c*/ 	.word	0x00033f60
        /*1490*/ 	.word	0x00000003
        /*1494*/ 	.word	0x00038840
        /*1498*/ 	.short	0x010a
        /*149a*/ 	.byte	0x3f
	.zero		1


	//   ....[92]....
        /*149c*/ 	.word	0x00033fb0
        /*14a0*/ 	.word	0x00000003
        /*14a4*/ 	.word	0x00000060
        /*14a8*/ 	.short	0x010a
        /*14aa*/ 	.byte	0x3f
	.zero		1


	//   ....[93]....
        /*14ac*/ 	.word	0x00034000
        /*14b0*/ 	.word	0x00000003
        /*14b4*/ 	.word	0x00038840
        /*14b8*/ 	.short	0x010a
        /*14ba*/ 	.byte	0x3f
	.zero		1


	//   ....[94]....
        /*14bc*/ 	.word	0x00034050
        /*14c0*/ 	.word	0x00000002
        /*14c4*/ 	.word	0x00000060
        /*14c8*/ 	.short	0x010a
        /*14ca*/ 	.byte	0x3f
	.zero		1


	//   ....[95]....
        /*14cc*/ 	.word	0x000340a0
        /*14d0*/ 	.word	0x00000002
        /*14d4*/ 	.word	0x00038840
        /*14d8*/ 	.short	0x010a
        /*14da*/ 	.byte	0x3f
	.zero		1


	//   ....[96]....
        /*14dc*/ 	.word	0x000340f0
        /*14e0*/ 	.word	0x00000002
        /*14e4*/ 	.word	0x00000060
        /*14e8*/ 	.short	0x010a
        /*14ea*/ 	.byte	0x3f
	.zero		1


	//   ....[97]....
        /*14ec*/ 	.word	0x00034140
        /*14f0*/ 	.word	0x00000000
        /*14f4*/ 	.word	0x00038860
        /*14f8*/ 	.short	0x010a
        /*14fa*/ 	.byte	0x3f
	.zero		1


	//   ....[98]....
        /*14fc*/ 	.word	0x00034bb0
        /*1500*/ 	.word	0x00000000
        /*1504*/ 	.word	0x00038820
        /*1508*/ 	.short	0x010a
        /*150a*/ 	.byte	0x3f
	.zero		1


	//   ....[99]....
        /*150c*/ 	.word	0x00034d50
        /*1510*/ 	.word	0x00000006
        /*1514*/ 	.word	0x00000000
        /*1518*/ 	.short	0x010a
        /*151a*/ 	.byte	0x3f
	.zero		1


	//   ....[100]....
        /*151c*/ 	.word	0x00034da0
        /*1520*/ 	.word	0x00000007
        /*1524*/ 	.word	0x00000000
        /*1528*/ 	.short	0x010a
        /*152a*/ 	.byte	0x3f
	.zero		1


	//   ....[101]....
        /*152c*/ 	.word	0x00034df0
        /*1530*/ 	.word	0x00000004
        /*1534*/ 	.word	0x00000000
        /*1538*/ 	.short	0x010a
        /*153a*/ 	.byte	0x3f
	.zero		1


	//----- nvinfo : EIATTR_NUM_MBARRIERS
	.align		4
.L_363:
        /*153c*/ 	.byte	0x03, 0x38
        /*153e*/ 	.short	0x0016


	//----- nvinfo : EIATTR_EXIT_INSTR_OFFSETS
	.align		4
        /*1540*/ 	.byte	0x04, 0x1c
        /*1542*/ 	.short	(.L_365 - .L_364)


	//   ....[0]....
.L_364:
        /*1544*/ 	.word	0x00031c20


	//----- nvinfo : EIATTR_MAX_THREADS
	.align		4
.L_365:
        /*1548*/ 	.byte	0x04, 0x05
        /*154a*/ 	.short	(.L_367 - .L_366)
.L_366:
        /*154c*/ 	.word	0x00000180
        /*1550*/ 	.word	0x00000001
        /*1554*/ 	.word	0x00000001


	//----- nvinfo : EIATTR_CRS_STACK_SIZE
	.align		4
.L_367:
        /*1558*/ 	.byte	0x04, 0x1e
        /*155a*/ 	.short	(.L_369 - .L_368)
.L_368:
        /*155c*/ 	.word	0x00000000


	//----- nvinfo : EIATTR_CBANK_PARAM_SIZE
	.align		4
.L_369:
        /*1560*/ 	.byte	0x03, 0x19
        /*1562*/ 	.short	0x0af0


	//----- nvinfo : EIATTR_PARAM_CBANK
	.align		4
        /*1564*/ 	.byte	0x04, 0x0a
        /*1566*/ 	.short	(.L_371 - .L_370)
	.align		4
.L_370:
        /*1568*/ 	.word	index@(.nv.constant0._ZN7cutlass13device_kernelIN5flash11enable_sm90INS1_16FlashAttnFwdSm90INS1_25CollectiveMainloopFwdSm90ILi2EN4cute5tupleIJNS5_1CILi1EEES8_S8_EEENS6_IJNS7_ILi128EEENS7_ILi80EEENS7_ILi256EEEEEELi256ENS_10bfloat16_tEfNS_4arch4Sm90ELb1ELb0ELb1ELb1ELb0ELb1ELb0ELb1ELb1ELb1ELb0ELb0EEENS1_21CollectiveEpilogueFwdINS6_IJSA_SC_SB_EEES9_SE_SG_Li256ELb1ELb1ELb0ELb0EEENS1_36VarlenDynamicPersistentTileSchedulerILi128ELi80ELi256ELi128ELb0ELb1ELb1ELb1ELb1ELb1EEEEEEEEEvNT_6ParamsE)
        /*156c*/ 	.short	0x0210
        /*156e*/ 	.short	0x0af0


	//----- nvinfo : EIATTR_SW_WAR
	.align		4
.L_371:
        /*1570*/ 	.byte	0x04, 0x36
        /*1572*/ 	.short	(.L_373 - .L_372)
.L_372:
        /*1574*/ 	.word	0x00000008
.L_373:


//--------------------- .nv.callgraph             --------------------------
	.section	.nv.callgraph,"",@"SHT_CUDA_CALLGRAPH"
	.align	4
	.sectionentsize	8
	.align		4
        /*0000*/ 	.word	0x00000000
	.align		4
        /*0004*/ 	.word	0xffffffff
	.align		4
        /*0008*/ 	.word	index@(_ZN7cutlass13device_kernelIN5flash11enable_sm90INS1_16FlashAttnFwdSm90INS1_25CollectiveMainloopFwdSm90ILi2EN4cute5tupleIJNS5_1CILi1EEES8_S8_EEENS6_IJNS7_ILi128EEENS7_ILi80EEENS7_ILi256EEEEEELi256ENS_10bfloat16_tEfNS_4arch4Sm90ELb0ELb0ELb1ELb0ELb0ELb0ELb0ELb1ELb1ELb1ELb0ELb0EEENS1_21CollectiveEpilogueFwdINS6_IJSA_SC_SB_EEES9_SE_SG_Li256ELb0ELb1ELb0ELb0EEENS1_29StaticPersistentTileSchedulerILb0EEEEEEEEEvNT_6ParamsE)
	.align		4
        /*000c*/ 	.word	index@(__assertfail)
	.align		4
        /*0010*/ 	.word	index@(_ZN7cutlass13device_kernelIN5flash11enable_sm90INS1_16FlashAttnFwdSm90INS1_25CollectiveMainloopFwdSm90ILi2EN4cute5tupleIJNS5_1CILi2EEENS7_ILi1EEES9_EEENS6_IJNS7_ILi128EEENS7_ILi80EEENS7_ILi256EEEEEELi256ENS_10bfloat16_tEfNS_4arch4Sm90ELb0ELb0ELb1ELb0ELb0ELb0ELb0ELb1ELb1ELb1ELb0ELb0EEENS1_21CollectiveEpilogueFwdINS6_IJSB_SD_SC_EEESA_SF_SH_Li256ELb0ELb1ELb0ELb0EEENS1_29StaticPersistentTileSchedulerILb0EEEEEEEEEvNT_6ParamsE)
	.align		4
        /*0014*/ 	.word	index@(__assertfail)
	.align		4
        /*0018*/ 	.word	index@(_ZN7cutlass13device_kernelIN5flash11enable_sm90INS1_16FlashAttnFwdSm90INS1_25CollectiveMainloopFwdSm90ILi2EN4cute5tupleIJNS5_1CILi1EEES8_S8_EEENS6_IJNS7_ILi128EEENS7_ILi80EEENS7_ILi256EEEEEELi256ENS_10bfloat16_tEfNS_4arch4Sm90ELb0ELb0ELb1ELb1ELb0ELb0ELb0ELb1ELb1ELb1ELb0ELb0EEENS1_21CollectiveEpilogueFwdINS6_IJSA_SC_SB_EEES9_SE_SG_Li256ELb1ELb1ELb0ELb0EEENS1_36VarlenDynamicPersistentTileSchedulerILi128ELi80ELi256ELi128ELb0ELb1ELb1ELb0ELb1ELb1EEEEEEEEEvNT_6ParamsE)
	.align		4
        /*001c*/ 	.word	index@(__assertfail)
	.align		4
        /*0020*/ 	.word	index@(_ZN7cutlass13device_kernelIN5flash11enable_sm90INS1_16FlashAttnFwdSm90INS1_25CollectiveMainloopFwdSm90ILi2EN4cute5tupleIJNS5_1CILi1EEES8_S8_EEENS6_IJNS7_ILi128EEENS7_ILi80EEENS7_ILi256EEEEEELi256ENS_10bfloat16_tEfNS_4arch4Sm90ELb0ELb0ELb1ELb1ELb0ELb1ELb0ELb1ELb1ELb1ELb0ELb0EEENS1_21CollectiveEpilogueFwdINS6_IJSA_SC_SB_EEES9_SE_SG_Li256ELb1ELb1ELb0ELb0EEENS1_36VarlenDynamicPersistentTileSchedulerILi128ELi80ELi256ELi128ELb0ELb1ELb1ELb0ELb1ELb1EEEEEEEEEvNT_6ParamsE)
	.align		4
        /*0024*/ 	.word	index@(__assertfail)
	.align		4
        /*0028*/ 	.word	index@(_ZN7cutlass13device_kernelIN5flash11enable_sm90INS1_16FlashAttnFwdSm90INS1_25CollectiveMainloopFwdSm90ILi2EN4cute5tupleIJNS5_1CILi1EEES8_S8_EEENS6_IJNS7_ILi128EEENS7_ILi64EEENS7_ILi256EEEEEELi256ENS_10bfloat16_tEfNS_4arch4Sm90ELb0ELb1ELb1ELb0ELb0ELb0ELb0ELb1ELb1ELb1ELb0ELb0EEENS1_21CollectiveEpilogueFwdINS6_IJSA_SC_SB_EEES9_SE_SG_Li256ELb0ELb1ELb0ELb0EEENS1_30DynamicPersistentTileSchedulerILi256ELi128ELb0ELb1ELb1EEEEEEEEEvNT_6ParamsE)
	.align		4
        /*002c*/ 	.word	index@(__assertfail)
	.align		4
        /*0030*/ 	.word	index@(_ZN7cutlass13device_kernelIN5flash11enable_sm90INS1_16FlashAttnFwdSm90INS1_25CollectiveMainloopFwdSm90ILi2EN4cute5tupleIJNS5_1CILi1EEES8_S8_EEENS6_IJNS7_ILi128EEENS7_ILi64EEENS7_ILi256EEEEEELi256ENS_10bfloat16_tEfNS_4arch4Sm90ELb0ELb1ELb1ELb1ELb0ELb0ELb0ELb1ELb1ELb1ELb0ELb0EEENS1_21CollectiveEpilogueFwdINS6_IJSA_SC_SB_EEES9_SE_SG_Li256ELb1ELb1ELb0ELb0EEENS1_36VarlenDynamicPersistentTileSchedulerILi128ELi64ELi256ELi128ELb0ELb1ELb1ELb1ELb0ELb1EEEEEEEEEvNT_6ParamsE)
	.align		4
        /*0034*/ 	.word	index@(__assertfail)
	.align		4
        /*0038*/ 	.word	index@(_ZN7cutlass13device_kernelIN5flash11enable_sm90INS1_16FlashAttnFwdSm90INS1_25CollectiveMainloopFwdSm90ILi2EN4cute5tupleIJNS5_1CILi1EEES8_S8_EEENS6_IJNS7_ILi128EEENS7_ILi64EEENS7_ILi256EEEEEELi256ENS_10bfloat16_tEfNS_4arch4Sm90ELb0ELb1ELb1ELb1ELb0ELb1ELb0ELb1ELb1ELb1ELb0ELb0EEENS1_21CollectiveEpilogueFwdINS6_IJSA_SC_SB_EEES9_SE_SG_Li256ELb1ELb1ELb0ELb0EEENS1_36VarlenDynamicPersistentTileSchedulerILi128ELi64ELi256ELi128ELb0ELb1ELb1ELb1ELb0ELb1EEEEEEEEEvNT_6ParamsE)
	.align		4
        /*003c*/ 	.word	index@(__assertfail)
	.align		4
        /*0040*/ 	.word	index@(_ZN7cutlass13device_kernelIN5flash11enable_sm90INS1_16FlashAttnFwdSm90INS1_25CollectiveMainloopFwdSm90ILi2EN4cute5tupleIJNS5_1CILi1EEES8_S8_EEENS6_IJNS7_ILi128EEENS7_ILi80EEENS7_ILi256EEEEEELi256ENS_10bfloat16_tEfNS_4arch4Sm90ELb1ELb0ELb1ELb0ELb0ELb0ELb0ELb1ELb1ELb1ELb0ELb0EEENS1_21CollectiveEpilogueFwdINS6_IJSA_SC_SB_EEES9_SE_SG_Li256ELb0ELb1ELb0ELb0EEENS1_30DynamicPersistentTileSchedulerILi256ELi128ELb0ELb1ELb1EEEEEEEEEvNT_6ParamsE)
	.align		4
        /*0044*/ 	.word	index@(__assertfail)
	.align		4
        /*0048*/ 	.word	index@(_ZN7cutlass13device_kernelIN5flash11enable_sm90INS1_16FlashAttnFwdSm90INS1_25CollectiveMainloopFwdSm90ILi2EN4cute5tupleIJNS5_1CILi1EEES8_S8_EEENS6_IJNS7_ILi128EEENS7_ILi80EEENS7_ILi256EEEEEELi256ENS_10bfloat16_tEfNS_4arch4Sm90ELb1ELb0ELb1ELb1ELb0ELb0ELb0ELb1ELb1ELb1ELb0ELb0EEENS1_21CollectiveEpilogueFwdINS6_IJSA_SC_SB_EEES9_SE_SG_Li256ELb1ELb1ELb0ELb0EEENS1_36VarlenDynamicPersistentTileSchedulerILi128ELi80ELi256ELi128ELb0ELb1ELb1ELb1ELb1ELb1EEEEEEEEEvNT_6ParamsE)
	.align		4
        /*004c*/ 	.word	index@(__assertfail)
	.align		4
        /*0050*/ 	.word	index@(_ZN7cutlass13device_kernelIN5flash11enable_sm90INS1_16FlashAttnFwdSm90INS1_25CollectiveMainloopFwdSm90ILi2EN4cute5tupleIJNS5_1CILi1EEES8_S8_EEENS6_IJNS7_ILi128EEENS7_ILi80EEENS7_ILi256EEEEEELi256ENS_10bfloat16_tEfNS_4arch4Sm90ELb1ELb0ELb1ELb1ELb0ELb1ELb0ELb1ELb1ELb1ELb0ELb0EEENS1_21CollectiveEpilogueFwdINS6_IJSA_SC_SB_EEES9_SE_SG_Li256ELb1ELb1ELb0ELb0EEENS1_36VarlenDynamicPersistentTileSchedulerILi128ELi80ELi256ELi128ELb0ELb1ELb1ELb1ELb1ELb1EEEEEEEEEvNT_6ParamsE)
	.align		4
        /*0054*/ 	.word	index@(__assertfail)
	.align		4
        /*0058*/ 	.word	0x00000000
	.align		4
        /*005c*/ 	.word	0xfffffffe
	.align		4
        /*0060*/ 	.word	0x00000000
	.align		4
        /*0064*/ 	.word	0xfffffffd
	.align		4
        /*0068*/ 	.word	0x00000000
	.align		4
        /*006c*/ 	.word	0xfffffffc


//--------------------- .nv.constant4             --------------------------
	.section	.nv.constant4,"a",@progbits
	.align	8
	.align		8
.nv.constant4:
        /*0000*/ 	.dword	__assertfail
	.align		8
        /*0008*/ 	.dword	__unnamed_1
	.align		8
        /*0010*/ 	.dword	__unnamed_2
	.align		8
        /*0018*/ 	.dword	__unnamed_3
	.align		8
        /*0020*/ 	.dword	__unnamed_4
	.align		8
        /*0028*/ 	.dword	__unnamed_5
	.align		8
        /*0030*/ 	.dword	__unnamed_6
	.align		8
        /*0038*/ 	.dword	__unnamed_7
	.align		8
        /*0040*/ 	.dword	__unnamed_8
	.align		8
        /*0048*/ 	.dword	__unnamed_9
	.align		8
        /*0050*/ 	.dword	_ZN82_INTERNAL_de5d1f9d_46_flash_fwd_hdim256_bf16_softcap_packgqa_sm90_cu_61719c98_41674cuda3std3__45__cpo5beginE
	.align		8
        /*0058*/ 	.dword	_ZN82_INTERNAL_de5d1f9d_46_flash_fwd_hdim256_bf16_softcap_packgqa_sm90_cu_61719c98_41674cuda3std3__45__cpo3endE
	.align		8
        /*0060*/ 	.dword	_ZN82_INTERNAL_de5d1f9d_46_flash_fwd_hdim256_bf16_softcap_packgqa_sm90_cu_61719c98_41674cuda3std3__45__cpo6cbeginE
	.align		8
        /*0068*/ 	.dword	_ZN82_INTERNAL_de5d1f9d_46_flash_fwd_hdim256_bf16_softcap_packgqa_sm90_cu_61719c98_41674cuda3std3__45__cpo4cendE
	.align		8
        /*0070*/ 	.dword	_ZN82_INTERNAL_de5d1f9d_46_flash_fwd_hdim256_bf16_softcap_packgqa_sm90_cu_61719c98_41674cuda3std3__484_GLOBAL__N__de5d1f9d_46_flash_fwd_hdim256_bf16_softcap_packgqa_sm90_cu_61719c98_41676ignoreE
	.align		8
        /*0078*/ 	.dword	_ZN82_INTERNAL_de5d1f9d_46_flash_fwd_hdim256_bf16_softcap_packgqa_sm90_cu_61719c98_41674cuda3std3__419piecewise_constructE
	.align		8
        /*0080*/ 	.dword	_ZN82_INTERNAL_de5d1f9d_46_flash_fwd_hdim256_bf16_softcap_packgqa_sm90_cu_61719c98_41674cuda3std3__48in_placeE
	.align		8
        /*0088*/ 	.dword	_ZN82_INTERNAL_de5d1f9d_46_flash_fwd_hdim256_bf16_softcap_packgqa_sm90_cu_61719c98_41674cuda3std6ranges3__45__cpo4swapE
	.align		8
        /*0090*/ 	.dword	_ZN82_INTERNAL_de5d1f9d_46_flash_fwd_hdim256_bf16_softcap_packgqa_sm90_cu_61719c98_41674cuda3std6ranges3__45__cpo9iter_moveE
	.align		8
        /*0098*/ 	.dword	_ZN82_INTERNAL_de5d1f9d_46_flash_fwd_hdim256_bf16_softcap_packgqa_sm90_cu_61719c98_41674cute7productE
	.align		8
        /*00a0*/ 	.dword	_ZN82_INTERNAL_de5d1f9d_46_flash_fwd_hdim256_bf16_softcap_packgqa_sm90_cu_61719c98_41674cute1_E
	.align		8
        /*00a8*/ 	.dword	$str$23
	.align		8
        /*00b0*/ 	.dword	$str$24


//--------------------- .text._ZN7cutlass13device_kernelIN5flash11enable_sm90INS1_16FlashAttnFwdSm90INS1_25CollectiveMainloopFwdSm90ILi2EN4cute5tupleIJNS5_1CILi1EEES8_S8_EEENS6_IJNS7_ILi128EEENS7_ILi80EEENS7_ILi256EEEEEELi256ENS_10bfloat16_tEfNS_4arch4Sm90ELb0ELb0ELb1ELb0ELb0ELb0ELb0ELb1ELb1ELb1ELb0ELb0EEENS1_21CollectiveEpilogueFwdINS6_IJSA_SC_SB_EEES9_SE_SG_Li256ELb0ELb1ELb0ELb0EEENS1_29StaticPersistentTileSchedulerILb0EEEEEEEEEvNT_6ParamsE --------------------------
	.section	.text._ZN7cutlass13device_kernelIN5flash11enable_sm90INS1_16FlashAttnFwdSm90INS1_25CollectiveMainloopFwdSm90ILi2EN4cute5tupleIJNS5_1CILi1EEES8_S8_EEENS6_IJNS7_ILi128EEENS7_ILi80EEENS7_ILi256EEEEEELi256ENS_10bfloat16_tEfNS_4arch4Sm90ELb0ELb0ELb1ELb0ELb0ELb0ELb0ELb1ELb1ELb1ELb0ELb0EEENS1_21CollectiveEpilogueFwdINS6_IJSA_SC_SB_EEES9_SE_SG_Li256ELb0ELb1ELb0ELb0EEENS1_29StaticPersistentTileSchedulerILb0EEEEEEEEEvNT_6ParamsE,"ax",@progbits
	.align	128
.text._ZN7cutlass13device_kernelIN5flash11enable_sm90INS1_16FlashAttnFwdSm90INS1_25CollectiveMainloopFwdSm90ILi2EN4cute5tupleIJNS5_1CILi1EEES8_S8_EEENS6_IJNS7_ILi128EEENS7_ILi80EEENS7_ILi256EEEEEELi256ENS_10bfloat16_tEfNS_4arch4Sm90ELb0ELb0ELb1ELb0ELb0ELb0ELb0ELb1ELb1ELb1ELb0ELb0EEENS1_21CollectiveEpilogueFwdINS6_IJSA_SC_SB_EEES9_SE_SG_Li256ELb0ELb1ELb0ELb0EEENS1_29StaticPersistentTileSchedulerILb0EEEEEEEEEvNT_6ParamsE:
        .type           _ZN7cutlass13device_kernelIN5flash11enable_sm90INS1_16FlashAttnFwdSm90INS1_25CollectiveMainloopFwdSm90ILi2EN4cute5tupleIJNS5_1CILi1EEES8_S8_EEENS6_IJNS7_ILi128EEENS7_ILi80EEENS7_ILi256EEEEEELi256ENS_10bfloat16_tEfNS_4arch4Sm90ELb0ELb0ELb1ELb0ELb0ELb0ELb0ELb1ELb1ELb1ELb0ELb0EEENS1_21CollectiveEpilogueFwdINS6_IJSA_SC_SB_EEES9_SE_SG_Li256ELb0ELb1ELb0ELb0EEENS1_29StaticPersistentTileSchedulerILb0EEEEEEEEEvNT_6ParamsE,@function
        .size           _ZN7cutlass13device_kernelIN5flash11enable_sm90INS1_16FlashAttnFwdSm90INS1_25CollectiveMainloopFwdSm90ILi2EN4cute5tupleIJNS5_1CILi1EEES8_S8_EEENS6_IJNS7_ILi128EEENS7_ILi80EEENS7_ILi256EEEEEELi256ENS_10bfloat16_tEfNS_4arch4Sm90ELb0ELb0ELb1ELb0ELb0ELb0ELb0ELb1ELb1ELb1ELb0ELb0EEENS1_21CollectiveEpilogueFwdINS6_IJSA_SC_SB_EEES9_SE_SG_Li256ELb0ELb1ELb0ELb0EEENS1_29StaticPersistentTileSchedulerILb0EEEEEEEEEvNT_6ParamsE,(.L_x_3424 - _ZN7cutlass13device_kernelIN5flash11enable_sm90INS1_16FlashAttnFwdSm90INS1_25CollectiveMainloopFwdSm90ILi2EN4cute5tupleIJNS5_1CILi1EEES8_S8_EEENS6_IJNS7_ILi128EEENS7_ILi80EEENS7_ILi256EEEEEELi256ENS_10bfloat16_tEfNS_4arch4Sm90ELb0ELb0ELb1ELb0ELb0ELb0ELb0ELb1ELb1ELb1ELb0ELb0EEENS1_21CollectiveEpilogueFwdINS6_IJSA_SC_SB_EEES9_SE_SG_Li256ELb0ELb1ELb0ELb0EEENS1_29StaticPersistentTileSchedulerILb0EEEEEEEEEvNT_6ParamsE)
        .other          _ZN7cutlass13device_kernelIN5flash11enable_sm90INS1_16FlashAttnFwdSm90INS1_25CollectiveMainloopFwdSm90ILi2EN4cute5tupleIJNS5_1CILi1EEES8_S8_EEENS6_IJNS7_ILi128EEENS7_ILi80EEENS7_ILi256EEEEEELi256ENS_10bfloat16_tEfNS_4arch4Sm90ELb0ELb0ELb1ELb0ELb0ELb0ELb0ELb1ELb1ELb1ELb0ELb0EEENS1_21CollectiveEpilogueFwdINS6_IJSA_SC_SB_EEES9_SE_SG_Li256ELb0ELb1ELb0ELb0EEENS1_29StaticPersistentTileSchedulerILb0EEEEEEEEEvNT_6ParamsE,@"STO_CUDA_ENTRY STV_DEFAULT"
_ZN7cutlass13device_kernelIN5flash11enable_sm90INS1_16FlashAttnFwdSm90INS1_25CollectiveMainloopFwdSm90ILi2EN4cute5tupleIJNS5_1CILi1EEES8_S8_EEENS6_IJNS7_ILi128EEENS7_ILi80EEENS7_ILi256EEEEEELi256ENS_10bfloat16_tEfNS_4arch4Sm90ELb0ELb0ELb1ELb0ELb0ELb0ELb0ELb1ELb1ELb1ELb0ELb0EEENS1_21CollectiveEpilogueFwdINS6_IJSA_SC_SB_EEES9_SE_SG_Li256ELb0ELb1ELb0ELb0EEENS1_29StaticPersistentTileSchedulerILb0EEEEEEEEEvNT_6ParamsE:
[----:B------:R-:W0:Y:S02]  /*0000*/  LDC R1, c[0x0][0x28] ;  /* 0x00000a00ff017b82 */ /* 0x000e240000000800 */
[----:B0-----:R-:W-:Y:S01]  /*0010*/  VIADD R1, R1, 0xffffffc8 ;  /* 0xffffffc801017836 */ /* 0x001fe20000000000 */
[----:B------:R-:W0:Y:S01]  /*0020*/  S2R R0, SR_TID.X ;  /* 0x0000000000007919 */ /* 0x000e220000002100 */
[----:B------:R-:W-:Y:S01]  /*0030*/  ELECT P0, URZ, PT ;  /* 0x00000000003f782f */ /* 0x000fe20003800000 */
[----:B------:R-:W-:Y:S01]  /*0040*/  BSSY B0, `(.L_x_0) ;  /* 0x000000e000007945 */ /* 0x000fe20003800000 */
[----:B0-----:R-:W-:-:S05]  /*0050*/  SHF.R.U32.HI R2, RZ, 0x5, R0 ;  /* 0x00000005ff027819 */ /* 0x001fca0000011600 */
[----:B------:R-:W0:Y:S02]  /*0060*/  SHFL.IDX PT, R3, R2, RZ, 0x1f ;  /* 0x00001fff02037589 */ /* 0x000e2400000e0000 */
[----:B0-----:R-:W-:Y:S02]  /*0070*/  ISETP.EQ.AND P0, PT, R3, RZ, P0 ;  /* 0x000000ff0300720c */ /* 0x001fe40000702270 */
[----:B------:R-:W-:-:S11]  /*0080*/  SHF.R.U32.HI R3, RZ, 0x7, R0 ;  /* 0x00000007ff037819 */ /* 0x000fd60000011600 */
[----:B------:R-:W-:Y:S05]  /*0090*/  @!P0 BRA `(.L_x_1) ;  /* 0x0000000000208947 */ /* 0x000fea0003800000 */
[----:B------:R-:W-:Y:S02]  /*00a0*/  ULDC.64 UR4, c[0x0][0x198] ;  /* 0x0000660000047ab9 */ /* 0x000fe40000000a00 */
[----:B------:R-:W-:Y:S02]  /*00b0*/  UIADD3 UR6, UP0, UR4, 0x370, URZ ;  /* 0x0000037004067890 */ /* 0x000fe4000ff1e03f */
[----:B------:R-:W-:Y:S02]  /*00c0*/  UIADD3 UR4, UP1, UR4, 0x470, URZ ;  /* 0x0000047004047890 */ /* 0x000fe4000ff3e03f */
[----:B------:R-:W-:Y:S02]  /*00d0*/  UIADD3.X UR7, URZ, UR5, URZ, UP0, !UPT ;  /* 0x000000053f077290 */ /* 0x000fe400087fe43f */
[----:B------:R-:W-:-:S07]  /*00e0*/  UIADD3.X UR5, URZ, UR5, URZ, UP1, !UPT ;  /* 0x000000053f057290 */ /* 0x000fce0008ffe43f */
[----:B------:R0:W-:Y:S02]  /*00f0*/  UTMACCTL.PF [UR6] ;  /* 0x00000000060079b9 */ /* 0x0001e40008040000 */
[----:B------:R0:W-:Y:S02]  /*0100*/  UTMACCTL.PF [UR4] ;  /* 0x00000000040079b9 */ /* 0x0001e40008040000 */
[----:B0-----:R-:W-:Y:S01]  /*0110*/  NOP ;  /* 0x0000000000007918 */ /* 0x001fe20000000000 */
.L_x_1:
[----:B------:R-:W-:Y:S05]  /*0120*/  BSYNC B0 ;  /* 0x0000000000007941 */ /* 0x000fea0003800000 */
.L_x_0:
[----:B------:R-:W-:Y:S01]  /*0130*/  VOTEU.ANY UP0, P0 ;  /* 0x00000000003f7886 */ /* 0x000fe20000000100 */
[----:B------:R-:W0:Y:S01]  /*0140*/  SHFL.IDX PT, R3, R3, RZ, 0x1f ;  /* 0x00001fff03037589 */ /* 0x000e2200000e0000 */
[----:B------:R-:W-:Y:S01]  /*0150*/  UMOV UR4, 0x80 ;  /* 0x0000008000047882 */ /* 0x000fe20000000000 */
[----:B------:R-:W-:Y:S01]  /*0160*/  UMOV UR7, 0x100 ;  /* 0x0000010000077882 */ /* 0x000fe20000000000 */
[----:B------:R-:W-:Y:S01]  /*0170*/  VOTEU.ANY UP1, P0 ;  /* 0x00000000003f7886 */ /* 0x000fe20000020100 */
[----:B------:R-:W1:Y:S01]  /*0180*/  @UP0 S2UR UR8, SR_CgaCtaId ;  /* 0x00000000000809c3 */ /* 0x000e620000008800 */
[----:B------:R-:W2:Y:S01]  /*0190*/  SHFL.IDX PT, R4, R2, RZ, 0x1f ;  /* 0x00001fff02047589 */ /* 0x000ea200000e0000 */
[----:B------:R-:W-:Y:S01]  /*01a0*/  @UP0 UMOV UR6, 0x400 ;  /* 0x0000040000060882 */ /* 0x000fe20000000000 */
[----:B------:R-:W-:-:S04]  /*01b0*/  @UP0 UIADD3 UR4, -UR4, 0x100000, URZ ;  /* 0x0010000004040890 */ /* 0x000fc8000fffe13f */
[----:B------:R-:W-:Y:S02]  /*01c0*/  @UP0 USHF.L.U32 UR5, UR4, 0xb, URZ ;  /* 0x0000000b04050899 */ /* 0x000fe4000800063f */
[----:B------:R-:W-:Y:S01]  /*01d0*/  @UP0 USHF.L.U32 UR4, UR4, 0x1, URZ ;  /* 0x0000000104040899 */ /* 0x000fe2000800063f */
[----:B------:R-:W-:Y:S01]  /*01e0*/  VOTEU.ANY UP2, P0 ;  /* 0x00000000003f7886 */ /* 0x000fe20000040100 */
[----:B0-----:R-:W-:Y:S01]  /*01f0*/  R2UR UR9, R3 ;  /* 0x00000000030972ca */ /* 0x001fe200000e0000 */
[----:B-1----:R-:W-:Y:S01]  /*0200*/  @UP0 ULEA UR8, UR8, UR6, 0x18 ;  /* 0x0000000608080291 */ /* 0x002fe2000f8ec03f */
[----:B--2---:R-:W-:Y:S01]  /*0210*/  ISETP.NE.AND P1, PT, R4, RZ, PT ;  /* 0x000000ff0400720c */ /* 0x004fe20003f25270 */
[----:B------:R-:W-:-:S04]  /*0220*/  @UP0 UIADD3 UR6, -UR7, 0x100000, URZ ;  /* 0x0010000007060890 */ /* 0x000fc8000fffe13f */
[----:B------:R-:W-:Y:S02]  /*0230*/  @UP0 USHF.L.U32 UR7, UR6, 0xb, URZ ;  /* 0x0000000b06070899 */ /* 0x000fe4000800063f */
[----:B------:R-:W-:-:S04]  /*0240*/  @UP0 USHF.L.U32 UR6, UR6, 0x1, URZ ;  /* 0x0000000106060899 */ /* 0x000fc8000800063f */
[----:B------:R-:W-:Y:S01]  /*0250*/  UISETP.NE.AND UP0, UPT, UR9, URZ, UPT ;  /* 0x0000003f0900728c */ /* 0x000fe2000bf05270 */
[----:B------:R-:W0:Y:S02]  /*0260*/  FENCE.VIEW.ASYNC.S ;  /* 0x00000000000073c6 */ /* 0x000e240000000000 */
[----:B0-----:R0:W1:Y:S05]  /*0270*/  @UP1 SYNCS.EXCH.64 URZ, [UR8+0x38800], UR4 ;  /* 0x03880004083f15b2 */ /* 0x00106a0008000100 */
[----:B------:R0:W2:Y:S01]  /*0280*/  @UP2 SYNCS.EXCH.64 URZ, [UR8+0x38820], UR6 ;  /* 0x03882006083f25b2 */ /* 0x0000a20008000100 */
[----:B------:R-:W-:Y:S05]  /*0290*/  @P1 BRA `(.L_x_2) ;  /* 0x0000000000481947 */ /* 0x000fea0003800000 */
[----:B0-----:R-:W0:Y:S01]  /*02a0*/  S2UR UR5, SR_CgaCtaId ;  /* 0x00000000000579c3 */ /* 0x001e220000008800 */
[----:B------:R-:W-:Y:S01]  /*02b0*/  UMOV UR4, 0x400 ;  /* 0x0000040000047882 */ /* 0x000fe20000000000 */
[----:B------:R-:W-:Y:S01]  /*02c0*/  UMOV UR6, 0x1 ;  /* 0x0000000100067882 */ /* 0x000fe20000000000 */
[----:B------:R-:W-:Y:S01]  /*02d0*/  UMOV UR7, 0x2 ;  /* 0x0000000200077882 */ /* 0x000fe20000000000 */
[----:B------:R-:W-:Y:S01]  /*02e0*/  ELECT P0, URZ, PT ;  /* 0x00000000003f782f */ /* 0x000fe20003800000 */
[----:B0-----:R-:W-:Y:S02]  /*02f0*/  ULEA UR8, UR5, UR4, 0x18 ;  /* 0x0000000405087291 */ /* 0x001fe4000f8ec03f */
[----:B------:R-:W-:-:S04]  /*0300*/  UIADD3 UR4, -UR6, 0x100000, URZ ;  /* 0x0010000006047890 */ /* 0x000fc8000fffe13f */
[----:B------:R-:W-:Y:S02]  /*0310*/  USHF.L.U32 UR5, UR4, 0xb, URZ ;  /* 0x0000000b04057899 */ /* 0x000fe4000800063f */
[----:B------:R-:W-:Y:S02]  /*0320*/  USHF.L.U32 UR4, UR4, 0x1, URZ ;  /* 0x0000000104047899 */ /* 0x000fe4000800063f */
[----:B------:R-:W-:-:S04]  /*0330*/  UIADD3 UR6, -UR7, 0x100000, URZ ;  /* 0x0010000007067890 */ /* 0x000fc8000fffe13f */
[----:B------:R-:W-:Y:S02]  /*0340*/  USHF.L.U32 UR7, UR6, 0xb, URZ ;  /* 0x0000000b06077899 */ /* 0x000fe4000800063f */
[----:B------:R-:W-:Y:S01]  /*0350*/  USHF.L.U32 UR6, UR6, 0x1, URZ ;  /* 0x0000000106067899 */ /* 0x000fe2000800063f */
[----:B------:R-:W0:Y:S03]  /*0360*/  FENCE.VIEW.ASYNC.S ;  /* 0x00000000000073c6 */ /* 0x000e260000000000 */
[----:B0-----:R3:W4:Y:S08]  /*0370*/  SYNCS.EXCH.64 URZ, [UR8+0x38830], UR4 ;  /* 0x03883004083f75b2 */ /* 0x0017300008000100 */
[----:B------:R3:W0:Y:S01]  /*0380*/  SYNCS.EXCH.64 URZ, [UR8+0x38840], UR6 ;  /* 0x03884006083f75b2 */ /* 0x0006220008000100 */
[----:B------:R3:W0:Y:S01]  /*0390*/  SYNCS.EXCH.64 URZ, [UR8+0x38838], UR4 ;  /* 0x03883804083f75b2 */ /* 0x0006220008000100 */
[----:B------:R3:W0:Y:S02]  /*03a0*/  SYNCS.EXCH.64 URZ, [UR8+0x38848], UR6 ;  /* 0x03884806083f75b2 */ /* 0x0006240008000100 */
[----:B---3--:R-:W-:Y:S01]  /*03b0*/  NOP ;  /* 0x0000000000007918 */ /* 0x008fe20000000000 */
.L_x_2:
[----:B------:R-:W3:Y:S01]  /*03c0*/  SHFL.IDX PT, R3, R2, RZ, 0x1f ;  /* 0x00001fff02037589 */ /* 0x000ee200000e0000 */
[----:B------:R-:W-:Y:S01]  /*03d0*/  NOP ;  /* 0x0000000000007918 */ /* 0x000fe20000000000 */
[----:B---3--:R-:W-:-:S13]  /*03e0*/  ISETP.NE.AND P0, PT, R3, RZ, PT ;  /* 0x000000ff0300720c */ /* 0x008fda0003f05270 */
        /* <DEDUP_REMOVED lines=14> */
[----:B0-----:R3:W0:Y:S08]  /*04d0*/  SYNCS.EXCH.64 URZ, [UR8+0x38850], UR4 ;  /* 0x03885004083f75b2 */ /* 0x0016300008000100 */
[----:B------:R3:W0:Y:S01]  /*04e0*/  SYNCS.EXCH.64 URZ, [UR8+0x38860], UR6 ;  /* 0x03886006083f75b2 */ /* 0x0006220008000100 */
[----:B------:R3:W0:Y:S01]  /*04f0*/  SYNCS.EXCH.64 URZ, [UR8+0x38858], UR4 ;  /* 0x03885804083f75b2 */ /* 0x0006220008000100 */
[----:B------:R3:W0:Y:S02]  /*0500*/  SYNCS.EXCH.64 URZ, [UR8+0x38868], UR6 ;  /* 0x03886806083f75b2 */ /* 0x0006240008000100 */
[----:B---3--:R-:W-:Y:S01]  /*0510*/  NOP ;  /* 0x0000000000007918 */ /* 0x008fe20000000000 */
.L_x_3:
[----:B------:R-:W3:Y:S01]  /*0520*/  SHFL.IDX PT, R3, R2, RZ, 0x1f ;  /* 0x00001fff02037589 */ /* 0x000ee200000e0000 */
[----:B------:R-:W-:Y:S01]  /*0530*/  NOP ;  /* 0x0000000000007918 */ /* 0x000fe20000000000 */
[----:B---3--:R-:W-:-:S13]  /*0540*/  ISETP.NE.AND P0, PT, R3, RZ, PT ;  /* 0x000000ff0300720c */ /* 0x008fda0003f05270 */
[----:B------:R-:W-:Y:S05]  /*0550*/  @P0 BRA `(.L_x_4) ;  /* 0x0000000000380947 */ /* 0x000fea0003800000 */
[----:B0-----:R-:W0:Y:S01]  /*0560*/  S2UR UR5, SR_CgaCtaId ;  /* 0x00000000000579c3 */ /* 0x001e220000008800 */
[----:B------:R-:W-:Y:S01]  /*0570*/  UMOV UR4, 0x400 ;  /* 0x0000040000047882 */ /* 0x000fe20000000000 */
[----:B------:R-:W-:Y:S01]  /*0580*/  UMOV UR7, 0x1 ;  /* 0x0000000100077882 */ /* 0x000fe20000000000 */
[----:B------:R-:W-:Y:S01]  /*0590*/  ELECT P0, URZ, PT ;  /* 0x00000000003f782f */ /* 0x000fe20003800000 */
[----:B0-----:R-:W-:Y:S02]  /*05a0*/  ULEA UR6, UR5, UR4, 0x18 ;  /* 0x0000000405067291 */ /* 0x001fe4000f8ec03f */
[----:B------:R-:W-:-:S04]  /*05b0*/  UIADD3 UR4, -UR7, 0x100000, URZ ;  /* 0x0010000007047890 */ /* 0x000fc8000fffe13f */
[----:B------:R-:W-:Y:S02]  /*05c0*/  USHF.L.U32 UR5, UR4, 0xb, URZ ;  /* 0x0000000b04057899 */ /* 0x000fe4000800063f */
[----:B------:R-:W-:Y:S01]  /*05d0*/  USHF.L.U32 UR4, UR4, 0x1, URZ ;  /* 0x0000000104047899 */ /* 0x000fe2000800063f */
[----:B------:R-:W0:Y:S11]  /*05e0*/  FENCE.VIEW.ASYNC.S ;  /* 0x00000000000073c6 */ /* 0x000e360000000000 */
[----:B0-----:R3:W0:Y:S01]  /*05f0*/  SYNCS.EXCH.64 URZ, [UR6+0x38870], UR4 ;  /* 0x03887004063f75b2 */ /* 0x0016220008000100 */
[----:B------:R3:W0:Y:S01]  /*0600*/  SYNCS.EXCH.64 URZ, [UR6+0x38880], UR4 ;  /* 0x03888004063f75b2 */ /* 0x0006220008000100 */
[----:B------:R3:W0:Y:S01]  /*0610*/  SYNCS.EXCH.64 URZ, [UR6+0x38878], UR4 ;  /* 0x03887804063f75b2 */ /* 0x0006220008000100 */
[----:B------:R3:W0:Y:S02]  /*0620*/  SYNCS.EXCH.64 URZ, [UR6+0x38888], UR4 ;  /* 0x03888804063f75b2 */ /* 0x0006240008000100 */
[----:B---3--:R-:W-:Y:S01]  /*0630*/  NOP ;  /* 0x0000000000007918 */ /* 0x008fe20000000000 */
.L_x_4:
        /* <DEDUP_REMOVED lines=22> */
.L_x_5:
        /* <DEDUP_REMOVED lines=22> */
.L_x_6:
[----:B0-----:R-:W-:Y:S01]  /*0900*/  UMOV UR4, 0x1 ;  /* 0x0000000100047882 */ /* 0x001fe20000000000 */
[----:B------:R-:W-:Y:S01]  /*0910*/  PLOP3.LUT P0, PT, PT, PT, UP0, 0x80, 0x0 ;  /* 0x000000000000781c */ /* 0x000fe20003f0f008 */
[----:B------:R-:W-:Y:S01]  /*0920*/  USEL UR4, UR4, 0x2, !UP0 ;  /* 0x0000000204047887 */ /* 0x000fe2000c000000 */
[----:B------:R-:W-:-:S05]  /*0930*/  NOP ;  /* 0x0000000000007918 */ /* 0x000fca0000000000 */
[----:B------:R-:W-:-:S05]  /*0940*/  IMAD.U32 R3, RZ, RZ, UR4 ;  /* 0x00000004ff037e24 */ /* 0x000fca000f8e00ff */
[----:B------:R0:W-:Y:S01]  /*0950*/  STL [R1+0x34], R3 ;  /* 0x0000340301007387 */ /* 0x0001e20000100800 */
[----:B-12-4-:R-:W-:Y:S06]  /*0960*/  BAR.SYNC.DEFER_BLOCKING 0x0 ;  /* 0x0000000000007b1d */ /* 0x016fec0000010000 */
[----:B------:R-:W-:Y:S05]  /*0970*/  @!P0 BRA `(.L_x_7) ;  /* 0x000000c000a88947 */ /* 0x000fea0003800000 */
.L_x_8:
[----:B------:R-:W-:-:S08]  /*0980*/  NOP ;  /* 0x0000000000007918 */ /* 0x000fd00000000000 */
[----:B------:R-:W1:Y:S02]  /*0990*/  USETMAXREG.TRY_ALLOC.CTAPOOL UP0, 0xf0 ;  /* 0x000000f0000079c8 */ /* 0x000e640008000600 */
[----:B-1----:R-:W-:-:S13]  /*09a0*/  PLOP3.LUT P0, PT, PT, PT, UP0, 0x80, 0x0 ;  /* 0x000000000000781c */ /* 0x002fda0003f0f008 */
[----:B------:R-:W-:Y:S05]  /*09b0*/  @!P0 BRA `(.L_x_8) ;  /* 0xfffffffc00f08947 */ /* 0x000fea000383ffff */
[----:B------:R-:W1:Y:S08]  /*09c0*/  S2UR UR4, SR_CTAID.X ;  /* 0x00000000000479c3 */ /* 0x000e700000002500 */
[----:B------:R-:W-:Y:S08]  /*09d0*/  BAR.ARV 0x8, 0x180 ;  /* 0x0206000000007b1d */ /* 0x000ff00000002000 */
[----:B------:R-:W1:Y:S02]  /*09e0*/  LDC R2, c[0x0][0xc34] ;  /* 0x00030d00ff027b82 */ /* 0x000e640000000800 */
[----:B-1----:R-:W-:-:S13]  /*09f0*/  ISETP.LE.AND P0, PT, R2, UR4, PT ;  /* 0x0000000402007c0c */ /* 0x002fda000bf03270 */
[----:B------:R-:W-:Y:S05]  /*0a00*/  @P0 EXIT ;  /* 0x000000000000094d */ /* 0x000fea0003800000 */
[----:B0-----:R-:W2:Y:S01]  /*0a10*/  LDL R3, [R1+0x34] ;  /* 0x0000340001037983 */ /* 0x001ea20000100800 */
[----:B------:R-:W-:Y:S01]  /*0a20*/  VIADD R0, R0, 0xffffff80 ;  /* 0xffffff8000007836 */ /* 0x000fe20000000000 */
[----:B------:R-:W-:Y:S01]  /*0a30*/  UMOV UR60, URZ ;  /* 0x0000003f003c7c82 */ /* 0x000fe20008000000 */
[----:B------:R-:W-:Y:S01]  /*0a40*/  IMAD.U32 R212, RZ, RZ, UR4 ;  /* 0x00000004ffd47e24 */ /* 0x000fe2000f8e00ff */
[----:B------:R-:W-:Y:S02]  /*0a50*/  UMOV UR4, URZ ;  /* 0x0000003f00047c82 */ /* 0x000fe40008000000 */
[----:B------:R-:W-:Y:S02]  /*0a60*/  IMAD.U32 R214, RZ, RZ, UR4 ;  /* 0x00000004ffd67e24 */ /* 0x000fe4000f8e00ff */
[----:B------:R-:W-:Y:S01]  /*0a70*/  IMAD.U32 R16, RZ, RZ, UR4 ;  /* 0x00000004ff107e24 */ /* 0x000fe2000f8e00ff */
[----:B--2---:R-:W-:Y:S02]  /*0a80*/  R2UR UR5, R3 ;  /* 0x00000000030572ca */ /* 0x004fe400000e0000 */
[----:B------:R-:W-:-:S04]  /*0a90*/  SHF.R.S32.HI R3, RZ, 0x1f, R0 ;  /* 0x0000001fff037819 */ /* 0x000fc80000011400 */
[CC--:B------:R-:W-:Y:S02]  /*0aa0*/  LEA.HI R2, R3.reuse, R0.reuse, RZ, 0x7 ;  /* 0x0000000003027211 */ /* 0x0c0fe400078f38ff */
[CC--:B------:R-:W-:Y:S02]  /*0ab0*/  LEA.HI R6, R3.reuse, R0.reuse, RZ, 0x5 ;  /* 0x0000000003067211 */ /* 0x0c0fe400078f28ff */
[----:B------:R-:W-:Y:S02]  /*0ac0*/  LOP3.LUT R5, R2, 0xffffff80, RZ, 0xc0, !PT ;  /* 0xffffff8002057812 */ /* 0x000fe400078ec0ff */
[CC--:B------:R-:W-:Y:S01]  /*0ad0*/  LEA.HI R4, R3.reuse, R0.reuse, RZ, 0x4 ;  /* 0x0000000003047211 */ /* 0x0c0fe200078f20ff */
[----:B------:R-:W-:Y:S01]  /*0ae0*/  IMAD.SHL.U32 R6, R6, 0x20, RZ ;  /* 0x0000002006067824 */ /* 0x000fe200078e00ff */
[CC--:B------:R-:W-:Y:S01]  /*0af0*/  LEA.HI R7, R3.reuse, R0.reuse, RZ, 0x2 ;  /* 0x0000000003077211 */ /* 0x0c0fe200078f10ff */
[----:B------:R-:W-:Y:S01]  /*0b00*/  IMAD.IADD R218, R0, 0x1, -R5 ;  /* 0x0000000100da7824 */ /* 0x000fe200078e0a05 */
[----:B------:R-:W-:Y:S01]  /*0b10*/  LEA.HI R213, R3, R0, RZ, 0x3 ;  /* 0x0000000003d57211 */ /* 0x000fe200078f18ff */
[----:B------:R-:W-:Y:S01]  /*0b20*/  ULOP3.LUT UR5, UR5, 0x1, URZ, 0xfc, !UPT ;  /* 0x0000000105057892 */ /* 0x000fe2000f8efc3f */
[----:B------:R-:W-:-:S02]  /*0b30*/  LOP3.LUT R13, R7, 0xfffffffc, RZ, 0xc0, !PT ;  /* 0xfffffffc070d7812 */ /* 0x000fc400078ec0ff */
[----:B------:R-:W-:Y:S02]  /*0b40*/  SHF.R.S32.HI R5, RZ, 0x1f, R218 ;  /* 0x0000001fff057819 */ /* 0x000fe400000114da */
[----:B------:R-:W-:Y:S01]  /*0b50*/  SHF.R.S32.HI R219, RZ, 0x7, R2 ;  /* 0x00000007ffdb7819 */ /* 0x000fe20000011402 */
[----:B------:R-:W-:Y:S01]  /*0b60*/  IMAD.IADD R13, R0, 0x1, -R13 ;  /* 0x00000001000d7824 */ /* 0x000fe200078e0a0d */
[----:B------:R-:W-:Y:S01]  /*0b70*/  LEA.HI R3, R5, R218, RZ, 0x2 ;  /* 0x000000da05037211 */ /* 0x000fe200078f10ff */
[----:B------:R-:W-:Y:S01]  /*0b80*/  IMAD.U32 R226, RZ, RZ, UR5 ;  /* 0x00000005ffe27e24 */ /* 0x000fe2000f8e00ff */
[----:B------:R-:W-:Y:S02]  /*0b90*/  LOP3.LUT R7, R4, 0x3fffff0, RZ, 0xc0, !PT ;  /* 0x03fffff004077812 */ /* 0x000fe400078ec0ff */
[--C-:B------:R-:W-:Y:S02]  /*0ba0*/  SHF.R.S32.HI R8, RZ, 0x2, R3.reuse ;  /* 0x00000002ff087819 */ /* 0x100fe40000011403 */
[----:B------:R-:W-:Y:S01]  /*0bb0*/  SHF.R.S32.HI R11, RZ, 0x1f, R3 ;  /* 0x0000001fff0b7819 */ /* 0x000fe20000011403 */
[----:B------:R-:W-:Y:S01]  /*0bc0*/  IMAD.IADD R7, R0, 0x1, -R7 ;  /* 0x0000000100077824 */ /* 0x000fe200078e0a07 */
[----:B------:R-:W-:-:S02]  /*0bd0*/  LOP3.LUT R23, R213, 0xfffffff8, RZ, 0xc0, !PT ;  /* 0xfffffff8d5177812 */ /* 0x000fc400078ec0ff */
[----:B------:R-:W-:Y:S02]  /*0be0*/  LEA.HI R11, R11, R8, RZ, 0x3 ;  /* 0x000000080b0b7211 */ /* 0x000fe400078f18ff */
[----:B------:R-:W-:Y:S01]  /*0bf0*/  LEA.HI R2, R2, R219, RZ, 0x1 ;  /* 0x000000db02027211 */ /* 0x000fe200078f08ff */
[----:B------:R-:W-:Y:S01]  /*0c00*/  IMAD.IADD R23, R0, 0x1, -R23 ;  /* 0x0000000100177824 */ /* 0x000fe200078e0a17 */
[----:B------:R-:W-:Y:S02]  /*0c10*/  LOP3.LUT R11, R11, 0xfffffff8, RZ, 0xc0, !PT ;  /* 0xfffffff80b0b7812 */ /* 0x000fe400078ec0ff */
[----:B------:R-:W-:Y:S01]  /*0c20*/  LEA.HI R5, R5, R218, RZ, 0x5 ;  /* 0x000000da05057211 */ /* 0x000fe200078f28ff */
[----:B------:R-:W-:Y:S01]  /*0c30*/  IMAD.SHL.U32 R17, R23, 0x8, RZ ;  /* 0x0000000817117824 */ /* 0x000fe200078e00ff */
[----:B------:R-:W-:Y:S01]  /*0c40*/  SHF.R.S32.HI R9, RZ, 0x4, R4 ;  /* 0x00000004ff097819 */ /* 0x000fe20000011404 */
[----:B------:R-:W-:Y:S01]  /*0c50*/  IMAD.IADD R8, R8, 0x1, -R11 ;  /* 0x0000000108087824 */ /* 0x000fe200078e0a0b */
[----:B------:R-:W-:Y:S01]  /*0c60*/  LOP3.LUT R2, R2, 0x3fffffe, RZ, 0xc0, !PT ;  /* 0x03fffffe02027812 */ /* 0x000fe200078ec0ff */
[C---:B------:R-:W-:Y:S01]  /*0c70*/  VIADD R22, R17.reuse, 0x40 ;  /* 0x0000004011167836 */ /* 0x040fe20000000000 */
[----:B------:R-:W-:Y:S01]  /*0c80*/  SHF.R.S32.HI R5, RZ, 0x5, R5 ;  /* 0x00000005ff057819 */ /* 0x000fe20000011405 */
[----:B------:R-:W-:Y:S01]  /*0c90*/  VIADD R19, R17, 0x80 ;  /* 0x0000008011137836 */ /* 0x000fe20000000000 */
[----:B------:R-:W-:Y:S01]  /*0ca0*/  LEA.HI R4, R4, R9, RZ, 0x1 ;  /* 0x0000000904047211 */ /* 0x000fe200078f08ff */
[----:B------:R-:W-:Y:S01]  /*0cb0*/  IMAD.IADD R2, R219, 0x1, -R2 ;  /* 0x00000001db027824 */ /* 0x000fe200078e0a02 */
[----:B------:R-:W-:Y:S01]  /*0cc0*/  LEA.HI R0, R13, R13, RZ, 0x1 ;  /* 0x0000000d0d007211 */ /* 0x000fe200078f08ff */
[----:B------:R-:W-:Y:S01]  /*0cd0*/  IMAD R5, R5, 0x10, R8 ;  /* 0x0000001005057824 */ /* 0x000fe200078e0208 */
[----:B------:R-:W-:Y:S01]  /*0ce0*/  LOP3.LUT R6, R6, 0xfffffc00, RZ, 0xc0, !PT ;  /* 0xfffffc0006067812 */ /* 0x000fe200078ec0ff */
[----:B------:R-:W-:Y:S01]  /*0cf0*/  VIADD R18, R17, 0xc0 ;  /* 0x000000c011127836 */ /* 0x000fe20000000000 */
[----:B------:R-:W-:-:S02]  /*0d00*/  LOP3.LUT R4, R4, 0x1ffffffe, RZ, 0xc0, !PT ;  /* 0x1ffffffe04047812 */ /* 0x000fc400078ec0ff */
[----:B------:R-:W-:Y:S01]  /*0d10*/  LOP3.LUT R3, R3, 0x7ffffffc, RZ, 0xc0, !PT ;  /* 0x7ffffffc03037812 */ /* 0x000fe200078ec0ff */
[----:B------:R-:W-:Y:S01]  /*0d20*/  IMAD R7, R7, 0x40, R6 ;  /* 0x0000004007077824 */ /* 0x000fe200078e0206 */
[----:B------:R-:W-:Y:S01]  /*0d30*/  LOP3.LUT R0, R0, 0x1ffffffe, RZ, 0xc0, !PT ;  /* 0x1ffffffe00007812 */ /* 0x000fe200078ec0ff */
[----:B------:R-:W-:Y:S01]  /*0d40*/  IMAD.MOV.U32 R6, RZ, RZ, -0x2 ;  /* 0xfffffffeff067424 */ /* 0x000fe200078e00ff */
[----:B------:R-:W-:Y:S01]  /*0d50*/  IADD3 R4, R9, -R4, RZ ;  /* 0x8000000409047210 */ /* 0x000fe20007ffe0ff */
[----:B------:R-:W-:Y:S01]  /*0d60*/  IMAD.IADD R3, R218, 0x1, -R3 ;  /* 0x00000001da037824 */ /* 0x000fe200078e0a03 */
[----:B------:R-:W-:Y:S01]  /*0d70*/  LEA R220, R2, R5, 0x6 ;  /* 0x0000000502dc7211 */ /* 0x000fe200078e30ff */
[----:B------:R-:W-:Y:S01]  /*0d80*/  IMAD.IADD R221, R13, 0x1, -R0 ;  /* 0x000000010ddd7824 */ /* 0x000fe200078e0a00 */
[----:B------:R-:W-:Y:S01]  /*0d90*/  SHF.R.S32.HI R213, RZ, 0x3, R213 ;  /* 0x00000003ffd57819 */ /* 0x000fe200000114d5 */
[----:B------:R-:W-:Y:S01]  /*0da0*/  IMAD R224, R4, 0x8, R7 ;  /* 0x0000000804e07824 */ /* 0x000fe200078e0207 */
[----:B------:R-:W-:Y:S01]  /*0db0*/  SHF.R.S32.HI R229, RZ, 0x1f, R22 ;  /* 0x0000001fffe57819 */ /* 0x000fe20000011416 */
[----:B------:R-:W-:Y:S01]  /*0dc0*/  IMAD R225, R3, R6, 0x50 ;  /* 0x0000005003e17424 */ /* 0x000fe200078e0206 */
[----:B------:R-:W-:Y:S01]  /*0dd0*/  SHF.R.S32.HI R228, RZ, 0x1f, R19 ;  /* 0x0000001fffe47819 */ /* 0x000fe20000011413 */
[----:B------:R-:W-:Y:S01]  /*0de0*/  IMAD R221, R221, 0x8, R220 ;  /* 0x00000008dddd7824 */ /* 0x000fe200078e02dc */
[----:B------:R-:W-:-:S07]  /*0df0*/  SHF.R.S32.HI R227, RZ, 0x1f, R18 ;  /* 0x0000001fffe37819 */ /* 0x000fce0000011412 */
.L_x_37:
[----:B------:R-:W0:Y:S01]  /*0e00*/  SHFL.IDX PT, R0, R219, RZ, 0x1f ;  /* 0x00001fffdb007589 */ /* 0x000e2200000e0000 */
[----:B-1----:R-:W1:Y:S01]  /*0e10*/  S2UR UR4, SR_CgaCtaId ;  /* 0x00000000000479c3 */ /* 0x002e620000008800 */
[----:B------:R-:W-:Y:S01]  /*0e20*/  ULDC.64 UR6, c[0x0][0x418] ;  /* 0x0001060000067ab9 */ /* 0x000fe20000000a00 */
[----:B------:R-:W-:Y:S01]  /*0e30*/  ULDC UR5, c[0x0][0xc38] ;  /* 0x00030e0000057ab9 */ /* 0x000fe20000000800 */
[----:B------:R-:W-:Y:S01]  /*0e40*/  UISETP.NE.U32.AND UP0, UPT, UR6, URZ, UPT ;  /* 0x0000003f0600728c */ /* 0x000fe2000bf05070 */
[----:B------:R-:W-:Y:S01]  /*0e50*/  R2UR UR13, R212 ;  /* 0x00000000d40d72ca */ /* 0x000fe200000e0000 */
[----:B------:R-:W-:Y:S02]  /*0e60*/  UISETP.NE.AND UP1, UPT, UR5, 0x1, UPT ;  /* 0x000000010500788c */ /* 0x000fe4000bf25270 */
[----:B------:R-:W-:Y:S01]  /*0e70*/  UISETP.NE.AND.EX UP0, UPT, UR7, URZ, UPT, UP0 ;  /* 0x0000003f0700728c */ /* 0x000fe2000bf05300 */
[----:B------:R-:W-:Y:S01]  /*0e80*/  ULDC UR5, c[0x0][0xc44] ;  /* 0x0003110000057ab9 */ /* 0x000fe20000000800 */
[----:B------:R-:W-:Y:S01]  /*0e90*/  UMOV UR36, 0x400 ;  /* 0x0000040000247882 */ /* 0x000fe20000000000 */
[----:B------:R-:W-:Y:S01]  /*0ea0*/  UISETP.NE.AND UP2, UPT, UR5, 0x1, UPT ;  /* 0x000000010500788c */ /* 0x000fe2000bf45270 */
[----:B------:R-:W-:Y:S01]  /*0eb0*/  ULDC UR61, c[0x0][0x424] ;  /* 0x00010900003d7ab9 */ /* 0x000fe20000000800 */
[----:B------:R-:W-:Y:S01]  /*0ec0*/  ULDC UR10, c[0x0][0x2f0] ;  /* 0x0000bc00000a7ab9 */ /* 0x000fe20000000800 */
[----:B------:R-:W-:-:S03]  /*0ed0*/  USEL UR61, UR61, 0x1, UP0 ;  /* 0x000000013d3d7887 */ /* 0x000fc60008000000 */
[----:B------:R-:W-:Y:S01]  /*0ee0*/  @UP1 ULDC UR12, c[0x0][0xc40] ;  /* 0x00031000000c1ab9 */ /* 0x000fe20000000800 */
[----:B------:R-:W-:Y:S01]  /*0ef0*/  UMOV UR14, UR13 ;  /* 0x0000000d000e7c82 */ /* 0x000fe20008000000 */
[----:B------:R-:W-:-:S03]  /*0f00*/  UIMAD UR61, UR61, UR10, URZ ;  /* 0x0000000a3d3d72a4 */ /* 0x000fc6000f8e023f */
[----:B------:R-:W-:Y:S01]  /*0f10*/  @UP2 ULDC.64 UR8, c[0x0][0xc48] ;  /* 0x0003120000082ab9 */ /* 0x000fe20000000a00 */
[----:B0-----:R-:W-:Y:S01]  /*0f20*/  R2UR UR6, R0 ;  /* 0x00000000000672ca */ /* 0x001fe200000e0000 */
[----:B-1----:R-:W-:-:S03]  /*0f30*/  ULEA UR36, UR4, UR36, 0x18 ;  /* 0x0000002404247291 */ /* 0x002fc6000f8ec03f */
[----:B------:R-:W-:Y:S01]  /*0f40*/  @UP1 ULDC UR4, c[0x0][0xc3c] ;  /* 0x00030f0000041ab9 */ /* 0x000fe20000000800 */
[----:B------:R-:W-:Y:S02]  /*0f50*/  UIADD3 UR11, UR36, 0x14400, URZ ;  /* 0x00014400240b7890 */ /* 0x000fe4000fffe03f */
[----:B------:R-:W-:Y:S02]  /*0f60*/  UIMAD.WIDE.U32 UR4, UR13, UR4, URZ ;  /* 0x000000040d0472a5 */ /* 0x000fe4000f8e003f */
[----:B------:R-:W-:Y:S02]  /*0f70*/  ULOP3.LUT UP0, URZ, UR11, 0x9f, URZ, 0xc0, !UPT ;  /* 0x0000009f0b3f7892 */ /* 0x000fe4000f80c03f */
[----:B------:R-:W-:Y:S02]  /*0f80*/  @UP1 USHF.R.U32.HI UR14, URZ, UR12, UR5 ;  /* 0x0000000c3f0e1299 */ /* 0x000fe40008011605 */
[----:B------:R-:W-:Y:S02]  /*0f90*/  ULEA.HI UR7, UR6, UR6, URZ, 0x1 ;  /* 0x0000000606077291 */ /* 0x000fe4000f8f083f */
[----:B------:R-:W-:Y:S01]  /*0fa0*/  UIMAD.WIDE.U32 UR4, UR14, UR8, URZ ;  /* 0x000000080e0472a5 */ /* 0x000fe2000f8e003f */
[----:B------:R-:W-:Y:S01]  /*0fb0*/  PLOP3.LUT P0, PT, PT, PT, UP0, 0x80, 0x0 ;  /* 0x000000000000781c */ /* 0x000fe20003f0f008 */
[----:B------:R-:W-:Y:S01]  /*0fc0*/  ULOP3.LUT UR7, UR7, 0x1e, URZ, 0xc0, !UPT ;  /* 0x0000001e07077892 */ /* 0x000fe2000f8ec03f */
[----:B------:R-:W-:Y:S01]  /*0fd0*/  IMAD.U32 R216, RZ, RZ, UR14 ;  /* 0x0000000effd87e24 */ /* 0x000fe2000f8e00ff */
[----:B------:R-:W-:Y:S01]  /*0fe0*/  UMOV UR10, UR14 ;  /* 0x0000000e000a7c82 */ /* 0x000fe20008000000 */
[----:B------:R-:W-:-:S02]  /*0ff0*/  @UP2 USHF.R.U32.HI UR10, URZ, UR9, UR5 ;  /* 0x000000093f0a2299 */ /* 0x000fc40008011605 */
[----:B------:R-:W-:Y:S02]  /*1000*/  UIADD3 UR7, UR6, -UR7, URZ ;  /* 0x8000000706077290 */ /* 0x000fe4000fffe03f */
[----:B------:R-:W-:Y:S02]  /*1010*/  UIADD3 UR6, UR61, 0x4f, URZ ;  /* 0x0000004f3d067890 */ /* 0x000fe4000fffe03f */
[----:B------:R-:W-:Y:S01]  /*1020*/  ULEA UR8, UR7, UR11, 0xd ;  /* 0x0000000b07087291 */ /* 0x000fe2000f8e683f */
[----:B------:R-:W-:Y:S01]  /*1030*/  IMAD.U32 R215, RZ, RZ, UR10 ;  /* 0x0000000affd77e24 */ /* 0x000fe2000f8e00ff */
[----:B------:R-:W-:Y:S02]  /*1040*/  UIMAD.WIDE UR6, UR6, 0x66666667, URZ ;  /* 0x66666667060678a5 */ /* 0x000fe4000f8e023f */
[----:B------:R-:W-:Y:S02]  /*1050*/  USHF.R.U32.HI UR8, URZ, 0x4, UR8 ;  /* 0x000000043f087899 */ /* 0x000fe40008011608 */
[----:B------:R-:W-:-:S02]  /*1060*/  USHF.R.U32.HI UR4, URZ, 0x1f, UR7 ;  /* 0x0000001f3f047899 */ /* 0x000fc40008011607 */
[----:B------:R-:W-:Y:S02]  /*1070*/  ULOP3.LUT UR37, UR8, 0x3fff, URZ, 0xc0, !UPT ;  /* 0x00003fff08257892 */ /* 0x000fe4000f8ec03f */
[----:B------:R-:W-:-:S03]  /*1080*/  ULEA.HI.SX32 UR5, UR7, UR4, 0x1b ;  /* 0x0000000407057291 */ /* 0x000fc6000f8fda3f */
[----:B------:R-:W-:Y:S02]  /*1090*/  UMOV UR4, UR13 ;  /* 0x0000000d00047c82 */ /* 0x000fe40008000000 */
[----:B------:R-:W-:Y:S01]  /*10a0*/  MOV R217, UR4 ;  /* 0x0000000400d97c02 */ /* 0x000fe20008000f00 */
[----:B------:R-:W-:Y:S01]  /*10b0*/  IMAD.U32 R152, RZ, RZ, UR5 ;  /* 0x00000005ff987e24 */ /* 0x000fe2000f8e00ff */
[----:B---3--:R-:W-:Y:S06]  /*10c0*/  @!P0 BRA `(.L_x_9) ;  /* 0x0000000000408947 */ /* 0x008fec0003800000 */
[----:B------:R-:W-:Y:S01]  /*10d0*/  MOV R0, 0x0 ;  /* 0x0000000000007802 */ /* 0x000fe20000000f00 */
[----:B------:R-:W-:Y:S01]  /*10e0*/  ULDC.64 UR4, c[0x4][0xa8] ;  /* 0x01002a0000047ab9 */ /* 0x000fe20000000a00 */
[----:B------:R-:W-:Y:S01]  /*10f0*/  ULDC.64 UR6, c[0x4][0x28] ;  /* 0x01000a0000067ab9 */ /* 0x000fe20000000a00 */
[----:B------:R-:W-:Y:S01]  /*1100*/  IMAD.U32 R4, RZ, RZ, UR4 ;  /* 0x00000004ff047e24 */ /* 0x000fe2000f8e00ff */
[----:B------:R0:W1:Y:S01]  /*1110*/  LDC.64 R2, c[0x4][R0] ;  /* 0x0100000000027b82 */ /* 0x0000620000000a00 */
[----:B------:R-:W-:Y:S01]  /*1120*/  IMAD.U32 R5, RZ, RZ, UR5 ;  /* 0x00000005ff057e24 */ /* 0x000fe2000f8e00ff */
[----:B------:R-:W-:Y:S01]  /*1130*/  ULDC.64 UR4, c[0x4][0xb0] ;  /* 0x01002c0000047ab9 */ /* 0x000fe20000000a00 */
[----:B------:R-:W-:Y:S01]  /*1140*/  IMAD.U32 R10, RZ, RZ, UR6 ;  /* 0x00000006ff0a7e24 */ /* 0x000fe2000f8e00ff */
[----:B------:R-:W-:Y:S01]  /*1150*/  MOV R13, RZ ;  /* 0x000000ff000d7202 */ /* 0x000fe20000000f00 */
[----:B------:R-:W-:Y:S02]  /*1160*/  IMAD.U32 R6, RZ, RZ, UR4 ;  /* 0x00000004ff067e24 */ /* 0x000fe4000f8e00ff */
[----:B------:R-:W-:-:S02]  /*1170*/  IMAD.U32 R7, RZ, RZ, UR5 ;  /* 0x00000005ff077e24 */ /* 0x000fc4000f8e00ff */
[----:B------:R-:W-:Y:S02]  /*1180*/  IMAD.U32 R11, RZ, RZ, UR7 ;  /* 0x00000007ff0b7e24 */ /* 0x000fe4000f8e00ff */
[----:B------:R-:W-:Y:S02]  /*1190*/  IMAD.MOV.U32 R8, RZ, RZ, 0x70 ;  /* 0x00000070ff087424 */ /* 0x000fe400078e00ff */
[----:B0-----:R-:W-:-:S07]  /*11a0*/  IMAD.MOV.U32 R12, RZ, RZ, 0x1 ;  /* 0x00000001ff0c7424 */ /* 0x001fce00078e00ff */
[----:B------:R-:W-:-:S07]  /*11b0*/  LEPC R20, `(.L_x_9) ;  /* 0x000000001014794e */ /* 0x000fce0000000000 */
[----:B-1----:R-:W-:Y:S05]  /*11c0*/  CALL.ABS.NOINC R2 ;  /* 0x0000000002007343 */ /* 0x002fea0003c00000 */
.L_x_9:
[----:B------:R-:W-:Y:S02]  /*11d0*/  R2UR UR4, R214 ;  /* 0x00000000d60472ca */ /* 0x000fe400000e0000 */
[----:B------:R-:W-:-:S11]  /*11e0*/  R2UR UR5, R226 ;  /* 0x00000000e20572ca */ /* 0x000fd600000e0000 */
[----:B------:R-:W-:Y:S02]  /*11f0*/  ULOP3.LUT UR4, UR4, 0x1, URZ, 0xc0, !UPT ;  /* 0x0000000104047892 */ /* 0x000fe4000f8ec03f */
[----:B------:R-:W-:-:S04]  /*1200*/  IMAD.U32 R2, RZ, RZ, UR5 ;  /* 0x00000005ff027e24 */ /* 0x000fc8000f8e00ff */
[----:B------:R-:W-:Y:S01]  /*1210*/  IMAD.U32 R0, RZ, RZ, UR4 ;  /* 0x00000004ff007e24 */ /* 0x000fe2000f8e00ff */
[----:B------:R-:W-:-:S04]  /*1220*/  ISETP.NE.AND P0, PT, R2, 0x3, PT ;  /* 0x000000030200780c */ /* 0x000fc80003f05270 */
[----:B------:R-:W-:-:S04]  /*1230*/  SHF.L.U32 R0, R0, 0x1f, RZ ;  /* 0x0000001f00007819 */ /* 0x000fc800000006ff */
[----:B------:R-:W0:Y:S02]  /*1240*/  SYNCS.PHASECHK.TRANS64.TRYWAIT P1, [UR36+0x38800], R0 ;  /* 0x03880000ff0075a7 */ /* 0x000e240008020164 */
[----:B0-----:R-:W-:Y:S05]  /*1250*/  @!P1 BRA `(.L_x_10) ;  /* 0x00000108000c9947 */ /* 0x001fea0003800000 */
.L_x_138:
[----:B------:R-:W-:Y:S05]  /*1260*/  @!P0 BRA `(.L_x_11) ;  /* 0x0000000000048947 */ /* 0x000fea0003800000 */
[----:B------:R-:W-:Y:S01]  /*1270*/  BPT.TRAP 0x1 ;  /* 0x000000040000795c */ /* 0x000fe20000300000 */
.L_x_11:
[----:B------:R-:W-:Y:S01]  /*1280*/  R2UR UR4, R16 ;  /* 0x00000000100472ca */ /* 0x000fe200000e0000 */
[----:B0-----:R-:W-:-:S05]  /*1290*/  IMAD.U32 R0, RZ, RZ, UR60 ;  /* 0x0000003cff007e24 */ /* 0x001fca000f8e00ff */
[----:B------:R-:W-:-:S07]  /*12a0*/  LEA R0, R0, UR36, 0x3 ;  /* 0x0000002400007c11 */ /* 0x000fce000f8e18ff */
[----:B------:R-:W-:-:S05]  /*12b0*/  IMAD.U32 R3, RZ, RZ, UR4 ;  /* 0x00000004ff037e24 */ /* 0x000fca000f8e00ff */
[----:B------:R-:W-:-:S04]  /*12c0*/  SHF.L.U32 R3, R3, 0x1f, RZ ;  /* 0x0000001f03037819 */ /* 0x000fc800000006ff */
[----:B------:R0:W1:Y:S01]  /*12d0*/  SYNCS.PHASECHK.TRANS64.TRYWAIT P2, [R0+URZ+0x38830], R3 ;  /* 0x03883003000075a7 */ /* 0x000062000804017f */
[----:B------:R-:W-:Y:S05]  /*12e0*/  @!P0 BRA `(.L_x_12) ;  /* 0x0000000000048947 */ /* 0x000fea0003800000 */
[----:B------:R-:W-:Y:S01]  /*12f0*/  BPT.TRAP 0x1 ;  /* 0x000000040000795c */ /* 0x000fe20000300000 */
.L_x_12:
[----:B------:R-:W2:Y:S01]  /*1300*/  S2R R2, SR_TID.X ;  /* 0x0000000000027919 */ /* 0x000ea20000002100 */
[----:B------:R-:W-:Y:S01]  /*1310*/  IMAD.MOV.U32 R151, RZ, RZ, RZ ;  /* 0x000000ffff977224 */ /* 0x000fe200078e00ff */
[----:B--2---:R-:W-:-:S04]  /*1320*/  LOP3.LUT R2, R2, 0x7f, RZ, 0xc0, !PT ;  /* 0x0000007f02027812 */ /* 0x004fc800078ec0ff */
[----:B------:R-:W-:Y:S01]  /*1330*/  ISETP.NE.AND P1, PT, R2, RZ, PT ;  /* 0x000000ff0200720c */ /* 0x000fe20003f25270 */
[----:B-1----:R-:W-:-:S12]  /*1340*/  @P2 BRA `(.L_x_13) ;  /* 0x0000000000082947 */ /* 0x002fd80003800000 */
[----:B------:R-:W1:Y:S02]  /*1350*/  SYNCS.PHASECHK.TRANS64.TRYWAIT P2, [R0+URZ+0x38830], R3 ;  /* 0x03883003000075a7 */ /* 0x000e64000804017f */
[----:B-1----:R-:W-:Y:S05]  /*1360*/  @!P2 BRA `(.L_x_14) ;  /* 0x0000010400e0a947 */ /* 0x002fea0003800000 */
.L_x_13:
[----:B------:R-:W-:Y:S05]  /*1370*/  WARPSYNC.ALL ;  /* 0x0000000000007948 */ /* 0x000fea0003800000 */
[----:B------:R-:W-:Y:S01]  /*1380*/  UIADD3 UR36, UR36, 0x24400, URZ ;  /* 0x0002440024247890 */ /* 0x000fe2000fffe03f */
[----:B------:R-:W-:Y:S01]  /*1390*/  WARPGROUP.ARRIVE ;  /* 0x00000000000079c5 */ /* 0x000fe20000000000 */
[----:B------:R-:W-:Y:S01]  /*13a0*/  ULOP3.LUT UR5, UR37, 0x10000, URZ, 0xfc, !UPT ;  /* 0x0001000025057892 */ /* 0x000fe2000f8efc3f */
[----:B------:R-:W-:Y:S01]  /*13b0*/  P2R R20, PR, RZ, 0x1 ;  /* 0x00000001ff147803 */ /* 0x000fe20000000000 */
[----:B------:R-:W-:Y:S01]  /*13c0*/  USHF.R.U32.HI UR36, URZ, 0x4, UR36 ;  /* 0x000000043f247899 */ /* 0x000fe20008011624 */
[----:B01----:R-:W-:Y:S01]  /*13d0*/  @!P1 VIADD R0, R0, 0x38840 ;  /* 0x0003884000009836 */ /* 0x003fe20000000000 */
[----:B------:R-:W-:Y:S01]  /*13e0*/  UMOV UR9, 0x40000040 ;  /* 0x4000004000097882 */ /* 0x000fe20000000000 */
[----:B------:R-:W-:Y:S01]  /*13f0*/  UMOV UR11, 0x40000040 ;  /* 0x40000040000b7882 */ /* 0x000fe20000000000 */
[----:B------:R-:W-:Y:S01]  /*1400*/  ULOP3.LUT UR36, UR36, 0x3fff, URZ, 0xc0, !UPT ;  /* 0x00003fff24247892 */ /* 0x000fe2000f8ec03f */
[----:B------:R-:W-:Y:S01]  /*1410*/  IMAD.U32 R13, RZ, RZ, UR9 ;  /* 0x00000009ff0d7e24 */ /* 0x000fe2000f8e00ff */
[----:B------:R-:W-:Y:S01]  /*1420*/  UMOV UR8, UR5 ;  /* 0x0000000500087c82 */ /* 0x000fe20008000000 */
[----:B------:R-:W-:Y:S01]  /*1430*/  UMOV UR21, UR9 ;  /* 0x0000000900157c82 */ /* 0x000fe20008000000 */
[----:B------:R-:W-:Y:S01]  /*1440*/  ULOP3.LUT UR4, UR36, 0x10000, URZ, 0xfc, !UPT ;  /* 0x0001000024047892 */ /* 0x000fe2000f8efc3f */
[----:B------:R-:W-:Y:S01]  /*1450*/  IMAD.U32 R12, RZ, RZ, UR8 ;  /* 0x00000008ff0c7e24 */ /* 0x000fe2000f8e00ff */
[----:B------:R-:W-:Y:S01]  /*1460*/  UMOV UR20, UR8 ;  /* 0x0000000800147c82 */ /* 0x000fe20008000000 */
[----:B------:R-:W-:Y:S01]  /*1470*/  UMOV UR13, UR21 ;  /* 0x00000015000d7c82 */ /* 0x000fe20008000000 */
[----:B------:R-:W-:Y:S01]  /*1480*/  UMOV UR12, UR20 ;  /* 0x00000014000c7c82 */ /* 0x000fe20008000000 */
[----:B------:R-:W-:Y:S01]  /*1490*/  UMOV UR15, 0x40000040 ;  /* 0x40000040000f7882 */ /* 0x000fe20000000000 */
[----:B------:R-:W-:Y:S01]  /*14a0*/  IMAD.U32 R15, RZ, RZ, UR4 ;  /* 0x00000004ff0f7e24 */ /* 0x000fe2000f8e00ff */
[----:B------:R-:W-:Y:S01]  /*14b0*/  UIMAD UR4, UR60, 0xa00, UR4 ;  /* 0x00000a003c0478a4 */ /* 0x000fe2000f8e0204 */
[----:B------:R-:W-:Y:S01]  /*14c0*/  @!P1 PRMT R0, RZ, 0x654, R0 ;  /* 0x00000654ff009816 */ /* 0x000fe20000000000 */
[----:B------:R-:W-:Y:S01]  /*14d0*/  UMOV UR16, UR20 ;  /* 0x0000001400107c82 */ /* 0x000fe20008000000 */
[----:B------:R-:W-:Y:S01]  /*14e0*/  UMOV UR17, UR21 ;  /* 0x0000001500117c82 */ /* 0x000fe20008000000 */
[----:B------:R-:W-:Y:S01]  /*14f0*/  UIADD3 UR14, UR4, 0x100, URZ ;  /* 0x00000100040e7890 */ /* 0x000fe2000fffe03f */
[-C--:B------:R-:W-:Y:S01]  /*1500*/  MOV R150, R151.reuse ;  /* 0x0000009700967202 */ /* 0x080fe20000000f00 */
[----:B------:R-:W-:Y:S01]  /*1510*/  UIADD3 UR18, UR4, 0x180, URZ ;  /* 0x0000018004127890 */ /* 0x000fe2000fffe03f */
[--C-:B------:R-:W-:Y:S01]  /*1520*/  IMAD.MOV.U32 R149, RZ, RZ, R151.reuse ;  /* 0x000000ffff957224 */ /* 0x100fe200078e0097 */
[----:B------:R-:W-:Y:S01]  /*1530*/  UMOV UR10, UR4 ;  /* 0x00000004000a7c82 */ /* 0x000fe20008000000 */
[----:B------:R-:W-:Y:S01]  /*1540*/  UMOV UR19, 0x40000040 ;  /* 0x4000004000137882 */ /* 0x000fe20000000000 */
[----:B------:R-:W-:Y:S01]  /*1550*/  HGMMA.64x16x16.F32.BF16 R56, gdesc[UR8], RZ, !UPT, gsb0 ;  /* 0x00200000083879f0 */ /* 0x000fe2000c0018ff */
[----:B------:R-:W-:Y:S01]  /*1560*/  UIADD3 UR10, UR4, 0x80, URZ ;  /* 0x00000080040a7890 */ /* 0x000fe2000fffe03f */
[--C-:B------:R-:W-:Y:S01]  /*1570*/  IMAD.MOV.U32 R148, RZ, RZ, R151.reuse ;  /* 0x000000ffff947224 */ /* 0x100fe200078e0097 */
[----:B------:R-:W-:Y:S01]  /*1580*/  UMOV UR8, UR20 ;  /* 0x0000001400087c82 */ /* 0x000fe20008000000 */
[----:B------:R-:W-:Y:S01]  /*1590*/  UMOV UR9, UR21 ;  /* 0x0000001500097c82 */ /* 0x000fe20008000000 */
[----:B------:R-:W-:Y:S01]  /*15a0*/  UMOV UR11, 0x40000040 ;  /* 0x40000040000b7882 */ /* 0x000fe20000000000 */
[----:B------:R-:W-:Y:S01]  /*15b0*/  UIADD3 UR6, UR5, 0x2, URZ ;  /* 0x0000000205067890 */ /* 0x000fe2000fffe03f */
[--C-:B------:R-:W-:Y:S01]  /*15c0*/  IMAD.MOV.U32 R147, RZ, RZ, R151.reuse ;  /* 0x000000ffff937224 */ /* 0x100fe200078e0097 */
[----:B------:R-:W-:Y:S01]  /*15d0*/  UIADD3 UR7, UR4, 0x2, URZ ;  /* 0x0000000204077890 */ /* 0x000fe2000fffe03f */
[--C-:B------:R-:W-:Y:S01]  /*15e0*/  IMAD.MOV.U32 R146, RZ, RZ, R151.reuse ;  /* 0x000000ffff927224 */ /* 0x100fe200078e0097 */
[----:B------:R-:W-:Y:S01]  /*15f0*/  UIADD3 UR22, UR4, 0x400, URZ ;  /* 0x0000040004167890 */ /* 0x000fe2000fffe03f */
[--C-:B------:R-:W-:Y:S01]  /*1600*/  IMAD.MOV.U32 R145, RZ, RZ, R151.reuse ;  /* 0x000000ffff917224 */ /* 0x100fe200078e0097 */
[----:B------:R-:W-:Y:S01]  /*1610*/  UMOV UR23, 0x40000040 ;  /* 0x4000004000177882 */ /* 0x000fe20000000000 */
        /* <DEDUP_REMOVED lines=13> */
[-C--:B------:R-:W-:Y:S01]  /*16f0*/  MOV R140, R151.reuse ;  /* 0x00000097008c7202 */ /* 0x080fe20000000f00 */
        /* <DEDUP_REMOVED lines=13> */
[----:B------:R-:W-:Y:S01]  /*17d0*/  UISETP.GE.AND UP0, UPT, UR61, 0x51, UPT ;  /* 0x000000513d00788c */ /* 0x000fe2000bf06270 */
[--C-:B------:R-:W-:Y:S01]  /*17e0*/  IMAD.MOV.U32 R135, RZ, RZ, R151.reuse ;  /* 0x000000ffff877224 */ /* 0x100fe200078e0097 */
[-C--:B------:R-:W-:Y:S01]  /*17f0*/  MOV R130, R151.reuse ;  /* 0x0000009700827202 */ /* 0x080fe20000000f00 */
[--C-:B------:R-:W-:Y:S01]  /*1800*/  IMAD.MOV.U32 R134, RZ, RZ, R151.reuse ;  /* 0x000000ffff867224 */ /* 0x100fe200078e0097 */
[-C--:B------:R-:W-:Y:S01]  /*1810*/  MOV R120, R151.reuse ;  /* 0x0000009700787202 */ /* 0x080fe20000000f00 */
[--C-:B------:R-:W-:Y:S01]  /*1820*/  IMAD.MOV.U32 R133, RZ, RZ, R151.reuse ;  /* 0x000000ffff857224 */ /* 0x100fe200078e0097 */
[-C--:B------:R-:W-:Y:S01]  /*1830*/  MOV R110, R151.reuse ;  /* 0x00000097006e7202 */ /* 0x080fe20000000f00 */
[--C-:B------:R-:W-:Y:S01]  /*1840*/  IMAD.MOV.U32 R132, RZ, RZ, R151.reuse ;  /* 0x000000ffff847224 */ /* 0x100fe200078e0097 */
[-C--:B------:R-:W-:Y:S01]  /*1850*/  MOV R100, R151.reuse ;  /* 0x0000009700647202 */ /* 0x080fe20000000f00 */
[--C-:B------:R-:W-:Y:S01]  /*1860*/  IMAD.MOV.U32 R131, RZ, RZ, R151.reuse ;  /* 0x000000ffff837224 */ /* 0x100fe200078e0097 */
[----:B------:R-:W-:Y:S01]  /*1870*/  MOV R90, R151 ;  /* 0x00000097005a7202 */ /* 0x000fe20000000f00 */
[----:B------:R-:W-:Y:S01]  /*1880*/  IMAD.MOV.U32 R129, RZ, RZ, R151 ;  /* 0x000000ffff817224 */ /* 0x000fe200078e0097 */
[----:B------:R-:W-:-:S02]  /*1890*/  WARPGROUP.DEPBAR.LE gsb0, 0x0 ;  /* 0x00008000000079c5 */ /* 0x000fc40000010000 */
[----:B------:R-:W-:Y:S01]  /*18a0*/  WARPGROUP.ARRIVE ;  /* 0x00000000000079c5 */ /* 0x000fe20000000000 */
[--C-:B------:R-:W-:Y:S01]  /*18b0*/  IMAD.MOV.U32 R128, RZ, RZ, R151.reuse ;  /* 0x000000ffff807224 */ /* 0x100fe200078e0097 */
[-C--:B------:R-:W-:Y:S01]  /*18c0*/  MOV R80, R151.reuse ;  /* 0x0000009700507202 */ /* 0x080fe20000000f00 */
[--C-:B------:R-:W-:Y:S01]  /*18d0*/  IMAD.MOV.U32 R127, RZ, RZ, R151.reuse ;  /* 0x000000ffff7f7224 */ /* 0x100fe200078e0097 */
[----:B------:R-:W-:Y:S01]  /*18e0*/  MOV R70, R151 ;  /* 0x0000009700467202 */ /* 0x000fe20000000f00 */
[--C-:B------:R-:W-:Y:S01]  /*18f0*/  IMAD.MOV.U32 R126, RZ, RZ, R151.reuse ;  /* 0x000000ffff7e7224 */ /* 0x100fe200078e0097 */
[----:B------:R-:W-:Y:S01]  /*1900*/  HGMMA.64x16x16.F32.BF16 R48, gdesc[UR8], RZ, !UPT, gsb0 ;  /* 0x00200000083079f0 */ /* 0x000fe2000c0018ff */
[----:B------:R-:W-:Y:S01]  /*1910*/  UIADD3 UR10, UR4, 0x200, URZ ;  /* 0x00000200040a7890 */ /* 0x000fe2000fffe03f */
[--C-:B------:R-:W-:Y:S01]  /*1920*/  IMAD.MOV.U32 R125, RZ, RZ, R151.reuse ;  /* 0x000000ffff7d7224 */ /* 0x100fe200078e0097 */
[----:B------:R-:W-:Y:S01]  /*1930*/  UMOV UR8, UR20 ;  /* 0x0000001400087c82 */ /* 0x000fe20008000000 */
[----:B------:R-:W-:Y:S01]  /*1940*/  UMOV UR9, UR21 ;  /* 0x0000001500097c82 */ /* 0x000fe20008000000 */
[----:B------:R-:W-:Y:S01]  /*1950*/  UMOV UR11, 0x40000040 ;  /* 0x40000040000b7882 */ /* 0x000fe20000000000 */
[----:B------:R-:W-:-:S02]  /*1960*/  IMAD.MOV.U32 R124, RZ, RZ, R151 ;  /* 0x000000ffff7c7224 */ /* 0x000fc400078e0097 */
[--C-:B------:R-:W-:Y:S02]  /*1970*/  IMAD.MOV.U32 R123, RZ, RZ, R151.reuse ;  /* 0x000000ffff7b7224 */ /* 0x100fe400078e0097 */
[--C-:B------:R-:W-:Y:S02]  /*1980*/  IMAD.MOV.U32 R122, RZ, RZ, R151.reuse ;  /* 0x000000ffff7a7224 */ /* 0x100fe400078e0097 */
[--C-:B------:R-:W-:Y:S02]  /*1990*/  IMAD.MOV.U32 R121, RZ, RZ, R151.reuse ;  /* 0x000000ffff797224 */ /* 0x100fe400078e0097 */
[--C-:B------:R-:W-:Y:S02]  /*19a0*/  IMAD.MOV.U32 R119, RZ, RZ, R151.reuse ;  /* 0x000000ffff777224 */ /* 0x100fe400078e0097 */
[--C-:B------:R-:W-:Y:S02]  /*19b0*/  IMAD.MOV.U32 R118, RZ, RZ, R151.reuse ;  /* 0x000000ffff767224 */ /* 0x100fe400078e0097 */
        /* <DEDUP_REMOVED lines=16> */
[--C-:B------:R-:W-:Y:S01]  /*1ac0*/  IMAD.MOV.U32 R99, RZ, RZ, R151.reuse ;  /* 0x000000ffff637224 */ /* 0x100fe200078e0097 */
[----:B------:R-:W-:Y:S02]  /*1ad0*/  WARPGROUP.DEPBAR.LE gsb0, 0x0 ;  /* 0x00008000000079c5 */ /* 0x000fe40000010000 */
[----:B------:R-:W-:Y:S01]  /*1ae0*/  WARPGROUP.ARRIVE ;  /* 0x00000000000079c5 */ /* 0x000fe20000000000 */
[----:B------:R-:W-:-:S02]  /*1af0*/  IMAD.MOV.U32 R98, RZ, RZ, R151 ;  /* 0x000000ffff627224 */ /* 0x000fc400078e0097 */
[--C-:B------:R-:W-:Y:S02]  /*1b00*/  IMAD.MOV.U32 R97, RZ, RZ, R151.reuse ;  /* 0x000000ffff617224 */ /* 0x100fe400078e0097 */
[--C-:B------:R-:W-:Y:S01]  /*1b10*/  IMAD.MOV.U32 R96, RZ, RZ, R151.reuse ;  /* 0x000000ffff607224 */ /* 0x100fe200078e0097 */
[----:B------:R-:W-:Y:S01]  /*1b20*/  HGMMA.64x16x16.F32.BF16 R40, gdesc[UR12], RZ, !UPT, gsb0 ;  /* 0x002000000c2879f0 */ /* 0x000fe2000c0018ff */
[----:B------:R-:W-:Y:S01]  /*1b30*/  UMOV UR12, UR6 ;  /* 0x00000006000c7c82 */ /* 0x000fe20008000000 */
[----:B------:R-:W-:Y:S01]  /*1b40*/  UMOV UR13, 0x40000040 ;  /* 0x40000040000d7882 */ /* 0x000fe20000000000 */
[----:B------:R-:W-:Y:S01]  /*1b50*/  UMOV UR14, UR7 ;  /* 0x00000007000e7c82 */ /* 0x000fe20008000000 */
[----:B------:R-:W-:Y:S01]  /*1b60*/  UMOV UR15, 0x40000040 ;  /* 0x40000040000f7882 */ /* 0x000fe20000000000 */
[----:B------:R-:W-:Y:S01]  /*1b70*/  UMOV UR20, UR12 ;  /* 0x0000000c00147c82 */ /* 0x000fe20008000000 */
[----:B------:R-:W-:Y:S01]  /*1b80*/  UMOV UR21, UR13 ;  /* 0x0000000d00157c82 */ /* 0x000fe20008000000 */
[----:B------:R-:W-:Y:S01]  /*1b90*/  IMAD.U32 R10, RZ, RZ, UR12 ;  /* 0x0000000cff0a7e24 */ /* 0x000fe2000f8e00ff */
[----:B------:R-:W-:Y:S01]  /*1ba0*/  MOV R11, UR13 ;  /* 0x0000000d000b7c02 */ /* 0x000fe20008000f00 */
[----:B------:R-:W-:Y:S01]  /*1bb0*/  UIADD3 UR6, UR5, 0x4, URZ ;  /* 0x0000000405067890 */ /* 0x000fe2000fffe03f */
[--C-:B------:R-:W-:Y:S01]  /*1bc0*/  IMAD.MOV.U32 R95, RZ, RZ, R151.reuse ;  /* 0x000000ffff5f7224 */ /* 0x100fe200078e0097 */
[----:B------:R-:W-:Y:S01]  /*1bd0*/  UIADD3 UR7, UR4, 0x4, URZ ;  /* 0x0000000404077890 */ /* 0x000fe2000fffe03f */
        /* <DEDUP_REMOVED lines=19> */
[--C-:B------:R-:W-:Y:S01]  /*1d10*/  IMAD.MOV.U32 R73, RZ, RZ, R151.reuse ;  /* 0x000000ffff497224 */ /* 0x100fe200078e0097 */
[----:B------:R-:W-:Y:S02]  /*1d20*/  WARPGROUP.DEPBAR.LE gsb0, 0x0 ;  /* 0x00008000000079c5 */ /* 0x000fe40000010000 */
[----:B------:R-:W-:Y:S01]  /*1d30*/  WARPGROUP.ARRIVE ;  /* 0x00000000000079c5 */ /* 0x000fe20000000000 */
[--C-:B------:R-:W-:Y:S02]  /*1d40*/  IMAD.MOV.U32 R72, RZ, RZ, R151.reuse ;  /* 0x000000ffff487224 */ /* 0x100fe400078e0097 */
[--C-:B------:R-:W-:Y:S02]  /*1d50*/  IMAD.MOV.U32 R71, RZ, RZ, R151.reuse ;  /* 0x000000ffff477224 */ /* 0x100fe400078e0097 */
        /* <DEDUP_REMOVED lines=10> */
[----:B------:R-:W-:Y:S01]  /*1e00*/  IMAD.MOV.U32 R64, RZ, RZ, R151 ;  /* 0x000000ffff407224 */ /* 0x000fe200078e0097 */
[----:B------:R-:W-:Y:S02]  /*1e10*/  WARPGROUP.DEPBAR.LE gsb0, 0x0 ;  /* 0x00008000000079c5 */ /* 0x000fe40000010000 */
[----:B------:R-:W-:-:S06]  /*1e20*/  WARPGROUP.ARRIVE ;  /* 0x00000000000079c5 */ /* 0x000fcc0000000000 */
[----:B------:R-:W-:Y:S01]  /*1e30*/  HGMMA.64x16x16.F32.BF16 R24, gdesc[UR8], RZ, !UPT, gsb0 ;  /* 0x00200000081879f0 */ /* 0x000fe2000c0018ff */
[----:B------:R-:W-:Y:S01]  /*1e40*/  UIADD3 UR10, UR4, 0x82, URZ ;  /* 0x00000082040a7890 */ /* 0x000fe2000fffe03f */
[----:B------:R-:W-:Y:S01]  /*1e50*/  UMOV UR8, UR20 ;  /* 0x0000001400087c82 */ /* 0x000fe20008000000 */
[----:B------:R-:W-:Y:S01]  /*1e60*/  UMOV UR9, UR21 ;  /* 0x0000001500097c82 */ /* 0x000fe20008000000 */
[----:B------:R-:W-:Y:S01]  /*1e70*/  UMOV UR11, 0x40000040 ;  /* 0x40000040000b7882 */ /* 0x000fe20000000000 */
[----:B------:R-:W-:Y:S02]  /*1e80*/  WARPGROUP.DEPBAR.LE gsb0, 0x0 ;  /* 0x00008000000079c5 */ /* 0x000fe40000010000 */
[----:B------:R-:W-:-:S06]  /*1e90*/  WARPGROUP.ARRIVE ;  /* 0x00000000000079c5 */ /* 0x000fcc0000000000 */
[----:B------:R-:W-:Y:S01]  /*1ea0*/  HGMMA.64x16x16.F32.BF16 R56, gdesc[UR12], R56, gsb0 ;  /* 0x002000000c3879f0 */ /* 0x000fe20008001838 */
        /* <DEDUP_REMOVED lines=14> */
[----:B------:R-:W-:Y:S01]  /*1f90*/  UMOV UR12, UR6 ;  /* 0x00000006000c7c82 */ /* 0x000fe20008000000 */
[----:B------:R-:W-:Y:S01]  /*1fa0*/  UMOV UR13, 0x40000040 ;  /* 0x40000040000d7882 */ /* 0x000fe20000000000 */
[----:B------:R-:W-:Y:S01]  /*1fb0*/  UMOV UR14, UR7 ;  /* 0x00000007000e7c82 */ /* 0x000fe20008000000 */
[----:B------:R-:W-:Y:S01]  /*1fc0*/  UMOV UR15, 0x40000040 ;  /* 0x40000040000f7882 */ /* 0x000fe20000000000 */
[----:B------:R-:W-:Y:S01]  /*1fd0*/  UMOV UR20, UR12 ;  /* 0x0000000c00147c82 */ /* 0x000fe20008000000 */
[----:B------:R-:W-:Y:S01]  /*1fe0*/  UMOV UR21, UR13 ;  /* 0x0000000d00157c82 */ /* 0x000fe20008000000 */
[----:B------:R-:W-:Y:S01]  /*1ff0*/  IMAD.U32 R8, RZ, RZ, UR12 ;  /* 0x0000000cff087e24 */ /* 0x000fe2000f8e00ff */
[----:B------:R-:W-:Y:S01]  /*2000*/  UIADD3 UR6, UR5, 0x6, URZ ;  /* 0x0000000605067890 */ /* 0x000fe2000fffe03f */
[----:B------:R-:W-:Y:S01]  /*2010*/  IMAD.U32 R9, RZ, RZ, UR13 ;  /* 0x0000000dff097e24 */ /* 0x000fe2000f8e00ff */
[----:B------:R-:W-:Y:S01]  /*2020*/  UIADD3 UR7, UR4, 0x6, URZ ;  /* 0x0000000604077890 */ /* 0x000fe2000fffe03f */
[----:B------:R-:W-:-:S02]  /*2030*/  WARPGROUP.DEPBAR.LE gsb0, 0x0 ;  /* 0x00008000000079c5 */ /* 0x000fc40000010000 */
        /* <DEDUP_REMOVED lines=46> */
[----:B------:R-:W-:Y:S01]  /*2320*/  UMOV UR16, UR8 ;  /* 0x0000000800107c82 */ /* 0x000fe20008000000 */
[----:B------:R-:W-:Y:S01]  /*2330*/  UMOV UR17, UR9 ;  /* 0x0000000900117c82 */ /* 0x000fe20008000000 */
[----:B------:R-:W-:Y:S02]  /*2340*/  UIADD3 UR6, UR5, 0x400, URZ ;  /* 0x0000040005067890 */ /* 0x000fe4000fffe03f */
[----:B------:R-:W-:Y:S01]  /*2350*/  UIADD3 UR7, UR4, 0x704, URZ ;  /* 0x0000070404077890 */ /* 0x000fe2000fffe03f */
[----:B------:R-:W-:-:S02]  /*2360*/  WARPGROUP.DEPBAR.LE gsb0, 0x0 ;  /* 0x00008000000079c5 */ /* 0x000fc40000010000 */
        /* <DEDUP_REMOVED lines=13> */
[----:B------:R-:W-:Y:S01]  /*2440*/  UMOV UR12, UR6 ;  /* 0x00000006000c7c82 */ /* 0x000fe20008000000 */
[----:B------:R-:W-:Y:S01]  /*2450*/  UMOV UR13, 0x40000040 ;  /* 0x40000040000d7882 */ /* 0x000fe20000000000 */
[----:B------:R-:W-:Y:S01]  /*2460*/  UMOV UR15, 0x40000040 ;  /* 0x40000040000f7882 */ /* 0x000fe20000000000 */
[----:B------:R-:W-:Y:S01]  /*2470*/  UMOV UR20, UR12 ;  /* 0x0000000c00147c82 */ /* 0x000fe20008000000 */
[----:B------:R-:W-:Y:S01]  /*2480*/  UMOV UR21, UR13 ;  /* 0x0000000d00157c82 */ /* 0x000fe20008000000 */
[----:B------:R-:W-:Y:S01]  /*2490*/  UIADD3 UR6, UR5, 0x402, URZ ;  /* 0x0000040205067890 */ /* 0x000fe2000fffe03f */
[----:B------:R-:W-:Y:S02]  /*24a0*/  MOV R2, UR13 ;  /* 0x0000000d00027c02 */ /* 0x000fe40008000f00 */
[----:B------:R-:W-:Y:S01]  /*24b0*/  MOV R3, UR12 ;  /* 0x0000000c00037c02 */ /* 0x000fe20008000f00 */
        /* <DEDUP_REMOVED lines=11> */
[----:B------:R-:W-:Y:S01]  /*2570*/  ULDC UR11, c[0x0][0x988] ;  /* 0x00026200000b7ab9 */ /* 0x000fe20000000800 */
        /* <DEDUP_REMOVED lines=30> */
[----:B------:R-:W-:Y:S02]  /*2760*/  UMOV UR15, 0x40000040 ;  /* 0x40000040000f7882 */ /* 0x000fe40000000000 */
        /* <DEDUP_REMOVED lines=29> */
[----:B------:R-:W-:Y:S03]  /*2940*/  HGMMA.64x16x16.F32.BF16 R24, gdesc[UR16], R24, gsb0 ;  /* 0x00200000101879f0 */ /* 0x000fe60008001818 */
        /* <DEDUP_REMOVED lines=135> */
[----:B------:R-:W-:Y:S01]  /*31c0*/  UIADD3 UR7, UR4, 0x706, URZ ;  /* 0x0000070604077890 */ /* 0x000fe2000fffe03f */
        /* <DEDUP_REMOVED lines=11> */
[----:B------:R-:W-:Y:S01]  /*3280*/  UIADD3 UR6, UR5, 0xc00, URZ ;  /* 0x00000c0005067890 */ /* 0x000fe2000fffe03f */
[----:B------:R-:W-:Y:S01]  /*3290*/  ULDC UR10, c[0x0][0x9d8] ;  /* 0x00027600000a7ab9 */ /* 0x000fe20000000800 */
[----:B------:R-:W-:-:S02]  /*32a0*/  WARPGROUP.DEPBAR.LE gsb0, 0x0 ;  /* 0x00008000000079c5 */ /* 0x000fc40000010000 */
        /* <DEDUP_REMOVED lines=21> */
[----:B------:R-:W-:Y:S01]  /*3400*/  UMOV UR48, UR44 ;  /* 0x0000002c00307c82 */ /* 0x000fe20008000000 */
[----:B------:R-:W-:Y:S01]  /*3410*/  UMOV UR49, UR45 ;  /* 0x0000002d00317c82 */ /* 0x000fe20008000000 */
[----:B------:R-:W-:Y:S01]  /*3420*/  UIADD3 UR6, UR5, 0xc02, URZ ;  /* 0x00000c0205067890 */ /* 0x000fe2000fffe03f */
[----:B------:R-:W-:-:S02]  /*3430*/  WARPGROUP.DEPBAR.LE gsb0, 0x0 ;  /* 0x00008000000079c5 */ /* 0x000fc40000010000 */
[----:B------:R-:W-:-:S06]  /*3440*/  WARPGROUP.ARRIVE ;  /* 0x00000000000079c5 */ /* 0x000fcc0000000000 */
[----:B------:R-:W-:Y:S01]  /*3450*/  HGMMA.64x16x16.F32.BF16 R32, gdesc[UR40], R32, gsb0 ;  /* 0x00200000282079f0 */ /* 0x000fe20008001820 */
[----:B------:R-:W-:Y:S01]  /*3460*/  UMOV UR42, UR7 ;  /* 0x00000007002a7c82 */ /* 0x000fe20008000000 */
[----:B------:R-:W-:Y:S01]  /*3470*/  UMOV UR43, 0x40000040 ;  /* 0x40000040002b7882 */ /* 0x000fe20000000000 */
[----:B------:R-:W-:Y:S01]  /*3480*/  UIADD3 UR7, UR4, 0x980, URZ ;  /* 0x0000098004077890 */ /* 0x000fe2000fffe03f */
        /* <DEDUP_REMOVED lines=52> */
[----:B------:R-:W-:Y:S01]  /*37d0*/  UIADD3 UR6, UR4, 0x804, URZ ;  /* 0x0000080404067890 */ /* 0x000fe2000fffe03f */
[----:B------:R-:W-:Y:S01]  /*37e0*/  UMOV UR12, UR52 ;  /* 0x00000034000c7c82 */ /* 0x000fe20008000000 */
[----:B------:R-:W-:Y:S01]  /*37f0*/  UMOV UR13, UR53 ;  /* 0x00000035000d7c82 */ /* 0x000fe20008000000 */
[----:B------:R-:W-:Y:S01]  /*3800*/  UMOV UR56, UR52 ;  /* 0x0000003400387c82 */ /* 0x000fe20008000000 */
[----:B------:R-:W-:-:S03]  /*3810*/  UMOV UR57, UR53 ;  /* 0x0000003500397c82 */ /* 0x000fc60008000000 */
[----:B------:R-:W-:Y:S01]  /*3820*/  UMOV UR14, UR6 ;  /* 0x00000006000e7c82 */ /* 0x000fe20008000000 */
[----:B------:R-:W-:Y:S01]  /*3830*/  UIADD3 UR6, UR4, 0x984, URZ ;  /* 0x0000098404067890 */ /* 0x000fe2000fffe03f */
        /* <DEDUP_REMOVED lines=17> */
[----:B------:R-:W-:Y:S02]  /*3950*/  R2UR UR12, R3 ;  /* 0x00000000030c72ca */ /* 0x000fe400000e0000 */
[----:B------:R-:W-:Y:S01]  /*3960*/  R2UR UR13, R2 ;  /* 0x00000000020d72ca */ /* 0x000fe200000e0000 */
[----:B------:R-:W-:Y:S01]  /*3970*/  VIADD R2, R225, UR61 ;  /* 0x0000003de1027c36 */ /* 0x000fe20008000000 */
        /* <DEDUP_REMOVED lines=10> */
[----:B------:R-:W-:Y:S01]  /*3a20*/  R2UR UR5, R152 ;  /* 0x00000000980572ca */ /* 0x000fe200000e0000 */
[----:B------:R-:W-:Y:S01]  /*3a30*/  IMAD.U32 R7, RZ, RZ, UR57 ;  /* 0x00000039ff077e24 */ /* 0x000fe2000f8e00ff */
[----:B------:R-:W-:-:S11]  /*3a40*/  UMOV UR7, 0x40000040 ;  /* 0x4000004000077882 */ /* 0x000fd60000000000 */
[----:B------:R-:W-:Y:S01]  /*3a50*/  IMAD.U32 R3, RZ, RZ, UR5 ;  /* 0x00000005ff037e24 */ /* 0x000fe2000f8e00ff */
[----:B------:R-:W-:-:S03]  /*3a60*/  UMOV UR5, UR15 ;  /* 0x0000000f00057c82 */ /* 0x000fc60008000000 */
[----:B------:R-:W-:-:S05]  /*3a70*/  IMAD R2, R3, -0x50, R2 ;  /* 0xffffffb003027824 */ /* 0x000fca00078e0202 */
[C---:B------:R-:W-:Y:S02]  /*3a80*/  ISETP.GT.AND P6, PT, R2.reuse, RZ, PT ;  /* 0x000000ff0200720c */ /* 0x040fe40003fc4270 */
[C---:B------:R-:W-:Y:S02]  /*3a90*/  ISETP.GT.AND P5, PT, R2.reuse, 0x1, PT ;  /* 0x000000010200780c */ /* 0x040fe40003fa4270 */
[C---:B------:R-:W-:Y:S02]  /*3aa0*/  ISETP.GT.AND P4, PT, R2.reuse, 0x8, PT ;  /* 0x000000080200780c */ /* 0x040fe40003f84270 */
[C---:B------:R-:W-:Y:S02]  /*3ab0*/  ISETP.GT.AND P2, PT, R2.reuse, 0x9, PT ;  /* 0x000000090200780c */ /* 0x040fe40003f44270 */
[----:B------:R-:W-:Y:S01]  /*3ac0*/  ISETP.GT.AND P3, PT, R2, 0x10, PT ;  /* 0x000000100200780c */ /* 0x000fe20003f64270 */
        /* <DEDUP_REMOVED lines=17> */
[----:B------:R-:W-:Y:S01]  /*3be0*/  WARPGROUP.ARRIVE ;  /* 0x00000000000079c5 */ /* 0x000fe20000000000 */
[----:B------:R-:W-:Y:S01]  /*3bf0*/  FMUL.FTZ R56, R56, UR10 ;  /* 0x0000000a38387c20 */ /* 0x000fe20008410000 */
[----:B------:R-:W-:Y:S01]  /*3c00*/  FMUL.FTZ R57, R57, UR10 ;  /* 0x0000000a39397c20 */ /* 0x000fe20008410000 */
[----:B------:R-:W-:Y:S01]  /*3c10*/  FMUL.FTZ R60, R60, UR10 ;  /* 0x0000000a3c3c7c20 */ /* 0x000fe20008410000 */
[----:B------:R-:W-:Y:S01]  /*3c20*/  FMUL.FTZ R61, R61, UR10 ;  /* 0x0000000a3d3d7c20 */ /* 0x000fe20008410000 */
[----:B------:R-:W-:Y:S01]  /*3c30*/  FMUL.FTZ R58, R58, UR10 ;  /* 0x0000000a3a3a7c20 */ /* 0x000fe20008410000 */
[----:B------:R-:W-:Y:S01]  /*3c40*/  HGMMA.64x16x16.F32.BF16 R48, gdesc[UR56], R48, gsb0 ;  /* 0x00200000383079f0 */ /* 0x000fe20008001830 */
[----:B------:R-:W-:Y:S01]  /*3c50*/  UIADD3 UR58, UR4, 0x886, URZ ;  /* 0x00000886043a7890 */ /* 0x000fe2000fffe03f */
[----:B------:R-:W0:Y:S01]  /*3c60*/  MUFU.TANH R56, R56 ;  /* 0x0000003800387308 */ /* 0x000e220000002400 */
[----:B------:R-:W-:Y:S01]  /*3c70*/  UMOV UR56, UR14 ;  /* 0x0000000e00387c82 */ /* 0x000fe20008000000 */
[----:B------:R-:W-:Y:S01]  /*3c80*/  UMOV UR57, UR15 ;  /* 0x0000000f00397c82 */ /* 0x000fe20008000000 */
[----:B------:R-:W-:Y:S01]  /*3c90*/  UMOV UR59, 0x40000040 ;  /* 0x40000040003b7882 */ /* 0x000fe20000000000 */
[----:B------:R-:W-:Y:S01]  /*3ca0*/  FMUL.FTZ R59, R59, UR10 ;  /* 0x0000000a3b3b7c20 */ /* 0x000fe20008410000 */
[----:B------:R-:W-:Y:S01]  /*3cb0*/  FMUL.FTZ R62, R62, UR10 ;  /* 0x0000000a3e3e7c20 */ /* 0x000fe20008410000 */
[----:B------:R-:W-:-:S02]  /*3cc0*/  FMUL.FTZ R63, R63, UR10 ;  /* 0x0000000a3f3f7c20 */ /* 0x000fc40008410000 */
[----:B------:R-:W1:Y:S08]  /*3cd0*/  MUFU.TANH R57, R57 ;  /* 0x0000003900397308 */ /* 0x000e700000002400 */
[----:B------:R-:W2:Y:S01]  /*3ce0*/  MUFU.TANH R60, R60 ;  /* 0x0000003c003c7308 */ /* 0x000ea20000002400 */
[----:B0-----:R-:W-:-:S07]  /*3cf0*/  FSEL R56, R56, -INF , P6 ;  /* 0xff80000038387808 */ /* 0x001fce0003000000 */
[----:B------:R-:W0:Y:S01]  /*3d00*/  MUFU.TANH R61, R61 ;  /* 0x0000003d003d7308 */ /* 0x000e220000002400 */
[----:B-1----:R-:W-:-:S04]  /*3d10*/  FSEL R57, R57, -INF , P5 ;  /* 0xff80000039397808 */ /* 0x002fc80002800000 */
[----:B------:R-:W-:-:S03]  /*3d20*/  FMNMX.FTZ R3, R56, R57, !PT ;  /* 0x0000003938037209 */ /* 0x000fc60007810000 */
[----:B------:R-:W1:Y:S01]  /*3d30*/  MUFU.TANH R58, R58 ;  /* 0x0000003a003a7308 */ /* 0x000e620000002400 */
[----:B--2---:R-:W-:-:S04]  /*3d40*/  FSEL R60, R60, -INF , P4 ;  /* 0xff8000003c3c7808 */ /* 0x004fc80002000000 */
[----:B------:R-:W-:-:S03]  /*3d50*/  FMNMX.FTZ R4, R60, R3, !PT ;  /* 0x000000033c047209 */ /* 0x000fc60007810000 */
[----:B------:R-:W2:Y:S01]  /*3d60*/  MUFU.TANH R59, R59 ;  /* 0x0000003b003b7308 */ /* 0x000ea20000002400 */
[----:B0-----:R-:W-:-:S04]  /*3d70*/  FSEL R61, R61, -INF , P2 ;  /* 0xff8000003d3d7808 */ /* 0x001fc80001000000 */
[----:B------:R-:W-:-:S03]  /*3d80*/  FMNMX.FTZ R3, R61, R4, !PT ;  /* 0x000000043d037209 */ /* 0x000fc60007810000 */
[----:B------:R-:W0:Y:S01]  /*3d90*/  MUFU.TANH R62, R62 ;  /* 0x0000003e003e7308 */ /* 0x000e220000002400 */
[----:B-1----:R-:W-:Y:S01]  /*3da0*/  FSEL R58, R58, -INF , P6 ;  /* 0xff8000003a3a7808 */ /* 0x002fe20003000000 */
        /* <DEDUP_REMOVED lines=9> */
[----:B------:R-:W1:Y:S01]  /*3e40*/  MUFU.TANH R48, R48 ;  /* 0x0000003000307308 */ /* 0x000e620000002400 */
[----:B------:R-:W-:Y:S01]  /*3e50*/  UMOV UR56, UR14 ;  /* 0x0000000e00387c82 */ /* 0x000fe20008000000 */
[----:B------:R-:W-:Y:S01]  /*3e60*/  UMOV UR57, UR15 ;  /* 0x0000000f00397c82 */ /* 0x000fe20008000000 */
[----:B------:R-:W-:Y:S01]  /*3e70*/  UMOV UR59, 0x40000040 ;  /* 0x40000040003b7882 */ /* 0x000fe20000000000 */
[----:B------:R-:W-:Y:S01]  /*3e80*/  UMOV UR4, UR14 ;  /* 0x0000000e00047c82 */ /* 0x000fe20008000000 */
[----:B------:R-:W-:Y:S01]  /*3e90*/  FMUL.FTZ R51, R51, UR10 ;  /* 0x0000000a33337c20 */ /* 0x000fe20008410000 */
[----:B------:R-:W-:Y:S01]  /*3ea0*/  FMUL.FTZ R54, R54, UR10 ;  /* 0x0000000a36367c20 */ /* 0x000fe20008410000 */
[C---:B------:R-:W-:Y:S01]  /*3eb0*/  ISETP.GT.AND P6, PT, R2.reuse, 0x11, PT ;  /* 0x000000110200780c */ /* 0x040fe20003fc4270 */
[----:B------:R-:W3:Y:S01]  /*3ec0*/  MUFU.TANH R49, R49 ;  /* 0x0000003100317308 */ /* 0x000ee20000002400 */
[----:B--2---:R-:W-:Y:S01]  /*3ed0*/  FSEL R59, R59, -INF , P5 ;  /* 0xff8000003b3b7808 */ /* 0x004fe20002800000 */
[----:B------:R-:W-:Y:S01]  /*3ee0*/  FMUL.FTZ R55, R55, UR10 ;  /* 0x0000000a37377c20 */ /* 0x000fe20008410000 */
[----:B------:R-:W-:-:S02]  /*3ef0*/  ISETP.GT.AND P5, PT, R2, 0x18, PT ;  /* 0x000000180200780c */ /* 0x000fc40003fa4270 */
[----:B0-----:R-:W-:Y:S02]  /*3f00*/  FSEL R62, R62, -INF , P4 ;  /* 0xff8000003e3e7808 */ /* 0x001fe40002000000 */
[----:B------:R-:W-:Y:S01]  /*3f10*/  ISETP.GT.AND P4, PT, R2, 0x19, PT ;  /* 0x000000190200780c */ /* 0x000fe20003f84270 */
[----:B------:R-:W0:Y:S01]  /*3f20*/  MUFU.TANH R52, R52 ;  /* 0x0000003400347308 */ /* 0x000e220000002400 */
[----:B-1----:R-:W-:-:S04]  /*3f30*/  FSEL R48, R48, -INF , P3 ;  /* 0xff80000030307808 */ /* 0x002fc80001800000 */
[----:B------:R-:W-:-:S03]  /*3f40*/  FMNMX.FTZ R4, R48, R3, !PT ;  /* 0x0000000330047209 */ /* 0x000fc60007810000 */
[----:B------:R-:W1:Y:S01]  /*3f50*/  MUFU.TANH R63, R63 ;  /* 0x0000003f003f7308 */ /* 0x000e620000002400 */
[----:B---3--:R-:W-:-:S04]  /*3f60*/  FSEL R49, R49, -INF , P6 ;  /* 0xff80000031317808 */ /* 0x008fc80003000000 */
[----:B------:R-:W-:-:S03]  /*3f70*/  FMNMX.FTZ R3, R49, R4, !PT ;  /* 0x0000000431037209 */ /* 0x000fc60007810000 */
[----:B------:R-:W2:Y:S01]  /*3f80*/  MUFU.TANH R53, R53 ;  /* 0x0000003500357308 */ /* 0x000ea20000002400 */
[----:B0-----:R-:W-:-:S04]  /*3f90*/  FSEL R52, R52, -INF , P5 ;  /* 0xff80000034347808 */ /* 0x001fc80002800000 */
[----:B------:R-:W-:-:S03]  /*3fa0*/  FMNMX.FTZ R4, R52, R3, !PT ;  /* 0x0000000334047209 */ /* 0x000fc60007810000 */
[----:B------:R-:W0:Y:S01]  /*3fb0*/  MUFU.TANH R50, R50 ;  /* 0x0000003200327308 */ /* 0x000e220000002400 */
[----:B-1----:R-:W-:Y:S02]  /*3fc0*/  FSEL R63, R63, -INF , P2 ;  /* 0xff8000003f3f7808 */ /* 0x002fe40001000000 */
[----:B------:R-:W-:-:S05]  /*3fd0*/  ISETP.GT.AND P2, PT, R2, 0x20, PT ;  /* 0x000000200200780c */ /* 0x000fca0003f44270 */
[----:B------:R-:W1:Y:S01]  /*3fe0*/  MUFU.TANH R51, R51 ;  /* 0x0000003300337308 */ /* 0x000e620000002400 */
[----:B--2---:R-:W-:Y:S01]  /*3ff0*/  FSEL R53, R53, -INF , P4 ;  /* 0xff80000035357808 */ /* 0x004fe20002000000 */
[----:B------:R-:W-:Y:S02]  /*4000*/  WARPGROUP.DEPBAR.LE gsb0, 0x0 ;  /* 0x00008000000079c5 */ /* 0x000fe40000010000 */
[----:B------:R-:W-:Y:S01]  /*4010*/  WARPGROUP.ARRIVE ;  /* 0x00000000000079c5 */ /* 0x000fe20000000000 */
[----:B------:R-:W-:Y:S01]  /*4020*/  FMUL.FTZ R40, R40, UR10 ;  /* 0x0000000a28287c20 */ /* 0x000fe20008410000 */
[----:B------:R-:W-:Y:S01]  /*4030*/  FMUL.FTZ R41, R41, UR10 ;  /* 0x0000000a29297c20 */ /* 0x000fe20008410000 */
[----:B------:R-:W-:Y:S01]  /*4040*/  FMUL.FTZ R44, R44, UR10 ;  /* 0x0000000a2c2c7c20 */ /* 0x000fe20008410000 */
[----:B------:R-:W-:Y:S01]  /*4050*/  FMUL.FTZ R45, R45, UR10 ;  /* 0x0000000a2d2d7c20 */ /* 0x000fe20008410000 */
[----:B------:R-:W2:Y:S01]  /*4060*/  MUFU.TANH R54, R54 ;  /* 0x0000003600367308 */ /* 0x000ea20000002400 */
[----:B------:R-:W-:Y:S01]  /*4070*/  HGMMA.64x16x16.F32.BF16 R32, gdesc[UR56], R32, gsb0 ;  /* 0x00200000382079f0 */ /* 0x000fe20008001820 */
[----:B------:R-:W-:Y:S01]  /*4080*/  FMUL.FTZ R43, R43, UR10 ;  /* 0x0000000a2b2b7c20 */ /* 0x000fe20008410000 */
[----:B------:R-:W-:Y:S01]  /*4090*/  FMUL.FTZ R42, R42, UR10 ;  /* 0x0000000a2a2a7c20 */ /* 0x000fe20008410000 */
[----:B0-----:R-:W-:Y:S01]  /*40a0*/  FSEL R50, R50, -INF , P3 ;  /* 0xff80000032327808 */ /* 0x001fe20001800000 */
[----:B------:R-:W-:Y:S01]  /*40b0*/  FMUL.FTZ R46, R46, UR10 ;  /* 0x0000000a2e2e7c20 */ /* 0x000fe20008410000 */
[----:B------:R-:W-:Y:S01]  /*40c0*/  ISETP.GT.AND P3, PT, R2, 0x21, PT ;  /* 0x000000210200780c */ /* 0x000fe20003f64270 */
[----:B------:R-:W-:Y:S01]  /*40d0*/  FMUL.FTZ R47, R47, UR10 ;  /* 0x0000000a2f2f7c20 */ /* 0x000fe20008410000 */
[----:B------:R-:W0:Y:S01]  /*40e0*/  MUFU.TANH R40, R40 ;  /* 0x0000002800287308 */ /* 0x000e220000002400 */
[----:B------:R-:W-:-:S02]  /*40f0*/  FMNMX.FTZ R3, R53, R4, !PT ;  /* 0x0000000435037209 */ /* 0x000fc40007810000 */
[----:B-1----:R-:W-:Y:S02]  /*4100*/  FSEL R51, R51, -INF , P6 ;  /* 0xff80000033337808 */ /* 0x002fe40003000000 */
[----:B------:R-:W-:-:S03]  /*4110*/  ISETP.GT.AND P6, PT, R2, 0x28, PT ;  /* 0x000000280200780c */ /* 0x000fc60003fc4270 */
[----:B------:R-:W1:Y:S01]  /*4120*/  MUFU.TANH R41, R41 ;  /* 0x0000002900297308 */ /* 0x000e620000002400 */
[----:B--2---:R-:W-:Y:S02]  /*4130*/  FSEL R54, R54, -INF , P5 ;  /* 0xff80000036367808 */ /* 0x004fe40002800000 */
[----:B------:R-:W-:-:S05]  /*4140*/  ISETP.GT.AND P5, PT, R2, 0x29, PT ;  /* 0x000000290200780c */ /* 0x000fca0003fa4270 */
[----:B------:R-:W2:Y:S01]  /*4150*/  MUFU.TANH R44, R44 ;  /* 0x0000002c002c7308 */ /* 0x000ea20000002400 */
[----:B0-----:R-:W-:-:S04]  /*4160*/  FSEL R40, R40, -INF , P2 ;  /* 0xff80000028287808 */ /* 0x001fc80001000000 */
[----:B------:R-:W-:-:S03]  /*4170*/  FMNMX.FTZ R4, R40, R3, !PT ;  /* 0x0000000328047209 */ /* 0x000fc60007810000 */
[----:B------:R-:W0:Y:S01]  /*4180*/  MUFU.TANH R55, R55 ;  /* 0x0000003700377308 */ /* 0x000e220000002400 */
[----:B-1----:R-:W-:-:S04]  /*4190*/  FSEL R41, R41, -INF , P3 ;  /* 0xff80000029297808 */ /* 0x002fc80001800000 */
[----:B------:R-:W-:-:S03]  /*41a0*/  FMNMX.FTZ R3, R41, R4, !PT ;  /* 0x0000000429037209 */ /* 0x000fc60007810000 */
[----:B------:R-:W1:Y:S01]  /*41b0*/  MUFU.TANH R45, R45 ;  /* 0x0000002d002d7308 */ /* 0x000e620000002400 */
[----:B--2---:R-:W-:-:S04]  /*41c0*/  FSEL R44, R44, -INF , P6 ;  /* 0xff8000002c2c7808 */ /* 0x004fc80003000000 */
[----:B------:R-:W-:-:S03]  /*41d0*/  FMNMX.FTZ R4, R44, R3, !PT ;  /* 0x000000032c047209 */ /* 0x000fc60007810000 */
[----:B------:R-:W2:Y:S01]  /*41e0*/  MUFU.TANH R43, R43 ;  /* 0x0000002b002b7308 */ /* 0x000ea20000002400 */
[----:B0-----:R-:W-:Y:S02]  /*41f0*/  FSEL R55, R55, -INF , P4 ;  /* 0xff80000037377808 */ /* 0x001fe40002000000 */
[----:B------:R-:W-:Y:S01]  /*4200*/  ISETP.GT.AND P4, PT, R2, 0x30, PT ;  /* 0x000000300200780c */ /* 0x000fe20003f84270 */
[----:B------:R-:W-:Y:S02]  /*4210*/  WARPGROUP.DEPBAR.LE gsb0, 0x0 ;  /* 0x00008000000079c5 */ /* 0x000fe40000010000 */
[----:B------:R-:W-:Y:S01]  /*4220*/  WARPGROUP.ARRIVE ;  /* 0x00000000000079c5 */ /* 0x000fe20000000000 */
[----:B------:R-:W-:Y:S01]  /*4230*/  FMUL.FTZ R32, R32, UR10 ;  /* 0x0000000a20207c20 */ /* 0x000fe20008410000 */
[----:B------:R-:W-:Y:S01]  /*4240*/  FMUL.FTZ R33, R33, UR10 ;  /* 0x0000000a21217c20 */ /* 0x000fe20008410000 */
[----:B------:R-:W-:Y:S01]  /*4250*/  FMUL.FTZ R36, R36, UR10 ;  /* 0x0000000a24247c20 */ /* 0x000fe20008410000 */
[----:B------:R-:W0:Y:S01]  /*4260*/  MUFU.TANH R42, R42 ;  /* 0x0000002a002a7308 */ /* 0x000e220000002400 */
[----:B------:R-:W-:Y:S01]  /*4270*/  FMUL.FTZ R37, R37, UR10 ;  /* 0x0000000a25257c20 */ /* 0x000fe20008410000 */
[----:B------:R-:W-:Y:S01]  /*4280*/  HGMMA.64x16x16.F32.BF16 R24, gdesc[UR4], R24, gsb0 ;  /* 0x00200000041879f0 */ /* 0x000fe20008001818 */
[----:B------:R-:W-:Y:S01]  /*4290*/  FMUL.FTZ R34, R34, UR10 ;  /* 0x0000000a22227c20 */ /* 0x000fe20008410000 */
[----:B------:R-:W-:Y:S01]  /*42a0*/  FMUL.FTZ R35, R35, UR10 ;  /* 0x0000000a23237c20 */ /* 0x000fe20008410000 */
[----:B-1----:R-:W-:Y:S01]  /*42b0*/  FSEL R45, R45, -INF , P5 ;  /* 0xff8000002d2d7808 */ /* 0x002fe20002800000 */
[----:B------:R-:W-:Y:S01]  /*42c0*/  FMUL.FTZ R38, R38, UR10 ;  /* 0x0000000a26267c20 */ /* 0x000fe20008410000 */
[----:B--2---:R-:W-:Y:S01]  /*42d0*/  FSEL R43, R43, -INF , P3 ;  /* 0xff8000002b2b7808 */ /* 0x004fe20001800000 */
[----:B------:R-:W1:Y:S01]  /*42e0*/  MUFU.TANH R32, R32 ;  /* 0x0000002000207308 */ /* 0x000e620000002400 */
[----:B------:R-:W-:Y:S01]  /*42f0*/  ISETP.GT.AND P3, PT, R2, 0x31, PT ;  /* 0x000000310200780c */ /* 0x000fe20003f64270 */
[----:B------:R-:W-:Y:S01]  /*4300*/  FMUL.FTZ R39, R39, UR10 ;  /* 0x0000000a27277c20 */ /* 0x000fe20008410000 */
[----:B------:R-:W-:-:S05]  /*4310*/  FMNMX.FTZ R3, R45, R4, !PT ;  /* 0x000000042d037209 */ /* 0x000fca0007810000 */
[----:B------:R-:W2:Y:S01]  /*4320*/  MUFU.TANH R33, R33 ;  /* 0x0000002100217308 */ /* 0x000ea20000002400 */
[----:B0-----:R-:W-:Y:S02]  /*4330*/  FSEL R42, R42, -INF , P2 ;  /* 0xff8000002a2a7808 */ /* 0x001fe40001000000 */
[----:B------:R-:W-:-:S05]  /*4340*/  ISETP.GT.AND P2, PT, R2, 0x38, PT ;  /* 0x000000380200780c */ /* 0x000fca0003f44270 */
        /* <DEDUP_REMOVED lines=8> */
[----:B------:R-:W-:-:S05]  /*43d0*/  ISETP.GT.AND P6, PT, R2, 0x39, PT ;  /* 0x000000390200780c */ /* 0x000fca0003fc4270 */
[----:B------:R-:W0:Y:S01]  /*43e0*/  MUFU.TANH R37, R37 ;  /* 0x0000002500257308 */ /* 0x000e220000002400 */
[----:B-1----:R-:W-:-:S04]  /*43f0*/  FSEL R36, R36, -INF , P2 ;  /* 0xff80000024247808 */ /* 0x002fc80001000000 */
[----:B------:R-:W-:Y:S01]  /*4400*/  FMNMX.FTZ R4, R36, R3, !PT ;  /* 0x0000000324047209 */ /* 0x000fe20007810000 */
[----:B------:R-:W-:Y:S02]  /*4410*/  WARPGROUP.DEPBAR.LE gsb0, 0x0 ;  /* 0x00008000000079c5 */ /* 0x000fe40000010000 */
[----:B------:R-:W-:Y:S01]  /*4420*/  FMUL.FTZ R24, R24, UR10 ;  /* 0x0000000a18187c20 */ /* 0x000fe20008410000 */
[----:B------:R-:W-:Y:S01]  /*4430*/  FMUL.FTZ R25, R25, UR10 ;  /* 0x0000000a19197c20 */ /* 0x000fe20008410000 */
[----:B------:R-:W1:Y:S01]  /*4440*/  MUFU.TANH R34, R34 ;  /* 0x0000002200227308 */ /* 0x000e620000002400 */
[----:B------:R-:W-:Y:S01]  /*4450*/  FMUL.FTZ R28, R28, UR10 ;  /* 0x0000000a1c1c7c20 */ /* 0x000fe20008410000 */
[----:B------:R-:W-:Y:S01]  /*4460*/  FMUL.FTZ R29, R29, UR10 ;  /* 0x0000000a1d1d7c20 */ /* 0x000fe20008410000 */
[----:B--2---:R-:W-:Y:S01]  /*4470*/  FSEL R47, R47, -INF , P5 ;  /* 0xff8000002f2f7808 */ /* 0x004fe20002800000 */
[----:B------:R-:W-:Y:S01]  /*4480*/  FMUL.FTZ R26, R26, UR10 ;  /* 0x0000000a1a1a7c20 */ /* 0x000fe20008410000 */
[----:B------:R-:W-:Y:S01]  /*4490*/  ISETP.GT.AND P5, PT, R2, 0x40, PT ;  /* 0x000000400200780c */ /* 0x000fe20003fa4270 */
[----:B------:R-:W-:Y:S01]  /*44a0*/  FMUL.FTZ R27, R27, UR10 ;  /* 0x0000000a1b1b7c20 */ /* 0x000fe20008410000 */
[----:B0-----:R-:W-:Y:S01]  /*44b0*/  FSEL R37, R37, -INF , P6 ;  /* 0xff80000025257808 */ /* 0x001fe20003000000 */
[----:B------:R-:W0:Y:S01]  /*44c0*/  MUFU.TANH R24, R24 ;  /* 0x0000001800187308 */ /* 0x000e220000002400 */
[----:B------:R-:W-:Y:S01]  /*44d0*/  FMUL.FTZ R30, R30, UR10 ;  /* 0x0000000a1e1e7c20 */ /* 0x000fe20008410000 */
[----:B------:R-:W-:Y:S01]  /*44e0*/  FMUL.FTZ R31, R31, UR10 ;  /* 0x0000000a1f1f7c20 */ /* 0x000fe20008410000 */
[----:B------:R-:W-:Y:S01]  /*44f0*/  FMNMX.FTZ R3, R37, R4, !PT ;  /* 0x0000000425037209 */ /* 0x000fe20007810000 */
[----:B------:R2:W-:Y:S04]  /*4500*/  @!P1 SYNCS.ARRIVE.TRANS64.RED.A1T0 RZ, [R0+URZ], RZ ;  /* 0x000000ff00ff99a7 */ /* 0x0005e8000810043f */
[----:B------:R-:W3:Y:S01]  /*4510*/  MUFU.TANH R35, R35 ;  /* 0x0000002300237308 */ /* 0x000ee20000002400 */
[----:B-1----:R-:W-:-:S02]  /*4520*/  FSEL R34, R34, -INF , P4 ;  /* 0xff80000022227808 */ /* 0x002fc40002000000 */
[----:B------:R-:W-:-:S05]  /*4530*/  ISETP.GT.AND P4, PT, R2, 0x41, PT ;  /* 0x000000410200780c */ /* 0x000fca0003f84270 */
[----:B------:R-:W1:Y:S01]  /*4540*/  MUFU.TANH R25, R25 ;  /* 0x0000001900197308 */ /* 0x000e620000002400 */
[----:B0-----:R-:W-:-:S04]  /*4550*/  FSEL R24, R24, -INF , P5 ;  /* 0xff80000018187808 */ /* 0x001fc80002800000 */
[----:B------:R-:W-:-:S03]  /*4560*/  FMNMX.FTZ R4, R24, R3, !PT ;  /* 0x0000000318047209 */ /* 0x000fc60007810000 */
[----:B------:R-:W0:Y:S01]  /*4570*/  MUFU.TANH R38, R38 ;  /* 0x0000002600267308 */ /* 0x000e220000002400 */
[----:B---3--:R-:W-:Y:S02]  /*4580*/  FSEL R35, R35, -INF , P3 ;  /* 0xff80000023237808 */ /* 0x008fe40001800000 */
[----:B------:R-:W-:-:S05]  /*4590*/  ISETP.GT.AND P3, PT, R2, 0x48, PT ;  /* 0x000000480200780c */ /* 0x000fca0003f64270 */
[----:B------:R-:W3:Y:S01]  /*45a0*/  MUFU.TANH R28, R28 ;  /* 0x0000001c001c7308 */ /* 0x000ee20000002400 */
[----:B-1----:R-:W-:-:S04]  /*45b0*/  FSEL R25, R25, -INF , P4 ;  /* 0xff80000019197808 */ /* 0x002fc80002000000 */
[----:B------:R-:W-:-:S03]  /*45c0*/  FMNMX.FTZ R3, R25, R4, !PT ;  /* 0x0000000419037209 */ /* 0x000fc60007810000 */
[----:B------:R-:W1:Y:S01]  /*45d0*/  MUFU.TANH R29, R29 ;  /* 0x0000001d001d7308 */ /* 0x000e620000002400 */
[----:B0-----:R-:W-:Y:S02]  /*45e0*/  FSEL R38, R38, -INF , P2 ;  /* 0xff80000026267808 */ /* 0x001fe40001000000 */
[----:B------:R-:W-:-:S05]  /*45f0*/  ISETP.GT.AND P2, PT, R2, 0x49, PT ;  /* 0x000000490200780c */ /* 0x000fca0003f44270 */
[----:B------:R-:W0:Y:S01]  /*4600*/  MUFU.TANH R39, R39 ;  /* 0x0000002700277308 */ /* 0x000e220000002400 */
[----:B---3--:R-:W-:-:S04]  /*4610*/  FSEL R28, R28, -INF , P3 ;  /* 0xff8000001c1c7808 */ /* 0x008fc80001800000 */
[----:B------:R-:W-:-:S03]  /*4620*/  FMNMX.FTZ R2, R28, R3, !PT ;  /* 0x000000031c027209 */ /* 0x000fc60007810000 */
[----:B------:R-:W3:Y:S01]  /*4630*/  MUFU.TANH R26, R26 ;  /* 0x0000001a001a7308 */ /* 0x000ee20000002400 */
[----:B-1----:R-:W-:-:S04]  /*4640*/  FSEL R29, R29, -INF , P2 ;  /* 0xff8000001d1d7808 */ /* 0x002fc80001000000 */
[----:B------:R-:W-:-:S03]  /*4650*/  FMNMX.FTZ R2, R29, R2, !PT ;  /* 0x000000021d027209 */ /* 0x000fc60007810000 */
[----:B------:R-:W1:Y:S01]  /*4660*/  MUFU.TANH R27, R27 ;  /* 0x0000001b001b7308 */ /* 0x000e620000002400 */
[----:B0-----:R-:W-:Y:S01]  /*4670*/  FSEL R39, R39, -INF , P6 ;  /* 0xff80000027277808 */ /* 0x001fe20003000000 */
[----:B------:R-:W0:Y:S06]  /*4680*/  SHFL.BFLY PT, R3, R2, 0x2, 0x1f ;  /* 0x0c401f0002037f89 */ /* 0x000e2c00000e0000 */
[----:B------:R-:W4:Y:S01]  /*4690*/  MUFU.TANH R30, R30 ;  /* 0x0000001e001e7308 */ /* 0x000f220000002400 */
[----:B---3--:R-:W-:-:S07]  /*46a0*/  FSEL R26, R26, -INF , P5 ;  /* 0xff8000001a1a7808 */ /* 0x008fce0002800000 */
[----:B------:R-:W3:Y:S01]  /*46b0*/  MUFU.TANH R31, R31 ;  /* 0x0000001f001f7308 */ /* 0x000ee20000002400 */
[----:B-1----:R-:W-:Y:S02]  /*46c0*/  FSEL R27, R27, -INF , P4 ;  /* 0xff8000001b1b7808 */ /* 0x002fe40002000000 */
[----:B----4-:R-:W-:Y:S02]  /*46d0*/  FSEL R30, R30, -INF , P3 ;  /* 0xff8000001e1e7808 */ /* 0x010fe40001800000 */
[----:B0-----:R-:W-:-:S05]  /*46e0*/  FMNMX.FTZ R3, R2, R3, !PT ;  /* 0x0000000302037209 */ /* 0x001fca0007810000 */
[----:B------:R-:W0:Y:S01]  /*46f0*/  SHFL.BFLY PT, R4, R3, 0x1, 0x1f ;  /* 0x0c201f0003047f89 */ /* 0x000e2200000e0000 */
[----:B---3--:R-:W-:Y:S02]  /*4700*/  FSEL R31, R31, -INF , P2 ;  /* 0xff8000001f1f7808 */ /* 0x008fe40001000000 */
[----:B0-----:R-:W-:Y:S02]  /*4710*/  FMNMX.FTZ R4, R3, R4, !PT ;  /* 0x0000000403047209 */ /* 0x001fe40007810000 */
[----:B------:R-:W-:Y:S02]  /*4720*/  FMNMX.FTZ R3, R58, R59, !PT ;  /* 0x0000003b3a037209 */ /* 0x000fe40007810000 */
[C---:B------:R-:W-:Y:S01]  /*4730*/  FSETP.NEU.FTZ.AND P0, PT, R4.reuse, -INF , PT ;  /* 0xff8000000400780b */ /* 0x040fe20003f1d000 */
[----:B------:R-:W-:Y:S01]  /*4740*/  FMUL.FTZ R5, R4, UR11 ;  /* 0x0000000b04057c20 */ /* 0x000fe20008410000 */
[----:B------:R-:W-:-:S04]  /*4750*/  FMNMX.FTZ R2, R62, R3, !PT ;  /* 0x000000033e027209 */ /* 0x000fc80007810000 */
[----:B------:R-:W-:Y:S02]  /*4760*/  FMNMX.FTZ R3, R63, R2, !PT ;  /* 0x000000023f037209 */ /* 0x000fe40007810000 */
[----:B------:R-:W-:Y:S02]  /*4770*/  FSEL R14, R5, RZ, P0 ;  /* 0x000000ff050e7208 */ /* 0x000fe40000000000 */
[----:B------:R-:W-:Y:S02]  /*4780*/  FMNMX.FTZ R2, R50, R3, !PT ;  /* 0x0000000332027209 */ /* 0x000fe40007810000 */
[----:B------:R-:W-:Y:S01]  /*4790*/  ISETP.NE.AND P0, PT, R20, RZ, PT ;  /* 0x000000ff1400720c */ /* 0x000fe20003f05270 */
[--C-:B------:R-:W-:Y:S01]  /*47a0*/  FFMA.FTZ R56, R56, UR11, -R14.reuse ;  /* 0x0000000b38387c23 */ /* 0x100fe2000801080e */
[----:B------:R-:W-:Y:S01]  /*47b0*/  FMNMX.FTZ R3, R51, R2, !PT ;  /* 0x0000000233037209 */ /* 0x000fe20007810000 */
[--C-:B------:R-:W-:Y:S01]  /*47c0*/  FFMA.FTZ R57, R57, UR11, -R14.reuse ;  /* 0x0000000b39397c23 */ /* 0x100fe2000801080e */
[--C-:B------:R-:W-:Y:S01]  /*47d0*/  FFMA.FTZ R60, R60, UR11, -R14.reuse ;  /* 0x0000000b3c3c7c23 */ /* 0x100fe2000801080e */
[--C-:B------:R-:W-:Y:S01]  /*47e0*/  FFMA.FTZ R61, R61, UR11, -R14.reuse ;  /* 0x0000000b3d3d7c23 */ /* 0x100fe2000801080e */
[----:B------:R-:W-:Y:S01]  /*47f0*/  FMNMX.FTZ R2, R54, R3, !PT ;  /* 0x0000000336027209 */ /* 0x000fe20007810000 */
[----:B------:R-:W-:Y:S01]  /*4800*/  MUFU.EX2 R56, R56 ;  /* 0x0000003800387308 */ /* 0x000fe20000000800 */
[--C-:B------:R-:W-:Y:S01]  /*4810*/  FFMA.FTZ R48, R48, UR11, -R14.reuse ;  /* 0x0000000b30307c23 */ /* 0x100fe2000801080e */
[--C-:B------:R-:W-:Y:S01]  /*4820*/  FFMA.FTZ R49, R49, UR11, -R14.reuse ;  /* 0x0000000b31317c23 */ /* 0x100fe2000801080e */
[----:B------:R-:W-:Y:S01]  /*4830*/  FMNMX.FTZ R3, R55, R2, !PT ;  /* 0x0000000237037209 */ /* 0x000fe20007810000 */
[--C-:B------:R-:W-:Y:S01]  /*4840*/  FFMA.FTZ R52, R52, UR11, -R14.reuse ;  /* 0x0000000b34347c23 */ /* 0x100fe2000801080e */
[--C-:B------:R-:W-:Y:S01]  /*4850*/  FFMA.FTZ R53, R53, UR11, -R14.reuse ;  /* 0x0000000b35357c23 */ /* 0x100fe2000801080e */
[--C-:B------:R-:W-:Y:S01]  /*4860*/  FFMA.FTZ R40, R40, UR11, -R14.reuse ;  /* 0x0000000b28287c23 */ /* 0x100fe2000801080e */
[----:B------:R-:W-:Y:S01]  /*4870*/  FMNMX.FTZ R2, R42, R3, !PT ;  /* 0x000000032a027209 */ /* 0x000fe20007810000 */
[----:B------:R-:W0:Y:S01]  /*4880*/  MUFU.EX2 R57, R57 ;  /* 0x0000003900397308 */ /* 0x000e220000000800 */
[--C-:B------:R-:W-:Y:S01]  /*4890*/  FFMA.FTZ R41, R41, UR11, -R14.reuse ;  /* 0x0000000b29297c23 */ /* 0x100fe2000801080e */
        /* <DEDUP_REMOVED lines=14> */
[----:B------:R-:W1:Y:S01]  /*4980*/  MUFU.EX2 R61, R61 ;  /* 0x0000003d003d7308 */ /* 0x000e620000000800 */
[----:B------:R-:W-:Y:S01]  /*4990*/  FFMA.FTZ R14, R29, UR11, -R14 ;  /* 0x0000000b1d0e7c23 */ /* 0x000fe2000801080e */
[----:B0-----:R-:W-:Y:S01]  /*49a0*/  FADD.FTZ R21, R56, R57 ;  /* 0x0000003938157221 */ /* 0x001fe20000010000 */
[----:B------:R-:W-:-:S02]  /*49b0*/  FMNMX.FTZ R3, R35, R2, !PT ;  /* 0x0000000223037209 */ /* 0x000fc40007810000 */
[----:B------:R-:W-:Y:S01]  /*49c0*/  F2FP.BF16.F32.PACK_AB R208, R57, R56 ;  /* 0x0000003839d0723e */ /* 0x000fe200000010ff */
[--C-:B------:R-:W-:Y:S01]  /*49d0*/  IMAD.MOV.U32 R57, RZ, RZ, R151.reuse ;  /* 0x000000ffff397224 */ /* 0x100fe200078e0097 */
[----:B------:R-:W-:Y:S01]  /*49e0*/  FMNMX.FTZ R2, R38, R3, !PT ;  /* 0x0000000326027209 */ /* 0x000fe20007810000 */
[----:B------:R-:W-:Y:S01]  /*49f0*/  MUFU.EX2 R48, R48 ;  /* 0x0000003000307308 */ /* 0x000fe20000000800 */
[----:B------:R-:W-:Y:S02]  /*4a00*/  IMAD.MOV.U32 R56, RZ, RZ, R151 ;  /* 0x000000ffff387224 */ /* 0x000fe400078e0097 */
[----:B------:R-:W-:-:S04]  /*4a10*/  FMNMX.FTZ R3, R39, R2, !PT ;  /* 0x0000000227037209 */ /* 0x000fc80007810000 */
[----:B------:R-:W-:Y:S01]  /*4a20*/  FMNMX.FTZ R2, R26, R3, !PT ;  /* 0x000000031a027209 */ /* 0x000fe20007810000 */
[----:B------:R-:W0:Y:S01]  /*4a30*/  MUFU.EX2 R49, R49 ;  /* 0x0000003100317308 */ /* 0x000e220000000800 */
[----:B-1----:R-:W-:Y:S02]  /*4a40*/  F2FP.BF16.F32.PACK_AB R210, R61, R60 ;  /* 0x0000003c3dd2723e */ /* 0x002fe400000010ff */
[----:B------:R-:W-:-:S04]  /*4a50*/  FMNMX.FTZ R3, R27, R2, !PT ;  /* 0x000000021b037209 */ /* 0x000fc80007810000 */
[----:B------:R-:W-:Y:S01]  /*4a60*/  FMNMX.FTZ R2, R30, R3, !PT ;  /* 0x000000031e027209 */ /* 0x000fe20007810000 */
[----:B------:R-:W-:Y:S03]  /*4a70*/  MUFU.EX2 R52, R52 ;  /* 0x0000003400347308 */ /* 0x000fe60000000800 */
[----:B------:R-:W-:-:S05]  /*4a80*/  FMNMX.FTZ R2, R31, R2, !PT ;  /* 0x000000021f027209 */ /* 0x000fca0007810000 */
[----:B------:R-:W1:Y:S01]  /*4a90*/  SHFL.BFLY PT, R3, R2, 0x2, 0x1f ;  /* 0x0c401f0002037f89 */ /* 0x000e6200000e0000 */
[----:B------:R-:W3:Y:S01]  /*4aa0*/  MUFU.EX2 R53, R53 ;  /* 0x0000003500357308 */ /* 0x000ee20000000800 */
[----:B0-----:R-:W-:-:S07]  /*4ab0*/  F2FP.BF16.F32.PACK_AB R204, R49, R48 ;  /* 0x0000003031cc723e */ /* 0x001fce00000010ff */
[----:B------:R-:W-:Y:S08]  /*4ac0*/  MUFU.EX2 R40, R40 ;  /* 0x0000002800287308 */ /* 0x000ff00000000800 */
[----:B------:R-:W0:Y:S01]  /*4ad0*/  MUFU.EX2 R41, R41 ;  /* 0x0000002900297308 */ /* 0x000e220000000800 */
[----:B---3--:R-:W-:Y:S02]  /*4ae0*/  F2FP.BF16.F32.PACK_AB R206, R53, R52 ;  /* 0x0000003435ce723e */ /* 0x008fe400000010ff */
[----:B-1----:R-:W-:-:S05]  /*4af0*/  FMNMX.FTZ R5, R2, R3, !PT ;  /* 0x0000000302057209 */ /* 0x002fca0007810000 */
[----:B------:R-:W-:Y:S01]  /*4b00*/  MUFU.EX2 R44, R44 ;  /* 0x0000002c002c7308 */ /* 0x000fe20000000800 */
[----:B------:R-:W1:Y:S07]  /*4b10*/  SHFL.BFLY PT, R2, R5, 0x1, 0x1f ;  /* 0x0c201f0005027f89 */ /* 0x000e6e00000e0000 */
[----:B------:R-:W3:Y:S01]  /*4b20*/  MUFU.EX2 R45, R45 ;  /* 0x0000002d002d7308 */ /* 0x000ee20000000800 */
[----:B0-----:R-:W-:-:S07]  /*4b30*/  F2FP.BF16.F32.PACK_AB R200, R41, R40 ;  /* 0x0000002829c8723e */ /* 0x001fce00000010ff */
[----:B------:R-:W-:Y:S08]  /*4b40*/  MUFU.EX2 R32, R32 ;  /* 0x0000002000207308 */ /* 0x000ff00000000800 */
[----:B------:R-:W0:Y:S01]  /*4b50*/  MUFU.EX2 R33, R33 ;  /* 0x0000002100217308 */ /* 0x000e220000000800 */
[----:B---3--:R-:W-:Y:S02]  /*4b60*/  F2FP.BF16.F32.PACK_AB R202, R45, R44 ;  /* 0x0000002c2dca723e */ /* 0x008fe400000010ff */
[----:B-1----:R-:W-:-:S04]  /*4b70*/  FMNMX.FTZ R3, R5, R2, !PT ;  /* 0x0000000205037209 */ /* 0x002fc80007810000 */
[C---:B------:R-:W-:Y:S01]  /*4b80*/  FSETP.NEU.FTZ.AND P2, PT, R3.reuse, -INF , PT ;  /* 0xff8000000300780b */ /* 0x040fe20003f5d000 */
[----:B------:R-:W-:Y:S01]  /*4b90*/  FMUL.FTZ R2, R3, UR11 ;  /* 0x0000000b03027c20 */ /* 0x000fe20008410000 */
[----:B------:R1:W-:Y:S04]  /*4ba0*/  MUFU.EX2 R5, R14 ;  /* 0x0000000e00057308 */ /* 0x0003e80000000800 */
[----:B------:R-:W-:Y:S02]  /*4bb0*/  FSEL R2, R2, RZ, P2 ;  /* 0x000000ff02027208 */ /* 0x000fe40001000000 */
[----:B------:R-:W-:Y:S02]  /*4bc0*/  PLOP3.LUT P2, PT, PT, PT, UP0, 0x80, 0x0 ;  /* 0x000000000000781c */ /* 0x000fe40003f4f008 */
[----:B------:R-:W-:Y:S01]  /*4bd0*/  MUFU.EX2 R36, R36 ;  /* 0x0000002400247308 */ /* 0x000fe20000000800 */
[--C-:B------:R-:W-:Y:S01]  /*4be0*/  FFMA.FTZ R58, R58, UR11, -R2.reuse ;  /* 0x0000000b3a3a7c23 */ /* 0x100fe20008010802 */
[--C-:B------:R-:W-:Y:S01]  /*4bf0*/  FFMA.FTZ R59, R59, UR11, -R2.reuse ;  /* 0x0000000b3b3b7c23 */ /* 0x100fe20008010802 */
[--C-:B------:R-:W-:Y:S01]  /*4c00*/  FFMA.FTZ R62, R62, UR11, -R2.reuse ;  /* 0x0000000b3e3e7c23 */ /* 0x100fe20008010802 */
[--C-:B------:R-:W-:Y:S01]  /*4c10*/  FFMA.FTZ R63, R63, UR11, -R2.reuse ;  /* 0x0000000b3f3f7c23 */ /* 0x100fe20008010802 */
[--C-:B------:R-:W-:Y:S01]  /*4c20*/  FFMA.FTZ R50, R50, UR11, -R2.reuse ;  /* 0x0000000b32327c23 */ /* 0x100fe20008010802 */
[----:B-1----:R-:W-:Y:S01]  /*4c30*/  FADD.FTZ R14, R60, R21 ;  /* 0x000000153c0e7221 */ /* 0x002fe20000010000 */
[--C-:B------:R-:W-:Y:S01]  /*4c40*/  FFMA.FTZ R51, R51, UR11, -R2.reuse ;  /* 0x0000000b33337c23 */ /* 0x100fe20008010802 */
[----:B------:R-:W-:Y:S01]  /*4c50*/  MUFU.EX2 R58, R58 ;  /* 0x0000003a003a7308 */ /* 0x000fe20000000800 */
[----:B------:R-:W-:Y:S01]  /*4c60*/  FFMA.FTZ R54, R54, UR11, -R2 ;  /* 0x0000000b36367c23 */ /* 0x000fe20008010802 */
[----:B------:R-:W-:Y:S01]  /*4c70*/  FADD.FTZ R21, R61, R14 ;  /* 0x0000000e3d157221 */ /* 0x000fe20000010000 */
[--C-:B------:R-:W-:Y:S01]  /*4c80*/  FFMA.FTZ R55, R55, UR11, -R2.reuse ;  /* 0x0000000b37377c23 */ /* 0x100fe20008010802 */
[--C-:B------:R-:W-:Y:S01]  /*4c90*/  FFMA.FTZ R42, R42, UR11, -R2.reuse ;  /* 0x0000000b2a2a7c23 */ /* 0x100fe20008010802 */
[--C-:B------:R-:W-:Y:S01]  /*4ca0*/  FFMA.FTZ R43, R43, UR11, -R2.reuse ;  /* 0x0000000b2b2b7c23 */ /* 0x100fe20008010802 */
[----:B------:R-:W-:Y:S01]  /*4cb0*/  FADD.FTZ R14, R48, R21 ;  /* 0x00000015300e7221 */ /* 0x000fe20000010000 */
[--C-:B------:R-:W-:Y:S01]  /*4cc0*/  FFMA.FTZ R46, R46, UR11, -R2.reuse ;  /* 0x0000000b2e2e7c23 */ /* 0x100fe20008010802 */
[----:B------:R-:W1:Y:S01]  /*4cd0*/  MUFU.EX2 R59, R59 ;  /* 0x0000003b003b7308 */ /* 0x000e620000000800 */
[----:B------:R-:W-:Y:S01]  /*4ce0*/  FFMA.FTZ R47, R47, UR11, -R2 ;  /* 0x0000000b2f2f7c23 */ /* 0x000fe20008010802 */
[----:B------:R-:W-:Y:S01]  /*4cf0*/  FADD.FTZ R29, R49, R14 ;  /* 0x0000000e311d7221 */ /* 0x000fe20000010000 */
[--C-:B------:R-:W-:Y:S01]  /*4d00*/  FFMA.FTZ R34, R34, UR11, -R2.reuse ;  /* 0x0000000b22227c23 */ /* 0x100fe20008010802 */
[--C-:B------:R-:W-:Y:S01]  /*4d10*/  FFMA.FTZ R35, R35, UR11, -R2.reuse ;  /* 0x0000000b23237c23 */ /* 0x100fe20008010802 */
[--C-:B------:R-:W-:Y:S01]  /*4d20*/  FFMA.FTZ R38, R38, UR11, -R2.reuse ;  /* 0x0000000b26267c23 */ /* 0x100fe20008010802 */
[----:B------:R-:W-:Y:S01]  /*4d30*/  FADD.FTZ R20, R52, R29 ;  /* 0x0000001d34147221 */ /* 0x000fe20000010000 */
[--C-:B------:R-:W-:Y:S01]  /*4d40*/  FFMA.FTZ R39, R39, UR11, -R2.reuse ;  /* 0x0000000b27277c23 */ /* 0x100fe20008010802 */
[----:B------:R-:W3:Y:S01]  /*4d50*/  MUFU.EX2 R62, R62 ;  /* 0x0000003e003e7308 */ /* 0x000ee20000000800 */
[----:B------:R-:W-:Y:S01]  /*4d60*/  FFMA.FTZ R26, R26, UR11, -R2 ;  /* 0x0000000b1a1a7c23 */ /* 0x000fe20008010802 */
[----:B------:R-:W-:Y:S01]  /*4d70*/  FADD.FTZ R29, R53, R20 ;  /* 0x00000014351d7221 */ /* 0x000fe20000010000 */
[--C-:B------:R-:W-:Y:S01]  /*4d80*/  FFMA.FTZ R27, R27, UR11, -R2.reuse ;  /* 0x0000000b1b1b7c23 */ /* 0x100fe20008010802 */
[--C-:B------:R-:W-:Y:S01]  /*4d90*/  FFMA.FTZ R30, R30, UR11, -R2.reuse ;  /* 0x0000000b1e1e7c23 */ /* 0x100fe20008010802 */
[----:B------:R-:W-:Y:S01]  /*4da0*/  FFMA.FTZ R2, R31, UR11, -R2 ;  /* 0x0000000b1f027c23 */ /* 0x000fe20008010802 */
[----:B------:R-:W-:Y:S01]  /*4db0*/  FADD.FTZ R20, R40, R29 ;  /* 0x0000001d28147221 */ /* 0x000fe20000010000 */
[----:B0-----:R-:W-:Y:S01]  /*4dc0*/  F2FP.BF16.F32.PACK_AB R196, R33, R32 ;  /* 0x0000002021c4723e */ /* 0x001fe200000010ff */
[----:B------:R-:W0:Y:S01]  /*4dd0*/  MUFU.EX2 R63, R63 ;  /* 0x0000003f003f7308 */ /* 0x000e220000000800 */
[----:B-1----:R-:W-:Y:S01]  /*4de0*/  FADD.FTZ R21, R58, R59 ;  /* 0x0000003b3a157221 */ /* 0x002fe20000010000 */
[----:B------:R-:W-:Y:S01]  /*4df0*/  FADD.FTZ R29, R41, R20 ;  /* 0x00000014291d7221 */ /* 0x000fe20000010000 */
[----:B------:R-:W-:Y:S01]  /*4e00*/  F2FP.BF16.F32.PACK_AB R209, R59, R58 ;  /* 0x0000003a3bd1723e */ /* 0x000fe200000010ff */
[----:B------:R-:W-:Y:S01]  /*4e10*/  IMAD.MOV.U32 R61, RZ, RZ, R151 ;  /* 0x000000ffff3d7224 */ /* 0x000fe200078e0097 */
[-C--:B------:R-:W-:Y:S01]  /*4e20*/  MOV R60, R151.reuse ;  /* 0x00000097003c7202 */ /* 0x080fe20000000f00 */
[----:B--2---:R-:W-:Y:S01]  /*4e30*/  FADD.FTZ R0, R44, R29 ;  /* 0x0000001d2c007221 */ /* 0x004fe20000010000 */
[----:B------:R-:W-:Y:S01]  /*4e40*/  IMAD.MOV.U32 R59, RZ, RZ, R151 ;  /* 0x000000ffff3b7224 */ /* 0x000fe200078e0097 */
[----:B------:R-:W1:Y:S01]  /*4e50*/  MUFU.EX2 R50, R50 ;  /* 0x0000003200327308 */ /* 0x000e620000000800 */
[----:B---3--:R-:W-:Y:S01]  /*4e60*/  FADD.FTZ R14, R62, R21 ;  /* 0x000000153e0e7221 */ /* 0x008fe20000010000 */
[----:B------:R-:W-:Y:S01]  /*4e70*/  FADD.FTZ R29, R45, R0 ;  /* 0x000000002d1d7221 */ /* 0x000fe20000010000 */
[--C-:B------:R-:W-:Y:S01]  /*4e80*/  IMAD.MOV.U32 R58, RZ, RZ, R151.reuse ;  /* 0x000000ffff3a7224 */ /* 0x100fe200078e0097 */
[----:B------:R-:W-:Y:S01]  /*4e90*/  MOV R40, R151 ;  /* 0x0000009700287202 */ /* 0x000fe20000000f00 */
[----:B------:R-:W-:-:S02]  /*4ea0*/  IMAD.MOV.U32 R53, RZ, RZ, R151 ;  /* 0x000000ffff357224 */ /* 0x000fc400078e0097 */
[--C-:B------:R-:W-:Y:S01]  /*4eb0*/  IMAD.MOV.U32 R52, RZ, RZ, R151.reuse ;  /* 0x000000ffff347224 */ /* 0x100fe200078e0097 */
[----:B------:R-:W2:Y:S01]  /*4ec0*/  MUFU.EX2 R51, R51 ;  /* 0x0000003300337308 */ /* 0x000ea20000000800 */
[C---:B0-----:R-:W-:Y:S01]  /*4ed0*/  FADD.FTZ R21, R63.reuse, R14 ;  /* 0x0000000e3f157221 */ /* 0x041fe20000010000 */
[----:B------:R-:W-:Y:S01]  /*4ee0*/  F2FP.BF16.F32.PACK_AB R211, R63, R62 ;  /* 0x0000003e3fd3723e */ /* 0x000fe200000010ff */
[--C-:B------:R-:W-:Y:S02]  /*4ef0*/  IMAD.MOV.U32 R63, RZ, RZ, R151.reuse ;  /* 0x000000ffff3f7224 */ /* 0x100fe400078e0097 */
[--C-:B------:R-:W-:Y:S02]  /*4f00*/  IMAD.MOV.U32 R62, RZ, RZ, R151.reuse ;  /* 0x000000ffff3e7224 */ /* 0x100fe400078e0097 */
[----:B------:R-:W-:Y:S01]  /*4f10*/  IMAD.MOV.U32 R49, RZ, RZ, R151 ;  /* 0x000000ffff317224 */ /* 0x000fe200078e0097 */
[----:B------:R-:W0:Y:S01]  /*4f20*/  MUFU.EX2 R54, R54 ;  /* 0x0000003600367308 */ /* 0x000e220000000800 */
[----:B-1----:R-:W-:Y:S01]  /*4f30*/  FADD.FTZ R14, R50, R21 ;  /* 0x00000015320e7221 */ /* 0x002fe20000010000 */
[----:B------:R-:W-:-:S02]  /*4f40*/  IMAD.MOV.U32 R48, RZ, RZ, R151 ;  /* 0x000000ffff307224 */ /* 0x000fc400078e0097 */
[--C-:B------:R-:W-:Y:S02]  /*4f50*/  IMAD.MOV.U32 R45, RZ, RZ, R151.reuse ;  /* 0x000000ffff2d7224 */ /* 0x100fe400078e0097 */
[--C-:B------:R-:W-:Y:S02]  /*4f60*/  IMAD.MOV.U32 R44, RZ, RZ, R151.reuse ;  /* 0x000000ffff2c7224 */ /* 0x100fe400078e0097 */
[----:B------:R-:W1:Y:S01]  /*4f70*/  MUFU.EX2 R55, R55 ;  /* 0x0000003700377308 */ /* 0x000e620000000800 */
[C---:B--2---:R-:W-:Y:S01]  /*4f80*/  FADD.FTZ R21, R51.reuse, R14 ;  /* 0x0000000e33157221 */ /* 0x044fe20000010000 */
[----:B------:R-:W-:Y:S01]  /*4f90*/  F2FP.BF16.F32.PACK_AB R205, R51, R50 ;  /* 0x0000003233cd723e */ /* 0x000fe200000010ff */
[--C-:B------:R-:W-:Y:S01]  /*4fa0*/  IMAD.MOV.U32 R51, RZ, RZ, R151.reuse ;  /* 0x000000ffff337224 */ /* 0x100fe200078e0097 */
[----:B------:R-:W-:Y:S01]  /*4fb0*/  MOV R50, R151 ;  /* 0x0000009700327202 */ /* 0x000fe20000000f00 */
[--C-:B------:R-:W-:Y:S02]  /*4fc0*/  IMAD.MOV.U32 R41, RZ, RZ, R151.reuse ;  /* 0x000000ffff297224 */ /* 0x100fe400078e0097 */
[----:B------:R-:W-:Y:S01]  /*4fd0*/  IMAD.MOV.U32 R31, RZ, RZ, R151 ;  /* 0x000000ffff1f7224 */ /* 0x000fe200078e0097 */
[----:B------:R-:W2:Y:S01]  /*4fe0*/  MUFU.EX2 R42, R42 ;  /* 0x0000002a002a7308 */ /* 0x000ea20000000800 */
[----:B0-----:R-:W-:-:S07]  /*4ff0*/  FADD.FTZ R14, R54, R21 ;  /* 0x00000015360e7221 */ /* 0x001fce0000010000 */
[----:B------:R-:W0:Y:S01]  /*5000*/  MUFU.EX2 R43, R43 ;  /* 0x0000002b002b7308 */ /* 0x000e220000000800 */
[C---:B-1----:R-:W-:Y:S01]  /*5010*/  FADD.FTZ R21, R55.reuse, R14 ;  /* 0x0000000e37157221 */ /* 0x042fe20000010000 */
[----:B------:R-:W-:Y:S01]  /*5020*/  FADD.FTZ R14, R32, R29 ;  /* 0x0000001d200e7221 */ /* 0x000fe20000010000 */
[----:B------:R-:W-:Y:S01]  /*5030*/  F2FP.BF16.F32.PACK_AB R207, R55, R54 ;  /* 0x0000003637cf723e */ /* 0x000fe200000010ff */
[--C-:B------:R-:W-:Y:S02]  /*5040*/  IMAD.MOV.U32 R55, RZ, RZ, R151.reuse ;  /* 0x000000ffff377224 */ /* 0x100fe400078e0097 */
[----:B------:R-:W-:Y:S01]  /*5050*/  FADD.FTZ R29, R33, R14 ;  /* 0x0000000e211d7221 */ /* 0x000fe20000010000 */
[----:B------:R-:W-:Y:S01]  /*5060*/  IMAD.MOV.U32 R54, RZ, RZ, R151 ;  /* 0x000000ffff367224 */ /* 0x000fe200078e0097 */
[----:B------:R-:W1:Y:S01]  /*5070*/  MUFU.EX2 R46, R46 ;  /* 0x0000002e002e7308 */ /* 0x000e620000000800 */
[----:B--2---:R-:W-:Y:S01]  /*5080*/  FADD.FTZ R0, R42, R21 ;  /* 0x000000152a007221 */ /* 0x004fe20000010000 */
[----:B------:R-:W-:Y:S01]  /*5090*/  FADD.FTZ R14, R36, R29 ;  /* 0x0000001d240e7221 */ /* 0x000fe20000010000 */
[----:B------:R-:W-:-:S02]  /*50a0*/  IMAD.MOV.U32 R33, RZ, RZ, R151 ;  /* 0x000000ffff217224 */ /* 0x000fc400078e0097 */
[----:B------:R-:W-:-:S03]  /*50b0*/  IMAD.MOV.U32 R32, RZ, RZ, R151 ;  /* 0x000000ffff207224 */ /* 0x000fc600078e0097 */
[----:B------:R-:W2:Y:S01]  /*50c0*/  MUFU.EX2 R47, R47 ;  /* 0x0000002f002f7308 */ /* 0x000ea20000000800 */
[C---:B0-----:R-:W-:Y:S01]  /*50d0*/  FADD.FTZ R21, R43.reuse, R0 ;  /* 0x000000002b157221 */ /* 0x041fe20000010000 */
[----:B------:R-:W-:Y:S01]  /*50e0*/  F2FP.BF16.F32.PACK_AB R201, R43, R42 ;  /* 0x0000002a2bc9723e */ /* 0x000fe200000010ff */
[--C-:B------:R-:W-:Y:S02]  /*50f0*/  IMAD.MOV.U32 R43, RZ, RZ, R151.reuse ;  /* 0x000000ffff2b7224 */ /* 0x100fe400078e0097 */
[----:B------:R-:W-:-:S03]  /*5100*/  IMAD.MOV.U32 R42, RZ, RZ, R151 ;  /* 0x000000ffff2a7224 */ /* 0x000fc600078e0097 */
[----:B------:R-:W0:Y:S01]  /*5110*/  MUFU.EX2 R34, R34 ;  /* 0x0000002200227308 */ /* 0x000e220000000800 */
[----:B-1----:R-:W-:-:S07]  /*5120*/  FADD.FTZ R0, R46, R21 ;  /* 0x000000152e007221 */ /* 0x002fce0000010000 */
[----:B------:R-:W1:Y:S01]  /*5130*/  MUFU.EX2 R37, R37 ;  /* 0x0000002500257308 */ /* 0x000e620000000800 */
[C---:B--2---:R-:W-:Y:S01]  /*5140*/  FADD.FTZ R21, R47.reuse, R0 ;  /* 0x000000002f157221 */ /* 0x044fe20000010000 */
[----:B------:R-:W-:Y:S01]  /*5150*/  F2FP.BF16.F32.PACK_AB R203, R47, R46 ;  /* 0x0000002e2fcb723e */ /* 0x000fe200000010ff */
[--C-:B------:R-:W-:Y:S02]  /*5160*/  IMAD.MOV.U32 R47, RZ, RZ, R151.reuse ;  /* 0x000000ffff2f7224 */ /* 0x100fe400078e0097 */
[----:B------:R-:W-:-:S03]  /*5170*/  IMAD.MOV.U32 R46, RZ, RZ, R151 ;  /* 0x000000ffff2e7224 */ /* 0x000fc600078e0097 */
[----:B------:R-:W2:Y:S01]  /*5180*/  MUFU.EX2 R35, R35 ;  /* 0x0000002300237308 */ /* 0x000ea20000000800 */
[----:B0-----:R-:W-:-:S07]  /*5190*/  FADD.FTZ R0, R34, R21 ;  /* 0x0000001522007221 */ /* 0x001fce0000010000 */
[----:B------:R-:W0:Y:S01]  /*51a0*/  MUFU.EX2 R24, R24 ;  /* 0x0000001800187308 */ /* 0x000e220000000800 */
[C---:B-1----:R-:W-:Y:S01]  /*51b0*/  FADD.FTZ R29, R37.reuse, R14 ;  /* 0x0000000e251d7221 */ /* 0x042fe20000010000 */
[----:B------:R-:W-:Y:S01]  /*51c0*/  F2FP.BF16.F32.PACK_AB R198, R37, R36 ;  /* 0x0000002425c6723e */ /* 0x000fe200000010ff */
[--C-:B------:R-:W-:Y:S02]  /*51d0*/  IMAD.MOV.U32 R37, RZ, RZ, R151.reuse ;  /* 0x000000ffff257224 */ /* 0x100fe400078e0097 */
[----:B------:R-:W-:-:S03]  /*51e0*/  IMAD.MOV.U32 R36, RZ, RZ, R151 ;  /* 0x000000ffff247224 */ /* 0x000fc600078e0097 */
        /* <DEDUP_REMOVED lines=15> */
[C---:B0-----:R-:W-:Y:S01]  /*52e0*/  FADD.FTZ R21, R39.reuse, R0 ;  /* 0x0000000027157221 */ /* 0x041fe20000010000 */
[----:B------:R-:W-:Y:S01]  /*52f0*/  F2FP.BF16.F32.PACK_AB R199, R39, R38 ;  /* 0x0000002627c7723e */ /* 0x000fe200000010ff */
[--C-:B------:R-:W-:Y:S02]  /*5300*/  IMAD.MOV.U32 R39, RZ, RZ, R151.reuse ;  /* 0x000000ffff277224 */ /* 0x100fe400078e0097 */
[----:B------:R-:W-:-:S03]  /*5310*/  IMAD.MOV.U32 R38, RZ, RZ, R151 ;  /* 0x000000ffff267224 */ /* 0x000fc600078e0097 */
[----:B------:R-:W0:Y:S01]  /*5320*/  MUFU.EX2 R27, R27 ;  /* 0x0000001b001b7308 */ /* 0x000e220000000800 */
[----:B-1----:R-:W-:Y:S01]  /*5330*/  FADD.FTZ R14, R28, R29 ;  /* 0x0000001d1c0e7221 */ /* 0x002fe20000010000 */
[C---:B------:R-:W-:Y:S01]  /*5340*/  F2FP.BF16.F32.PACK_AB R194, R5.reuse, R28 ;  /* 0x0000001c05c2723e */ /* 0x040fe200000010ff */
[--C-:B------:R-:W-:Y:S02]  /*5350*/  IMAD.MOV.U32 R29, RZ, RZ, R151.reuse ;  /* 0x000000ffff1d7224 */ /* 0x100fe400078e0097 */
[----:B------:R-:W-:Y:S01]  /*5360*/  FADD.FTZ R14, R5, R14 ;  /* 0x0000000e050e7221 */ /* 0x000fe20000010000 */
[----:B------:R-:W-:Y:S02]  /*5370*/  IMAD.MOV.U32 R28, RZ, RZ, R151 ;  /* 0x000000ffff1c7224 */ /* 0x000fe400078e0097 */
[----:B------:R-:W1:Y:S01]  /*5380*/  MUFU.EX2 R30, R30 ;  /* 0x0000001e001e7308 */ /* 0x000e620000000800 */
[----:B--2---:R-:W-:-:S07]  /*5390*/  FADD.FTZ R0, R26, R21 ;  /* 0x000000151a007221 */ /* 0x004fce0000010000 */
[----:B------:R2:W3:Y:S01]  /*53a0*/  MUFU.EX2 R195, R2 ;  /* 0x0000000200c37308 */ /* 0x0004e20000000800 */
[C---:B0-----:R-:W-:Y:S01]  /*53b0*/  FADD.FTZ R5, R27.reuse, R0 ;  /* 0x000000001b057221 */ /* 0x041fe20000010000 */
[----:B------:R-:W-:Y:S01]  /*53c0*/  F2FP.BF16.F32.PACK_AB R193, R27, R26 ;  /* 0x0000001a1bc1723e */ /* 0x000fe200000010ff */
[--C-:B------:R-:W-:Y:S02]  /*53d0*/  IMAD.MOV.U32 R27, RZ, RZ, R151.reuse ;  /* 0x000000ffff1b7224 */ /* 0x100fe400078e0097 */
[----:B------:R-:W-:Y:S02]  /*53e0*/  IMAD.MOV.U32 R26, RZ, RZ, R151 ;  /* 0x000000ffff1a7224 */ /* 0x000fe400078e0097 */
[----:B-1----:R-:W-:Y:S01]  /*53f0*/  FADD.FTZ R0, R30, R5 ;  /* 0x000000051e007221 */ /* 0x002fe20000010000 */
[----:B--2---:R-:W-:-:S03]  /*5400*/  IMAD.MOV.U32 R2, RZ, RZ, 0x3f800000 ;  /* 0x3f800000ff027424 */ /* 0x004fc600078e00ff */
[C---:B---3--:R-:W-:Y:S01]  /*5410*/  FADD.FTZ R5, R195.reuse, R0 ;  /* 0x00000000c3057221 */ /* 0x048fe20000010000 */
[----:B------:R-:W-:Y:S01]  /*5420*/  F2FP.BF16.F32.PACK_AB R195, R195, R30 ;  /* 0x0000001ec3c3723e */ /* 0x000fe200000010ff */
[----:B------:R-:W-:Y:S01]  /*5430*/  IMAD.MOV.U32 R0, RZ, RZ, 0x3f800000 ;  /* 0x3f800000ff007424 */ /* 0x000fe200078e00ff */
[----:B------:R-:W-:Y:S01]  /*5440*/  MOV R30, R151 ;  /* 0x00000097001e7202 */ /* 0x000fe20000000f00 */
[----:B------:R-:W-:Y:S06]  /*5450*/  @!P2 BRA `(.L_x_15) ;  /* 0x0000004000f4a947 */ /* 0x000fec0003800000 */
[----:B------:R-:W-:Y:S01]  /*5460*/  R2UR UR4, R152 ;  /* 0x00000000980472ca */ /* 0x000fe200000e0000 */
[----:B------:R-:W-:Y:S01]  /*5470*/  IMAD.MOV.U32 R20, RZ, RZ, R3 ;  /* 0x000000ffff147224 */ /* 0x000fe200078e0003 */
[----:B------:R-:W-:Y:S01]  /*5480*/  MOV R230, UR60 ;  /* 0x0000003c00e67c02 */ /* 0x000fe20008000f00 */
[----:B------:R-:W-:Y:S01]  /*5490*/  IMAD.MOV.U32 R21, RZ, RZ, R4 ;  /* 0x000000ffff157224 */ /* 0x000fe200078e0004 */
[----:B------:R-:W-:Y:S01]  /*54a0*/  CS2R R150, SRZ ;  /* 0x0000000000967805 */ /* 0x000fe2000001ff00 */
[----:B------:R-:W-:Y:S01]  /*54b0*/  IMAD.MOV.U32 R0, RZ, RZ, 0x3f800000 ;  /* 0x3f800000ff007424 */ /* 0x000fe200078e00ff */
[----:B------:R-:W-:Y:S02]  /*54c0*/  CS2R R146, SRZ ;  /* 0x0000000000927805 */ /* 0x000fe4000001ff00 */
[----:B------:R-:W-:Y:S02]  /*54d0*/  CS2R R142, SRZ ;  /* 0x00000000008e7805 */ /* 0x000fe4000001ff00 */
[----:B------:R-:W-:-:S02]  /*54e0*/  CS2R R138, SRZ ;  /* 0x00000000008a7805 */ /* 0x000fc4000001ff00 */
[----:B------:R-:W-:Y:S02]  /*54f0*/  CS2R R134, SRZ ;  /* 0x0000000000867805 */ /* 0x000fe4000001ff00 */
[----:B------:R-:W-:Y:S02]  /*5500*/  CS2R R130, SRZ ;  /* 0x0000000000827805 */ /* 0x000fe4000001ff00 */
[----:B------:R-:W-:Y:S02]  /*5510*/  CS2R R126, SRZ ;  /* 0x00000000007e7805 */ /* 0x000fe4000001ff00 */
[----:B------:R-:W-:Y:S01]  /*5520*/  CS2R R122, SRZ ;  /* 0x00000000007a7805 */ /* 0x000fe2000001ff00 */
[----:B------:R-:W-:Y:S01]  /*5530*/  UIADD3 UR4, UR4, -0x2, URZ ;  /* 0xfffffffe04047890 */ /* 0x000fe2000fffe03f */
[----:B------:R-:W-:Y:S02]  /*5540*/  CS2R R118, SRZ ;  /* 0x0000000000767805 */ /* 0x000fe4000001ff00 */
[----:B------:R-:W-:-:S02]  /*5550*/  CS2R R114, SRZ ;  /* 0x0000000000727805 */ /* 0x000fc4000001ff00 */
[----:B------:R-:W-:Y:S02]  /*5560*/  CS2R R110, SRZ ;  /* 0x00000000006e7805 */ /* 0x000fe4000001ff00 */
[----:B------:R-:W-:Y:S02]  /*5570*/  CS2R R106, SRZ ;  /* 0x00000000006a7805 */ /* 0x000fe4000001ff00 */
[----:B------:R-:W-:Y:S01]  /*5580*/  CS2R R102, SRZ ;  /* 0x0000000000667805 */ /* 0x000fe2000001ff00 */
[----:B------:R-:W-:Y:S01]  /*5590*/  IMAD.U32 R222, RZ, RZ, UR4 ;  /* 0x00000004ffde7e24 */ /* 0x000fe2000f8e00ff */
[----:B------:R-:W-:Y:S02]  /*55a0*/  R2UR UR4, R16 ;  /* 0x00000000100472ca */ /* 0x000fe400000e0000 */
[----:B------:R-:W-:Y:S02]  /*55b0*/  CS2R R98, SRZ ;  /* 0x0000000000627805 */ /* 0x000fe4000001ff00 */
[----:B------:R-:W-:-:S02]  /*55c0*/  CS2R R94, SRZ ;  /* 0x00000000005e7805 */ /* 0x000fc4000001ff00 */
[----:B------:R-:W-:Y:S02]  /*55d0*/  CS2R R90, SRZ ;  /* 0x00000000005a7805 */ /* 0x000fe4000001ff00 */
[----:B------:R-:W-:Y:S02]  /*55e0*/  CS2R R86, SRZ ;  /* 0x0000000000567805 */ /* 0x000fe4000001ff00 */
[----:B------:R-:W-:Y:S02]  /*55f0*/  CS2R R82, SRZ ;  /* 0x0000000000527805 */ /* 0x000fe4000001ff00 */
[----:B------:R-:W-:Y:S02]  /*5600*/  CS2R R78, SRZ ;  /* 0x00000000004e7805 */ /* 0x000fe4000001ff00 */
[----:B------:R-:W-:Y:S02]  /*5610*/  CS2R R74, SRZ ;  /* 0x00000000004a7805 */ /* 0x000fe4000001ff00 */
[----:B------:R-:W-:-:S02]  /*5620*/  CS2R R70, SRZ ;  /* 0x0000000000467805 */ /* 0x000fc4000001ff00 */
[----:B------:R-:W-:Y:S02]  /*5630*/  CS2R R66, SRZ ;  /* 0x0000000000427805 */ /* 0x000fe4000001ff00 */
[----:B------:R-:W-:Y:S02]  /*5640*/  CS2R R62, SRZ ;  /* 0x00000000003e7805 */ /* 0x000fe4000001ff00 */
[----:B------:R-:W-:Y:S02]  /*5650*/  CS2R R58, SRZ ;  /* 0x00000000003a7805 */ /* 0x000fe4000001ff00 */
[----:B------:R-:W-:Y:S01]  /*5660*/  CS2R R54, SRZ ;  /* 0x0000000000367805 */ /* 0x000fe2000001ff00 */
[----:B------:R-:W-:Y:S01]  /*5670*/  IMAD.U32 R232, RZ, RZ, UR4 ;  /* 0x00000004ffe87e24 */ /* 0x000fe2000f8e00ff */
        /* <DEDUP_REMOVED lines=38> */
[----:B------:R-:W-:Y:S01]  /*58e0*/  CS2R R24, SRZ ;  /* 0x0000000000187805 */ /* 0x000fe2000001ff00 */
[----:B------:R-:W-:-:S06]  /*58f0*/  ULDC UR61, c[0x0][0x9d8] ;  /* 0x00027600003d7ab9 */ /* 0x000fcc0000000800 */
.L_x_24:
[----:B------:R-:W-:Y:S02]  /*5900*/  R2UR UR4, R230 ;  /* 0x00000000e60472ca */ /* 0x000fe400000e0000 */
[----:B------:R-:W-:-:S11]  /*5910*/  R2UR UR6, R232 ;  /* 0x00000000e80672ca */ /* 0x000fd600000e0000 */
[----:B------:R-:W-:-:S04]  /*5920*/  UIADD3 UR4, UR4, 0x1, URZ ;  /* 0x0000000104047890 */ /* 0x000fc8000fffe03f */
[----:B------:R-:W-:-:S04]  /*5930*/  UISETP.NE.AND UP0, UPT, UR4, 0x2, UPT ;  /* 0x000000020400788c */ /* 0x000fc8000bf05270 */
[----:B------:R-:W-:Y:S02]  /*5940*/  USEL UR5, URZ, 0x1, UP0 ;  /* 0x000000013f057887 */ /* 0x000fe40008000000 */
[----:B------:R-:W-:Y:S02]  /*5950*/  USEL UR60, UR4, URZ, UP0 ;  /* 0x0000003f043c7287 */ /* 0x000fe40008000000 */
[----:B------:R-:W-:-:S06]  /*5960*/  ULOP3.LUT UR4, UR6, UR5, URZ, 0x3c, !UPT ;  /* 0x0000000506047292 */ /* 0x000fcc000f8e3c3f */
[----:B------:R-:W-:Y:S01]  /*5970*/  IMAD.U32 R16, RZ, RZ, UR4 ;  /* 0x00000004ff107e24 */ /* 0x000fe2000f8e00ff */
[----:B------:R-:W-:Y:S06]  /*5980*/  @!P0 BRA `(.L_x_16) ;  /* 0x0000000000048947 */ /* 0x000fec0003800000 */
[----:B------:R-:W-:Y:S01]  /*5990*/  BPT.TRAP 0x1 ;  /* 0x000000040000795c */ /* 0x000fe20000300000 */
.L_x_16:
[----:B------:R-:W0:Y:S01]  /*59a0*/  S2UR UR5, SR_CgaCtaId ;  /* 0x00000000000579c3 */ /* 0x000e220000008800 */
[----:B------:R-:W-:Y:S01]  /*59b0*/  R2UR UR7, R16 ;  /* 0x00000000100772ca */ /* 0x000fe200000e0000 */
[----:B------:R-:W-:-:S12]  /*59c0*/  UMOV UR4, 0x400 ;  /* 0x0000040000047882 */ /* 0x000fd80000000000 */
[----:B------:R-:W-:-:S05]  /*59d0*/  IMAD.U32 R3, RZ, RZ, UR7 ;  /* 0x00000007ff037e24 */ /* 0x000fca000f8e00ff */
[----:B------:R-:W-:Y:S01]  /*59e0*/  SHF.L.U32 R3, R3, 0x1f, RZ ;  /* 0x0000001f03037819 */ /* 0x000fe200000006ff */
[----:B0-----:R-:W-:-:S06]  /*59f0*/  ULEA UR6, UR5, UR4, 0x18 ;  /* 0x0000000405067291 */ /* 0x001fcc000f8ec03f */
[----:B------:R-:W-:Y:S01]  /*5a00*/  IMAD.U32 R231, RZ, RZ, UR6 ;  /* 0x00000006ffe77e24 */ /* 0x000fe2000f8e00ff */
[----:B------:R-:W-:-:S06]  /*5a10*/  ULEA UR6, UR60, UR6, 0x3 ;  /* 0x000000063c067291 */ /* 0x000fcc000f8e183f */
[----:B------:R-:W-:-:S03]  /*5a20*/  IMAD.U32 R223, RZ, RZ, UR6 ;  /* 0x00000006ffdf7e24 */ /* 0x000fc6000f8e00ff */
[----:B------:R0:W1:Y:S01]  /*5a30*/  SYNCS.PHASECHK.TRANS64.TRYWAIT P2, [UR6+0x38830], R3 ;  /* 0x03883003ff0075a7 */ /* 0x0000620008040146 */
[----:B------:R-:W-:Y:S05]  /*5a40*/  @!P0 BRA `(.L_x_17) ;  /* 0x0000000000048947 */ /* 0x000fea0003800000 */
[----:B------:R-:W-:Y:S01]  /*5a50*/  BPT.TRAP 0x1 ;  /* 0x000000040000795c */ /* 0x000fe20000300000 */
.L_x_17:
[----:B-1----:R-:W-:Y:S05]  /*5a60*/  @P2 BRA `(.L_x_18) ;  /* 0x00000000000c2947 */ /* 0x002fea0003800000 */
[----:B------:R-:W-:-:S13]  /*5a70*/  R2UR UR4, R223 ;  /* 0x00000000df0472ca */ /* 0x000fda00000e0000 */
[----:B------:R-:W1:Y:S02]  /*5a80*/  SYNCS.PHASECHK.TRANS64.TRYWAIT P2, [UR4+0x38830], R3 ;  /* 0x03883003ff0075a7 */ /* 0x000e640008040144 */
[----:B-1----:R-:W-:Y:S05]  /*5a90*/  @!P2 BRA `(.L_x_19) ;  /* 0x000000c00028a947 */ /* 0x002fea0003800000 */
.L_x_18:
[----:B------:R-:W-:Y:S01]  /*5aa0*/  R2UR UR4, R15 ;  /* 0x000000000f0472ca */ /* 0x000fe200000e0000 */
[----:B------:R-:W-:Y:S01]  /*5ab0*/  WARPGROUP.ARRIVE ;  /* 0x00000000000079c5 */ /* 0x000fe20000000000 */
[----:B------:R-:W-:Y:S01]  /*5ac0*/  R2UR UR18, R12 ;  /* 0x000000000c1272ca */ /* 0x000fe200000e0000 */
[----:B------:R-:W-:Y:S01]  /*5ad0*/  UMOV UR59, 0x40000040 ;  /* 0x40000040003b7882 */ /* 0x000fe20000000000 */
        /* <DEDUP_REMOVED lines=9> */
[----:B------:R-:W-:Y:S01]  /*5b70*/  UIMAD UR4, UR60, 0xa00, UR4 ;  /* 0x00000a003c0478a4 */ /* 0x000fe2000f8e0204 */
[-C--:B------:R-:W-:Y:S01]  /*5b80*/  FMUL.FTZ R24, R24, R2.reuse ;  /* 0x0000000218187220 */ /* 0x080fe20000410000 */
[----:B------:R-:W-:Y:S01]  /*5b90*/  UMOV UR56, UR18 ;  /* 0x0000001200387c82 */ /* 0x000fe20008000000 */
[----:B------:R-:W-:Y:S01]  /*5ba0*/  UMOV UR39, 0x40000040 ;  /* 0x4000004000277882 */ /* 0x000fe20000000000 */
[----:B------:R-:W-:Y:S01]  /*5bb0*/  UMOV UR57, UR19 ;  /* 0x0000001300397c82 */ /* 0x000fe20008000000 */
[----:B------:R-:W-:Y:S01]  /*5bc0*/  UIADD3 UR6, UR4, 0x80, URZ ;  /* 0x0000008004067890 */ /* 0x000fe2000fffe03f */
[-C--:B------:R-:W-:Y:S01]  /*5bd0*/  FMUL.FTZ R25, R25, R2.reuse ;  /* 0x0000000219197220 */ /* 0x080fe20000410000 */
[----:B------:R-:W-:Y:S01]  /*5be0*/  UMOV UR58, UR4 ;  /* 0x00000004003a7c82 */ /* 0x000fe20008000000 */
[----:B------:R-:W-:Y:S01]  /*5bf0*/  UIADD3 UR5, UR4, 0x100, URZ ;  /* 0x0000010004057890 */ /* 0x000fe2000fffe03f */
[----:B------:R-:W-:Y:S01]  /*5c00*/  HGMMA.64x16x16.F32.BF16 R184, gdesc[UR56], RZ, !UPT, gsb0 ;  /* 0x0020000038b879f0 */ /* 0x000fe2000c0018ff */
[----:B------:R-:W-:Y:S01]  /*5c10*/  UMOV UR56, UR18 ;  /* 0x0000001200387c82 */ /* 0x000fe20008000000 */
[----:B------:R-:W-:Y:S01]  /*5c20*/  UMOV UR57, UR19 ;  /* 0x0000001300397c82 */ /* 0x000fe20008000000 */
[----:B------:R-:W-:Y:S01]  /*5c30*/  UMOV UR58, UR6 ;  /* 0x00000006003a7c82 */ /* 0x000fe20008000000 */
[----:B------:R-:W-:Y:S01]  /*5c40*/  UMOV UR59, 0x40000040 ;  /* 0x40000040003b7882 */ /* 0x000fe20000000000 */
[----:B------:R-:W-:Y:S01]  /*5c50*/  UIADD3 UR6, UR4, 0x180, URZ ;  /* 0x0000018004067890 */ /* 0x000fe2000fffe03f */
[-C--:B------:R-:W-:Y:S01]  /*5c60*/  FMUL.FTZ R28, R28, R2.reuse ;  /* 0x000000021c1c7220 */ /* 0x080fe20000410000 */
        /* <DEDUP_REMOVED lines=12> */
[----:B------:R-:W-:Y:S01]  /*5d30*/  UMOV UR43, 0x40000040 ;  /* 0x40000040002b7882 */ /* 0x000fe20000000000 */
        /* <DEDUP_REMOVED lines=9> */
[----:B------:R-:W-:Y:S01]  /*5dd0*/  UMOV UR7, 0x40000040 ;  /* 0x4000004000077882 */ /* 0x000fe20000000000 */
[-C--:B------:R-:W-:Y:S01]  /*5de0*/  FMUL.FTZ R48, R48, R2.reuse ;  /* 0x0000000230307220 */ /* 0x080fe20000410000 */
        /* <DEDUP_REMOVED lines=20> */
[----:B------:R-:W-:Y:S01]  /*5f30*/  FMUL.FTZ R89, R89, R2 ;  /* 0x0000000259597220 */ /* 0x000fe20000410000 */
[----:B------:R-:W-:-:S02]  /*5f40*/  WARPGROUP.DEPBAR.LE gsb0, 0x0 ;  /* 0x00008000000079c5 */ /* 0x000fc40000010000 */
[----:B------:R-:W-:Y:S01]  /*5f50*/  WARPGROUP.ARRIVE ;  /* 0x00000000000079c5 */ /* 0x000fe20000000000 */
[-C--:B------:R-:W-:Y:S01]  /*5f60*/  FMUL.FTZ R92, R92, R2.reuse ;  /* 0x000000025c5c7220 */ /* 0x080fe20000410000 */
[-C--:B------:R-:W-:Y:S01]  /*5f70*/  FMUL.FTZ R93, R93, R2.reuse ;  /* 0x000000025d5d7220 */ /* 0x080fe20000410000 */
[-C--:B------:R-:W-:Y:S01]  /*5f80*/  FMUL.FTZ R96, R96, R2.reuse ;  /* 0x0000000260607220 */ /* 0x080fe20000410000 */
[-C--:B------:R-:W-:Y:S01]  /*5f90*/  FMUL.FTZ R97, R97, R2.reuse ;  /* 0x0000000261617220 */ /* 0x080fe20000410000 */
[-C--:B------:R-:W-:Y:S01]  /*5fa0*/  FMUL.FTZ R100, R100, R2.reuse ;  /* 0x0000000264647220 */ /* 0x080fe20000410000 */
[----:B------:R-:W-:Y:S01]  /*5fb0*/  HGMMA.64x16x16.F32.BF16 R176, gdesc[UR56], RZ, !UPT, gsb0 ;  /* 0x0020000038b079f0 */ /* 0x000fe2000c0018ff */
[----:B------:R-:W-:Y:S01]  /*5fc0*/  UMOV UR56, UR18 ;  /* 0x0000001200387c82 */ /* 0x000fe20008000000 */
[----:B------:R-:W-:Y:S01]  /*5fd0*/  UMOV UR57, UR19 ;  /* 0x0000001300397c82 */ /* 0x000fe20008000000 */
[----:B------:R-:W-:Y:S01]  /*5fe0*/  UMOV UR58, UR5 ;  /* 0x00000005003a7c82 */ /* 0x000fe20008000000 */
[----:B------:R-:W-:Y:S01]  /*5ff0*/  UMOV UR59, 0x40000040 ;  /* 0x40000040003b7882 */ /* 0x000fe20000000000 */
[----:B------:R-:W-:Y:S01]  /*6000*/  UIADD3 UR5, UR4, 0x200, URZ ;  /* 0x0000020004057890 */ /* 0x000fe2000fffe03f */
        /* <DEDUP_REMOVED lines=98> */
[----:B------:R-:W-:-:S06]  /*6630*/  WARPGROUP.ARRIVE ;  /* 0x00000000000079c5 */ /* 0x000fcc0000000000 */
[----:B------:R-:W-:Y:S01]  /*6640*/  HGMMA.64x16x16.F32.BF16 R160, gdesc[UR56], RZ, !UPT, gsb0 ;  /* 0x0020000038a079f0 */ /* 0x000fe2000c0018ff */
[----:B------:R-:W-:Y:S01]  /*6650*/  UMOV UR56, UR18 ;  /* 0x0000001200387c82 */ /* 0x000fe20008000000 */
[----:B------:R-:W-:Y:S01]  /*6660*/  UMOV UR57, UR19 ;  /* 0x0000001300397c82 */ /* 0x000fe20008000000 */
[----:B------:R-:W-:Y:S01]  /*6670*/  UMOV UR58, UR5 ;  /* 0x00000005003a7c82 */ /* 0x000fe20008000000 */
[----:B------:R-:W-:Y:S01]  /*6680*/  UMOV UR59, 0x40000040 ;  /* 0x40000040003b7882 */ /* 0x000fe20000000000 */
[----:B------:R-:W-:Y:S02]  /*6690*/  UIADD3 UR5, UR4, 0x102, URZ ;  /* 0x0000010204057890 */ /* 0x000fe4000fffe03f */
[----:B------:R-:W-:Y:S01]  /*66a0*/  UIADD3 UR18, UR4, 0x282, URZ ;  /* 0x0000028204127890 */ /* 0x000fe2000fffe03f */
[----:B------:R-:W-:Y:S01]  /*66b0*/  UMOV UR19, 0x40000040 ;  /* 0x4000004000137882 */ /* 0x000fe20000000000 */
        /* <DEDUP_REMOVED lines=11> */
[----:B------:R-:W-:Y:S01]  /*6770*/  UMOV UR57, UR15 ;  /* 0x0000000f00397c82 */ /* 0x000fe20008000000 */
[----:B------:R-:W-:Y:S01]  /*6780*/  UMOV UR58, UR6 ;  /* 0x00000006003a7c82 */ /* 0x000fe20008000000 */
[----:B------:R-:W-:Y:S01]  /*6790*/  UMOV UR59, 0x40000040 ;  /* 0x40000040003b7882 */ /* 0x000fe20000000000 */
[----:B------:R-:W-:Y:S01]  /*67a0*/  UIADD3 UR6, UR4, 0x182, URZ ;  /* 0x0000018204067890 */ /* 0x000fe2000fffe03f */
        /* <DEDUP_REMOVED lines=65> */
[----:B------:R-:W-:Y:S01]  /*6bc0*/  UMOV UR11, 0x40000040 ;  /* 0x40000040000b7882 */ /* 0x000fe20000000000 */
[----:B------:R-:W-:Y:S01]  /*6bd0*/  UIADD3 UR5, UR4, 0x106, URZ ;  /* 0x0000010604057890 */ /* 0x000fe2000fffe03f */
        /* <DEDUP_REMOVED lines=32> */
[----:B------:R-:W-:Y:S02]  /*6de0*/  UIADD3 UR10, UR4, 0x986, URZ ;  /* 0x00000986040a7890 */ /* 0x000fe4000fffe03f */
        /* <DEDUP_REMOVED lines=27> */
[----:B------:R-:W-:Y:S02]  /*6fa0*/  R2UR UR14, R6 ;  /* 0x00000000060e72ca */ /* 0x000fe400000e0000 */
[----:B------:R-:W-:-:S11]  /*6fb0*/  R2UR UR15, R7 ;  /* 0x00000000070f72ca */ /* 0x000fd600000e0000 */
[----:B------:R-:W-:Y:S02]  /*6fc0*/  UMOV UR56, UR14 ;  /* 0x0000000e00387c82 */ /* 0x000fe40008000000 */
[----:B------:R-:W-:Y:S01]  /*6fd0*/  UMOV UR57, UR15 ;  /* 0x0000000f00397c82 */ /* 0x000fe20008000000 */
        /* <DEDUP_REMOVED lines=274> */
[----:B------:R-:W-:Y:S01]  /*8100*/  UMOV UR57, UR15 ;  /* 0x0000000f00397c82 */ /* 0x000fe20008000000 */
[----:B------:R-:W-:Y:S01]  /*8110*/  UMOV UR58, UR6 ;  /* 0x00000006003a7c82 */ /* 0x000fe20008000000 */
[----:B------:R-:W-:Y:S01]  /*8120*/  UMOV UR59, 0x40000040 ;  /* 0x40000040003b7882 */ /* 0x000fe20000000000 */
[----:B------:R-:W-:-:S03]  /*8130*/  UIADD3 UR6, UR4, 0x906, URZ ;  /* 0x0000090604067890 */ /* 0x000fc6000fffe03f */
[----:B------:R-:W-:Y:S01]  /*8140*/  UMOV UR4, UR14 ;  /* 0x0000000e00047c82 */ /* 0x000fe20008000000 */
[----:B------:R-:W-:Y:S02]  /*8150*/  WARPGROUP.DEPBAR.LE gsb0, 0x0 ;  /* 0x00008000000079c5 */ /* 0x000fe40000010000 */
[----:B------:R-:W-:-:S06]  /*8160*/  WARPGROUP.ARRIVE ;  /* 0x00000000000079c5 */ /* 0x000fcc0000000000 */
[----:B------:R-:W-:Y:S01]  /*8170*/  HGMMA.64x16x16.F32.BF16 R176, gdesc[UR56], R176, gsb0 ;  /* 0x0020000038b079f0 */ /* 0x000fe200080018b0 */
[----:B------:R-:W-:Y:S01]  /*8180*/  UMOV UR56, UR14 ;  /* 0x0000000e00387c82 */ /* 0x000fe20008000000 */
[----:B------:R-:W-:Y:S01]  /*8190*/  UMOV UR57, UR15 ;  /* 0x0000000f00397c82 */ /* 0x000fe20008000000 */
[----:B------:R-:W-:Y:S01]  /*81a0*/  UMOV UR58, UR5 ;  /* 0x00000005003a7c82 */ /* 0x000fe20008000000 */
[----:B------:R-:W-:Y:S01]  /*81b0*/  UMOV UR59, 0x40000040 ;  /* 0x40000040003b7882 */ /* 0x000fe20000000000 */
[----:B------:R-:W-:Y:S01]  /*81c0*/  UMOV UR5, UR15 ;  /* 0x0000000f00057c82 */ /* 0x000fe20008000000 */
        /* <DEDUP_REMOVED lines=10> */
[----:B------:R-:W-:Y:S02]  /*8270*/  WARPGROUP.DEPBAR.LE gsb0, 0x0 ;  /* 0x00008000000079c5 */ /* 0x000fe40000010000 */
[----:B------:R-:W-:-:S06]  /*8280*/  WARPGROUP.ARRIVE ;  /* 0x00000000000079c5 */ /* 0x000fcc0000000000 */
[----:B------:R-:W-:Y:S03]  /*8290*/  HGMMA.64x16x16.F32.BF16 R152, gdesc[UR4], R152, gsb0 ;  /* 0x00200000049879f0 */ /* 0x000fe60008001898 */
[----:B------:R-:W-:Y:S02]  /*82a0*/  WARPGROUP.DEPBAR.LE gsb0, 0x0 ;  /* 0x00008000000079c5 */ /* 0x000fe40000010000 */
[----:B------:R-:W-:Y:S05]  /*82b0*/  @!P0 BRA `(.L_x_20) ;  /* 0x0000000000048947 */ /* 0x000fea0003800000 */
[----:B------:R-:W-:Y:S01]  /*82c0*/  BPT.TRAP 0x1 ;  /* 0x000000040000795c */ /* 0x000fe20000300000 */
.L_x_20:
[----:B------:R-:W-:Y:S02]  /*82d0*/  R2UR UR6, R231 ;  /* 0x00000000e70672ca */ /* 0x000fe400000e0000 */
[----:B------:R-:W-:Y:S02]  /*82e0*/  R2UR UR4, R230 ;  /* 0x00000000e60472ca */ /* 0x000fe400000e0000 */
[----:B------:R-:W-:-:S11]  /*82f0*/  R2UR UR5, R232 ;  /* 0x00000000e80572ca */ /* 0x000fd600000e0000 */
[----:B------:R-:W-:Y:S02]  /*8300*/  ULEA UR4, UR4, UR6, 0x3 ;  /* 0x0000000604047291 */ /* 0x000fe4000f8e183f */
[----:B------:R-:W-:-:S05]  /*8310*/  IMAD.U32 R0, RZ, RZ, UR5 ;  /* 0x00000005ff007e24 */ /* 0x000fca000f8e00ff */
[----:B------:R-:W-:-:S04]  /*8320*/  SHF.L.U32 R0, R0, 0x1f, RZ ;  /* 0x0000001f00007819 */ /* 0x000fc800000006ff */
[----:B------:R2:W3:Y:S01]  /*8330*/  SYNCS.PHASECHK.TRANS64.TRYWAIT P2, [UR4+0x38850], R0 ;  /* 0x03885000ff0075a7 */ /* 0x0004e20008040144 */
[----:B------:R-:W-:Y:S05]  /*8340*/  @!P0 BRA `(.L_x_21) ;  /* 0x0000000000048947 */ /* 0x000fea0003800000 */
[----:B------:R-:W-:Y:S01]  /*8350*/  BPT.TRAP 0x1 ;  /* 0x000000040000795c */ /* 0x000fe20000300000 */
.L_x_21:
[----:B---3--:R-:W-:Y:S05]  /*8360*/  @P2 BRA `(.L_x_22) ;  /* 0x0000000000082947 */ /* 0x008fea0003800000 */
[----:B------:R-:W3:Y:S02]  /*8370*/  SYNCS.PHASECHK.TRANS64.TRYWAIT P2, [UR4+0x38850], R0 ;  /* 0x03885000ff0075a7 */ /* 0x000ee40008040144 */
[----:B---3--:R-:W-:Y:S05]  /*8380*/  @!P2 BRA `(.L_x_23) ;  /* 0x000000980008a947 */ /* 0x008fea0003800000 */
.L_x_22:
[----:B------:R-:W-:Y:S01]  /*8390*/  R2UR UR5, R231 ;  /* 0x00000000e70572ca */ /* 0x000fe200000e0000 */
[----:B------:R-:W-:Y:S01]  /*83a0*/  WARPGROUP.ARRIVE ;  /* 0x00000000000079c5 */ /* 0x000fe20000000000 */
[----:B------:R-:W-:Y:S01]  /*83b0*/  R2UR UR6, R230 ;  /* 0x00000000e60672ca */ /* 0x000fe200000e0000 */
[----:B------:R-:W-:Y:S01]  /*83c0*/  UMOV UR7, 0x40000040 ;  /* 0x4000004000077882 */ /* 0x000fe20000000000 */
[----:B0-2---:R-:W-:Y:S01]  /*83d0*/  FMUL.FTZ R0, R184, UR61 ;  /* 0x0000003db8007c20 */ /* 0x005fe20008410000 */
[----:B-1----:R-:W-:Y:S01]  /*83e0*/  FMUL.FTZ R3, R185, UR61 ;  /* 0x0000003db9037c20 */ /* 0x002fe20008410000 */
[----:B------:R-:W-:Y:S01]  /*83f0*/  FMUL.FTZ R184, R187, UR61 ;  /* 0x0000003dbbb87c20 */ /* 0x000fe20008410000 */
[----:B------:R-:W-:Y:S01]  /*8400*/  FMUL.FTZ R187, R188, UR61 ;  /* 0x0000003dbcbb7c20 */ /* 0x000fe20008410000 */
[----:B------:R-:W-:Y:S01]  /*8410*/  FMUL.FTZ R188, R189, UR61 ;  /* 0x0000003dbdbc7c20 */ /* 0x000fe20008410000 */
[----:B------:R-:W-:Y:S01]  /*8420*/  FMUL.FTZ R185, R186, UR61 ;  /* 0x0000003dbab97c20 */ /* 0x000fe20008410000 */
[----:B------:R-:W0:Y:S01]  /*8430*/  MUFU.TANH R0, R0 ;  /* 0x0000000000007308 */ /* 0x000e220000002400 */
[----:B------:R-:W-:Y:S01]  /*8440*/  FMUL.FTZ R186, R190, UR61 ;  /* 0x0000003dbeba7c20 */ /* 0x000fe20008410000 */
[----:B------:R-:W-:Y:S01]  /*8450*/  FMUL.FTZ R190, R176, UR61 ;  /* 0x0000003db0be7c20 */ /* 0x000fe20008410000 */
[----:B------:R-:W-:Y:S01]  /*8460*/  UIADD3 UR5, UR5, 0x400, URZ ;  /* 0x0000040005057890 */ /* 0x000fe2000fffe03f */
[----:B------:R-:W-:Y:S01]  /*8470*/  FMUL.FTZ R177, R177, UR61 ;  /* 0x0000003db1b17c20 */ /* 0x000fe20008410000 */
[----:B------:R-:W-:Y:S01]  /*8480*/  FMUL.FTZ R180, R180, UR61 ;  /* 0x0000003db4b47c20 */ /* 0x000fe20008410000 */
[----:B------:R-:W-:Y:S01]  /*8490*/  FMUL.FTZ R181, R181, UR61 ;  /* 0x0000003db5b57c20 */ /* 0x000fe20008410000 */
[----:B------:R-:W-:Y:S01]  /*84a0*/  USHF.R.U32.HI UR5, URZ, 0x4, UR5 ;  /* 0x000000043f057899 */ /* 0x000fe20008011605 */
[----:B------:R-:W1:Y:S01]  /*84b0*/  MUFU.TANH R3, R3 ;  /* 0x0000000300037308 */ /* 0x000e620000002400 */
[----:B------:R-:W-:Y:S01]  /*84c0*/  FMUL.FTZ R189, R191, UR61 ;  /* 0x0000003dbfbd7c20 */ /* 0x000fe20008410000 */
[----:B------:R-:W-:Y:S01]  /*84d0*/  FMUL.FTZ R168, R168, UR61 ;  /* 0x0000003da8a87c20 */ /* 0x000fe20008410000 */
[----:B------:R-:W-:Y:S01]  /*84e0*/  ULOP3.LUT UR5, UR5, 0x3fff, URZ, 0xc0, !UPT ;  /* 0x00003fff05057892 */ /* 0x000fe2000f8ec03f */
[----:B------:R-:W-:Y:S01]  /*84f0*/  FMUL.FTZ R169, R169, UR61 ;  /* 0x0000003da9a97c20 */ /* 0x000fe20008410000 */
[----:B------:R-:W-:Y:S01]  /*8500*/  FMUL.FTZ R172, R172, UR61 ;  /* 0x0000003dacac7c20 */ /* 0x000fe20008410000 */
[----:B------:R-:W-:Y:S01]  /*8510*/  FMUL.FTZ R173, R173, UR61 ;  /* 0x0000003dadad7c20 */ /* 0x000fe20008410000 */
[----:B------:R-:W-:Y:S01]  /*8520*/  ULOP3.LUT UR5, UR5, 0x2800000, URZ, 0xfc, !UPT ;  /* 0x0280000005057892 */ /* 0x000fe2000f8efc3f */
[----:B------:R-:W2:Y:S01]  /*8530*/  MUFU.TANH R187, R187 ;  /* 0x000000bb00bb7308 */ /* 0x000ea20000002400 */
[----:B0-----:R-:W-:Y:S01]  /*8540*/  FMNMX.FTZ R2, R0, R21, !PT ;  /* 0x0000001500027209 */ /* 0x001fe20007810000 */
[----:B------:R-:W-:Y:S01]  /*8550*/  FMUL.FTZ R160, R160, UR61 ;  /* 0x0000003da0a07c20 */ /* 0x000fe20008410000 */
[----:B------:R-:W-:Y:S01]  /*8560*/  UIMAD UR5, UR6, 0xa00, UR5 ;  /* 0x00000a00060578a4 */ /* 0x000fe2000f8e0205 */
[----:B------:R-:W-:Y:S01]  /*8570*/  FMUL.FTZ R161, R161, UR61 ;  /* 0x0000003da1a17c20 */ /* 0x000fe20008410000 */
[----:B------:R-:W-:Y:S01]  /*8580*/  FMUL.FTZ R164, R164, UR61 ;  /* 0x0000003da4a47c20 */ /* 0x000fe20008410000 */
[----:B------:R-:W-:Y:S01]  /*8590*/  FMUL.FTZ R165, R165, UR61 ;  /* 0x0000003da5a57c20 */ /* 0x000fe20008410000 */
[----:B------:R-:W-:Y:S01]  /*85a0*/  FMUL.FTZ R152, R152, UR61 ;  /* 0x0000003d98987c20 */ /* 0x000fe20008410000 */
[----:B------:R-:W0:Y:S01]  /*85b0*/  MUFU.TANH R188, R188 ;  /* 0x000000bc00bc7308 */ /* 0x000e220000002400 */
[----:B-1----:R-:W-:Y:S01]  /*85c0*/  FMNMX.FTZ R2, R3, R2, !PT ;  /* 0x0000000203027209 */ /* 0x002fe20007810000 */
[----:B------:R-:W-:Y:S01]  /*85d0*/  UMOV UR6, UR5 ;  /* 0x0000000500067c82 */ /* 0x000fe20008000000 */
[----:B------:R-:W-:Y:S01]  /*85e0*/  FMUL.FTZ R153, R153, UR61 ;  /* 0x0000003d99997c20 */ /* 0x000fe20008410000 */
[----:B------:R-:W-:Y:S01]  /*85f0*/  HGMMA.64x256x16.F32.BF16 R24, R208, gdesc[UR4].tnspB, R24, gsb0 ;  /* 0x43e00004d0187df0 */ /* 0x000fe20008001818 */
[----:B------:R-:W-:Y:S01]  /*8600*/  UIADD3 UR6, UR5, 0x80, URZ ;  /* 0x0000008005067890 */ /* 0x000fe2000fffe03f */
[----:B------:R-:W-:Y:S01]  /*8610*/  FMUL.FTZ R176, R178, UR61 ;  /* 0x0000003db2b07c20 */ /* 0x000fe20008410000 */
[----:B------:R-:W-:Y:S01]  /*8620*/  UMOV UR7, 0x40000040 ;  /* 0x4000004000077882 */ /* 0x000fe20000000000 */
[----:B------:R-:W1:Y:S01]  /*8630*/  MUFU.TANH R190, R190 ;  /* 0x000000be00be7308 */ /* 0x000e620000002400 */
[----:B--2---:R-:W-:Y:S01]  /*8640*/  FMNMX.FTZ R191, R187, R2, !PT ;  /* 0x00000002bbbf7209 */ /* 0x004fe20007810000 */
[----:B------:R-:W-:Y:S01]  /*8650*/  FMUL.FTZ R178, R179, UR61 ;  /* 0x0000003db3b27c20 */ /* 0x000fe20008410000 */
[----:B------:R-:W-:Y:S01]  /*8660*/  FMUL.FTZ R156, R156, UR61 ;  /* 0x0000003d9c9c7c20 */ /* 0x000fe20008410000 */
[----:B------:R-:W-:Y:S01]  /*8670*/  FMUL.FTZ R179, R182, UR61 ;  /* 0x0000003db6b37c20 */ /* 0x000fe20008410000 */
[----:B------:R-:W-:Y:S01]  /*8680*/  FMUL.FTZ R182, R157, UR61 ;  /* 0x0000003d9db67c20 */ /* 0x000fe20008410000 */
[----:B------:R-:W-:Y:S01]  /*8690*/  FMUL.FTZ R170, R170, UR61 ;  /* 0x0000003daaaa7c20 */ /* 0x000fe20008410000 */
[----:B------:R-:W-:Y:S01]  /*86a0*/  ULDC UR10, c[0x0][0x988] ;  /* 0x00026200000a7ab9 */ /* 0x000fe20000000800 */
[----:B------:R-:W2:Y:S01]  /*86b0*/  MUFU.TANH R177, R177 ;  /* 0x000000b100b17308 */ /* 0x000ea20000002400 */
[----:B0-----:R-:W-:Y:S01]  /*86c0*/  FMNMX.FTZ R191, R188, R191, !PT ;  /* 0x000000bfbcbf7209 */ /* 0x001fe20007810000 */
[----:B------:R-:W-:Y:S01]  /*86d0*/  FMUL.FTZ R171, R171, UR61 ;  /* 0x0000003dabab7c20 */ /* 0x000fe20008410000 */
[----:B------:R-:W-:Y:S01]  /*86e0*/  UMOV UR11, UR10 ;  /* 0x0000000a000b7c82 */ /* 0x000fe20008000000 */
[----:B------:R-:W-:Y:S01]  /*86f0*/  FMUL.FTZ R174, R174, UR61 ;  /* 0x0000003daeae7c20 */ /* 0x000fe20008410000 */
[----:B------:R-:W-:Y:S01]  /*8700*/  FMUL.FTZ R175, R175, UR61 ;  /* 0x0000003dafaf7c20 */ /* 0x000fe20008410000 */
[----:B------:R-:W-:Y:S01]  /*8710*/  FMUL.FTZ R162, R162, UR61 ;  /* 0x0000003da2a27c20 */ /* 0x000fe20008410000 */
[----:B------:R-:W-:Y:S01]  /*8720*/  FMUL.FTZ R163, R163, UR61 ;  /* 0x0000003da3a37c20 */ /* 0x000fe20008410000 */
[----:B------:R-:W0:Y:S01]  /*8730*/  MUFU.TANH R180, R180 ;  /* 0x000000b400b47308 */ /* 0x000e220000002400 */
[----:B-1----:R-:W-:Y:S01]  /*8740*/  FMNMX.FTZ R2, R190, R191, !PT ;  /* 0x000000bfbe027209 */ /* 0x002fe20007810000 */
[----:B------:R-:W-:Y:S01]  /*8750*/  FMUL.FTZ R166, R166, UR61 ;  /* 0x0000003da6a67c20 */ /* 0x000fe20008410000 */
[----:B------:R-:W-:Y:S01]  /*8760*/  FMUL.FTZ R167, R167, UR61 ;  /* 0x0000003da7a77c20 */ /* 0x000fe20008410000 */
[----:B------:R-:W-:Y:S01]  /*8770*/  FMUL.FTZ R154, R154, UR61 ;  /* 0x0000003d9a9a7c20 */ /* 0x000fe20008410000 */
[----:B------:R-:W-:Y:S01]  /*8780*/  FMUL.FTZ R155, R155, UR61 ;  /* 0x0000003d9b9b7c20 */ /* 0x000fe20008410000 */
[----:B------:R-:W-:Y:S01]  /*8790*/  FMUL.FTZ R158, R158, UR61 ;  /* 0x0000003d9e9e7c20 */ /* 0x000fe20008410000 */
[----:B------:R-:W-:Y:S01]  /*87a0*/  FMUL.FTZ R159, R159, UR61 ;  /* 0x0000003d9f9f7c20 */ /* 0x000fe20008410000 */
[----:B------:R-:W1:Y:S01]  /*87b0*/  MUFU.TANH R181, R181 ;  /* 0x000000b500b57308 */ /* 0x000e620000002400 */
[----:B--2---:R-:W-:Y:S01]  /*87c0*/  FMNMX.FTZ R191, R177, R2, !PT ;  /* 0x00000002b1bf7209 */ /* 0x004fe20007810000 */
[----:B------:R-:W-:Y:S01]  /*87d0*/  IMAD.U32 R230, RZ, RZ, UR60 ;  /* 0x0000003cffe67e24 */ /* 0x000fe2000f8e00ff */
[----:B------:R-:W-:-:S05]  /*87e0*/  R2UR UR10, R223 ;  /* 0x00000000df0a72ca */ /* 0x000fca00000e0000 */
[----:B------:R-:W2:Y:S01]  /*87f0*/  MUFU.TANH R168, R168 ;  /* 0x000000a800a87308 */ /* 0x000ea20000002400 */
[----:B0-----:R-:W-:-:S07]  /*8800*/  FMNMX.FTZ R2, R180, R191, !PT ;  /* 0x000000bfb4027209 */ /* 0x001fce0007810000 */
[----:B------:R-:W0:Y:S01]  /*8810*/  MUFU.TANH R169, R169 ;  /* 0x000000a900a97308 */ /* 0x000e220000002400 */
[----:B-1----:R-:W-:-:S07]  /*8820*/  FMNMX.FTZ R191, R181, R2, !PT ;  /* 0x00000002b5bf7209 */ /* 0x002fce0007810000 */
[----:B------:R-:W1:Y:S01]  /*8830*/  MUFU.TANH R172, R172 ;  /* 0x000000ac00ac7308 */ /* 0x000e620000002400 */
[----:B--2---:R-:W-:-:S07]  /*8840*/  FMNMX.FTZ R2, R168, R191, !PT ;  /* 0x000000bfa8027209 */ /* 0x004fce0007810000 */
        /* <DEDUP_REMOVED lines=11> */
[----:B--2---:R-:W-:Y:S01]  /*8900*/  FMNMX.FTZ R2, R164, R157, !PT ;  /* 0x0000009da4027209 */ /* 0x004fe20007810000 */
[----:B------:R-:W-:-:S06]  /*8910*/  FMUL.FTZ R157, R183, UR61 ;  /* 0x0000003db79d7c20 */ /* 0x000fcc0008410000 */
        /* <DEDUP_REMOVED lines=9> */
[----:B-1----:R-:W-:-:S05]  /*89b0*/  FMNMX.FTZ R183, R182, R183, !PT ;  /* 0x000000b7b6b77209 */ /* 0x002fca0007810000 */
[----:B------:R-:W1:Y:S02]  /*89c0*/  SHFL.BFLY PT, R2, R183, 0x2, 0x1f ;  /* 0x0c401f00b7027f89 */ /* 0x000e6400000e0000 */
[----:B------:R-:W3:Y:S08]  /*89d0*/  MUFU.TANH R186, R186 ;  /* 0x000000ba00ba7308 */ /* 0x000ef00000002400 */
[----:B------:R-:W4:Y:S08]  /*89e0*/  MUFU.TANH R189, R189 ;  /* 0x000000bd00bd7308 */ /* 0x000f300000002400 */
[----:B------:R-:W5:Y:S01]  /*89f0*/  MUFU.TANH R176, R176 ;  /* 0x000000b000b07308 */ /* 0x000f620000002400 */
[----:B-1----:R-:W-:-:S07]  /*8a00*/  FMNMX.FTZ R2, R183, R2, !PT ;  /* 0x00000002b7027209 */ /* 0x002fce0007810000 */
[----:B------:R-:W1:Y:S01]  /*8a10*/  MUFU.TANH R178, R178 ;  /* 0x000000b200b27308 */ /* 0x000e620000002400 */
[----:B------:R-:W2:Y:S07]  /*8a20*/  SHFL.BFLY PT, R183, R2, 0x1, 0x1f ;  /* 0x0c201f0002b77f89 */ /* 0x000eae00000e0000 */
[----:B------:R-:W1:Y:S08]  /*8a30*/  MUFU.TANH R179, R179 ;  /* 0x000000b300b37308 */ /* 0x000e700000002400 */
[----:B------:R-:W1:Y:S08]  /*8a40*/  MUFU.TANH R157, R157 ;  /* 0x0000009d009d7308 */ /* 0x000e700000002400 */
[----:B------:R-:W1:Y:S01]  /*8a50*/  MUFU.TANH R170, R170 ;  /* 0x000000aa00aa7308 */ /* 0x000e620000002400 */
[----:B--2---:R-:W-:-:S02]  /*8a60*/  FMNMX.FTZ R4, R2, R183, !PT ;  /* 0x000000b702047209 */ /* 0x004fc40007810000 */
[----:B------:R-:W-:-:S03]  /*8a70*/  FMNMX.FTZ R183, R185, R20, !PT ;  /* 0x00000014b9b77209 */ /* 0x000fc60007810000 */
[----:B------:R-:W-:Y:S01]  /*8a80*/  FADD.FTZ R2, -R4, R21 ;  /* 0x0000001504027221 */ /* 0x000fe20000010100 */
[----:B0-----:R-:W-:Y:S01]  /*8a90*/  FMNMX.FTZ R183, R184, R183, !PT ;  /* 0x000000b7b8b77209 */ /* 0x001fe20007810000 */
[----:B------:R-:W0:Y:S02]  /*8aa0*/  MUFU.TANH R171, R171 ;  /* 0x000000ab00ab7308 */ /* 0x000e240000002400 */
[----:B------:R-:W-:-:S06]  /*8ab0*/  FMUL.FTZ R2, R2, UR11 ;  /* 0x0000000b02027c20 */ /* 0x000fcc0008410000 */
[----:B------:R-:W2:Y:S08]  /*8ac0*/  MUFU.TANH R174, R174 ;  /* 0x000000ae00ae7308 */ /* 0x000eb00000002400 */
[----:B------:R-:W2:Y:S08]  /*8ad0*/  MUFU.TANH R175, R175 ;  /* 0x000000af00af7308 */ /* 0x000eb00000002400 */
[----:B------:R-:W2:Y:S08]  /*8ae0*/  MUFU.TANH R162, R162 ;  /* 0x000000a200a27308 */ /* 0x000eb00000002400 */
[----:B------:R-:W2:Y:S08]  /*8af0*/  MUFU.TANH R163, R163 ;  /* 0x000000a300a37308 */ /* 0x000eb00000002400 */
[----:B------:R-:W2:Y:S08]  /*8b00*/  MUFU.TANH R166, R166 ;  /* 0x000000a600a67308 */ /* 0x000eb00000002400 */
[----:B------:R-:W2:Y:S08]  /*8b10*/  MUFU.TANH R167, R167 ;  /* 0x000000a700a77308 */ /* 0x000eb00000002400 */
[----:B------:R-:W2:Y:S01]  /*8b20*/  MUFU.TANH R154, R154 ;  /* 0x0000009a009a7308 */ /* 0x000ea20000002400 */
[----:B------:R-:W-:-:S02]  /*8b30*/  WARPGROUP.DEPBAR.LE gsb0, 0x0 ;  /* 0x00008000000079c5 */ /* 0x000fc40000010000 */
[----:B------:R-:W-:-:S05]  /*8b40*/  WARPGROUP.ARRIVE ;  /* 0x00000000000079c5 */ /* 0x000fca0000000000 */
[----:B------:R-:W2:Y:S01]  /*8b50*/  MUFU.TANH R155, R155 ;  /* 0x0000009b009b7308 */ /* 0x000ea20000002400 */
[----:B------:R-:W-:Y:S01]  /*8b60*/  HGMMA.64x256x16.F32.BF16 R24, R204, gdesc[UR4].tnspB, R24, gsb0 ;  /* 0x43e00004cc187df0 */ /* 0x000fe20008001818 */
[----:B------:R-:W-:Y:S01]  /*8b70*/  UIADD3 UR6, UR5, 0x100, URZ ;  /* 0x0000010005067890 */ /* 0x000fe2000fffe03f */
[----:B------:R-:W-:-:S05]  /*8b80*/  UMOV UR7, 0x40000040 ;  /* 0x4000004000077882 */ /* 0x000fca0000000000 */
[----:B------:R-:W2:Y:S08]  /*8b90*/  MUFU.TANH R158, R158 ;  /* 0x0000009e009e7308 */ /* 0x000eb00000002400 */
[----:B------:R-:W2:Y:S08]  /*8ba0*/  MUFU.TANH R159, R159 ;  /* 0x0000009f009f7308 */ /* 0x000eb00000002400 */
[----:B------:R-:W-:Y:S01]  /*8bb0*/  MUFU.EX2 R2, R2 ;  /* 0x0000000200027308 */ /* 0x000fe20000000800 */
[----:B------:R-:W-:-:S02]  /*8bc0*/  WARPGROUP.DEPBAR.LE gsb0, 0x0 ;  /* 0x00008000000079c5 */ /* 0x000fc40000010000 */
[----:B------:R-:W-:-:S06]  /*8bd0*/  WARPGROUP.ARRIVE ;  /* 0x00000000000079c5 */ /* 0x000fcc0000000000 */
[----:B------:R-:W-:Y:S01]  /*8be0*/  HGMMA.64x256x16.F32.BF16 R24, R200, gdesc[UR4].tnspB, R24, gsb0 ;  /* 0x43e00004c8187df0 */ /* 0x000fe20008001818 */
[----:B------:R-:W-:Y:S01]  /*8bf0*/  UIADD3 UR6, UR5, 0x180, URZ ;  /* 0x0000018005067890 */ /* 0x000fe2000fffe03f */
[----:B------:R-:W-:Y:S01]  /*8c00*/  UMOV UR7, 0x40000040 ;  /* 0x4000004000077882 */ /* 0x000fe20000000000 */
[----:B------:R-:W-:Y:S02]  /*8c10*/  WARPGROUP.DEPBAR.LE gsb0, 0x0 ;  /* 0x00008000000079c5 */ /* 0x000fe40000010000 */
[----:B------:R-:W-:-:S15]  /*8c20*/  WARPGROUP.ARRIVE ;  /* 0x00000000000079c5 */ /* 0x000fde0000000000 */
[----:B------:R-:W-:-:S08]  /*8c30*/  NOP ;  /* 0x0000000000007918 */ /* 0x000fd00000000000 */
[----:B------:R-:W-:Y:S01]  /*8c40*/  HGMMA.64x256x16.F32.BF16 R24, R196, gdesc[UR4].tnspB, R24, gsb0 ;  /* 0x43e00004c4187df0 */ /* 0x000fe20008001818 */
[----:B------:R-:W-:Y:S01]  /*8c50*/  UIADD3 UR6, UR5, 0x200, URZ ;  /* 0x0000020005067890 */ /* 0x000fe2000fffe03f */
[----:B------:R-:W-:Y:S01]  /*8c60*/  R2UR UR5, R222 ;  /* 0x00000000de0572ca */ /* 0x000fe200000e0000 */
[----:B------:R-:W-:-:S12]  /*8c70*/  UMOV UR7, 0x40000040 ;  /* 0x4000004000077882 */ /* 0x000fd80000000000 */
[----:B------:R-:W-:Y:S01]  /*8c80*/  ISETP.LT.AND P2, PT, RZ, UR5, PT ;  /* 0x00000005ff007c0c */ /* 0x000fe2000bf41270 */
[----:B------:R-:W-:Y:S02]  /*8c90*/  WARPGROUP.DEPBAR.LE gsb0, 0x0 ;  /* 0x00008000000079c5 */ /* 0x000fe40000010000 */
[----:B------:R-:W-:Y:S01]  /*8ca0*/  WARPGROUP.ARRIVE ;  /* 0x00000000000079c5 */ /* 0x000fe20000000000 */
[----:B---3--:R-:W-:Y:S01]  /*8cb0*/  FMNMX.FTZ R196, R186, R183, !PT ;  /* 0x000000b7bac47209 */ /* 0x008fe20007810000 */
[----:B------:R-:W-:-:S03]  /*8cc0*/  FMUL.FTZ R197, R4, UR11 ;  /* 0x0000000b04c57c20 */ /* 0x000fc60008410000 */
[----:B----4-:R-:W-:-:S05]  /*8cd0*/  FMNMX.FTZ R21, R189, R196, !PT ;  /* 0x000000c4bd157209 */ /* 0x010fca0007810000 */
[----:B------:R-:W-:Y:S01]  /*8ce0*/  HGMMA.64x256x16.F32.BF16 R24, R192, gdesc[UR4].tnspB, R24, gsb0 ;  /* 0x43e00004c0187df0 */ /* 0x000fe20008001818 */
[--C-:B------:R-:W-:Y:S01]  /*8cf0*/  FFMA.FTZ R183, R0, UR11, -R197.reuse ;  /* 0x0000000b00b77c23 */ /* 0x100fe200080108c5 */
[--C-:B------:R-:W-:Y:S01]  /*8d00*/  FFMA.FTZ R208, R3, UR11, -R197.reuse ;  /* 0x0000000b03d07c23 */ /* 0x100fe200080108c5 */
[----:B-----5:R-:W-:Y:S01]  /*8d10*/  FMNMX.FTZ R21, R176, R21, !PT ;  /* 0x00000015b0157209 */ /* 0x020fe20007810000 */
[--C-:B------:R-:W-:Y:S01]  /*8d20*/  FFMA.FTZ R196, R160, UR11, -R197.reuse ;  /* 0x0000000ba0c47c23 */ /* 0x100fe200080108c5 */
[--C-:B------:R-:W-:Y:S01]  /*8d30*/  FFMA.FTZ R202, R172, UR11, -R197.reuse ;  /* 0x0000000bacca7c23 */ /* 0x100fe200080108c5 */
[--C-:B------:R-:W-:Y:S01]  /*8d40*/  FFMA.FTZ R210, R187, UR11, -R197.reuse ;  /* 0x0000000bbbd27c23 */ /* 0x100fe200080108c5 */
[----:B-1----:R-:W-:Y:S01]  /*8d50*/  FMNMX.FTZ R0, R178, R21, !PT ;  /* 0x00000015b2007209 */ /* 0x002fe20007810000 */
        /* <DEDUP_REMOVED lines=15> */
[----:B0-----:R-:W-:Y:S01]  /*8e50*/  FMNMX.FTZ R3, R171, R0, !PT ;  /* 0x00000000ab037209 */ /* 0x001fe20007810000 */
[--C-:B------:R-:W-:Y:S01]  /*8e60*/  FFMA.FTZ R181, R161, UR11, -R197.reuse ;  /* 0x0000000ba1b57c23 */ /* 0x100fe200080108c5 */
[--C-:B------:R-:W-:Y:S01]  /*8e70*/  FFMA.FTZ R169, R169, UR11, -R197.reuse ;  /* 0x0000000ba9a97c23 */ /* 0x100fe200080108c5 */
[--C-:B------:R-:W-:Y:S01]  /*8e80*/  FFMA.FTZ R173, R173, UR11, -R197.reuse ;  /* 0x0000000badad7c23 */ /* 0x100fe200080108c5 */
[----:B--2---:R-:W-:Y:S01]  /*8e90*/  FMNMX.FTZ R0, R174, R3, !PT ;  /* 0x00000003ae007209 */ /* 0x004fe20007810000 */
[----:B------:R-:W-:Y:S01]  /*8ea0*/  MUFU.EX2 R210, R210 ;  /* 0x000000d200d27308 */ /* 0x000fe20000000800 */
[--C-:B------:R-:W-:Y:S01]  /*8eb0*/  FFMA.FTZ R161, R165, UR11, -R197.reuse ;  /* 0x0000000ba5a17c23 */ /* 0x100fe200080108c5 */
[----:B------:R-:W-:Y:S01]  /*8ec0*/  FFMA.FTZ R182, R182, UR11, -R197 ;  /* 0x0000000bb6b67c23 */ /* 0x000fe200080108c5 */
[----:B------:R-:W-:-:S02]  /*8ed0*/  FMNMX.FTZ R3, R175, R0, !PT ;  /* 0x00000000af037209 */ /* 0x000fc40007810000 */
[----:B------:R-:W-:Y:S01]  /*8ee0*/  MOV R165, UR4 ;  /* 0x0000000400a57c02 */ /* 0x000fe20008000f00 */
[----:B------:R-:W-:Y:S01]  /*8ef0*/  UIADD3 UR4, UR5, -0x1, URZ ;  /* 0xffffffff05047890 */ /* 0x000fe2000fffe03f */
[----:B------:R-:W-:Y:S01]  /*8f00*/  FMNMX.FTZ R0, R162, R3, !PT ;  /* 0x00000003a2007209 */ /* 0x000fe20007810000 */
[----:B------:R-:W-:Y:S01]  /*8f10*/  MUFU.EX2 R191, R191 ;  /* 0x000000bf00bf7308 */ /* 0x000fe20000000800 */
[----:B------:R-:W-:Y:S01]  /*8f20*/  R2UR UR5, R16 ;  /* 0x00000000100572ca */ /* 0x000fe200000e0000 */
[----:B------:R-:W-:Y:S01]  /*8f30*/  @!P1 VIADD R165, R165, 0x38860 ;  /* 0x00038860a5a59836 */ /* 0x000fe20000000000 */
[----:B------:R-:W-:Y:S01]  /*8f40*/  FMNMX.FTZ R3, R163, R0, !PT ;  /* 0x00000000a3037209 */ /* 0x000fe20007810000 */
[----:B------:R-:W-:-:S03]  /*8f50*/  IMAD.U32 R222, RZ, RZ, UR4 ;  /* 0x00000004ffde7e24 */ /* 0x000fc6000f8e00ff */
[----:B------:R-:W-:Y:S01]  /*8f60*/  FMNMX.FTZ R0, R166, R3, !PT ;  /* 0x00000003a6007209 */ /* 0x000fe20007810000 */
[----:B------:R-:W-:Y:S01]  /*8f70*/  MUFU.EX2 R204, R204 ;  /* 0x000000cc00cc7308 */ /* 0x000fe20000000800 */
[----:B------:R-:W-:Y:S02]  /*8f80*/  @!P1 PRMT R165, RZ, 0x654, R165 ;  /* 0x00000654ffa59816 */ /* 0x000fe400000000a5 */
[----:B------:R-:W-:-:S03]  /*8f90*/  FMNMX.FTZ R3, R167, R0, !PT ;  /* 0x00000000a7037209 */ /* 0x000fc60007810000 */
[----:B------:R-:W-:Y:S01]  /*8fa0*/  IMAD.U32 R232, RZ, RZ, UR5 ;  /* 0x00000005ffe87e24 */ /* 0x000fe2000f8e00ff */
[----:B------:R-:W-:Y:S01]  /*8fb0*/  FMNMX.FTZ R0, R154, R3, !PT ;  /* 0x000000039a007209 */ /* 0x000fe20007810000 */
[----:B------:R-:W-:Y:S03]  /*8fc0*/  MUFU.EX2 R187, R187 ;  /* 0x000000bb00bb7308 */ /* 0x000fe60000000800 */
[----:B------:R-:W-:-:S04]  /*8fd0*/  FMNMX.FTZ R3, R155, R0, !PT ;  /* 0x000000009b037209 */ /* 0x000fc80007810000 */
[----:B------:R-:W-:Y:S01]  /*8fe0*/  FMNMX.FTZ R0, R158, R3, !PT ;  /* 0x000000039e007209 */ /* 0x000fe20007810000 */
[----:B------:R-:W-:Y:S03]  /*8ff0*/  MUFU.EX2 R206, R206 ;  /* 0x000000ce00ce7308 */ /* 0x000fe60000000800 */
[----:B------:R-:W-:-:S05]  /*9000*/  FMNMX.FTZ R0, R159, R0, !PT ;  /* 0x000000009f007209 */ /* 0x000fca0007810000 */
[----:B------:R-:W0:Y:S01]  /*9010*/  SHFL.BFLY PT, R3, R0, 0x2, 0x1f ;  /* 0x0c401f0000037f89 */ /* 0x000e2200000e0000 */
[----:B------:R-:W-:Y:S08]  /*9020*/  MUFU.EX2 R177, R177 ;  /* 0x000000b100b17308 */ /* 0x000ff00000000800 */
[----:B------:R-:W-:Y:S08]  /*9030*/  MUFU.EX2 R200, R200 ;  /* 0x000000c800c87308 */ /* 0x000ff00000000800 */
[----:B------:R-:W-:Y:S01]  /*9040*/  MUFU.EX2 R169, R169 ;  /* 0x000000a900a97308 */ /* 0x000fe20000000800 */
[----:B0-----:R-:W-:-:S07]  /*9050*/  FMNMX.FTZ R3, R0, R3, !PT ;  /* 0x0000000300037209 */ /* 0x001fce0007810000 */
[----:B------:R-:W-:Y:S01]  /*9060*/  MUFU.EX2 R202, R202 ;  /* 0x000000ca00ca7308 */ /* 0x000fe20000000800 */
[----:B------:R-:W0:Y:S07]  /*9070*/  SHFL.BFLY PT, R0, R3, 0x1, 0x1f ;  /* 0x0c201f0003007f89 */ /* 0x000e2e00000e0000 */
[----:B------:R-:W-:Y:S08]  /*9080*/  MUFU.EX2 R173, R173 ;  /* 0x000000ad00ad7308 */ /* 0x000ff00000000800 */
[----:B------:R-:W-:Y:S08]  /*9090*/  MUFU.EX2 R196, R196 ;  /* 0x000000c400c47308 */ /* 0x000ff00000000800 */
[----:B------:R-:W-:Y:S01]  /*90a0*/  MUFU.EX2 R181, R181 ;  /* 0x000000b500b57308 */ /* 0x000fe20000000800 */
[----:B0-----:R-:W-:-:S07]  /*90b0*/  FMNMX.FTZ R3, R3, R0, !PT ;  /* 0x0000000003037209 */ /* 0x001fce0007810000 */
[----:B------:R-:W-:Y:S01]  /*90c0*/  MUFU.EX2 R198, R198 ;  /* 0x000000c600c67308 */ /* 0x000fe20000000800 */
[C---:B------:R-:W-:Y:S01]  /*90d0*/  FADD.FTZ R0, -R3.reuse, R20 ;  /* 0x0000001403007221 */ /* 0x040fe20000010100 */
[----:B------:R-:W-:-:S03]  /*90e0*/  FMUL.FTZ R156, R3, UR11 ;  /* 0x0000000b039c7c20 */ /* 0x000fc60008410000 */
[----:B------:R-:W-:Y:S01]  /*90f0*/  FMUL.FTZ R0, R0, UR11 ;  /* 0x0000000b00007c20 */ /* 0x000fe20008410000 */
[--C-:B------:R-:W-:Y:S01]  /*9100*/  FFMA.FTZ R209, R185, UR11, -R156.reuse ;  /* 0x0000000bb9d17c23 */ /* 0x100fe2000801089c */
[--C-:B------:R-:W-:Y:S01]  /*9110*/  FFMA.FTZ R160, R184, UR11, -R156.reuse ;  /* 0x0000000bb8a07c23 */ /* 0x100fe2000801089c */
[--C-:B------:R-:W-:Y:S01]  /*9120*/  FFMA.FTZ R172, R157, UR11, -R156.reuse ;  /* 0x0000000b9dac7c23 */ /* 0x100fe2000801089c */
[--C-:B------:R-:W-:Y:S01]  /*9130*/  FFMA.FTZ R211, R186, UR11, -R156.reuse ;  /* 0x0000000bbad37c23 */ /* 0x100fe2000801089c */
[----:B------:R-:W-:Y:S01]  /*9140*/  IMAD.U32 R157, RZ, RZ, UR10 ;  /* 0x0000000aff9d7e24 */ /* 0x000fe2000f8e00ff */
[----:B------:R-:W-:Y:S01]  /*9150*/  MUFU.EX2 R0, R0 ;  /* 0x0000000000007308 */ /* 0x000fe20000000800 */
[--C-:B------:R-:W-:Y:S01]  /*9160*/  FFMA.FTZ R164, R189, UR11, -R156.reuse ;  /* 0x0000000bbda47c23 */ /* 0x100fe2000801089c */
[--C-:B------:R-:W-:Y:S01]  /*9170*/  FFMA.FTZ R205, R176, UR11, -R156.reuse ;  /* 0x0000000bb0cd7c23 */ /* 0x100fe2000801089c */
[----:B------:R-:W-:Y:S02]  /*9180*/  @!P1 VIADD R157, R157, 0x38840 ;  /* 0x000388409d9d9836 */ /* 0x000fe40000000000 */
[--C-:B------:R-:W-:Y:S01]  /*9190*/  FFMA.FTZ R168, R178, UR11, -R156.reuse ;  /* 0x0000000bb2a87c23 */ /* 0x100fe2000801089c */
[--C-:B------:R-:W-:Y:S01]  /*91a0*/  FFMA.FTZ R207, R179, UR11, -R156.reuse ;  /* 0x0000000bb3cf7c23 */ /* 0x100fe2000801089c */
[--C-:B------:R-:W-:Y:S01]  /*91b0*/  FFMA.FTZ R197, R162, UR11, -R156.reuse ;  /* 0x0000000ba2c57c23 */ /* 0x100fe2000801089c */
[--C-:B------:R-:W-:Y:S01]  /*91c0*/  FFMA.FTZ R201, R170, UR11, -R156.reuse ;  /* 0x0000000baac97c23 */ /* 0x100fe2000801089c */
[----:B------:R-:W0:Y:S01]  /*91d0*/  MUFU.EX2 R209, R209 ;  /* 0x000000d100d17308 */ /* 0x000e220000000800 */
[----:B------:R-:W-:Y:S01]  /*91e0*/  @!P1 PRMT R157, RZ, 0x654, R157 ;  /* 0x00000654ff9d9816 */ /* 0x000fe2000000009d */
[--C-:B------:R-:W-:Y:S01]  /*91f0*/  FFMA.FTZ R170, R171, UR11, -R156.reuse ;  /* 0x0000000babaa7c23 */ /* 0x100fe2000801089c */
[--C-:B------:R-:W-:Y:S01]  /*9200*/  FFMA.FTZ R199, R166, UR11, -R156.reuse ;  /* 0x0000000ba6c77c23 */ /* 0x100fe2000801089c */
[--C-:B------:R-:W-:Y:S01]  /*9210*/  FFMA.FTZ R203, R174, UR11, -R156.reuse ;  /* 0x0000000baecb7c23 */ /* 0x100fe2000801089c */
[--C-:B------:R-:W-:Y:S01]  /*9220*/  FFMA.FTZ R174, R175, UR11, -R156.reuse ;  /* 0x0000000bafae7c23 */ /* 0x100fe2000801089c */
[--C-:B------:R-:W-:Y:S01]  /*9230*/  FFMA.FTZ R167, R167, UR11, -R156.reuse ;  /* 0x0000000ba7a77c23 */ /* 0x100fe2000801089c */
[--C-:B------:R-:W-:Y:S01]  /*9240*/  FFMA.FTZ R155, R155, UR11, -R156.reuse ;  /* 0x0000000b9b9b7c23 */ /* 0x100fe2000801089c */
[----:B------:R-:W1:Y:S01]  /*9250*/  MUFU.EX2 R160, R160 ;  /* 0x000000a000a07308 */ /* 0x000e620000000800 */
[----:B------:R-:W-:-:S07]  /*9260*/  FFMA.FTZ R158, R158, UR11, -R156 ;  /* 0x0000000b9e9e7c23 */ /* 0x000fce000801089c */
[----:B------:R-:W2:Y:S01]  /*9270*/  MUFU.EX2 R211, R211 ;  /* 0x000000d300d37308 */ /* 0x000ea20000000800 */
[----:B0-----:R-:W-:-:S07]  /*9280*/  FFMA.FTZ R5, R0, R5, R209 ;  /* 0x0000000500057223 */ /* 0x001fce00000100d1 */
[----:B------:R-:W0:Y:S01]  /*9290*/  MUFU.EX2 R164, R164 ;  /* 0x000000a400a47308 */ /* 0x000e220000000800 */
[C---:B-1----:R-:W-:Y:S01]  /*92a0*/  FADD.FTZ R162, R160.reuse, R5 ;  /* 0x00000005a0a27221 */ /* 0x042fe20000010000 */
[----:B------:R-:W-:-:S06]  /*92b0*/  F2FP.BF16.F32.PACK_AB R209, R160, R209 ;  /* 0x000000d1a0d1723e */ /* 0x000fcc00000010ff */
[----:B------:R-:W1:Y:S01]  /*92c0*/  MUFU.EX2 R205, R205 ;  /* 0x000000cd00cd7308 */ /* 0x000e620000000800 */
[----:B--2---:R-:W-:-:S07]  /*92d0*/  FADD.FTZ R5, R211, R162 ;  /* 0x000000a2d3057221 */ /* 0x004fce0000010000 */
[----:B------:R-:W2:Y:S01]  /*92e0*/  MUFU.EX2 R168, R168 ;  /* 0x000000a800a87308 */ /* 0x000ea20000000800 */
[----:B0-----:R-:W-:Y:S01]  /*92f0*/  FADD.FTZ R162, R164, R5 ;  /* 0x00000005a4a27221 */ /* 0x001fe20000010000 */
[----:B------:R-:W-:Y:S01]  /*9300*/  FFMA.FTZ R5, R154, UR11, -R156 ;  /* 0x0000000b9a057c23 */ /* 0x000fe2000801089c */
[----:B------:R-:W-:-:S05]  /*9310*/  F2FP.BF16.F32.PACK_AB R211, R164, R211 ;  /* 0x000000d3a4d3723e */ /* 0x000fca00000010ff */
[----:B------:R-:W-:Y:S08]  /*9320*/  MUFU.EX2 R207, R207 ;  /* 0x000000cf00cf7308 */ /* 0x000ff00000000800 */
        /* <DEDUP_REMOVED lines=8> */
[----:B------:R-:W-:Y:S01]  /*93b0*/  MUFU.EX2 R21, R21 ;  /* 0x0000001500157308 */ /* 0x000fe20000000800 */
[----:B------:R-:W-:-:S02]  /*93c0*/  WARPGROUP.DEPBAR.LE gsb0, 0x0 ;  /* 0x00008000000079c5 */ /* 0x000fc40000010000 */
[----:B------:R0:W-:Y:S05]  /*93d0*/  @!P1 SYNCS.ARRIVE.TRANS64.RED.A1T0 RZ, [R157+URZ], RZ ;  /* 0x000000ff9dff99a7 */ /* 0x0001ea000810043f */
[----:B------:R-:W-:Y:S01]  /*93e0*/  MUFU.EX2 R164, R5 ;  /* 0x0000000500a47308 */ /* 0x000fe20000000800 */
[----:B0-----:R-:W-:Y:S01]  /*93f0*/  FFMA.FTZ R157, R2, R14, R183 ;  /* 0x0000000e029d7223 */ /* 0x001fe200000100b7 */
[--C-:B------:R-:W-:Y:S01]  /*9400*/  FFMA.FTZ R14, R163, UR11, -R156.reuse ;  /* 0x0000000ba30e7c23 */ /* 0x100fe2000801089c */
[----:B------:R-:W-:-:S05]  /*9410*/  FFMA.FTZ R156, R159, UR11, -R156 ;  /* 0x0000000b9f9c7c23 */ /* 0x000fca000801089c */
[----:B------:R-:W0:Y:S01]  /*9420*/  MUFU.EX2 R152, R152 ;  /* 0x0000009800987308 */ /* 0x000e220000000800 */
[C---:B------:R-:W-:Y:S01]  /*9430*/  FADD.FTZ R157, R208.reuse, R157 ;  /* 0x0000009dd09d7221 */ /* 0x040fe20000010000 */
[----:B------:R3:W-:Y:S01]  /*9440*/  @!P1 SYNCS.ARRIVE.TRANS64.RED.A1T0 RZ, [R165+URZ], RZ ;  /* 0x000000ffa5ff99a7 */ /* 0x0007e2000810043f */
[----:B------:R-:W-:Y:S02]  /*9450*/  F2FP.BF16.F32.PACK_AB R208, R208, R183 ;  /* 0x000000b7d0d0723e */ /* 0x000fe400000010ff */
[----:B------:R-:W-:Y:S01]  /*9460*/  FADD.FTZ R176, R210, R157 ;  /* 0x0000009dd2b07221 */ /* 0x000fe20000010000 */
[C---:B------:R-:W-:Y:S02]  /*9470*/  F2FP.BF16.F32.PACK_AB R210, R191.reuse, R210 ;  /* 0x000000d2bfd2723e */ /* 0x040fe400000010ff */
[----:B------:R-:W4:Y:S01]  /*9480*/  MUFU.EX2 R14, R14 ;  /* 0x0000000e000e7308 */ /* 0x000f220000000800 */
[----:B------:R-:W-:-:S04]  /*9490*/  FADD.FTZ R157, R191, R176 ;  /* 0x000000b0bf9d7221 */ /* 0x000fc80000010000 */
[----:B------:R-:W-:Y:S01]  /*94a0*/  FADD.FTZ R166, R204, R157 ;  /* 0x0000009dcca67221 */ /* 0x000fe20000010000 */
[----:B-1----:R-:W-:Y:S01]  /*94b0*/  FADD.FTZ R157, R205, R162 ;  /* 0x000000a2cd9d7221 */ /* 0x002fe20000010000 */
[C---:B------:R-:W-:Y:S01]  /*94c0*/  F2FP.BF16.F32.PACK_AB R204, R187.reuse, R204 ;  /* 0x000000ccbbcc723e */ /* 0x040fe200000010ff */
[----:B------:R-:W-:Y:S01]  /*94d0*/  MUFU.EX2 R193, R155 ;  /* 0x0000009b00c17308 */ /* 0x000fe20000000800 */
[----:B------:R-:W-:Y:S01]  /*94e0*/  FADD.FTZ R163, R187, R166 ;  /* 0x000000a6bba37221 */ /* 0x000fe20000010000 */
[----:B--2---:R-:W-:Y:S01]  /*94f0*/  FADD.FTZ R154, R168, R157 ;  /* 0x0000009da89a7221 */ /* 0x004fe20000010000 */
[----:B0-----:R-:W-:Y:S02]  /*9500*/  F2FP.BF16.F32.PACK_AB R192, R152, R21 ;  /* 0x0000001598c0723e */ /* 0x001fe400000010ff */
[----:B------:R-:W-:Y:S01]  /*9510*/  FADD.FTZ R162, R206, R163 ;  /* 0x000000a3cea27221 */ /* 0x000fe20000010000 */
[----:B------:R-:W-:Y:S01]  /*9520*/  FADD.FTZ R157, R207, R154 ;  /* 0x0000009acf9d7221 */ /* 0x000fe20000010000 */
[----:B------:R-:W-:Y:S01]  /*9530*/  F2FP.BF16.F32.PACK_AB R205, R168, R205 ;  /* 0x000000cda8cd723e */ /* 0x000fe200000010ff */
[----:B------:R-:W0:Y:S01]  /*9540*/  MUFU.EX2 R154, R167 ;  /* 0x000000a7009a7308 */ /* 0x000e220000000800 */
[C---:B------:R-:W-:Y:S01]  /*9550*/  FADD.FTZ R159, R177.reuse, R162 ;  /* 0x000000a2b19f7221 */ /* 0x040fe20000010000 */
[----:B------:R-:W-:Y:S01]  /*9560*/  FADD.FTZ R162, R172, R157 ;  /* 0x0000009daca27221 */ /* 0x000fe20000010000 */
[----:B------:R-:W-:-:S02]  /*9570*/  F2FP.BF16.F32.PACK_AB R206, R177, R206 ;  /* 0x000000ceb1ce723e */ /* 0x000fc400000010ff */
[----:B------:R-:W-:Y:S01]  /*9580*/  FADD.FTZ R166, R200, R159 ;  /* 0x0000009fc8a67221 */ /* 0x000fe20000010000 */
[----:B------:R-:W-:Y:S01]  /*9590*/  FADD.FTZ R157, R201, R162 ;  /* 0x000000a2c99d7221 */ /* 0x000fe20000010000 */
[----:B------:R-:W-:Y:S01]  /*95a0*/  F2FP.BF16.F32.PACK_AB R207, R172, R207 ;  /* 0x000000cfaccf723e */ /* 0x000fe200000010ff */
[----:B------:R-:W-:Y:S01]  /*95b0*/  MUFU.EX2 R153, R153 ;  /* 0x0000009900997308 */ /* 0x000fe20000000800 */
[C---:B------:R-:W-:Y:S01]  /*95c0*/  FADD.FTZ R159, R169.reuse, R166 ;  /* 0x000000a6a99f7221 */ /* 0x040fe20000010000 */
[----:B------:R-:W-:Y:S01]  /*95d0*/  FADD.FTZ R160, R170, R157 ;  /* 0x0000009daaa07221 */ /* 0x000fe20000010000 */
[----:B------:R-:W-:Y:S02]  /*95e0*/  F2FP.BF16.F32.PACK_AB R200, R169, R200 ;  /* 0x000000c8a9c8723e */ /* 0x000fe400000010ff */
[----:B------:R-:W-:Y:S01]  /*95f0*/  FADD.FTZ R162, R202, R159 ;  /* 0x0000009fcaa27221 */ /* 0x000fe20000010000 */
[----:B------:R-:W-:Y:S01]  /*9600*/  FADD.FTZ R157, R203, R160 ;  /* 0x000000a0cb9d7221 */ /* 0x000fe20000010000 */
[----:B------:R-:W-:Y:S01]  /*9610*/  F2FP.BF16.F32.PACK_AB R201, R170, R201 ;  /* 0x000000c9aac9723e */ /* 0x000fe200000010ff */
[----:B------:R-:W-:Y:S01]  /*9620*/  MUFU.EX2 R158, R158 ;  /* 0x0000009e009e7308 */ /* 0x000fe20000000800 */
[C---:B------:R-:W-:Y:S01]  /*9630*/  FADD.FTZ R159, R173.reuse, R162 ;  /* 0x000000a2ad9f7221 */ /* 0x040fe20000010000 */
[----:B------:R-:W-:Y:S01]  /*9640*/  FADD.FTZ R160, R174, R157 ;  /* 0x0000009daea07221 */ /* 0x000fe20000010000 */
[----:B------:R-:W-:-:S02]  /*9650*/  F2FP.BF16.F32.PACK_AB R202, R173, R202 ;  /* 0x000000caadca723e */ /* 0x000fc400000010ff */
[----:B------:R-:W-:Y:S01]  /*9660*/  FADD.FTZ R162, R196, R159 ;  /* 0x0000009fc4a27221 */ /* 0x000fe20000010000 */
[----:B------:R-:W-:Y:S01]  /*9670*/  FADD.FTZ R5, R197, R160 ;  /* 0x000000a0c5057221 */ /* 0x000fe20000010000 */
[C---:B----4-:R-:W-:Y:S01]  /*9680*/  F2FP.BF16.F32.PACK_AB R197, R14.reuse, R197 ;  /* 0x000000c50ec5723e */ /* 0x050fe200000010ff */
[----:B------:R-:W1:Y:S01]  /*9690*/  MUFU.EX2 R20, R182 ;  /* 0x000000b600147308 */ /* 0x000e620000000800 */
[----:B------:R-:W-:Y:S01]  /*96a0*/  FADD.FTZ R157, R181, R162 ;  /* 0x000000a2b59d7221 */ /* 0x000fe20000010000 */
[----:B------:R-:W-:Y:S01]  /*96b0*/  FADD.FTZ R160, R14, R5 ;  /* 0x000000050ea07221 */ /* 0x000fe20000010000 */
[----:B------:R-:W-:Y:S02]  /*96c0*/  F2FP.BF16.F32.PACK_AB R203, R174, R203 ;  /* 0x000000cbaecb723e */ /* 0x000fe400000010ff */
[----:B------:R-:W-:Y:S01]  /*96d0*/  FADD.FTZ R162, R198, R157 ;  /* 0x0000009dc6a27221 */ /* 0x000fe20000010000 */
[----:B------:R-:W-:Y:S01]  /*96e0*/  FADD.FTZ R5, R199, R160 ;  /* 0x000000a0c7057221 */ /* 0x000fe20000010000 */
[----:B------:R-:W-:Y:S01]  /*96f0*/  F2FP.BF16.F32.PACK_AB R196, R181, R196 ;  /* 0x000000c4b5c4723e */ /* 0x000fe200000010ff */
[----:B------:R-:W2:Y:S01]  /*9700*/  MUFU.EX2 R156, R156 ;  /* 0x0000009c009c7308 */ /* 0x000ea20000000800 */
[C---:B------:R-:W-:Y:S01]  /*9710*/  FADD.FTZ R162, R161.reuse, R162 ;  /* 0x000000a2a1a27221 */ /* 0x040fe20000010000 */
[----:B0-----:R-:W-:Y:S01]  /*9720*/  FADD.FTZ R5, R154, R5 ;  /* 0x000000059a057221 */ /* 0x001fe20000010000 */
[----:B------:R-:W-:-:S02]  /*9730*/  F2FP.BF16.F32.PACK_AB R198, R161, R198 ;  /* 0x000000c6a1c6723e */ /* 0x000fc400000010ff */
[----:B------:R-:W-:Y:S01]  /*9740*/  FADD.FTZ R155, R21, R162 ;  /* 0x000000a2159b7221 */ /* 0x000fe20000010000 */
[----:B------:R-:W-:Y:S01]  /*9750*/  FADD.FTZ R5, R164, R5 ;  /* 0x00000005a4057221 */ /* 0x000fe20000010000 */
[----:B------:R-:W-:Y:S02]  /*9760*/  F2FP.BF16.F32.PACK_AB R199, R154, R199 ;  /* 0x000000c79ac7723e */ /* 0x000fe400000010ff */
[----:B------:R-:W-:Y:S01]  /*9770*/  FADD.FTZ R14, R152, R155 ;  /* 0x0000009b980e7221 */ /* 0x000fe20000010000 */
[----:B------:R-:W-:Y:S01]  /*9780*/  FADD.FTZ R5, R193, R5 ;  /* 0x00000005c1057221 */ /* 0x000fe20000010000 */
[----:B-1----:R-:W-:Y:S02]  /*9790*/  F2FP.BF16.F32.PACK_AB R194, R20, R153 ;  /* 0x0000009914c2723e */ /* 0x002fe400000010ff */
[----:B------:R-:W-:Y:S01]  /*97a0*/  FADD.FTZ R21, R153, R14 ;  /* 0x0000000e99157221 */ /* 0x000fe20000010000 */
[----:B------:R-:W-:Y:S01]  /*97b0*/  FADD.FTZ R5, R158, R5 ;  /* 0x000000059e057221 */ /* 0x000fe20000010000 */
[----:B------:R-:W-:-:S02]  /*97c0*/  F2FP.BF16.F32.PACK_AB R193, R193, R164 ;  /* 0x000000a4c1c1723e */ /* 0x000fc400000010ff */
[----:B------:R-:W-:Y:S01]  /*97d0*/  FADD.FTZ R14, R20, R21 ;  /* 0x00000015140e7221 */ /* 0x000fe20000010000 */
[C---:B--2---:R-:W-:Y:S01]  /*97e0*/  FADD.FTZ R5, R156.reuse, R5 ;  /* 0x000000059c057221 */ /* 0x044fe20000010000 */
[----:B------:R-:W-:Y:S01]  /*97f0*/  F2FP.BF16.F32.PACK_AB R195, R156, R158 ;  /* 0x0000009e9cc3723e */ /* 0x000fe200000010ff */
[----:B------:R-:W-:Y:S02]  /*9800*/  IMAD.MOV.U32 R20, RZ, RZ, R3 ;  /* 0x000000ffff147224 */ /* 0x000fe400078e0003 */
[----:B------:R-:W-:Y:S01]  /*9810*/  IMAD.MOV.U32 R21, RZ, RZ, R4 ;  /* 0x000000ffff157224 */ /* 0x000fe200078e0004 */
[----:B---3--:R-:W-:Y:S06]  /*9820*/  @P2 BRA `(.L_x_24) ;  /* 0xffffffc000342947 */ /* 0x008fec000383ffff */
.L_x_15:
[----:B------:R-:W-:Y:S06]  /*9830*/  BAR.ARV 0x8, 0x180 ;  /* 0x0206000000007b1d */ /* 0x000fec0000002000 */
        /* <DEDUP_REMOVED lines=128> */
[----:B------:R-:W-:Y:S06]  /*a040*/  @!P0 BRA `(.L_x_25) ;  /* 0x0000000000048947 */ /* 0x000fec0003800000 */
[----:B------:R-:W-:Y:S01]  /*a050*/  BPT.TRAP 0x1 ;  /* 0x000000040000795c */ /* 0x000fe20000300000 */
.L_x_25:
[----:B------:R-:W0:Y:S01]  /*a060*/  S2UR UR5, SR_CgaCtaId ;  /* 0x00000000000579c3 */ /* 0x000e220000008800 */
[----:B------:R-:W-:Y:S01]  /*a070*/  R2UR UR6, R16 ;  /* 0x00000000100672ca */ /* 0x000fe200000e0000 */
[----:B------:R-:W-:-:S12]  /*a080*/  UMOV UR4, 0x400 ;  /* 0x0000040000047882 */ /* 0x000fd80000000000 */
[----:B------:R-:W-:-:S05]  /*a090*/  IMAD.U32 R0, RZ, RZ, UR6 ;  /* 0x00000006ff007e24 */ /* 0x000fca000f8e00ff */
[----:B------:R-:W-:Y:S01]  /*a0a0*/  SHF.L.U32 R0, R0, 0x1f, RZ ;  /* 0x0000001f00007819 */ /* 0x000fe200000006ff */
[----:B0-----:R-:W-:-:S04]  /*a0b0*/  ULEA UR4, UR5, UR4, 0x18 ;  /* 0x0000000405047291 */ /* 0x001fc8000f8ec03f */
[----:B------:R-:W-:-:S09]  /*a0c0*/  ULEA UR12, UR60, UR4, 0x3 ;  /* 0x000000043c0c7291 */ /* 0x000fd2000f8e183f */
[----:B------:R0:W1:Y:S01]  /*a0d0*/  SYNCS.PHASECHK.TRANS64.TRYWAIT P2, [UR12+0x38850], R0 ;  /* 0x03885000ff0075a7 */ /* 0x000062000804014c */
[----:B------:R-:W-:Y:S05]  /*a0e0*/  @!P0 BRA `(.L_x_26) ;  /* 0x0000000000048947 */ /* 0x000fea0003800000 */
[----:B------:R-:W-:Y:S01]  /*a0f0*/  BPT.TRAP 0x1 ;  /* 0x000000040000795c */ /* 0x000fe20000300000 */
.L_x_26:
[----:B-1----:R-:W-:Y:S05]  /*a100*/  @P2 BRA `(.L_x_27) ;  /* 0x0000000000082947 */ /* 0x002fea0003800000 */
[----:B------:R-:W1:Y:S02]  /*a110*/  SYNCS.PHASECHK.TRANS64.TRYWAIT P0, [UR12+0x38850], R0 ;  /* 0x03885000ff0075a7 */ /* 0x000e64000800014c */
[----:B-1----:R-:W-:Y:S05]  /*a120*/  @!P0 BRA `(.L_x_28) ;  /* 0x0000007800b88947 */ /* 0x002fea0003800000 */
.L_x_27:
[----:B------:R-:W-:Y:S01]  /*a130*/  UIADD3 UR5, UR4, 0x400, URZ ;  /* 0x0000040004057890 */ /* 0x000fe2000fffe03f */
[----:B------:R-:W-:Y:S01]  /*a140*/  WARPGROUP.ARRIVE ;  /* 0x00000000000079c5 */ /* 0x000fe20000000000 */
[----:B------:R-:W-:Y:S01]  /*a150*/  UMOV UR7, 0x40000040 ;  /* 0x4000004000077882 */ /* 0x000fe20000000000 */
[----:B01----:R-:W0:Y:S01]  /*a160*/  SHFL.BFLY PT, R0, R5, 0x2, 0x1f ;  /* 0x0c401f0005007f89 */ /* 0x003e2200000e0000 */
[----:B------:R-:W-:Y:S01]  /*a170*/  USHF.R.U32.HI UR5, URZ, 0x4, UR5 ;  /* 0x000000043f057899 */ /* 0x000fe20008011605 */
[----:B------:R-:W-:Y:S01]  /*a180*/  IMAD R155, R213, 0x40, R17 ;  /* 0x00000040d59b7824 */ /* 0x000fe200078e0211 */
[----:B------:R-:W-:Y:S01]  /*a190*/  R2UR UR13, R215 ;  /* 0x00000000d70d72ca */ /* 0x000fe200000e0000 */
[----:B------:R-:W1:Y:S01]  /*a1a0*/  SHFL.BFLY PT, R7, R14, 0x2, 0x1f ;  /* 0x0c401f000e077f89 */ /* 0x000e6200000e0000 */
[----:B------:R-:W-:Y:S01]  /*a1b0*/  ULOP3.LUT UR5, UR5, 0x3fff, URZ, 0xc0, !UPT ;  /* 0x00003fff05057892 */ /* 0x000fe2000f8ec03f */
[----:B------:R-:W-:Y:S01]  /*a1c0*/  IMAD.MOV.U32 R6, RZ, RZ, RZ ;  /* 0x000000ffff067224 */ /* 0x000fe200078e00ff */
[----:B------:R-:W-:Y:S01]  /*a1d0*/  R2UR UR14, R216 ;  /* 0x00000000d80e72ca */ /* 0x000fe200000e0000 */
[----:B------:R-:W-:Y:S01]  /*a1e0*/  IMAD.U32 R13, RZ, RZ, UR11 ;  /* 0x0000000bff0d7e24 */ /* 0x000fe2000f8e00ff */
[----:B------:R-:W-:Y:S01]  /*a1f0*/  ULOP3.LUT UR5, UR5, 0x2800000, URZ, 0xfc, !UPT ;  /* 0x0280000005057892 */ /* 0x000fe2000f8efc3f */
[----:B------:R-:W-:-:S03]  /*a200*/  ULDC UR10, c[0x0][0xc44] ;  /* 0x00031100000a7ab9 */ /* 0x000fc60000000800 */
[----:B------:R-:W-:-:S07]  /*a210*/  UIMAD UR8, UR60, 0xa00, UR5 ;  /* 0x00000a003c0878a4 */ /* 0x000fce000f8e0205 */
[----:B------:R-:W-:Y:S01]  /*a220*/  UMOV UR6, UR8 ;  /* 0x0000000800067c82 */ /* 0x000fe20008000000 */
[----:B------:R-:W2:Y:S02]  /*a230*/  S2UR UR5, SR_SWINHI ;  /* 0x00000000000579c3 */ /* 0x000ea40000002f00 */
[----:B--2---:R-:W-:Y:S01]  /*a240*/  HGMMA.64x256x16.F32.BF16 R24, R208, gdesc[UR4].tnspB, R24, gsb0 ;  /* 0x43e00004d0187df0 */ /* 0x004fe20008001818 */
[----:B------:R-:W-:Y:S01]  /*a250*/  UIADD3 UR6, UR8, 0x80, URZ ;  /* 0x0000008008067890 */ /* 0x000fe2000fffe03f */
[----:B0-----:R-:W-:Y:S01]  /*a260*/  FADD.FTZ R2, R0, R5 ;  /* 0x0000000500027221 */ /* 0x001fe20000010000 */
[----:B------:R-:W-:Y:S01]  /*a270*/  UMOV UR7, 0x40000040 ;  /* 0x4000004000077882 */ /* 0x000fe20000000000 */
[----:B------:R-:W-:Y:S02]  /*a280*/  IMAD.MOV.U32 R5, RZ, RZ, RZ ;  /* 0x000000ffff057224 */ /* 0x000fe400078e00ff */
[----:B-1----:R-:W-:Y:S01]  /*a290*/  FADD.FTZ R7, R7, R14 ;  /* 0x0000000e07077221 */ /* 0x002fe20000010000 */
[----:B------:R-:W0:Y:S04]  /*a2a0*/  SHFL.BFLY PT, R9, R2, 0x1, 0x1f ;  /* 0x0c201f0002097f89 */ /* 0x000e2800000e0000 */
[----:B------:R-:W1:Y:S01]  /*a2b0*/  SHFL.BFLY PT, R0, R7, 0x1, 0x1f ;  /* 0x0c201f0007007f89 */ /* 0x000e6200000e0000 */
[----:B0-----:R-:W-:Y:S01]  /*a2c0*/  FADD.FTZ R11, R2, R9 ;  /* 0x00000009020b7221 */ /* 0x001fe20000010000 */
[----:B------:R-:W-:-:S02]  /*a2d0*/  IMAD.MOV.U32 R2, RZ, RZ, -0x800000 ;  /* 0xff800000ff027424 */ /* 0x000fc400078e00ff */
[----:B-1----:R-:W-:Y:S02]  /*a2e0*/  FADD.FTZ R10, R7, R0 ;  /* 0x00000000070a7221 */ /* 0x002fe40000010000 */
[----:B------:R-:W-:Y:S01]  /*a2f0*/  FSETP.NE.FTZ.AND P2, PT, R11, RZ, PT ;  /* 0x000000ff0b00720b */ /* 0x000fe20003f55000 */
[----:B------:R-:W-:Y:S02]  /*a300*/  IMAD.U32 R7, RZ, RZ, UR11 ;  /* 0x0000000bff077e24 */ /* 0x000fe4000f8e00ff */
[----:B------:R-:W-:Y:S01]  /*a310*/  IMAD.MOV.U32 R0, RZ, RZ, -0x800000 ;  /* 0xff800000ff007424 */ /* 0x000fe200078e00ff */
[----:B------:R-:W-:-:S09]  /*a320*/  FSETP.NE.FTZ.AND P0, PT, R10, RZ, PT ;  /* 0x000000ff0a00720b */ /* 0x000fd20003f15000 */
[----:B------:R-:W0:Y:S01]  /*a330*/  @P2 MUFU.LG2 R9, R11 ;  /* 0x0000000b00092308 */ /* 0x000e220000000c00 */
[----:B------:R-:W-:-:S03]  /*a340*/  @P2 FMUL.FTZ R13, R13, 0.69314718246459960938 ;  /* 0x3f3172180d0d2820 */ /* 0x000fc60000410000 */
[----:B------:R-:W-:-:S04]  /*a350*/  @P0 FMUL.FTZ R7, R7, 0.69314718246459960938 ;  /* 0x3f31721807070820 */ /* 0x000fc80000410000 */
[----:B------:R-:W1:Y:S08]  /*a360*/  @P0 MUFU.LG2 R8, R10 ;  /* 0x0000000a00080308 */ /* 0x000e700000000c00 */
[----:B------:R0:W2:Y:S08]  /*a370*/  @P0 MUFU.RCP R6, R10 ;  /* 0x0000000a00060308 */ /* 0x0000b00000001000 */
[----:B------:R3:W4:Y:S01]  /*a380*/  @P2 MUFU.RCP R5, R11 ;  /* 0x0000000b00052308 */ /* 0x0007220000001000 */
[----:B0-----:R-:W-:Y:S01]  /*a390*/  @P2 FMUL.FTZ R10, R9, 0.69314718246459960938 ;  /* 0x3f317218090a2820 */ /* 0x001fe20000410000 */
[----:B-1----:R-:W-:-:S03]  /*a3a0*/  @P0 FMUL.FTZ R8, R8, 0.69314718246459960938 ;  /* 0x3f31721808080820 */ /* 0x002fc60000410000 */
[----:B------:R-:W-:Y:S01]  /*a3b0*/  @P2 FFMA.FTZ R0, R13, R3, R10 ;  /* 0x000000030d002223 */ /* 0x000fe2000001000a */
[----:B------:R-:W-:Y:S01]  /*a3c0*/  @P0 FFMA.FTZ R2, R7, R4, R8 ;  /* 0x0000000407020223 */ /* 0x000fe20000010008 */
[----:B------:R-:W-:Y:S02]  /*a3d0*/  WARPGROUP.DEPBAR.LE gsb0, 0x0 ;  /* 0x00008000000079c5 */ /* 0x000fe40000010000 */
        /* <DEDUP_REMOVED lines=9> */
[----:B------:R-:W-:Y:S01]  /*a470*/  UMOV UR7, 0x40000040 ;  /* 0x4000004000077882 */ /* 0x000fe20000000000 */
[----:B------:R-:W-:Y:S01]  /*a480*/  UIADD3 UR8, UR8, 0x200, URZ ;  /* 0x0000020008087890 */ /* 0x000fe2000fffe03f */
[----:B------:R-:W-:Y:S02]  /*a490*/  WARPGROUP.DEPBAR.LE gsb0, 0x0 ;  /* 0x00008000000079c5 */ /* 0x000fe40000010000 */
[----:B------:R-:W-:-:S15]  /*a4a0*/  WARPGROUP.ARRIVE ;  /* 0x00000000000079c5 */ /* 0x000fde0000000000 */
[----:B------:R-:W-:-:S07]  /*a4b0*/  NOP ;  /* 0x0000000000007918 */ /* 0x000fce0000000000 */
[----:B------:R-:W-:Y:S01]  /*a4c0*/  HGMMA.64x256x16.F32.BF16 R24, R196, gdesc[UR4].tnspB, R24, gsb0 ;  /* 0x43e00004c4187df0 */ /* 0x000fe20008001818 */
[----:B------:R-:W-:Y:S01]  /*a4d0*/  UMOV UR6, UR4 ;  /* 0x0000000400067c82 */ /* 0x000fe20008000000 */
[----:B------:R-:W-:Y:S01]  /*a4e0*/  UMOV UR7, UR5 ;  /* 0x0000000500077c82 */ /* 0x000fe20008000000 */
[----:B------:R-:W-:Y:S01]  /*a4f0*/  UIADD3 UR5, -UR13, URZ, URZ ;  /* 0x0000003f0d057290 */ /* 0x000fe2000fffe13f */
[----:B------:R-:W-:Y:S01]  /*a500*/  IMAD.U32 R222, RZ, RZ, UR6 ;  /* 0x00000006ffde7e24 */ /* 0x000fe2000f8e00ff */
[----:B------:R-:W-:Y:S01]  /*a510*/  MOV R223, UR7 ;  /* 0x0000000700df7c02 */ /* 0x000fe20008000f00 */
[----:B------:R-:W-:Y:S01]  /*a520*/  UMOV UR6, UR8 ;  /* 0x0000000800067c82 */ /* 0x000fe20008000000 */
[----:B------:R-:W-:Y:S01]  /*a530*/  UMOV UR7, 0x40000040 ;  /* 0x4000004000077882 */ /* 0x000fe20000000000 */
[----:B------:R-:W-:Y:S01]  /*a540*/  UIMAD UR10, UR10, UR5, UR14 ;  /* 0x000000050a0a72a4 */ /* 0x000fe2000f8e020e */
[----:B------:R-:W-:Y:S01]  /*a550*/  IMAD.WIDE R154, R155, 0x2, R222 ;  /* 0x000000029b9a7825 */ /* 0x000fe200078e02de */
[----:B------:R-:W-:-:S02]  /*a560*/  ULDC.64 UR8, c[0x0][0xb90] ;  /* 0x0002e40000087ab9 */ /* 0x000fc40000000a00 */
[----:B------:R-:W-:Y:S01]  /*a570*/  USHF.R.S32.HI UR11, URZ, 0x1f, UR10 ;  /* 0x0000001f3f0b7899 */ /* 0x000fe2000801140a */
[----:B------:R-:W-:Y:S01]  /*a580*/  IMAD.WIDE R222, R224, 0x2, R222 ;  /* 0x00000002e0de7825 */ /* 0x000fe200078e02de */
[----:B------:R-:W-:Y:S02]  /*a590*/  LOP3.LUT R187, R154, 0x380, RZ, 0xc0, !PT ;  /* 0x000003809abb7812 */ /* 0x000fe400078ec0ff */
[----:B------:R-:W-:Y:S01]  /*a5a0*/  UIMAD UR5, UR11, UR8, URZ ;  /* 0x000000080b0572a4 */ /* 0x000fe2000f8e023f */
[----:B------:R-:W-:-:S03]  /*a5b0*/  IADD3 R211, P4, R222, 0xc060, RZ ;  /* 0x0000c060ded37810 */ /* 0x000fc60007f9e0ff */
[----:B------:R-:W-:Y:S01]  /*a5c0*/  UIMAD UR5, UR10, UR9, UR5 ;  /* 0x000000090a0572a4 */ /* 0x000fe2000f8e0205 */
[C---:B------:R-:W-:Y:S02]  /*a5d0*/  IADD3 R169, P3, R222.reuse, 0xc040, RZ ;  /* 0x0000c040dea97810 */ /* 0x040fe40007f7e0ff */
[----:B------:R-:W-:Y:S02]  /*a5e0*/  LOP3.LUT R210, R211, 0x380, RZ, 0xc0, !PT ;  /* 0x00000380d3d27812 */ /* 0x000fe400078ec0ff */
[----:B------:R-:W-:Y:S01]  /*a5f0*/  IADD3 R14, P2, R222, 0xc020, RZ ;  /* 0x0000c020de0e7810 */ /* 0x000fe20007f5e0ff */
[--C-:B------:R-:W-:Y:S01]  /*a600*/  IMAD.X R209, RZ, RZ, R223.reuse, P3 ;  /* 0x000000ffffd17224 */ /* 0x100fe200018e06df */
[----:B------:R-:W-:Y:S02]  /*a610*/  SHF.R.U64 R210, R210, 0x3, RZ ;  /* 0x00000003d2d27819 */ /* 0x000fe400000012ff */
[----:B------:R-:W-:Y:S01]  /*a620*/  LOP3.LUT R7, R222, 0x380, RZ, 0xc0, !PT ;  /* 0x00000380de077812 */ /* 0x000fe200078ec0ff */
[--C-:B------:R-:W-:Y:S01]  /*a630*/  IMAD.X R9, RZ, RZ, R223.reuse, P2 ;  /* 0x000000ffff097224 */ /* 0x100fe200010e06df */
[----:B------:R-:W-:Y:S01]  /*a640*/  LOP3.LUT R210, R210, R211, RZ, 0x3c, !PT ;  /* 0x000000d3d2d27212 */ /* 0x000fe200078e3cff */
[----:B------:R-:W-:Y:S01]  /*a650*/  IMAD.X R211, RZ, RZ, R223, P4 ;  /* 0x000000ffffd37224 */ /* 0x000fe200020e06df */
[----:B------:R-:W-:-:S02]  /*a660*/  IADD3 R167, P6, R222, 0x8060, RZ ;  /* 0x00008060dea77810 */ /* 0x000fc40007fde0ff */
[C---:B------:R-:W-:Y:S02]  /*a670*/  IADD3 R12, P5, R222.reuse, 0x20, RZ ;  /* 0x00000020de0c7810 */ /* 0x040fe40007fbe0ff */
[C---:B------:R-:W-:Y:S01]  /*a680*/  IADD3 R165, P4, R222.reuse, 0x8040, RZ ;  /* 0x00008040dea57810 */ /* 0x040fe20007f9e0ff */
[--C-:B------:R-:W-:Y:S01]  /*a690*/  IMAD.X R207, RZ, RZ, R223.reuse, P6 ;  /* 0x000000ffffcf7224 */ /* 0x100fe200030e06df */
[C---:B------:R-:W-:Y:S01]  /*a6a0*/  IADD3 R163, P3, R222.reuse, 0x8020, RZ ;  /* 0x00008020dea37810 */ /* 0x040fe20007f7e0ff */
[--C-:B------:R-:W-:Y:S01]  /*a6b0*/  IMAD.X R15, RZ, RZ, R223.reuse, P5 ;  /* 0x000000ffff0f7224 */ /* 0x100fe200028e06df */
[C---:B------:R-:W-:Y:S01]  /*a6c0*/  IADD3 R161, P2, R222.reuse, 0x8000, RZ ;  /* 0x00008000dea17810 */ /* 0x040fe20007f5e0ff */
[--C-:B------:R-:W-:Y:S01]  /*a6d0*/  IMAD.X R205, RZ, RZ, R223.reuse, P4 ;  /* 0x000000ffffcd7224 */ /* 0x100fe200020e06df */
[----:B------:R-:W-:Y:S01]  /*a6e0*/  IADD3 R156, P0, R222, 0xc000, RZ ;  /* 0x0000c000de9c7810 */ /* 0x000fe20007f1e0ff */
[--C-:B------:R-:W-:Y:S01]  /*a6f0*/  IMAD.X R13, RZ, RZ, R223.reuse, P3 ;  /* 0x000000ffff0d7224 */ /* 0x100fe200018e06df */
[----:B------:R-:W-:Y:S01]  /*a700*/  SHF.R.U64 R7, R7, 0x3, RZ ;  /* 0x0000000307077819 */ /* 0x000fe200000012ff */
[----:B------:R-:W-:Y:S01]  /*a710*/  IMAD.X R203, RZ, RZ, R223, P2 ;  /* 0x000000ffffcb7224 */ /* 0x000fe200010e06df */
[----:B------:R-:W-:-:S02]  /*a720*/  LOP3.LUT R8, R14, 0x380, RZ, 0xc0, !PT ;  /* 0x000003800e087812 */ /* 0x000fc400078ec0ff */
[----:B---3--:R-:W-:Y:S02]  /*a730*/  IADD3.X R11, RZ, R223, RZ, P0, !PT ;  /* 0x000000dfff0b7210 */ /* 0x008fe400007fe4ff */
[C---:B------:R-:W-:Y:S02]  /*a740*/  IADD3 R152, P0, R222.reuse, 0x4060, RZ ;  /* 0x00004060de987810 */ /* 0x040fe40007f1e0ff */
[C---:B------:R-:W-:Y:S02]  /*a750*/  IADD3 R20, P6, R222.reuse, 0x40, RZ ;  /* 0x00000040de147810 */ /* 0x040fe40007fde0ff */
[C---:B------:R-:W-:Y:S01]  /*a760*/  IADD3 R159, P5, R222.reuse, 0x4040, RZ ;  /* 0x00004040de9f7810 */ /* 0x040fe20007fbe0ff */
[--C-:B------:R-:W-:Y:S01]  /*a770*/  IMAD.X R201, RZ, RZ, R223.reuse, P0 ;  /* 0x000000ffffc97224 */ /* 0x100fe200000e06df */
[C---:B------:R-:W-:Y:S01]  /*a780*/  IADD3 R157, P4, R222.reuse, 0x4020, RZ ;  /* 0x00004020de9d7810 */ /* 0x040fe20007f9e0ff */
[--C-:B------:R-:W-:Y:S01]  /*a790*/  IMAD.X R153, RZ, RZ, R223.reuse, P6 ;  /* 0x000000ffff997224 */ /* 0x100fe200030e06df */
[C---:B------:R-:W-:Y:S01]  /*a7a0*/  IADD3 R4, P3, R222.reuse, 0x4000, RZ ;  /* 0x00004000de047810 */ /* 0x040fe20007f7e0ff */
[----:B------:R-:W-:Y:S01]  /*a7b0*/  IMAD.X R21, RZ, RZ, R223, P5 ;  /* 0x000000ffff157224 */ /* 0x000fe200028e06df */
[----:B------:R-:W-:-:S02]  /*a7c0*/  IADD3 R3, P2, R222, 0x60, RZ ;  /* 0x00000060de037810 */ /* 0x000fc40007f5e0ff */
[----:B------:R-:W-:Y:S02]  /*a7d0*/  LOP3.LUT R222, R7, R222, RZ, 0x3c, !PT ;  /* 0x000000de07de7212 */ /* 0x000fe400078e3cff */
[----:B------:R-:W-:Y:S01]  /*a7e0*/  SHF.R.U64 R7, R8, 0x3, RZ ;  /* 0x0000000308077819 */ /* 0x000fe200000012ff */
[----:B------:R-:W-:Y:S01]  /*a7f0*/  IMAD.X R191, RZ, RZ, R223, P2 ;  /* 0x000000ffffbf7224 */ /* 0x000fe200010e06df */
[----:B------:R-:W-:Y:S02]  /*a800*/  LOP3.LUT R10, R156, 0x380, RZ, 0xc0, !PT ;  /* 0x000003809c0a7812 */ /* 0x000fe400078ec0ff */
[----:B------:R-:W-:Y:S02]  /*a810*/  LOP3.LUT R8, R7, R14, RZ, 0x3c, !PT ;  /* 0x0000000e07087212 */ /* 0x000fe400078e3cff */
[----:B------:R-:W-:Y:S02]  /*a820*/  SHF.R.U64 R7, R10, 0x3, RZ ;  /* 0x000000030a077819 */ /* 0x000fe400000012ff */
[----:B------:R-:W-:-:S02]  /*a830*/  LOP3.LUT R14, R167, 0x380, RZ, 0xc0, !PT ;  /* 0x00000380a70e7812 */ /* 0x000fc400078ec0ff */
[----:B------:R-:W-:Y:S02]  /*a840*/  LOP3.LUT R10, R7, R156, RZ, 0x3c, !PT ;  /* 0x0000009c070a7212 */ /* 0x000fe400078e3cff */
[----:B------:R-:W-:Y:S02]  /*a850*/  LOP3.LUT R7, R12, 0x380, RZ, 0xc0, !PT ;  /* 0x000003800c077812 */ /* 0x000fe400078ec0ff */
[----:B------:R-:W-:Y:S02]  /*a860*/  LOP3.LUT R158, R169, 0x380, RZ, 0xc0, !PT ;  /* 0x00000380a99e7812 */ /* 0x000fe400078ec0ff */
[----:B------:R-:W-:Y:S02]  /*a870*/  LOP3.LUT R156, R165, 0x380, RZ, 0xc0, !PT ;  /* 0x00000380a59c7812 */ /* 0x000fe400078ec0ff */
[----:B------:R-:W-:Y:S02]  /*a880*/  SHF.R.U64 R14, R14, 0x3, RZ ;  /* 0x000000030e0e7819 */ /* 0x000fe400000012ff */
[----:B------:R-:W-:-:S02]  /*a890*/  SHF.R.U64 R7, R7, 0x3, RZ ;  /* 0x0000000307077819 */ /* 0x000fc400000012ff */
[----:B------:R-:W-:Y:S02]  /*a8a0*/  SHF.R.U64 R158, R158, 0x3, RZ ;  /* 0x000000039e9e7819 */ /* 0x000fe400000012ff */
[----:B------:R-:W-:Y:S02]  /*a8b0*/  SHF.R.U64 R156, R156, 0x3, RZ ;  /* 0x000000039c9c7819 */ /* 0x000fe400000012ff */
[----:B------:R-:W-:Y:S02]  /*a8c0*/  LOP3.LUT R206, R14, R167, RZ, 0x3c, !PT ;  /* 0x000000a70ece7212 */ /* 0x000fe400078e3cff */
[----:B------:R-:W-:Y:S02]  /*a8d0*/  LOP3.LUT R14, R7, R12, RZ, 0x3c, !PT ;  /* 0x0000000c070e7212 */ /* 0x000fe400078e3cff */
[----:B------:R-:W-:Y:S02]  /*a8e0*/  LOP3.LUT R208, R158, R169, RZ, 0x3c, !PT ;  /* 0x000000a99ed07212 */ /* 0x000fe400078e3cff */
[----:B------:R-:W-:-:S02]  /*a8f0*/  LOP3.LUT R204, R156, R165, RZ, 0x3c, !PT ;  /* 0x000000a59ccc7212 */ /* 0x000fc400078e3cff */
[----:B------:R-:W-:Y:S02]  /*a900*/  LOP3.LUT R7, R152, 0x380, RZ, 0xc0, !PT ;  /* 0x0000038098077812 */ /* 0x000fe400078ec0ff */
[----:B------:R-:W-:Y:S02]  /*a910*/  LOP3.LUT R158, R163, 0x380, RZ, 0xc0, !PT ;  /* 0x00000380a39e7812 */ /* 0x000fe400078ec0ff */
[----:B------:R-:W-:Y:S02]  /*a920*/  LOP3.LUT R156, R161, 0x380, RZ, 0xc0, !PT ;  /* 0x00000380a19c7812 */ /* 0x000fe400078ec0ff */
[----:B------:R-:W-:Y:S02]  /*a930*/  SHF.R.U64 R7, R7, 0x3, RZ ;  /* 0x0000000307077819 */ /* 0x000fe400000012ff */
[----:B------:R-:W-:Y:S02]  /*a940*/  SHF.R.U64 R158, R158, 0x3, RZ ;  /* 0x000000039e9e7819 */ /* 0x000fe400000012ff */
[----:B------:R-:W-:-:S02]  /*a950*/  SHF.R.U64 R156, R156, 0x3, RZ ;  /* 0x000000039c9c7819 */ /* 0x000fc400000012ff */
[----:B------:R-:W-:Y:S02]  /*a960*/  LOP3.LUT R200, R7, R152, RZ, 0x3c, !PT ;  /* 0x0000009807c87212 */ /* 0x000fe400078e3cff */
[----:B------:R-:W-:Y:S02]  /*a970*/  LOP3.LUT R12, R158, R163, RZ, 0x3c, !PT ;  /* 0x000000a39e0c7212 */ /* 0x000fe400078e3cff */
[----:B------:R-:W-:Y:S02]  /*a980*/  LOP3.LUT R202, R156, R161, RZ, 0x3c, !PT ;  /* 0x000000a19cca7212 */ /* 0x000fe400078e3cff */
[----:B------:R-:W-:Y:S02]  /*a990*/  LOP3.LUT R7, R20, 0x380, RZ, 0xc0, !PT ;  /* 0x0000038014077812 */ /* 0x000fe400078ec0ff */
[----:B------:R-:W-:Y:S02]  /*a9a0*/  LOP3.LUT R158, R159, 0x380, RZ, 0xc0, !PT ;  /* 0x000003809f9e7812 */ /* 0x000fe400078ec0ff */
[----:B------:R-:W-:-:S02]  /*a9b0*/  LOP3.LUT R156, R157, 0x380, RZ, 0xc0, !PT ;  /* 0x000003809d9c7812 */ /* 0x000fc400078ec0ff */
[----:B------:R-:W-:Y:S02]  /*a9c0*/  SHF.R.U64 R7, R7, 0x3, RZ ;  /* 0x0000000307077819 */ /* 0x000fe400000012ff */
[----:B------:R-:W-:Y:S02]  /*a9d0*/  SHF.R.U64 R158, R158, 0x3, RZ ;  /* 0x000000039e9e7819 */ /* 0x000fe400000012ff */
[----:B------:R-:W-:Y:S02]  /*a9e0*/  SHF.R.U64 R156, R156, 0x3, RZ ;  /* 0x000000039c9c7819 */ /* 0x000fe400000012ff */
[----:B------:R-:W-:Y:S02]  /*a9f0*/  LOP3.LUT R152, R7, R20, RZ, 0x3c, !PT ;  /* 0x0000001407987212 */ /* 0x000fe400078e3cff */
[----:B------:R-:W-:Y:S02]  /*aa00*/  LOP3.LUT R20, R158, R159, RZ, 0x3c, !PT ;  /* 0x0000009f9e147212 */ /* 0x000fe400078e3cff */
[----:B------:R-:W-:-:S02]  /*aa10*/  IADD3 R163, P2, R154, 0x3000, RZ ;  /* 0x000030009aa37810 */ /* 0x000fc40007f5e0ff */
[C---:B------:R-:W-:Y:S02]  /*aa20*/  IADD3 R167, P0, R154.reuse, 0x4000, RZ ;  /* 0x000040009aa77810 */ /* 0x040fe40007f1e0ff */
[----:B------:R-:W-:Y:S02]  /*aa30*/  LOP3.LUT R162, R163, 0x380, RZ, 0xc0, !PT ;  /* 0x00000380a3a27812 */ /* 0x000fe400078ec0ff */
[C---:B------:R-:W-:Y:S02]  /*aa40*/  IADD3 R171, P6, R154.reuse, 0x5000, RZ ;  /* 0x000050009aab7810 */ /* 0x040fe40007fde0ff */
[----:B------:R-:W-:Y:S02]  /*aa50*/  IADD3 R173, P5, R154, 0x6000, RZ ;  /* 0x000060009aad7810 */ /* 0x000fe40007fbe0ff */
[----:B------:R-:W-:Y:S02]  /*aa60*/  SHF.R.U64 R162, R162, 0x3, RZ ;  /* 0x00000003a2a27819 */ /* 0x000fe400000012ff */
[----:B------:R-:W-:-:S02]  /*aa70*/  LOP3.LUT R166, R167, 0x380, RZ, 0xc0, !PT ;  /* 0x00000380a7a67812 */ /* 0x000fc400078ec0ff */
[----:B------:R-:W-:Y:S02]  /*aa80*/  LOP3.LUT R170, R171, 0x380, RZ, 0xc0, !PT ;  /* 0x00000380abaa7812 */ /* 0x000fe400078ec0ff */
[----:B------:R-:W-:Y:S02]  /*aa90*/  LOP3.LUT R172, R173, 0x380, RZ, 0xc0, !PT ;  /* 0x00000380adac7812 */ /* 0x000fe400078ec0ff */
[----:B------:R-:W-:Y:S01]  /*aaa0*/  LOP3.LUT R162, R162, R163, RZ, 0x3c, !PT ;  /* 0x000000a3a2a27212 */ /* 0x000fe200078e3cff */
[----:B------:R-:W-:Y:S01]  /*aab0*/  IMAD.X R163, RZ, RZ, R155, P2 ;  /* 0x000000ffffa37224 */ /* 0x000fe200010e069b */
[----:B------:R-:W-:Y:S02]  /*aac0*/  SHF.R.U64 R166, R166, 0x3, RZ ;  /* 0x00000003a6a67819 */ /* 0x000fe400000012ff */
[----:B------:R-:W-:Y:S02]  /*aad0*/  SHF.R.U64 R170, R170, 0x3, RZ ;  /* 0x00000003aaaa7819 */ /* 0x000fe400000012ff */
[----:B------:R-:W-:-:S02]  /*aae0*/  SHF.R.U64 R172, R172, 0x3, RZ ;  /* 0x00000003acac7819 */ /* 0x000fc400000012ff */
[----:B------:R-:W-:Y:S02]  /*aaf0*/  IADD3 R185, P2, R154, 0x9000, RZ ;  /* 0x000090009ab97810 */ /* 0x000fe40007f5e0ff */
[----:B------:R-:W-:Y:S02]  /*ab00*/  LOP3.LUT R160, R3, 0x380, RZ, 0xc0, !PT ;  /* 0x0000038003a07812 */ /* 0x000fe400078ec0ff */
[----:B------:R-:W-:Y:S01]  /*ab10*/  LOP3.LUT R166, R166, R167, RZ, 0x3c, !PT ;  /* 0x000000a7a6a67212 */ /* 0x000fe200078e3cff */
[--C-:B------:R-:W-:Y:S01]  /*ab20*/  IMAD.X R167, RZ, RZ, R155.reuse, P0 ;  /* 0x000000ffffa77224 */ /* 0x100fe200000e069b */
[----:B------:R-:W-:Y:S01]  /*ab30*/  LOP3.LUT R170, R170, R171, RZ, 0x3c, !PT ;  /* 0x000000abaaaa7212 */ /* 0x000fe200078e3cff */
[----:B------:R-:W-:Y:S01]  /*ab40*/  IMAD.X R171, RZ, RZ, R155, P6 ;  /* 0x000000ffffab7224 */ /* 0x000fe200030e069b */
[----:B------:R-:W-:Y:S02]  /*ab50*/  LOP3.LUT R172, R172, R173, RZ, 0x3c, !PT ;  /* 0x000000adacac7212 */ /* 0x000fe400078e3cff */
[----:B------:R-:W-:-:S02]  /*ab60*/  LOP3.LUT R184, R185, 0x380, RZ, 0xc0, !PT ;  /* 0x00000380b9b87812 */ /* 0x000fc400078ec0ff */
[----:B------:R-:W-:Y:S02]  /*ab70*/  LOP3.LUT R7, R4, 0x380, RZ, 0xc0, !PT ;  /* 0x0000038004077812 */ /* 0x000fe400078ec0ff */
[----:B------:R-:W-:Y:S02]  /*ab80*/  SHF.R.U64 R160, R160, 0x3, RZ ;  /* 0x00000003a0a07819 */ /* 0x000fe400000012ff */
[----:B------:R-:W-:Y:S02]  /*ab90*/  IADD3.X R173, RZ, R155, RZ, P5, !PT ;  /* 0x0000009bffad7210 */ /* 0x000fe40002ffe4ff */
[C---:B------:R-:W-:Y:S02]  /*aba0*/  IADD3 R161, P0, R154.reuse, 0xa000, RZ ;  /* 0x0000a0009aa17810 */ /* 0x040fe40007f1e0ff */
[C---:B------:R-:W-:Y:S02]  /*abb0*/  IADD3 R169, P6, R154.reuse, 0xb000, RZ ;  /* 0x0000b0009aa97810 */ /* 0x040fe40007fde0ff */
[----:B------:R-:W-:-:S02]  /*abc0*/  IADD3 R175, P5, R154, 0xc000, RZ ;  /* 0x0000c0009aaf7810 */ /* 0x000fc40007fbe0ff */
[----:B------:R-:W-:Y:S02]  /*abd0*/  SHF.R.U64 R184, R184, 0x3, RZ ;  /* 0x00000003b8b87819 */ /* 0x000fe400000012ff */
[----:B------:R-:W-:Y:S02]  /*abe0*/  SHF.R.U64 R7, R7, 0x3, RZ ;  /* 0x0000000307077819 */ /* 0x000fe400000012ff */
[----:B------:R-:W-:Y:S02]  /*abf0*/  LOP3.LUT R190, R160, R3, RZ, 0x3c, !PT ;  /* 0x00000003a0be7212 */ /* 0x000fe400078e3cff */
[----:B------:R-:W-:Y:S02]  /*ac00*/  LOP3.LUT R160, R161, 0x380, RZ, 0xc0, !PT ;  /* 0x00000380a1a07812 */ /* 0x000fe400078ec0ff */
[----:B------:R-:W-:Y:S02]  /*ac10*/  LOP3.LUT R168, R169, 0x380, RZ, 0xc0, !PT ;  /* 0x00000380a9a87812 */ /* 0x000fe400078ec0ff */
[----:B------:R-:W-:-:S02]  /*ac20*/  LOP3.LUT R174, R175, 0x380, RZ, 0xc0, !PT ;  /* 0x00000380afae7812 */ /* 0x000fc400078ec0ff */
[----:B------:R-:W-:Y:S01]  /*ac30*/  MOV R10, R10 ;  /* 0x0000000a000a7202 */ /* 0x000fe20000000f00 */
[----:B------:R-:W-:Y:S01]  /*ac40*/  IMAD.U32 R11, RZ, RZ, UR12 ;  /* 0x0000000cff0b7e24 */ /* 0x000fe2000f8e00ff */
[----:B------:R-:W-:Y:S01]  /*ac50*/  LOP3.LUT R184, R184, R185, RZ, 0x3c, !PT ;  /* 0x000000b9b8b87212 */ /* 0x000fe200078e3cff */
[----:B------:R-:W-:Y:S01]  /*ac60*/  IMAD.X R185, RZ, RZ, R155, P2 ;  /* 0x000000ffffb97224 */ /* 0x000fe200010e069b */
[----:B------:R-:W-:Y:S01]  /*ac70*/  SHF.R.U64 R160, R160, 0x3, RZ ;  /* 0x00000003a0a07819 */ /* 0x000fe200000012ff */
[----:B------:R-:W-:Y:S01]  /*ac80*/  USHF.R.S32.HI UR12, URZ, 0x1f, UR13 ;  /* 0x0000001f3f0c7899 */ /* 0x000fe2000801140d */
[----:B------:R-:W-:Y:S02]  /*ac90*/  SHF.R.U64 R168, R168, 0x3, RZ ;  /* 0x00000003a8a87819 */ /* 0x000fe400000012ff */
[----:B------:R-:W-:Y:S02]  /*aca0*/  SHF.R.U64 R174, R174, 0x3, RZ ;  /* 0x00000003aeae7819 */ /* 0x000fe400000012ff */
[----:B------:R-:W-:-:S02]  /*acb0*/  SHF.R.U64 R187, R187, 0x3, RZ ;  /* 0x00000003bbbb7819 */ /* 0x000fc400000012ff */
[----:B------:R-:W-:Y:S01]  /*acc0*/  MOV R153, R152 ;  /* 0x0000009800997202 */ /* 0x000fe20000000f00 */
[----:B------:R-:W-:Y:S01]  /*acd0*/  @!P1 VIADD R152, R11, 0x38860 ;  /* 0x000388600b989836 */ /* 0x000fe20000000000 */
[----:B------:R-:W-:Y:S01]  /*ace0*/  LOP3.LUT R160, R160, R161, RZ, 0x3c, !PT ;  /* 0x000000a1a0a07212 */ /* 0x000fe200078e3cff */
[--C-:B------:R-:W-:Y:S01]  /*acf0*/  IMAD.X R161, RZ, RZ, R155.reuse, P0 ;  /* 0x000000ffffa17224 */ /* 0x100fe200000e069b */
[----:B------:R-:W-:Y:S01]  /*ad00*/  LOP3.LUT R168, R168, R169, RZ, 0x3c, !PT ;  /* 0x000000a9a8a87212 */ /* 0x000fe200078e3cff */
[--C-:B------:R-:W-:Y:S01]  /*ad10*/  IMAD.X R169, RZ, RZ, R155.reuse, P6 ;  /* 0x000000ffffa97224 */ /* 0x100fe200030e069b */
[----:B------:R-:W-:Y:S01]  /*ad20*/  LOP3.LUT R174, R174, R175, RZ, 0x3c, !PT ;  /* 0x000000afaeae7212 */ /* 0x000fe200078e3cff */
[----:B------:R-:W-:Y:S01]  /*ad30*/  IMAD.X R175, RZ, RZ, R155, P5 ;  /* 0x000000ffffaf7224 */ /* 0x000fe200028e069b */
[----:B------:R-:W-:Y:S02]  /*ad40*/  LOP3.LUT R186, R187, R154, RZ, 0x3c, !PT ;  /* 0x0000009abbba7212 */ /* 0x000fe400078e3cff */
[----:B------:R-:W-:-:S02]  /*ad50*/  MOV R187, R155 ;  /* 0x0000009b00bb7202 */ /* 0x000fc40000000f00 */
[----:B------:R-:W-:Y:S02]  /*ad60*/  MOV R15, R14 ;  /* 0x0000000e000f7202 */ /* 0x000fe40000000f00 */
[----:B------:R-:W-:Y:S02]  /*ad70*/  MOV R21, R20 ;  /* 0x0000001400157202 */ /* 0x000fe40000000f00 */
[----:B------:R-:W-:Y:S02]  /*ad80*/  MOV R13, R12 ;  /* 0x0000000c000d7202 */ /* 0x000fe40000000f00 */
[----:B------:R-:W-:Y:S02]  /*ad90*/  MOV R12, R200 ;  /* 0x000000c8000c7202 */ /* 0x000fe40000000f00 */
[----:B------:R-:W-:Y:S02]  /*ada0*/  MOV R14, R202 ;  /* 0x000000ca000e7202 */ /* 0x000fe40000000f00 */
[----:B------:R-:W-:-:S02]  /*adb0*/  MOV R8, R8 ;  /* 0x0000000800087202 */ /* 0x000fc40000000f00 */
[----:B------:R-:W-:Y:S01]  /*adc0*/  MOV R9, R204 ;  /* 0x000000cc00097202 */ /* 0x000fe20000000f00 */
[----:B------:R-:W-:Y:S02]  /*add0*/  WARPGROUP.DEPBAR.LE gsb0, 0x0 ;  /* 0x00008000000079c5 */ /* 0x000fe40000010000 */
[----:B------:R-:W-:Y:S01]  /*ade0*/  WARPGROUP.ARRIVE ;  /* 0x00000000000079c5 */ /* 0x000fe20000000000 */
[----:B------:R-:W-:Y:S01]  /*adf0*/  IMAD.X R199, RZ, RZ, R223, P4 ;  /* 0x000000ffffc77224 */ /* 0x000fe200020e06df */
[----:B------:R-:W-:Y:S02]  /*ae00*/  IADD3.X R197, RZ, R223, RZ, P3, !PT ;  /* 0x000000dfffc57210 */ /* 0x000fe40001ffe4ff */
[----:B------:R-:W-:Y:S02]  /*ae10*/  LOP3.LUT R198, R156, R157, RZ, 0x3c, !PT ;  /* 0x0000009d9cc67212 */ /* 0x000fe400078e3cff */
[----:B------:R-:W-:Y:S01]  /*ae20*/  HGMMA.64x256x16.F32.BF16 R24, R192, gdesc[UR4].tnspB, R24, gsb0 ;  /* 0x43e00004c0187df0 */ /* 0x000fe20008001818 */
[C---:B------:R-:W-:Y:S01]  /*ae30*/  IADD3 R157, P4, R154.reuse, 0x1000, RZ ;  /* 0x000010009a9d7810 */ /* 0x040fe20007f9e0ff */
[----:B------:R-:W-:Y:S01]  /*ae40*/  UIMAD.WIDE.U32 UR6, UR10, UR8, URZ ;  /* 0x000000080a0672a5 */ /* 0x000fe2000f8e003f */
[----:B------:R-:W-:-:S02]  /*ae50*/  IADD3 R159, P3, R154, 0x2000, RZ ;  /* 0x000020009a9f7810 */ /* 0x000fc40007f7e0ff */
[----:B------:R-:W-:Y:S01]  /*ae60*/  LOP3.LUT R156, R157, 0x380, RZ, 0xc0, !PT ;  /* 0x000003809d9c7812 */ /* 0x000fe200078ec0ff */
[----:B------:R-:W-:Y:S01]  /*ae70*/  ULDC.64 UR8, c[0x0][0x208] ;  /* 0x0000820000087ab9 */ /* 0x000fe20000000a00 */
[----:B------:R-:W-:Y:S01]  /*ae80*/  LOP3.LUT R158, R159, 0x380, RZ, 0xc0, !PT ;  /* 0x000003809f9e7812 */ /* 0x000fe200078ec0ff */
[----:B------:R-:W-:Y:S01]  /*ae90*/  IMAD.U32 R188, RZ, RZ, UR6 ;  /* 0x00000006ffbc7e24 */ /* 0x000fe2000f8e00ff */
[----:B------:R-:W-:Y:S01]  /*aea0*/  SHF.R.U64 R156, R156, 0x3, RZ ;  /* 0x000000039c9c7819 */ /* 0x000fe200000012ff */
[----:B------:R-:W-:Y:S01]  /*aeb0*/  UIADD3 UR6, UR7, UR5, URZ ;  /* 0x0000000507067290 */ /* 0x000fe2000fffe03f */
[----:B------:R-:W-:Y:S01]  /*aec0*/  SHF.R.U64 R158, R158, 0x3, RZ ;  /* 0x000000039e9e7819 */ /* 0x000fe200000012ff */
[----:B------:R-:W-:Y:S01]  /*aed0*/  IMAD.U32 R189, RZ, RZ, UR7 ;  /* 0x00000007ffbd7e24 */ /* 0x000fe2000f8e00ff */
[----:B------:R-:W-:Y:S01]  /*aee0*/  LOP3.LUT R156, R156, R157, RZ, 0x3c, !PT ;  /* 0x0000009d9c9c7212 */ /* 0x000fe200078e3cff */
[--C-:B------:R-:W-:Y:S01]  /*aef0*/  IMAD.X R157, RZ, RZ, R155.reuse, P4 ;  /* 0x000000ffff9d7224 */ /* 0x100fe200020e069b */
[----:B------:R-:W-:Y:S01]  /*af00*/  LOP3.LUT R158, R158, R159, RZ, 0x3c, !PT ;  /* 0x0000009f9e9e7212 */ /* 0x000fe200078e3cff */
[----:B------:R-:W-:Y:S01]  /*af10*/  IMAD.X R159, RZ, RZ, R155, P3 ;  /* 0x000000ffff9f7224 */ /* 0x000fe200018e069b */
[C---:B------:R-:W-:Y:S01]  /*af20*/  IADD3 R177, P4, R154.reuse, 0x7000, RZ ;  /* 0x000070009ab17810 */ /* 0x040fe20007f9e0ff */
[----:B------:R-:W-:Y:S01]  /*af30*/  IMAD.U32 R189, RZ, RZ, UR6 ;  /* 0x00000006ffbd7e24 */ /* 0x000fe2000f8e00ff */
[----:B------:R-:W-:Y:S01]  /*af40*/  IADD3 R181, P3, R154, 0x8000, RZ ;  /* 0x000080009ab57810 */ /* 0x000fe20007f7e0ff */
[----:B------:R-:W-:Y:S01]  /*af50*/  ULDC.64 UR6, c[0x0][0xb88] ;  /* 0x0002e20000067ab9 */ /* 0x000fe20000000a00 */
[----:B------:R-:W-:-:S02]  /*af60*/  LOP3.LUT R176, R177, 0x380, RZ, 0xc0, !PT ;  /* 0x00000380b1b07812 */ /* 0x000fc400078ec0ff */
[----:B------:R-:W-:Y:S02]  /*af70*/  LOP3.LUT R180, R181, 0x380, RZ, 0xc0, !PT ;  /* 0x00000380b5b47812 */ /* 0x000fe400078ec0ff */
[----:B------:R-:W-:Y:S02]  /*af80*/  SHF.R.U64 R176, R176, 0x3, RZ ;  /* 0x00000003b0b07819 */ /* 0x000fe400000012ff */
[----:B------:R-:W-:Y:S02]  /*af90*/  SHF.R.U64 R180, R180, 0x3, RZ ;  /* 0x00000003b4b47819 */ /* 0x000fe400000012ff */
[----:B------:R-:W-:Y:S01]  /*afa0*/  LOP3.LUT R176, R176, R177, RZ, 0x3c, !PT ;  /* 0x000000b1b0b07212 */ /* 0x000fe200078e3cff */
[--C-:B------:R-:W-:Y:S01]  /*afb0*/  IMAD.X R177, RZ, RZ, R155.reuse, P4 ;  /* 0x000000ffffb17224 */ /* 0x100fe200020e069b */
[----:B------:R-:W-:Y:S01]  /*afc0*/  LOP3.LUT R180, R180, R181, RZ, 0x3c, !PT ;  /* 0x000000b5b4b47212 */ /* 0x000fe200078e3cff */
[----:B------:R-:W-:Y:S01]  /*afd0*/  IMAD.X R181, RZ, RZ, R155, P3 ;  /* 0x000000ffffb57224 */ /* 0x000fe200018e069b */
[----:B------:R-:W-:-:S02]  /*afe0*/  IADD3 R183, P4, R154, 0xd000, RZ ;  /* 0x0000d0009ab77810 */ /* 0x000fc40007f9e0ff */
[----:B------:R-:W-:Y:S02]  /*aff0*/  IADD3 R165, P3, R154, 0xe000, RZ ;  /* 0x0000e0009aa57810 */ /* 0x000fe40007f7e0ff */
[----:B------:R-:W-:Y:S02]  /*b000*/  LOP3.LUT R182, R183, 0x380, RZ, 0xc0, !PT ;  /* 0x00000380b7b67812 */ /* 0x000fe400078ec0ff */
[----:B------:R-:W-:Y:S02]  /*b010*/  LOP3.LUT R164, R165, 0x380, RZ, 0xc0, !PT ;  /* 0x00000380a5a47812 */ /* 0x000fe400078ec0ff */
[----:B------:R-:W-:Y:S02]  /*b020*/  LOP3.LUT R196, R7, R4, RZ, 0x3c, !PT ;  /* 0x0000000407c47212 */ /* 0x000fe400078e3cff */
[----:B------:R-:W-:Y:S02]  /*b030*/  SHF.R.U64 R182, R182, 0x3, RZ ;  /* 0x00000003b6b67819 */ /* 0x000fe400000012ff */
[----:B------:R-:W-:-:S02]  /*b040*/  SHF.R.U64 R164, R164, 0x3, RZ ;  /* 0x00000003a4a47819 */ /* 0x000fc400000012ff */
[----:B------:R-:W-:Y:S02]  /*b050*/  IADD3 R4, P2, R154, 0xf000, RZ ;  /* 0x0000f0009a047810 */ /* 0x000fe40007f5e0ff */
[----:B------:R-:W-:Y:S01]  /*b060*/  LOP3.LUT R182, R182, R183, RZ, 0x3c, !PT ;  /* 0x000000b7b6b67212 */ /* 0x000fe200078e3cff */
[--C-:B------:R-:W-:Y:S01]  /*b070*/  IMAD.X R183, RZ, RZ, R155.reuse, P4 ;  /* 0x000000ffffb77224 */ /* 0x100fe200020e069b */
[----:B------:R-:W-:Y:S01]  /*b080*/  LOP3.LUT R164, R164, R165, RZ, 0x3c, !PT ;  /* 0x000000a5a4a47212 */ /* 0x000fe200078e3cff */
[--C-:B------:R-:W-:Y:S01]  /*b090*/  IMAD.X R165, RZ, RZ, R155.reuse, P3 ;  /* 0x000000ffffa57224 */ /* 0x100fe200018e069b */
[----:B------:R-:W-:Y:S01]  /*b0a0*/  MOV R154, R222 ;  /* 0x000000de009a7202 */ /* 0x000fe20000000f00 */
[----:B------:R-:W-:Y:S01]  /*b0b0*/  IMAD.X R179, RZ, RZ, R155, P2 ;  /* 0x000000ffffb37224 */ /* 0x000fe200010e069b */
[----:B------:R-:W-:Y:S02]  /*b0c0*/  @!P1 PRMT R155, RZ, 0x654, R152 ;  /* 0x00000654ff9b9816 */ /* 0x000fe40000000098 */
[----:B------:R-:W-:-:S02]  /*b0d0*/  R2UR UR5, R217 ;  /* 0x00000000d90572ca */ /* 0x000fc400000e0000 */
[----:B------:R-:W-:Y:S02]  /*b0e0*/  MOV R152, R190 ;  /* 0x000000be00987202 */ /* 0x000fe40000000f00 */
[----:B------:R-:W-:Y:S02]  /*b0f0*/  MOV R20, R196 ;  /* 0x000000c400147202 */ /* 0x000fe40000000f00 */
[----:B------:R-:W-:Y:S02]  /*b100*/  MOV R11, R198 ;  /* 0x000000c6000b7202 */ /* 0x000fe40000000f00 */
[----:B------:R-:W-:Y:S02]  /*b110*/  LOP3.LUT R3, R4, 0x380, RZ, 0xc0, !PT ;  /* 0x0000038004037812 */ /* 0x000fe400078ec0ff */
[----:B------:R-:W-:Y:S02]  /*b120*/  MOV R7, R208 ;  /* 0x000000d000077202 */ /* 0x000fe40000000f00 */
[----:B------:R-:W-:-:S04]  /*b130*/  SHF.R.U64 R3, R3, 0x3, RZ ;  /* 0x0000000303037819 */ /* 0x000fc800000012ff */
[----:B------:R-:W-:Y:S02]  /*b140*/  LOP3.LUT R178, R3, R4, RZ, 0x3c, !PT ;  /* 0x0000000403b27212 */ /* 0x000fe400078e3cff */
[----:B------:R-:W-:Y:S02]  /*b150*/  MOV R3, R206 ;  /* 0x000000ce00037202 */ /* 0x000fe40000000f00 */
[----:B------:R-:W-:Y:S01]  /*b160*/  MOV R4, R210 ;  /* 0x000000d200047202 */ /* 0x000fe20000000f00 */
[----:B------:R-:W-:Y:S02]  /*b170*/  UIADD3 UR60, UR60, 0x1, URZ ;  /* 0x000000013c3c7890 */ /* 0x000fe4000fffe03f */
[----:B------:R-:W-:Y:S02]  /*b180*/  UIADD3 UR4, UR4, 0x38820, URZ ;  /* 0x0003882004047890 */ /* 0x000fe4000fffe03f */
[----:B------:R-:W-:Y:S02]  /*b190*/  UISETP.NE.AND UP0, UPT, UR60, 0x2, UPT ;  /* 0x000000023c00788c */ /* 0x000fe4000bf05270 */
[----:B------:R-:W-:Y:S01]  /*b1a0*/  UPRMT UR4, URZ, 0x654, UR4 ;  /* 0x000006543f047896 */ /* 0x000fe20008000004 */
[----:B------:R-:W-:Y:S01]  /*b1b0*/  BSSY B0, `(.L_x_29) ;  /* 0x000015a000007945 */ /* 0x000fe20003800000 */
[----:B------:R-:W-:-:S02]  /*b1c0*/  WARPGROUP.DEPBAR.LE gsb0, 0x0 ;  /* 0x00008000000079c5 */ /* 0x000fc40000010000 */
[----:B------:R-:W0:Y:S01]  /*b1d0*/  LDC R192, c[0x0][0xbe8] ;  /* 0x0002fa00ffc07b82 */ /* 0x000e220000000800 */
[-C--:B--2---:R-:W-:Y:S01]  /*b1e0*/  FMUL.FTZ R25, R25, R6.reuse ;  /* 0x0000000619197220 */ /* 0x084fe20000410000 */
[-C--:B------:R-:W-:Y:S01]  /*b1f0*/  FMUL.FTZ R24, R24, R6.reuse ;  /* 0x0000000618187220 */ /* 0x080fe20000410000 */
[-C--:B------:R-:W-:Y:S01]  /*b200*/  FMUL.FTZ R28, R28, R6.reuse ;  /* 0x000000061c1c7220 */ /* 0x080fe20000410000 */
[-C--:B------:R-:W-:Y:S01]  /*b210*/  FMUL.FTZ R33, R33, R6.reuse ;  /* 0x0000000621217220 */ /* 0x080fe20000410000 */
[-C--:B------:R-:W-:Y:S01]  /*b220*/  FMUL.FTZ R32, R32, R6.reuse ;  /* 0x0000000620207220 */ /* 0x080fe20000410000 */
[-C--:B------:R-:W-:Y:S01]  /*b230*/  FMUL.FTZ R37, R37, R6.reuse ;  /* 0x0000000625257220 */ /* 0x080fe20000410000 */
[-C--:B------:R-:W-:Y:S01]  /*b240*/  FMUL.FTZ R36, R36, R6.reuse ;  /* 0x0000000624247220 */ /* 0x080fe20000410000 */
[----:B------:R4:W-:Y:S01]  /*b250*/  @!P1 SYNCS.ARRIVE.TRANS64.RED.A1T0 RZ, [R155+URZ], RZ ;  /* 0x000000ff9bff99a7 */ /* 0x0009e2000810043f */
[-C--:B------:R-:W-:Y:S01]  /*b260*/  FMUL.FTZ R41, R41, R6.reuse ;  /* 0x0000000629297220 */ /* 0x080fe20000410000 */
[-C--:B------:R-:W-:Y:S01]  /*b270*/  FMUL.FTZ R40, R40, R6.reuse ;  /* 0x0000000628287220 */ /* 0x080fe20000410000 */
[-C--:B------:R-:W-:Y:S01]  /*b280*/  FMUL.FTZ R45, R45, R6.reuse ;  /* 0x000000062d2d7220 */ /* 0x080fe20000410000 */
[-C--:B------:R-:W-:Y:S01]  /*b290*/  FMUL.FTZ R44, R44, R6.reuse ;  /* 0x000000062c2c7220 */ /* 0x080fe20000410000 */
[-C--:B------:R-:W-:Y:S01]  /*b2a0*/  FMUL.FTZ R49, R49, R6.reuse ;  /* 0x0000000631317220 */ /* 0x080fe20000410000 */
[-C--:B------:R-:W-:Y:S01]  /*b2b0*/  FMUL.FTZ R48, R48, R6.reuse ;  /* 0x0000000630307220 */ /* 0x080fe20000410000 */
[-C--:B------:R-:W-:Y:S01]  /*b2c0*/  FMUL.FTZ R53, R53, R6.reuse ;  /* 0x0000000635357220 */ /* 0x080fe20000410000 */
[-C--:B----4-:R-:W-:Y:S01]  /*b2d0*/  FMUL.FTZ R155, R26, R5.reuse ;  /* 0x000000051a9b7220 */ /* 0x090fe20000410000 */
[-C--:B------:R-:W-:Y:S01]  /*b2e0*/  FMUL.FTZ R26, R29, R6.reuse ;  /* 0x000000061d1a7220 */ /* 0x080fe20000410000 */
[-C--:B------:R-:W-:Y:S01]  /*b2f0*/  FMUL.FTZ R52, R52, R6.reuse ;  /* 0x0000000634347220 */ /* 0x080fe20000410000 */
[-C--:B------:R-:W-:Y:S01]  /*b300*/  FMUL.FTZ R57, R57, R6.reuse ;  /* 0x0000000639397220 */ /* 0x080fe20000410000 */
[-C--:B------:R-:W-:Y:S01]  /*b310*/  FMUL.FTZ R56, R56, R6.reuse ;  /* 0x0000000638387220 */ /* 0x080fe20000410000 */
[-C--:B------:R-:W-:Y:S01]  /*b320*/  FMUL.FTZ R61, R61, R6.reuse ;  /* 0x000000063d3d7220 */ /* 0x080fe20000410000 */
[-C--:B------:R-:W-:Y:S01]  /*b330*/  FMUL.FTZ R60, R60, R6.reuse ;  /* 0x000000063c3c7220 */ /* 0x080fe20000410000 */
[-C--:B------:R-:W-:Y:S01]  /*b340*/  FMUL.FTZ R65, R65, R6.reuse ;  /* 0x0000000641417220 */ /* 0x080fe20000410000 */
[----:B0-----:R-:W-:Y:S01]  /*b350*/  ISETP.NE.AND P2, PT, R192, 0x1, PT ;  /* 0x00000001c000780c */ /* 0x001fe20003f45270 */
        /* <DEDUP_REMOVED lines=44> */
[----:B------:R-:W0:Y:S01]  /*b620*/  LDC R148, c[0x0][0xc38] ;  /* 0x00030e00ff947b82 */ /* 0x000e220000000800 */
[-C--:B------:R-:W-:Y:S01]  /*b630*/  FMUL.FTZ R31, R31, R5.reuse ;  /* 0x000000051f1f7220 */ /* 0x080fe20000410000 */
[----:B------:R-:W-:Y:S01]  /*b640*/  FMUL.FTZ R30, R30, R5 ;  /* 0x000000051e1e7220 */ /* 0x000fe20000410000 */
[----:B------:R-:W-:Y:S01]  /*b650*/  F2FP.BF16.F32.PACK_AB R24, R25, R24 ;  /* 0x000000181918723e */ /* 0x000fe200000010ff */
[----:B------:R-:W-:Y:S01]  /*b660*/  IMAD R29, RZ, RZ, -UR14 ;  /* 0x8000000eff1d7e24 */ /* 0x000fe2000f8e02ff */
[----:B------:R-:W-:Y:S01]  /*b670*/  F2FP.BF16.F32.PACK_AB R25, R27, R155 ;  /* 0x0000009b1b19723e */ /* 0x000fe200000010ff */
[-C--:B------:R-:W-:Y:S01]  /*b680*/  FMUL.FTZ R35, R35, R5.reuse ;  /* 0x0000000523237220 */ /* 0x080fe20000410000 */
[----:B------:R-:W-:Y:S01]  /*b690*/  F2FP.BF16.F32.PACK_AB R27, R31, R30 ;  /* 0x0000001e1f1b723e */ /* 0x000fe200000010ff */
[----:B------:R-:W-:Y:S01]  /*b6a0*/  FMUL.FTZ R34, R34, R5 ;  /* 0x0000000522227220 */ /* 0x000fe20000410000 */
[----:B------:R-:W1:Y:S01]  /*b6b0*/  @P2 LDC R31, c[0x0][0xbec] ;  /* 0x0002fb00ff1f2b82 */ /* 0x000e620000000800 */
[----:B------:R-:W-:-:S07]  /*b6c0*/  F2FP.BF16.F32.PACK_AB R26, R26, R28 ;  /* 0x0000001c1a1a723e */ /* 0x000fce00000010ff */
[----:B------:R-:W-:Y:S01]  /*b6d0*/  BAR.SYNC.DEFER_BLOCKING 0x1, 0x100 ;  /* 0x0044000000007b1d */ /* 0x000fe20000010000 */
[----:B------:R-:W-:Y:S01]  /*b6e0*/  F2FP.BF16.F32.PACK_AB R32, R33, R32 ;  /* 0x000000202120723e */ /* 0x000fe200000010ff */
[-C--:B------:R-:W-:Y:S01]  /*b6f0*/  FMUL.FTZ R39, R39, R5.reuse ;  /* 0x0000000527277220 */ /* 0x080fe20000410000 */
[----:B------:R-:W-:Y:S01]  /*b700*/  F2FP.BF16.F32.PACK_AB R33, R35, R34 ;  /* 0x000000222321723e */ /* 0x000fe200000010ff */
[----:B------:R-:W-:Y:S01]  /*b710*/  FMUL.FTZ R38, R38, R5 ;  /* 0x0000000526267220 */ /* 0x000fe20000410000 */
[----:B------:R-:W-:-:S03]  /*b720*/  F2FP.BF16.F32.PACK_AB R34, R37, R36 ;  /* 0x000000242522723e */ /* 0x000fc600000010ff */
[----:B------:R-:W2:Y:S01]  /*b730*/  @P2 LDC R30, c[0x0][0xbf0] ;  /* 0x0002fc00ff1e2b82 */ /* 0x000ea20000000800 */
[-C--:B------:R-:W-:Y:S01]  /*b740*/  FMUL.FTZ R43, R43, R5.reuse ;  /* 0x000000052b2b7220 */ /* 0x080fe20000410000 */
[-C--:B------:R-:W-:Y:S01]  /*b750*/  FMUL.FTZ R42, R42, R5.reuse ;  /* 0x000000052a2a7220 */ /* 0x080fe20000410000 */
[-C--:B------:R-:W-:Y:S01]  /*b760*/  FMUL.FTZ R47, R47, R5.reuse ;  /* 0x000000052f2f7220 */ /* 0x080fe20000410000 */
[-C--:B------:R-:W-:Y:S01]  /*b770*/  FMUL.FTZ R46, R46, R5.reuse ;  /* 0x000000052e2e7220 */ /* 0x080fe20000410000 */
[-C--:B------:R-:W-:Y:S01]  /*b780*/  FMUL.FTZ R28, R51, R5.reuse ;  /* 0x00000005331c7220 */ /* 0x080fe20000410000 */
[----:B------:R-:W-:Y:S01]  /*b790*/  FMUL.FTZ R50, R50, R5 ;  /* 0x0000000532327220 */ /* 0x000fe20000410000 */
[----:B0-----:R-:W-:Y:S01]  /*b7a0*/  IMAD R29, R148, R29, UR5 ;  /* 0x00000005941d7e24 */ /* 0x001fe2000f8e021d */
[----:B------:R-:W-:Y:S01]  /*b7b0*/  F2FP.BF16.F32.PACK_AB R35, R39, R38 ;  /* 0x000000262723723e */ /* 0x000fe200000010ff */
[-C--:B------:R-:W-:Y:S01]  /*b7c0*/  FMUL.FTZ R51, R55, R5.reuse ;  /* 0x0000000537337220 */ /* 0x080fe20000410000 */
[----:B------:R-:W-:Y:S01]  /*b7d0*/  FMUL.FTZ R54, R54, R5 ;  /* 0x0000000536367220 */ /* 0x000fe20000410000 */
[----:B------:R-:W-:-:S02]  /*b7e0*/  IMAD R36, R29, 0x80, R221 ;  /* 0x000000801d247824 */ /* 0x000fc400078e02dd */
[-C--:B------:R-:W-:Y:S01]  /*b7f0*/  FMUL.FTZ R59, R59, R5.reuse ;  /* 0x000000053b3b7220 */ /* 0x080fe20000410000 */
[-C--:B------:R-:W-:Y:S01]  /*b800*/  FMUL.FTZ R58, R58, R5.reuse ;  /* 0x000000053a3a7220 */ /* 0x080fe20000410000 */
[-C--:B------:R-:W-:Y:S01]  /*b810*/  FMUL.FTZ R63, R63, R5.reuse ;  /* 0x000000053f3f7220 */ /* 0x080fe20000410000 */
[----:B------:R-:W-:Y:S01]  /*b820*/  FMUL.FTZ R62, R62, R5 ;  /* 0x000000053e3e7220 */ /* 0x000fe20000410000 */
[----:B-1----:R-:W-:-:S04]  /*b830*/  @P2 IMAD.HI.U32 R31, R36, R31, RZ ;  /* 0x0000001f241f2227 */ /* 0x002fc800078e00ff */
[-C--:B------:R-:W-:Y:S01]  /*b840*/  FMUL.FTZ R67, R67, R5.reuse ;  /* 0x0000000543437220 */ /* 0x080fe20000410000 */
[----:B------:R0:W-:Y:S01]  /*b850*/  STSM.16.M88.4 [R154], R24 ;  /* 0x000000189a007844 */ /* 0x0001e20000000200 */
[-C--:B------:R-:W-:Y:S01]  /*b860*/  FMUL.FTZ R66, R66, R5.reuse ;  /* 0x0000000542427220 */ /* 0x080fe20000410000 */
[-C--:B------:R-:W-:Y:S01]  /*b870*/  FMUL.FTZ R71, R71, R5.reuse ;  /* 0x0000000547477220 */ /* 0x080fe20000410000 */
[-C--:B------:R-:W-:Y:S01]  /*b880*/  FMUL.FTZ R70, R70, R5.reuse ;  /* 0x0000000546467220 */ /* 0x080fe20000410000 */
[-C--:B------:R-:W-:Y:S01]  /*b890*/  FMUL.FTZ R75, R75, R5.reuse ;  /* 0x000000054b4b7220 */ /* 0x080fe20000410000 */
[-C--:B------:R-:W-:Y:S01]  /*b8a0*/  FMUL.FTZ R74, R74, R5.reuse ;  /* 0x000000054a4a7220 */ /* 0x080fe20000410000 */
[----:B------:R-:W-:Y:S01]  /*b8b0*/  F2FP.BF16.F32.PACK_AB R40, R41, R40 ;  /* 0x000000282928723e */ /* 0x000fe200000010ff */
[-C--:B------:R-:W-:Y:S01]  /*b8c0*/  FMUL.FTZ R79, R79, R5.reuse ;  /* 0x000000054f4f7220 */ /* 0x080fe20000410000 */
[-C--:B------:R-:W-:Y:S01]  /*b8d0*/  FMUL.FTZ R78, R78, R5.reuse ;  /* 0x000000054e4e7220 */ /* 0x080fe20000410000 */
[----:B------:R-:W-:Y:S01]  /*b8e0*/  F2FP.BF16.F32.PACK_AB R41, R43, R42 ;  /* 0x0000002a2b29723e */ /* 0x000fe200000010ff */
[----:B------:R1:W-:Y:S01]  /*b8f0*/  STSM.16.M88.4 [R15], R32 ;  /* 0x000000200f007844 */ /* 0x0003e20000000200 */
[----:B------:R-:W-:Y:S01]  /*b900*/  F2FP.BF16.F32.PACK_AB R48, R49, R48 ;  /* 0x000000303130723e */ /* 0x000fe200000010ff */
[-C--:B------:R-:W-:Y:S01]  /*b910*/  FMUL.FTZ R83, R83, R5.reuse ;  /* 0x0000000553537220 */ /* 0x080fe20000410000 */
[----:B------:R-:W-:Y:S01]  /*b920*/  F2FP.BF16.F32.PACK_AB R42, R45, R44 ;  /* 0x0000002c2d2a723e */ /* 0x000fe200000010ff */
[-C--:B------:R-:W-:Y:S01]  /*b930*/  FMUL.FTZ R82, R82, R5.reuse ;  /* 0x0000000552527220 */ /* 0x080fe20000410000 */
[----:B------:R-:W-:Y:S01]  /*b940*/  F2FP.BF16.F32.PACK_AB R43, R47, R46 ;  /* 0x0000002e2f2b723e */ /* 0x000fe200000010ff */
[----:B0-----:R-:W0:Y:S01]  /*b950*/  LDC.64 R24, c[0x0][0xb98] ;  /* 0x0002e600ff187b82 */ /* 0x001e220000000a00 */
[--C-:B------:R-:W-:Y:S01]  /*b960*/  IMAD.MOV.U32 R27, RZ, RZ, R36.reuse ;  /* 0x000000ffff1b7224 */ /* 0x100fe200078e0024 */
[----:B--2---:R-:W-:Y:S01]  /*b970*/  @P2 SHF.R.U32.HI R27, RZ, R30, R31 ;  /* 0x0000001eff1b2219 */ /* 0x004fe2000001161f */
[-C--:B------:R-:W-:Y:S01]  /*b980*/  FMUL.FTZ R87, R87, R5.reuse ;  /* 0x0000000557577220 */ /* 0x080fe20000410000 */
[----:B------:R-:W-:Y:S01]  /*b990*/  F2FP.BF16.F32.PACK_AB R49, R28, R50 ;  /* 0x000000321c31723e */ /* 0x000fe200000010ff */
[----:B------:R-:W-:Y:S01]  /*b9a0*/  STSM.16.M88.4 [R153], R40 ;  /* 0x0000002899007844 */ /* 0x000fe20000000200 */
[----:B------:R-:W-:Y:S01]  /*b9b0*/  F2FP.BF16.F32.PACK_AB R56, R57, R56 ;  /* 0x000000383938723e */ /* 0x000fe200000010ff */
[-C--:B------:R-:W-:Y:S01]  /*b9c0*/  FMUL.FTZ R86, R86, R5.reuse ;  /* 0x0000000556567220 */ /* 0x080fe20000410000 */
[----:B------:R-:W-:Y:S01]  /*b9d0*/  F2FP.BF16.F32.PACK_AB R50, R53, R52 ;  /* 0x000000343532723e */ /* 0x000fe200000010ff */
[-C--:B------:R-:W-:Y:S01]  /*b9e0*/  FMUL.FTZ R91, R91, R5.reuse ;  /* 0x000000055b5b7220 */ /* 0x080fe20000410000 */
[----:B------:R-:W-:Y:S01]  /*b9f0*/  F2FP.BF16.F32.PACK_AB R51, R51, R54 ;  /* 0x000000363333723e */ /* 0x000fe200000010ff */
[----:B-1----:R-:W-:Y:S01]  /*ba00*/  IMAD.MOV R15, RZ, RZ, -R27 ;  /* 0x000000ffff0f7224 */ /* 0x002fe200078e0a1b */
[----:B------:R-:W-:Y:S01]  /*ba10*/  F2FP.BF16.F32.PACK_AB R57, R59, R58 ;  /* 0x0000003a3b39723e */ /* 0x000fe200000010ff */
[----:B------:R-:W-:Y:S01]  /*ba20*/  FMUL.FTZ R90, R90, R5 ;  /* 0x000000055a5a7220 */ /* 0x000fe20000410000 */
[----:B------:R-:W-:Y:S01]  /*ba30*/  F2FP.BF16.F32.PACK_AB R64, R65, R64 ;  /* 0x000000404140723e */ /* 0x000fe200000010ff */
[----:B------:R-:W-:Y:S01]  /*ba40*/  IMAD R15, R192, R15, R36 ;  /* 0x0000000fc00f7224 */ /* 0x000fe200078e0224 */
[----:B------:R-:W-:Y:S01]  /*ba50*/  F2FP.BF16.F32.PACK_AB R58, R61, R60 ;  /* 0x0000003c3d3a723e */ /* 0x000fe200000010ff */
[----:B------:R-:W-:Y:S01]  /*ba60*/  STSM.16.M88.4 [R152], R48 ;  /* 0x0000003098007844 */ /* 0x000fe20000000200 */
[----:B------:R-:W-:Y:S01]  /*ba70*/  F2FP.BF16.F32.PACK_AB R59, R63, R62 ;  /* 0x0000003e3f3b723e */ /* 0x000fe200000010ff */
[-C--:B------:R-:W-:Y:S01]  /*ba80*/  FMUL.FTZ R95, R95, R5.reuse ;  /* 0x000000055f5f7220 */ /* 0x080fe20000410000 */
[----:B------:R-:W-:Y:S01]  /*ba90*/  F2FP.BF16.F32.PACK_AB R65, R67, R66 ;  /* 0x000000424341723e */ /* 0x000fe200000010ff */
[-C--:B------:R-:W-:Y:S01]  /*baa0*/  FMUL.FTZ R94, R94, R5.reuse ;  /* 0x000000055e5e7220 */ /* 0x080fe20000410000 */
[----:B------:R-:W-:Y:S01]  /*bab0*/  F2FP.BF16.F32.PACK_AB R72, R73, R72 ;  /* 0x000000484948723e */ /* 0x000fe200000010ff */
[----:B------:R-:W-:Y:S01]  /*bac0*/  STSM.16.M88.4 [R20], R56 ;  /* 0x0000003814007844 */ /* 0x000fe20000000200 */
[C---:B0-----:R-:W-:Y:S01]  /*bad0*/  IMAD R26, R24.reuse, UR12, RZ ;  /* 0x0000000c181a7c24 */ /* 0x041fe2000f8e02ff */
[----:B------:R-:W-:Y:S01]  /*bae0*/  F2FP.BF16.F32.PACK_AB R66, R69, R68 ;  /* 0x000000444542723e */ /* 0x000fe200000010ff */
[-C--:B------:R-:W-:Y:S01]  /*baf0*/  FMUL.FTZ R99, R99, R5.reuse ;  /* 0x0000000563637220 */ /* 0x080fe20000410000 */
[----:B------:R-:W-:Y:S01]  /*bb00*/  F2FP.BF16.F32.PACK_AB R67, R71, R70 ;  /* 0x000000464743723e */ /* 0x000fe200000010ff */
[----:B------:R-:W-:Y:S01]  /*bb10*/  IMAD R26, R25, UR13, R26 ;  /* 0x0000000d191a7c24 */ /* 0x000fe2000f8e021a */
[----:B------:R-:W-:Y:S01]  /*bb20*/  F2FP.BF16.F32.PACK_AB R73, R75, R74 ;  /* 0x0000004a4b49723e */ /* 0x000fe200000010ff */
[----:B------:R-:W-:Y:S01]  /*bb30*/  IMAD.WIDE.U32 R24, R24, UR13, R188 ;  /* 0x0000000d18187c25 */ /* 0x000fe2000f8e00bc */
[----:B------:R-:W-:Y:S01]  /*bb40*/  F2FP.BF16.F32.PACK_AB R74, R77, R76 ;  /* 0x0000004c4d4a723e */ /* 0x000fe200000010ff */
[----:B------:R0:W-:Y:S01]  /*bb50*/  STSM.16.M88.4 [R11], R64 ;  /* 0x000000400b007844 */ /* 0x0001e20000000200 */
[----:B------:R-:W-:Y:S01]  /*bb60*/  F2FP.BF16.F32.PACK_AB R75, R79, R78 ;  /* 0x0000004e4f4b723e */ /* 0x000fe200000010ff */
[-C--:B------:R-:W-:Y:S01]  /*bb70*/  FMUL.FTZ R98, R98, R5.reuse ;  /* 0x0000000562627220 */ /* 0x080fe20000410000 */
[----:B------:R-:W-:Y:S01]  /*bb80*/  IADD3 R24, P0, R27, R24, RZ ;  /* 0x000000181b187210 */ /* 0x000fe20007f1e0ff */
[-C--:B------:R-:W-:Y:S01]  /*bb90*/  FMUL.FTZ R103, R103, R5.reuse ;  /* 0x0000000567677220 */ /* 0x080fe20000410000 */
[-C--:B------:R-:W-:Y:S01]  /*bba0*/  FMUL.FTZ R102, R102, R5.reuse ;  /* 0x0000000566667220 */ /* 0x080fe20000410000 */
[----:B------:R1:W-:Y:S01]  /*bbb0*/  STSM.16.M88.4 [R21], R72 ;  /* 0x0000004815007844 */ /* 0x0003e20000000200 */
[----:B------:R-:W-:Y:S01]  /*bbc0*/  F2FP.BF16.F32.PACK_AB R80, R81, R80 ;  /* 0x000000505150723e */ /* 0x000fe200000010ff */
[-C--:B------:R-:W-:Y:S01]  /*bbd0*/  FMUL.FTZ R107, R107, R5.reuse ;  /* 0x000000056b6b7220 */ /* 0x080fe20000410000 */
        /* <DEDUP_REMOVED lines=8> */
[----:B0-----:R-:W-:Y:S01]  /*bc60*/  SHF.R.S32.HI R11, RZ, 0x1f, R15 ;  /* 0x0000001fff0b7819 */ /* 0x001fe2000001140f */
[-C--:B------:R-:W-:Y:S01]  /*bc70*/  FMUL.FTZ R114, R114, R5.reuse ;  /* 0x0000000572727220 */ /* 0x080fe20000410000 */
[----:B------:R-:W-:Y:S01]  /*bc80*/  F2FP.BF16.F32.PACK_AB R89, R91, R90 ;  /* 0x0000005a5b59723e */ /* 0x000fe200000010ff */
[-C--:B------:R-:W-:Y:S01]  /*bc90*/  FMUL.FTZ R119, R119, R5.reuse ;  /* 0x0000000577777220 */ /* 0x080fe20000410000 */
[----:B------:R-:W-:Y:S01]  /*bca0*/  F2FP.BF16.F32.PACK_AB R96, R97, R96 ;  /* 0x000000606160723e */ /* 0x000fe200000010ff */
[----:B------:R-:W-:Y:S01]  /*bcb0*/  IMAD R20, R11, UR6, RZ ;  /* 0x000000060b147c24 */ /* 0x000fe2000f8e02ff */
[----:B-1----:R-:W-:Y:S01]  /*bcc0*/  SHF.R.S32.HI R21, RZ, 0x1f, R27 ;  /* 0x0000001fff157819 */ /* 0x002fe2000001141b */
[-C--:B------:R-:W-:Y:S01]  /*bcd0*/  FMUL.FTZ R118, R118, R5.reuse ;  /* 0x0000000576767220 */ /* 0x080fe20000410000 */
[----:B------:R-:W-:Y:S01]  /*bce0*/  F2FP.BF16.F32.PACK_AB R90, R93, R92 ;  /* 0x0000005c5d5a723e */ /* 0x000fe200000010ff */
[----:B------:R-:W-:Y:S01]  /*bcf0*/  FMUL.FTZ R123, R123, R5 ;  /* 0x000000057b7b7220 */ /* 0x000fe20000410000 */
[----:B------:R-:W-:Y:S01]  /*bd00*/  IADD3.X R25, R21, R25, R26, P0, !PT ;  /* 0x0000001915197210 */ /* 0x000fe200007fe41a */
        /* <DEDUP_REMOVED lines=8> */
[----:B------:R-:W-:Y:S01]  /*bd90*/  FMUL.FTZ R130, R130, R5 ;  /* 0x0000000582827220 */ /* 0x000fe20000410000 */
[----:B------:R-:W-:-:S02]  /*bda0*/  IMAD R21, R15, UR7, R20 ;  /* 0x000000070f157c24 */ /* 0x000fc4000f8e0214 */
[----:B------:R-:W-:Y:S01]  /*bdb0*/  FMUL.FTZ R135, R135, R5 ;  /* 0x0000000587877220 */ /* 0x000fe20000410000 */
[----:B------:R-:W-:-:S04]  /*bdc0*/  IMAD.WIDE.U32 R24, R15, UR6, R24 ;  /* 0x000000060f187c25 */ /* 0x000fc8000f8e0018 */
[-C--:B------:R-:W-:Y:S01]  /*bdd0*/  FMUL.FTZ R134, R134, R5.reuse ;  /* 0x0000000586867220 */ /* 0x080fe20000410000 */
[-C--:B------:R-:W-:Y:S01]  /*bde0*/  FMUL.FTZ R139, R139, R5.reuse ;  /* 0x000000058b8b7220 */ /* 0x080fe20000410000 */
[-C--:B------:R-:W-:Y:S01]  /*bdf0*/  FMUL.FTZ R138, R138, R5.reuse ;  /* 0x000000058a8a7220 */ /* 0x080fe20000410000 */
[----:B------:R-:W-:Y:S01]  /*be00*/  STSM.16.M88.4 [R12], R80 ;  /* 0x000000500c007844 */ /* 0x000fe20000000200 */
[----:B------:R-:W-:Y:S01]  /*be10*/  F2FP.BF16.F32.PACK_AB R104, R105, R104 ;  /* 0x000000686968723e */ /* 0x000fe200000010ff */
[-C--:B------:R-:W-:Y:S01]  /*be20*/  FMUL.FTZ R143, R143, R5.reuse ;  /* 0x000000058f8f7220 */ /* 0x080fe20000410000 */
[-C--:B------:R-:W-:Y:S01]  /*be30*/  FMUL.FTZ R142, R142, R5.reuse ;  /* 0x000000058e8e7220 */ /* 0x080fe20000410000 */
[-C--:B------:R-:W-:Y:S01]  /*be40*/  FMUL.FTZ R147, R147, R5.reuse ;  /* 0x0000000593937220 */ /* 0x080fe20000410000 */
[-C--:B------:R-:W-:Y:S01]  /*be50*/  FMUL.FTZ R146, R146, R5.reuse ;  /* 0x0000000592927220 */ /* 0x080fe20000410000 */
[-C--:B------:R-:W-:Y:S01]  /*be60*/  FMUL.FTZ R151, R151, R5.reuse ;  /* 0x0000000597977220 */ /* 0x080fe20000410000 */
[----:B------:R-:W-:Y:S01]  /*be70*/  STSM.16.M88.4 [R14], R88 ;  /* 0x000000580e007844 */ /* 0x000fe20000000200 */
[----:B------:R-:W-:Y:S01]  /*be80*/  F2FP.BF16.F32.PACK_AB R105, R107, R106 ;  /* 0x0000006a6b69723e */ /* 0x000fe200000010ff */
[----:B------:R-:W-:Y:S01]  /*be90*/  FMUL.FTZ R5, R150, R5 ;  /* 0x0000000596057220 */ /* 0x000fe20000410000 */
[----:B------:R-:W-:Y:S01]  /*bea0*/  F2FP.BF16.F32.PACK_AB R112, R113, R112 ;  /* 0x000000707170723e */ /* 0x000fe200000010ff */
[----:B------:R0:W-:Y:S01]  /*beb0*/  STSM.16.M88.4 [R13], R96 ;  /* 0x000000600d007844 */ /* 0x0001e20000000200 */
[----:B------:R-:W-:Y:S01]  /*bec0*/  F2FP.BF16.F32.PACK_AB R106, R109, R108 ;  /* 0x0000006c6d6a723e */ /* 0x000fe200000010ff */
[----:B------:R-:W-:Y:S01]  /*bed0*/  ULDC.64 UR6, c[0x0][0xb50] ;  /* 0x0002d40000067ab9 */ /* 0x000fe20000000a00 */
[----:B------:R-:W-:Y:S01]  /*bee0*/  F2FP.BF16.F32.PACK_AB R107, R111, R110 ;  /* 0x0000006e6f6b723e */ /* 0x000fe200000010ff */
[----:B------:R-:W-:Y:S01]  /*bef0*/  IMAD R15, R29, 0x80, R220 ;  /* 0x000000801d0f7824 */ /* 0x000fe200078e02dc */
[----:B------:R-:W-:Y:S01]  /*bf00*/  F2FP.BF16.F32.PACK_AB R113, R115, R114 ;  /* 0x000000727371723e */ /* 0x000fe200000010ff */
[----:B------:R-:W-:Y:S01]  /*bf10*/  ULDC UR5, c[0x0][0xa88] ;  /* 0x0002a20000057ab9 */ /* 0x000fe20000000800 */
[----:B------:R-:W-:Y:S01]  /*bf20*/  F2FP.BF16.F32.PACK_AB R120, R121, R120 ;  /* 0x000000787978723e */ /* 0x000fe200000010ff */
[----:B------:R-:W-:Y:S01]  /*bf30*/  STSM.16.M88.4 [R9], R104 ;  /* 0x0000006809007844 */ /* 0x000fe20000000200 */
[----:B------:R-:W-:Y:S01]  /*bf40*/  F2FP.BF16.F32.PACK_AB R114, R117, R116 ;  /* 0x000000747572723e */ /* 0x000fe200000010ff */
[----:B------:R-:W-:Y:S01]  /*bf50*/  IMAD R20, R192, UR5, RZ ;  /* 0x00000005c0147c24 */ /* 0x000fe2000f8e02ff */
[----:B------:R-:W-:Y:S01]  /*bf60*/  F2FP.BF16.F32.PACK_AB R115, R119, R118 ;  /* 0x000000767773723e */ /* 0x000fe200000010ff */
[----:B------:R-:W-:Y:S01]  /*bf70*/  VIADD R11, R15, 0x8 ;  /* 0x000000080f0b7836 */ /* 0x000fe20000000000 */
[----:B------:R-:W-:-:S02]  /*bf80*/  F2FP.BF16.F32.PACK_AB R121, R123, R122 ;  /* 0x0000007a7b79723e */ /* 0x000fc400000010ff */
[----:B------:R-:W-:Y:S01]  /*bf90*/  F2FP.BF16.F32.PACK_AB R128, R129, R128 ;  /* 0x000000808180723e */ /* 0x000fe200000010ff */
[----:B0-----:R-:W-:Y:S01]  /*bfa0*/  IMAD.IADD R13, R25, 0x1, R21 ;  /* 0x00000001190d7824 */ /* 0x001fe200078e0215 */
[----:B------:R-:W-:Y:S01]  /*bfb0*/  LEA R12, P3, R24, UR6, 0x2 ;  /* 0x00000006180c7c11 */ /* 0x000fe2000f8610ff */
[----:B------:R0:W-:Y:S01]  /*bfc0*/  STSM.16.M88.4 [R3], R112 ;  /* 0x0000007003007844 */ /* 0x0001e20000000200 */
[----:B------:R-:W-:Y:S01]  /*bfd0*/  F2FP.BF16.F32.PACK_AB R122, R125, R124 ;  /* 0x0000007c7d7a723e */ /* 0x000fe200000010ff */
[----:B------:R-:W1:Y:S01]  /*bfe0*/  @P2 LDC R21, c[0x0][0xbf0] ;  /* 0x0002fc00ff152b82 */ /* 0x000e620000000800 */
[----:B------:R-:W-:Y:S01]  /*bff0*/  F2FP.BF16.F32.PACK_AB R123, R127, R126 ;  /* 0x0000007e7f7b723e */ /* 0x000fe200000010ff */
[----:B------:R-:W-:Y:S01]  /*c000*/  SHFL.IDX PT, R30, R12, RZ, 0x1c1f ;  /* 0x001c1fff0c1e7589 */ /* 0x000fe200000e0000 */
[----:B------:R-:W-:Y:S02]  /*c010*/  F2FP.BF16.F32.PACK_AB R129, R131, R130 ;  /* 0x000000828381723e */ /* 0x000fe400000010ff */
[----:B------:R-:W-:Y:S01]  /*c020*/  F2FP.BF16.F32.PACK_AB R136, R137, R136 ;  /* 0x000000888988723e */ /* 0x000fe200000010ff */
[----:B------:R-:W-:Y:S01]  /*c030*/  STSM.16.M88.4 [R10], R120 ;  /* 0x000000780a007844 */ /* 0x000fe20000000200 */
[----:B------:R-:W-:-:S02]  /*c040*/  F2FP.BF16.F32.PACK_AB R130, R133, R132 ;  /* 0x000000848582723e */ /* 0x000fc400000010ff */
[----:B------:R-:W-:Y:S01]  /*c050*/  F2FP.BF16.F32.PACK_AB R131, R135, R134 ;  /* 0x000000868783723e */ /* 0x000fe200000010ff */
[----:B------:R-:W-:Y:S01]  /*c060*/  SHFL.IDX PT, R48, R12, 0x1, 0x1c1f ;  /* 0x003c1f000c307f89 */ /* 0x000fe200000e0000 */
[----:B------:R-:W-:Y:S02]  /*c070*/  F2FP.BF16.F32.PACK_AB R137, R139, R138 ;  /* 0x0000008a8b89723e */ /* 0x000fe400000010ff */
[----:B------:R-:W-:Y:S01]  /*c080*/  F2FP.BF16.F32.PACK_AB R144, R145, R144 ;  /* 0x000000909190723e */ /* 0x000fe200000010ff */
[----:B------:R-:W-:Y:S01]  /*c090*/  STSM.16.M88.4 [R8], R128 ;  /* 0x0000008008007844 */ /* 0x000fe20000000200 */
[----:B------:R-:W-:Y:S01]  /*c0a0*/  F2FP.BF16.F32.PACK_AB R138, R141, R140 ;  /* 0x0000008c8d8a723e */ /* 0x000fe200000010ff */
[----:B0-----:R-:W0:Y:S01]  /*c0b0*/  @P2 LDC R3, c[0x0][0xbec] ;  /* 0x0002fb00ff032b82 */ /* 0x001e220000000800 */
[----:B------:R-:W-:Y:S02]  /*c0c0*/  F2FP.BF16.F32.PACK_AB R139, R143, R142 ;  /* 0x0000008e8f8b723e */ /* 0x000fe400000010ff */
[----:B------:R-:W-:-:S02]  /*c0d0*/  F2FP.BF16.F32.PACK_AB R145, R147, R146 ;  /* 0x000000929391723e */ /* 0x000fc400000010ff */
[----:B------:R-:W-:Y:S01]  /*c0e0*/  F2FP.BF16.F32.PACK_AB R146, R149, R6 ;  /* 0x000000069592723e */ /* 0x000fe200000010ff */
[----:B------:R-:W-:Y:S01]  /*c0f0*/  STSM.16.M88.4 [R7], R136 ;  /* 0x0000008807007844 */ /* 0x000fe20000000200 */
[----:B------:R-:W-:Y:S02]  /*c100*/  F2FP.BF16.F32.PACK_AB R147, R151, R5 ;  /* 0x000000059793723e */ /* 0x000fe400000010ff */
[----:B------:R-:W-:Y:S02]  /*c110*/  LEA.HI.X R13, R24, UR7, R13, 0x2, P3 ;  /* 0x00000007180d7c11 */ /* 0x000fe400098f140d */
[----:B------:R-:W-:Y:S01]  /*c120*/  LOP3.LUT P0, RZ, R218, 0x3, RZ, 0xc0, !PT ;  /* 0x00000003daff7812 */ /* 0x000fe2000780c0ff */
[----:B------:R-:W-:Y:S01]  /*c130*/  STSM.16.M88.4 [R4], R144 ;  /* 0x0000009004007844 */ /* 0x000fe20000000200 */
[----:B------:R-:W-:Y:S02]  /*c140*/  BAR.SYNC.DEFER_BLOCKING 0x1, 0x100 ;  /* 0x0044000000007b1d */ /* 0x000fe40000010000 */
[----:B------:R-:W-:-:S02]  /*c150*/  ISETP.GE.OR P1, PT, R15, R20, P0 ;  /* 0x000000140f00720c */ /* 0x000fc40000726670 */
[----:B------:R-:W-:Y:S02]  /*c160*/  ISETP.GE.OR P0, PT, R11, R20, P0 ;  /* 0x000000140b00720c */ /* 0x000fe40000706670 */
[----:B------:R-:W2:Y:S04]  /*c170*/  SHFL.IDX PT, R31, R13, RZ, 0x1c1f ;  /* 0x001c1fff0d1f7589 */ /* 0x000ea800000e0000 */
[----:B------:R-:W3:Y:S05]  /*c180*/  SHFL.IDX PT, R49, R13, 0x1, 0x1c1f ;  /* 0x003c1f000d317f89 */ /* 0x000eea00000e0000 */
[----:B--2---:R2:W-:Y:S04]  /*c190*/  @!P1 ST.E desc[UR8][R30.64], R2 ;  /* 0x000000021e009985 */ /* 0x0045e8000c101908 */
[----:B---3--:R3:W-:Y:S04]  /*c1a0*/  @!P0 ST.E desc[UR8][R48.64], R0 ;  /* 0x0000000030008985 */ /* 0x0087e8000c101908 */
[----:B------:R4:W5:Y:S01]  /*c1b0*/  LD.E.128 R12, desc[UR8][R186.64] ;  /* 0x00000008ba0c7980 */ /* 0x000962000c101d00 */
[----:B--2---:R-:W2:Y:S03]  /*c1c0*/  LDC.64 R30, c[0x0][0xae0] ;  /* 0x0002b800ff1e7b82 */ /* 0x004ea60000000a00 */
[----:B------:R4:W5:Y:S01]  /*c1d0*/  LD.E.128 R24, desc[UR8][R156.64] ;  /* 0x000000089c187980 */ /* 0x000962000c101d00 */
[----:B---3--:R-:W-:-:S03]  /*c1e0*/  LEA R0, R23, R213, 0x5 ;  /* 0x000000d517007211 */ /* 0x008fc600078e28ff */
[----:B------:R4:W5:Y:S04]  /*c1f0*/  LD.E.128 R32, desc[UR8][R158.64] ;  /* 0x000000089e207980 */ /* 0x000968000c101d00 */
[----:B------:R4:W5:Y:S01]  /*c200*/  LD.E.128 R36, desc[UR8][R162.64] ;  /* 0x00000008a2247980 */ /* 0x000962000c101d00 */
[----:B------:R-:W-:-:S03]  /*c210*/  IMAD R28, R29, 0x80, R0 ;  /* 0x000000801d1c7824 */ /* 0x000fc600078e0200 */
[----:B------:R4:W5:Y:S04]  /*c220*/  LD.E.128 R44, desc[UR8][R166.64] ;  /* 0x00000008a62c7980 */ /* 0x000968000c101d00 */
        /* <DEDUP_REMOVED lines=10> */
[----:B------:R4:W5:Y:S01]  /*c2d0*/  LD.E.128 R60, desc[UR8][R178.64] ;  /* 0x00000008b23c7980 */ /* 0x000962000c101d00 */
[----:B------:R-:W-:Y:S01]  /*c2e0*/  ULDC.64 UR8, c[0x0][0xae8] ;  /* 0x0002ba0000087ab9 */ /* 0x000fe20000000a00 */
[----:B0-----:R-:W-:Y:S01]  /*c2f0*/  @P2 IMAD.HI.U32 R0, R28, R3, RZ ;  /* 0x000000031c002227 */ /* 0x001fe200078e00ff */
[----:B------:R-:W-:Y:S01]  /*c300*/  UIMAD UR5, UR11, UR8, URZ ;  /* 0x000000080b0572a4 */ /* 0x000fe2000f8e023f */
[----:B------:R-:W-:Y:S01]  /*c310*/  @!PT LDS RZ, [RZ] ;  /* 0x00000000fffff984 */ /* 0x000fe20000000800 */
[----:B------:R-:W-:Y:S01]  /*c320*/  @!PT LDS RZ, [RZ] ;  /* 0x00000000fffff984 */ /* 0x000fe20000000800 */
[----:B------:R-:W-:Y:S01]  /*c330*/  @!PT LDS RZ, [RZ] ;  /* 0x00000000fffff984 */ /* 0x000fe20000000800 */
[----:B------:R-:W-:Y:S01]  /*c340*/  @!PT LDS RZ, [RZ] ;  /* 0x00000000fffff984 */ /* 0x000fe20000000800 */
[----:B------:R0:W-:Y:S06]  /*c350*/  MEMBAR.ALL.CTA ;  /* 0x0000000000007992 */ /* 0x0001ec0000008000 */
[----:B0-----:R-:W0:Y:S01]  /*c360*/  FENCE.VIEW.ASYNC.S ;  /* 0x00000000000073c6 */ /* 0x001e220000000000 */
[----:B------:R-:W-:Y:S01]  /*c370*/  UIMAD.WIDE.U32 UR6, UR10, UR8, URZ ;  /* 0x000000080a0672a5 */ /* 0x000fe2000f8e003f */
[----:B------:R-:W-:Y:S01]  /*c380*/  IMAD.MOV.U32 R2, RZ, RZ, R28 ;  /* 0x000000ffff027224 */ /* 0x000fe200078e001c */
[----:B------:R-:W-:Y:S01]  /*c390*/  UIMAD UR5, UR10, UR9, UR5 ;  /* 0x000000090a0572a4 */ /* 0x000fe2000f8e0205 */
[----:B-1----:R-:W-:Y:S01]  /*c3a0*/  @P2 SHF.R.U32.HI R2, RZ, R21, R0 ;  /* 0x00000015ff022219 */ /* 0x002fe20000011600 */
[----:B------:R-:W-:Y:S01]  /*c3b0*/  IMAD R85, R29, 0x80, R213 ;  /* 0x000000801d557824 */ /* 0x000fe200078e02d5 */
[----:B------:R-:W-:Y:S01]  /*c3c0*/  ULDC.64 UR8, c[0x0][0xaf0] ;  /* 0x0002bc0000087ab9 */ /* 0x000fe20000000a00 */
[----:B------:R-:W-:Y:S01]  /*c3d0*/  UIADD3 UR7, UR7, UR5, URZ ;  /* 0x0000000507077290 */ /* 0x000fe2000fffe03f */
[--C-:B------:R-:W-:Y:S01]  /*c3e0*/  SHF.R.S32.HI R3, RZ, 0x1f, R2.reuse ;  /* 0x0000001fff037819 */ /* 0x100fe20000011402 */
[----:B------:R-:W-:Y:S01]  /*c3f0*/  UIMAD UR5, UR12, UR8, URZ ;  /* 0x000000080c0572a4 */ /* 0x000fe2000f8e023f */
[----:B------:R-:W-:Y:S01]  /*c400*/  IMAD.MOV R21, RZ, RZ, -R2 ;  /* 0x000000ffff157224 */ /* 0x000fe200078e0a02 */
[----:B------:R-:W-:Y:S01]  /*c410*/  UIMAD.WIDE.U32 UR6, UR13, UR8, UR6 ;  /* 0x000000080d0672a5 */ /* 0x000fe2000f8e0006 */
[----:B------:R-:W-:Y:S01]  /*c420*/  R2UR UR10, R212 ;  /* 0x00000000d40a72ca */ /* 0x000fe200000e0000 */
[----:B------:R-:W-:Y:S01]  /*c430*/  UIMAD UR5, UR13, UR9, UR5 ;  /* 0x000000090d0572a4 */ /* 0x000fe2000f8e0205 */
[----:B------:R-:W-:Y:S01]  /*c440*/  IMAD R21, R192, R21, R28 ;  /* 0x00000015c0157224 */ /* 0x000fe200078e021c */
[----:B------:R-:W-:Y:S01]  /*c450*/  R2UR UR9, R16 ;  /* 0x00000000100972ca */ /* 0x000fe200000e0000 */
[----:B--2---:R-:W-:Y:S01]  /*c460*/  IMAD R3, R3, R30, RZ ;  /* 0x0000001e03037224 */ /* 0x004fe200078e02ff */
[----:B------:R-:W-:Y:S01]  /*c470*/  UIADD3 UR7, UR7, UR5, URZ ;  /* 0x0000000507077290 */ /* 0x000fe2000fffe03f */
[----:B------:R-:W-:Y:S01]  /*c480*/  ISETP.GE.AND P2, PT, R85, R20, PT ;  /* 0x000000145500720c */ /* 0x000fe20003f46270 */
[----:B------:R-:W-:Y:S01]  /*c490*/  USEL UR60, UR60, URZ, UP0 ;  /* 0x0000003f3c3c7287 */ /* 0x000fe20008000000 */
[C---:B------:R-:W-:Y:S01]  /*c4a0*/  IMAD R31, R2.reuse, R31, R3 ;  /* 0x0000001f021f7224 */ /* 0x040fe200078e0203 */
[----:B------:R-:W-:Y:S01]  /*c4b0*/  SHF.R.S32.HI R0, RZ, 0x1f, R21 ;  /* 0x0000001fff007819 */ /* 0x000fe20000011415 */
[----:B------:R-:W-:Y:S01]  /*c4c0*/  ULDC UR5, c[0x0][0xc] ;  /* 0x0000030000057ab9 */ /* 0x000fe20000000800 */
[----:B------:R-:W-:Y:S01]  /*c4d0*/  IMAD.WIDE.U32 R2, R2, R30, UR6 ;  /* 0x0000000602027e25 */ /* 0x000fe2000f8e001e */
[----:B------:R-:W-:Y:S01]  /*c4e0*/  ULDC.64 UR6, c[0x0][0xad8] ;  /* 0x0002b60000067ab9 */ /* 0x000fe20000000a00 */
[----:B------:R-:W-:Y:S01]  /*c4f0*/  UIADD3 UR10, UR5, UR10, URZ ;  /* 0x0000000a050a7290 */ /* 0x000fe2000fffe03f */
[----:B0-----:R-:W-:Y:S01]  /*c500*/  SYNCS.ARRIVE.TRANS64.RED.A1T0 RZ, [UR4], RZ ;  /* 0x000000ffffff79a7 */ /* 0x001fe20008100404 */
[----:B------:R-:W-:-:S02]  /*c510*/  IMAD.IADD R3, R3, 0x1, R31 ;  /* 0x0000000103037824 */ /* 0x000fc400078e021f */
[----:B------:R-:W-:Y:S02]  /*c520*/  IMAD R0, R0, UR6, RZ ;  /* 0x0000000600007c24 */ /* 0x000fe4000f8e02ff */
[----:B------:R-:W-:-:S04]  /*c530*/  IMAD.WIDE.U32 R2, R21, UR6, R2 ;  /* 0x0000000615027c25 */ /* 0x000fc8000f8e0002 */
[----:B------:R-:W-:Y:S01]  /*c540*/  IMAD R29, R21, UR7, R0 ;  /* 0x00000007151d7c24 */ /* 0x000fe2000f8e0200 */
[----:B------:R-:W-:Y:S01]  /*c550*/  ULDC.64 UR6, c[0x0][0xa80] ;  /* 0x0002a00000067ab9 */ /* 0x000fe20000000a00 */
[----:B------:R-:W-:Y:S01]  /*c560*/  VIADD R21, R85, 0x20 ;  /* 0x0000002055157836 */ /* 0x000fe20000000000 */
[----:B------:R-:W-:Y:S01]  /*c570*/  LEA R0, P3, R2, UR6, 0x1 ;  /* 0x0000000602007c11 */ /* 0x000fe2000f8608ff */
[----:B------:R-:W-:Y:S01]  /*c580*/  IMAD.IADD R3, R3, 0x1, R29 ;  /* 0x0000000103037824 */ /* 0x000fe200078e021d */
[----:B------:R-:W-:Y:S01]  /*c590*/  USEL UR6, URZ, 0x1, UP0 ;  /* 0x000000013f067887 */ /* 0x000fe20008000000 */
[----:B------:R-:W-:Y:S01]  /*c5a0*/  IMAD.U32 R212, RZ, RZ, UR10 ;  /* 0x0000000affd47e24 */ /* 0x000fe2000f8e00ff */
[-C--:B------:R-:W-:Y:S01]  /*c5b0*/  ISETP.GE.AND P1, PT, R21, R20.reuse, PT ;  /* 0x000000141500720c */ /* 0x080fe20003f26270 */
[----:B------:R-:W-:Y:S01]  /*c5c0*/  VIADD R21, R85, 0x40 ;  /* 0x0000004055157836 */ /* 0x000fe20000000000 */
[----:B------:R-:W-:Y:S01]  /*c5d0*/  ULOP3.LUT UR9, UR9, UR6, URZ, 0x3c, !UPT ;  /* 0x0000000609097292 */ /* 0x000fe2000f8e3c3f */
[----:B------:R4:W0:Y:S03]  /*c5e0*/  SHFL.IDX PT, R28, R0, RZ, 0x181f ;  /* 0x00181fff001c7589 */ /* 0x00082600000e0000 */
[----:B------:R-:W-:-:S02]  /*c5f0*/  ISETP.GE.AND P0, PT, R21, R20, PT ;  /* 0x000000141500720c */ /* 0x000fc40003f06270 */
[----:B------:R-:W-:Y:S02]  /*c600*/  LEA.HI.X R21, R2, UR7, R3, 0x1, P3 ;  /* 0x0000000702157c11 */ /* 0x000fe400098f0c03 */
[----:B------:R-:W-:-:S03]  /*c610*/  MOV R16, UR9 ;  /* 0x0000000900107c02 */ /* 0x000fc60008000f00 */
[----:B------:R4:W1:Y:S01]  /*c620*/  SHFL.IDX PT, R29, R21, RZ, 0x181f ;  /* 0x00181fff151d7589 */ /* 0x00086200000e0000 */
[----:B------:R-:W-:Y:S05]  /*c630*/  @P2 BRA `(.L_x_30) ;  /* 0x0000000000442947 */ /* 0x000fea0003800000 */
[----:B------:R-:W-:Y:S01]  /*c640*/  ULDC UR4, c[0x0][0xac8] ;  /* 0x0002b20000047ab9 */ /* 0x000fe20000000800 */
[----:B------:R-:W-:Y:S01]  /*c650*/  ULDC.64 UR6, c[0x0][0x208] ;  /* 0x0000820000067ab9 */ /* 0x000fe20000000a00 */
[----:B------:R-:W-:Y:S02]  /*c660*/  ISETP.GE.AND P4, PT, R22, UR4, PT ;  /* 0x0000000416007c0c */ /* 0x000fe4000bf86270 */
[----:B------:R-:W-:Y:S02]  /*c670*/  ISETP.GE.AND P3, PT, R19, UR4, PT ;  /* 0x0000000413007c0c */ /* 0x000fe4000bf66270 */
[----:B------:R-:W-:Y:S02]  /*c680*/  ISETP.GE.AND P2, PT, R18, UR4, PT ;  /* 0x0000000412007c0c */ /* 0x000fe4000bf46270 */
[----:B------:R-:W-:-:S07]  /*c690*/  ISETP.GE.AND P5, PT, R17, UR4, PT ;  /* 0x0000000411007c0c */ /* 0x000fce000bfa6270 */
[----:B0-----:R-:W-:-:S04]  /*c6a0*/  @!P4 LEA R30, P6, R22, R28, 0x1 ;  /* 0x0000001c161ec211 */ /* 0x001fc800078c08ff */
[----:B-1----:R-:W-:Y:S02]  /*c6b0*/  @!P4 LEA.HI.X R31, R22, R29, R229, 0x1, P6 ;  /* 0x0000001d161fc211 */ /* 0x002fe400030f0ce5 */
[----:B------:R-:W-:Y:S01]  /*c6c0*/  @!P3 LEA R80, P6, R19, R28, 0x1 ;  /* 0x0000001c1350b211 */ /* 0x000fe200078c08ff */
[----:B------:R-:W-:-:S03]  /*c6d0*/  @!P5 IMAD.WIDE R2, R17, 0x2, R28 ;  /* 0x000000021102d825 */ /* 0x000fc600078e021c */
[-C--:B------:R-:W-:Y:S02]  /*c6e0*/  @!P3 LEA.HI.X R81, R19, R29.reuse, R228, 0x1, P6 ;  /* 0x0000001d1351b211 */ /* 0x080fe400030f0ce4 */
[C---:B------:R-:W-:Y:S01]  /*c6f0*/  @!P2 LEA R82, P6, R18.reuse, R28, 0x1 ;  /* 0x0000001c1252a211 */ /* 0x040fe200078c08ff */
[----:B-----5:R2:W-:Y:S03]  /*c700*/  @!P5 ST.E.128 desc[UR6][R2.64], R12 ;  /* 0x0000000c0200d985 */ /* 0x0205e6000c101d06 */
[----:B------:R-:W-:Y:S01]  /*c710*/  @!P2 LEA.HI.X R83, R18, R29, R227, 0x1, P6 ;  /* 0x0000001d1253a211 */ /* 0x000fe200030f0ce3 */
[----:B------:R2:W-:Y:S04]  /*c720*/  @!P4 ST.E.128 desc[UR6][R30.64], R44 ;  /* 0x0000002c1e00c985 */ /* 0x0005e8000c101d06 */
[----:B------:R2:W-:Y:S04]  /*c730*/  @!P3 ST.E.128 desc[UR6][R80.64], R68 ;  /* 0x000000445000b985 */ /* 0x0005e8000c101d06 */
[----:B------:R2:W-:Y:S02]  /*c740*/  @!P2 ST.E.128 desc[UR6][R82.64], R76 ;  /* 0x0000004c5200a985 */ /* 0x0005e4000c101d06 */
.L_x_30:
[----:B------:R-:W-:Y:S05]  /*c750*/  BSYNC B0 ;  /* 0x0000000000007941 */ /* 0x000fea0003800000 */
.L_x_29:
[----:B--2--5:R2:W3:Y:S01]  /*c760*/  SHFL.IDX PT, R13, R21, 0x1, 0x181f ;  /* 0x00381f00150d7f89 */ /* 0x0244e200000e0000 */
[----:B------:R-:W-:Y:S03]  /*c770*/  BSSY B0, `(.L_x_31) ;  /* 0x0000014000007945 */ /* 0x000fe60003800000 */
[----:B------:R2:W0:Y:S01]  /*c780*/  SHFL.IDX PT, R12, R0, 0x1, 0x181f ;  /* 0x00381f00000c7f89 */ /* 0x00042200000e0000 */
[----:B------:R-:W-:Y:S05]  /*c790*/  @P1 BRA `(.L_x_32) ;  /* 0x0000000000441947 */ /* 0x000fea0003800000 */
[----:B------:R-:W-:Y:S01]  /*c7a0*/  ULDC UR4, c[0x0][0xac8] ;  /* 0x0002b20000047ab9 */ /* 0x000fe20000000800 */
[----:B------:R-:W-:Y:S01]  /*c7b0*/  ULDC.64 UR6, c[0x0][0x208] ;  /* 0x0000820000067ab9 */ /* 0x000fe20000000a00 */
[----:B------:R-:W-:Y:S02]  /*c7c0*/  ISETP.GE.AND P3, PT, R22, UR4, PT ;  /* 0x0000000416007c0c */ /* 0x000fe4000bf66270 */
[----:B------:R-:W-:Y:S02]  /*c7d0*/  ISETP.GE.AND P2, PT, R19, UR4, PT ;  /* 0x0000000413007c0c */ /* 0x000fe4000bf46270 */
[----:B------:R-:W-:Y:S02]  /*c7e0*/  ISETP.GE.AND P1, PT, R18, UR4, PT ;  /* 0x0000000412007c0c */ /* 0x000fe4000bf26270 */
[----:B------:R-:W-:-:S07]  /*c7f0*/  ISETP.GE.AND P4, PT, R17, UR4, PT ;  /* 0x0000000411007c0c */ /* 0x000fce000bf86270 */
[CC--:B0-----:R-:W-:Y:S02]  /*c800*/  @!P3 LEA R14, P6, R22.reuse, R12.reuse, 0x1 ;  /* 0x0000000c160eb211 */ /* 0x0c1fe400078c08ff */
[-C--:B------:R-:W-:Y:S02]  /*c810*/  @!P2 LEA R28, P5, R19, R12.reuse, 0x1 ;  /* 0x0000000c131ca211 */ /* 0x080fe400078a08ff */
[-C--:B---3--:R-:W-:Y:S02]  /*c820*/  @!P3 LEA.HI.X R15, R22, R13.reuse, R229, 0x1, P6 ;  /* 0x0000000d160fb211 */ /* 0x088fe400030f0ce5 */
[C---:B------:R-:W-:Y:S01]  /*c830*/  @!P1 LEA R30, P6, R18.reuse, R12, 0x1 ;  /* 0x0000000c121e9211 */ /* 0x040fe200078c08ff */
[----:B------:R-:W-:Y:S01]  /*c840*/  @!P4 IMAD.WIDE R2, R17, 0x2, R12 ;  /* 0x000000021102c825 */ /* 0x000fe200078e020c */
[-C--:B-1----:R-:W-:Y:S02]  /*c850*/  @!P2 LEA.HI.X R29, R19, R13.reuse, R228, 0x1, P5 ;  /* 0x0000000d131da211 */ /* 0x082fe400028f0ce4 */
[----:B------:R-:W-:-:S02]  /*c860*/  @!P1 LEA.HI.X R31, R18, R13, R227, 0x1, P6 ;  /* 0x0000000d121f9211 */ /* 0x000fc400030f0ce3 */
[----:B------:R0:W-:Y:S04]  /*c870*/  @!P4 ST.E.128 desc[UR6][R2.64], R24 ;  /* 0x000000180200c985 */ /* 0x0001e8000c101d06 */
[----:B------:R0:W-:Y:S04]  /*c880*/  @!P3 ST.E.128 desc[UR6][R14.64], R8 ;  /* 0x000000080e00b985 */ /* 0x0001e8000c101d06 */
[----:B------:R0:W-:Y:S04]  /*c890*/  @!P2 ST.E.128 desc[UR6][R28.64], R56 ;  /* 0x000000381c00a985 */ /* 0x0001e8000c101d06 */
[----:B------:R0:W-:Y:S02]  /*c8a0*/  @!P1 ST.E.128 desc[UR6][R30.64], R72 ;  /* 0x000000481e009985 */ /* 0x0001e4000c101d06 */
.L_x_32:
[----:B------:R-:W-:Y:S05]  /*c8b0*/  BSYNC B0 ;  /* 0x0000000000007941 */ /* 0x000fea0003800000 */
.L_x_31:
[----:B0-----:R0:W0:Y:S01]  /*c8c0*/  SHFL.IDX PT, R9, R21, 0x2, 0x181f ;  /* 0x00581f0015097f89 */ /* 0x00102200000e0000 */
        /* <DEDUP_REMOVED lines=9> */
[-C--:B0-----:R-:W-:Y:S02]  /*c960*/  @!P4 LEA R10, P0, R22, R8.reuse, 0x1 ;  /* 0x00000008160ac211 */ /* 0x081fe400078008ff */
[-C--:B------:R-:W-:Y:S02]  /*c970*/  @!P5 LEA R12, P1, R19, R8.reuse, 0x1 ;  /* 0x00000008130cd211 */ /* 0x080fe400078208ff */
[----:B------:R-:W-:Y:S02]  /*c980*/  @!P6 LEA R14, P2, R18, R8, 0x1 ;  /* 0x00000008120ee211 */ /* 0x000fe400078408ff */
[----:B------:R-:W-:Y:S01]  /*c990*/  @!P3 IMAD.WIDE R2, R17, 0x2, R8 ;  /* 0x000000021102b825 */ /* 0x000fe200078e0208 */
[-C--:B------:R-:W-:Y:S02]  /*c9a0*/  @!P4 LEA.HI.X R11, R22, R9.reuse, R229, 0x1, P0 ;  /* 0x00000009160bc211 */ /* 0x080fe400000f0ce5 */
[-C--:B---3--:R-:W-:Y:S02]  /*c9b0*/  @!P5 LEA.HI.X R13, R19, R9.reuse, R228, 0x1, P1 ;  /* 0x00000009130dd211 */ /* 0x088fe400008f0ce4 */
[----:B------:R-:W-:Y:S01]  /*c9c0*/  @!P6 LEA.HI.X R15, R18, R9, R227, 0x1, P2 ;  /* 0x00000009120fe211 */ /* 0x000fe200010f0ce3 */
[----:B------:R0:W-:Y:S04]  /*c9d0*/  @!P3 ST.E.128 desc[UR6][R2.64], R32 ;  /* 0x000000200200b985 */ /* 0x0001e8000c101d06 */
[----:B------:R0:W-:Y:S04]  /*c9e0*/  @!P4 ST.E.128 desc[UR6][R10.64], R40 ;  /* 0x000000280a00c985 */ /* 0x0001e8000c101d06 */
[----:B------:R0:W-:Y:S04]  /*c9f0*/  @!P5 ST.E.128 desc[UR6][R12.64], R48 ;  /* 0x000000300c00d985 */ /* 0x0001e8000c101d06 */
[----:B------:R0:W-:Y:S02]  /*ca00*/  @!P6 ST.E.128 desc[UR6][R14.64], R64 ;  /* 0x000000400e00e985 */ /* 0x0001e4000c101d06 */
.L_x_34:
[----:B------:R-:W-:Y:S05]  /*ca10*/  BSYNC B0 ;  /* 0x0000000000007941 */ /* 0x000fea0003800000 */
.L_x_33:
[----:B------:R-:W-:Y:S01]  /*ca20*/  R2UR UR4, R214 ;  /* 0x00000000d60472ca */ /* 0x000fe200000e0000 */
[----:B0-----:R-:W-:Y:S01]  /*ca30*/  VIADD R3, R85, 0x60 ;  /* 0x0000006055037836 */ /* 0x001fe20000000000 */
[----:B------:R0:W0:Y:S01]  /*ca40*/  SHFL.IDX PT, R9, R21, 0x3, 0x181f ;  /* 0x00781f0015097f89 */ /* 0x00002200000e0000 */
[----:B------:R-:W-:Y:S03]  /*ca50*/  BSSY B0, `(.L_x_35) ;  /* 0x0000017000007945 */ /* 0x000fe60003800000 */
[----:B------:R-:W-:Y:S01]  /*ca60*/  ISETP.GE.AND P0, PT, R3, R20, PT ;  /* 0x000000140300720c */ /* 0x000fe20003f06270 */
[----:B------:R0:W0:Y:S06]  /*ca70*/  SHFL.IDX PT, R8, R0, 0x3, 0x181f ;  /* 0x00781f0000087f89 */ /* 0x00002c00000e0000 */
[----:B------:R-:W-:-:S06]  /*ca80*/  UIADD3 UR4, UR4, 0x1, URZ ;  /* 0x0000000104047890 */ /* 0x000fcc000fffe03f */
[----:B------:R-:W-:Y:S01]  /*ca90*/  IMAD.U32 R214, RZ, RZ, UR4 ;  /* 0x00000004ffd67e24 */ /* 0x000fe2000f8e00ff */
[----:B------:R-:W-:Y:S06]  /*caa0*/  @P0 BRA `(.L_x_36) ;  /* 0x0000000000440947 */ /* 0x000fec0003800000 */
        /* <DEDUP_REMOVED lines=17> */
.L_x_36:
[----:B------:R-:W-:Y:S05]  /*cbc0*/  BSYNC B0 ;  /* 0x0000000000007941 */ /* 0x000fea0003800000 */
.L_x_35:
[----:B0-2-4-:R-:W0:Y:S01]  /*cbd0*/  LDC R0, c[0x0][0xc34] ;  /* 0x00030d00ff007b82 */ /* 0x015e220000000800 */
[----:B------:R-:W-:-:S13]  /*cbe0*/  R2UR UR4, R212 ;  /* 0x00000000d40472ca */ /* 0x000fda00000e0000 */
[----:B0-----:R-:W-:-:S13]  /*cbf0*/  ISETP.LE.AND P0, PT, R0, UR4, PT ;  /* 0x0000000400007c0c */ /* 0x001fda000bf03270 */
[----:B------:R-:W-:Y:S05]  /*cc00*/  @!P0 BRA `(.L_x_37) ;  /* 0xffffff40007c8947 */ /* 0x000fea000383ffff */
[----:B------:R-:W-:Y:S05]  /*cc10*/  EXIT ;  /* 0x000000000000794d */ /* 0x000fea0003800000 */
.L_x_7:
[----:B------:R-:W-:-:S08]  /*cc20*/  NOP ;  /* 0x0000000000007918 */ /* 0x000fd00000000000 */
[----:B0-----:R-:W0:-:S00]  /*cc30*/  USETMAXREG.DEALLOC.CTAPOOL 0x18 ;  /* 0x00000018000079c8 */ /* 0x001e0000080e0500 */
[----:B------:R-:W1:Y:S01]  /*cc40*/  S2UR UR5, SR_CTAID.X ;  /* 0x00000000000579c3 */ /* 0x000e620000002500 */
[----:B0-----:R-:W-:Y:S02]  /*cc50*/  IMAD.MOV.U32 R2, RZ, RZ, 0x1 ;  /* 0x00000001ff027424 */ /* 0x001fe400078e00ff */
[----:B------:R-:W-:-:S05]  /*cc60*/  IMAD.MOV.U32 R18, RZ, RZ, RZ ;  /* 0x000000ffff127224 */ /* 0x000fca00078e00ff */
[----:B------:R-:W1:Y:S02]  /*cc70*/  LDC R3, c[0x0][0xc34] ;  /* 0x00030d00ff037b82 */ /* 0x000e640000000800 */
[----:B-1----:R-:W-:Y:S01]  /*cc80*/  ISETP.LE.AND P0, PT, R3, UR5, PT ;  /* 0x0000000503007c0c */ /* 0x002fe2000bf03270 */
[----:B------:R-:W-:-:S05]  /*cc90*/  IMAD.MOV.U32 R3, RZ, RZ, 0x1 ;  /* 0x00000001ff037424 */ /* 0x000fca00078e00ff */
[----:B------:R0:W-:Y:S07]  /*cca0*/  STL [R1], R3 ;  /* 0x0000000301007387 */ /* 0x0001ee0000100800 */
[----:B------:R-:W-:Y:S05]  /*ccb0*/  @P0 BRA `(.L_x_38) ;  /* 0x0000004800940947 */ /* 0x000fea0003800000 */
[----:B------:R-:W1:Y:S01]  /*ccc0*/  S2UR UR4, SR_CgaCtaId ;  /* 0x00000000000479c3 */ /* 0x000e620000008800 */
[C---:B------:R-:W-:Y:S01]  /*ccd0*/  IMAD.SHL.U32 R2, R0.reuse, 0x8, RZ ;  /* 0x0000000800027824 */ /* 0x040fe200078e00ff */
[----:B------:R-:W-:Y:S01]  /*cce0*/  LOP3.LUT R5, R0, 0x7f, RZ, 0xc0, !PT ;  /* 0x0000007f00057812 */ /* 0x000fe200078ec0ff */
[----:B------:R-:W-:Y:S01]  /*ccf0*/  UMOV UR36, 0x400 ;  /* 0x0000040000247882 */ /* 0x000fe20000000000 */
[----:B------:R-:W-:Y:S01]  /*cd00*/  IMAD.MOV.U32 R18, RZ, RZ, RZ ;  /* 0x000000ffff127224 */ /* 0x000fe200078e00ff */
[----:B------:R-:W-:Y:S01]  /*cd10*/  ULDC.64 UR38, c[0x0][0x198] ;  /* 0x0000660000267ab9 */ /* 0x000fe20000000a00 */
[C---:B0-----:R-:W-:Y:S01]  /*cd20*/  LOP3.LUT R3, R2.reuse, 0x1f8, RZ, 0xc0, !PT ;  /* 0x000001f802037812 */ /* 0x041fe200078ec0ff */
[----:B------:R-:W-:Y:S01]  /*cd30*/  ULDC UR37, c[0x0][0xc] ;  /* 0x0000030000257ab9 */ /* 0x000fe20000000800 */
[----:B------:R-:W-:Y:S02]  /*cd40*/  LOP3.LUT R2, R2, 0x38, RZ, 0xc0, !PT ;  /* 0x0000003802027812 */ /* 0x000fe400078ec0ff */
[----:B------:R-:W-:Y:S01]  /*cd50*/  LOP3.LUT R4, R3, 0x38, R0, 0x78, !PT ;  /* 0x0000003803047812 */ /* 0x000fe200078e7800 */
[----:B------:R-:W-:Y:S01]  /*cd60*/  IMAD.SHL.U32 R3, R5, 0x8, RZ ;  /* 0x0000000805037824 */ /* 0x000fe200078e00ff */
[----:B------:R-:W-:-:S04]  /*cd70*/  SHF.R.U32.HI R5, RZ, 0x3, R5 ;  /* 0x00000003ff057819 */ /* 0x000fc80000011605 */
[----:B------:R-:W-:Y:S01]  /*cd80*/  LOP3.LUT R4, R4, 0x200, R3, 0xf8, !PT ;  /* 0x0000020004047812 */ /* 0x000fe200078ef803 */
[----:B------:R-:W-:-:S05]  /*cd90*/  IMAD.SHL.U32 R3, R0, 0x10, RZ ;  /* 0x0000001000037824 */ /* 0x000fca00078e00ff */
[----:B------:R-:W-:Y:S01]  /*cda0*/  LOP3.LUT R0, R5, 0x70, R3, 0xf8, !PT ;  /* 0x0000007005007812 */ /* 0x000fe200078ef803 */
[----:B------:R-:W-:Y:S01]  /*cdb0*/  IMAD.U32 R3, RZ, RZ, UR5 ;  /* 0x00000005ff037e24 */ /* 0x000fe2000f8e00ff */
[----:B-1----:R-:W-:Y:S01]  /*cdc0*/  ULEA UR36, UR4, UR36, 0x18 ;  /* 0x0000002404247291 */ /* 0x002fe2000f8ec03f */
[----:B------:R-:W-:-:S05]  /*cdd0*/  MOV R0, 0x1 ;  /* 0x0000000100007802 */ /* 0x000fca0000000f00 */
[----:B------:R-:W-:-:S05]  /*cde0*/  LEA R4, R4, UR36, 0x1 ;  /* 0x0000002404047c11 */ /* 0x000fca000f8e08ff */
[----:B------:R0:W-:Y:S04]  /*cdf0*/  STL [R1+0x14], R4 ;  /* 0x0000140401007387 */ /* 0x0001e80000100800 */
[----:B------:R1:W-:Y:S04]  /*ce00*/  STL [R1+0x28], R3 ;  /* 0x0000280301007387 */ /* 0x0003e80000100800 */
[----:B------:R2:W-:Y:S01]  /*ce10*/  STL [R1], R0 ;  /* 0x0000000001007387 */ /* 0x0005e20000100800 */
[----:B0-----:R-:W-:-:S03]  /*ce20*/  LOP3.LUT R4, R2, 0x40, RZ, 0xfc, !PT ;  /* 0x0000004002047812 */ /* 0x001fc600078efcff */
[----:B------:R0:W-:Y:S01]  /*ce30*/  STL [R1+0x30], RZ ;  /* 0x000030ff01007387 */ /* 0x0001e20000100800 */
[C---:B-1----:R-:W-:Y:S02]  /*ce40*/  LOP3.LUT R3, R2.reuse, 0x80, RZ, 0xfc, !PT ;  /* 0x0000008002037812 */ /* 0x042fe400078efcff */
[----:B--2---:R-:W-:-:S07]  /*ce50*/  LOP3.LUT R0, R2, 0xc0, RZ, 0xfc, !PT ;  /* 0x000000c002007812 */ /* 0x004fce00078efcff */
.L_x_125:
[----:B------:R-:W2:Y:S01]  /*ce60*/  LDL R2, [R1+0x28] ;  /* 0x0000280001027983 */ /* 0x000ea20000100800 */
[----:B-1----:R-:W1:Y:S01]  /*ce70*/  LDC R0, c[0x0][0xc38] ;  /* 0x00030e00ff007b82 */ /* 0x002e620000000800 */
[----:B------:R-:W-:Y:S05]  /*ce80*/  YIELD ;  /* 0x0000000000007946 */ /* 0x000fea0003800000 */
[----:B------:R-:W-:Y:S02]  /*ce90*/  ULDC.64 UR4, c[0x0][0x418] ;  /* 0x0001060000047ab9 */ /* 0x000fe40000000a00 */
[----:B---3--:R-:W3:Y:S01]  /*cea0*/  LDC R16, c[0x0][0xc44] ;  /* 0x00031100ff107b82 */ /* 0x008ee20000000800 */
[----:B------:R-:W-:-:S03]  /*ceb0*/  UISETP.NE.U32.AND UP0, UPT, UR4, URZ, UPT ;  /* 0x0000003f0400728c */ /* 0x000fc6000bf05070 */
[----:B------:R-:W-:Y:S01]  /*cec0*/  ULDC UR4, c[0x0][0x424] ;  /* 0x0001090000047ab9 */ /* 0x000fe20000000800 */
[----:B------:R-:W-:-:S04]  /*ced0*/  UISETP.NE.AND.EX UP0, UPT, UR5, URZ, UPT, UP0 ;  /* 0x0000003f0500728c */ /* 0x000fc8000bf05300 */
[----:B------:R-:W-:Y:S01]  /*cee0*/  USEL UR4, UR4, 0x1, UP0 ;  /* 0x0000000104047887 */ /* 0x000fe20008000000 */
[----:B-1----:R-:W-:-:S13]  /*cef0*/  ISETP.NE.AND P0, PT, R0, 0x1, PT ;  /* 0x000000010000780c */ /* 0x002fda0003f05270 */
[----:B------:R-:W2:Y:S08]  /*cf00*/  @P0 LDC R0, c[0x0][0xc3c] ;  /* 0x00030f00ff000b82 */ /* 0x000eb00000000800 */
[----:B------:R-:W1:Y:S01]  /*cf10*/  @P0 LDC R3, c[0x0][0xc40] ;  /* 0x00031000ff030b82 */ /* 0x000e620000000800 */
[----:B--2---:R-:W-:-:S04]  /*cf20*/  @P0 IMAD.HI.U32 R0, R2, R0, RZ ;  /* 0x0000000002000227 */ /* 0x004fc800078e00ff */
[----:B------:R-:W-:Y:S01]  /*cf30*/  IMAD.MOV.U32 R4, RZ, RZ, R2 ;  /* 0x000000ffff047224 */ /* 0x000fe200078e0002 */
[----:B-1----:R-:W-:Y:S02]  /*cf40*/  @P0 SHF.R.U32.HI R4, RZ, R3, R0 ;  /* 0x00000003ff040219 */ /* 0x002fe40000011600 */
[----:B---3--:R-:W-:Y:S01]  /*cf50*/  ISETP.NE.AND P0, PT, R16, 0x1, PT ;  /* 0x000000011000780c */ /* 0x008fe20003f05270 */
[----:B------:R-:W1:Y:S02]  /*cf60*/  LDC R0, c[0x0][0x2f0] ;  /* 0x0000bc00ff007b82 */ /* 0x000e640000000800 */
[----:B------:R-:W-:Y:S01]  /*cf70*/  IMAD.MOV.U32 R19, RZ, RZ, R4 ;  /* 0x000000ffff137224 */ /* 0x000fe200078e0004 */
[----:B------:R-:W-:Y:S09]  /*cf80*/  STL [R1+0x20], R4 ;  /* 0x0000200401007387 */ /* 0x000ff20000100800 */
[----:B------:R-:W2:Y:S02]  /*cf90*/  @P0 LDC.64 R2, c[0x0][0xc48] ;  /* 0x00031200ff020b82 */ /* 0x000ea40000000a00 */
[----:B--2---:R-:W-:-:S05]  /*cfa0*/  @P0 IMAD.HI.U32 R2, R4, R2, RZ ;  /* 0x0000000204020227 */ /* 0x004fca00078e00ff */
[----:B------:R-:W-:Y:S01]  /*cfb0*/  @P0 SHF.R.U32.HI R19, RZ, R3, R2 ;  /* 0x00000003ff130219 */ /* 0x000fe20000011602 */
[----:B-1----:R-:W-:Y:S01]  /*cfc0*/  IMAD R2, R0, UR4, RZ ;  /* 0x0000000400027c24 */ /* 0x002fe2000f8e02ff */
[----:B------:R-:W-:-:S03]  /*cfd0*/  UIADD3 UR4, UR36, 0x24400, URZ ;  /* 0x0002440024047890 */ /* 0x000fc6000fffe03f */
[----:B------:R-:W-:Y:S01]  /*cfe0*/  VIADD R0, R2, 0x4f ;  /* 0x0000004f02007836 */ /* 0x000fe20000000000 */
[----:B------:R-:W-:Y:S01]  /*cff0*/  STL [R1+0x18], R19 ;  /* 0x0000181301007387 */ /* 0x000fe20000100800 */
[----:B------:R-:W-:Y:S01]  /*d000*/  ULOP3.LUT UP0, URZ, UR4, 0x3ff, URZ, 0xc0, !UPT ;  /* 0x000003ff043f7892 */ /* 0x000fe2000f80c03f */
[----:B------:R-:W-:Y:S02]  /*d010*/  IMAD.MOV R3, RZ, RZ, -R19 ;  /* 0x000000ffff037224 */ /* 0x000fe400078e0a13 */
[----:B------:R-:W-:Y:S01]  /*d020*/  IMAD.HI R0, R0, 0x66666667, RZ ;  /* 0x6666666700007827 */ /* 0x000fe200078e02ff */
[----:B------:R1:W-:Y:S02]  /*d030*/  STL [R1+0x2c], R2 ;  /* 0x00002c0201007387 */ /* 0x0003e40000100800 */
[----:B------:R-:W-:Y:S01]  /*d040*/  PLOP3.LUT P0, PT, PT, PT, UP0, 0x80, 0x0 ;  /* 0x000000000000781c */ /* 0x000fe20003f0f008 */
[----:B------:R-:W-:Y:S01]  /*d050*/  IMAD R16, R16, R3, R4 ;  /* 0x0000000310107224 */ /* 0x000fe200078e0204 */
[----:B-1----:R-:W-:-:S04]  /*d060*/  SHF.R.U32.HI R2, RZ, 0x1f, R0 ;  /* 0x0000001fff027819 */ /* 0x002fc80000011600 */
[----:B------:R-:W-:-:S05]  /*d070*/  LEA.HI.SX32 R0, R0, R2, 0x1b ;  /* 0x0000000200007211 */ /* 0x000fca00078fdaff */
[----:B------:R1:W-:Y:S02]  /*d080*/  STL [R1+0x24], R0 ;  /* 0x0000240001007387 */ /* 0x0003e40000100800 */
[----:B------:R-:W-:Y:S05]  /*d090*/  @!P0 BRA `(.L_x_39) ;  /* 0x0000000000408947 */ /* 0x000fea0003800000 */
[----:B------:R-:W-:Y:S01]  /*d0a0*/  MOV R2, 0x0 ;  /* 0x0000000000027802 */ /* 0x000fe20000000f00 */
[----:B------:R-:W-:Y:S01]  /*d0b0*/  ULDC.64 UR6, c[0x4][0xa8] ;  /* 0x01002a0000067ab9 */ /* 0x000fe20000000a00 */
[----:B------:R-:W-:Y:S01]  /*d0c0*/  ULDC.64 UR8, c[0x4][0xb0] ;  /* 0x01002c0000087ab9 */ /* 0x000fe20000000a00 */
[----:B------:R-:W-:Y:S01]  /*d0d0*/  ULDC.64 UR4, c[0x4][0x8] ;  /* 0x0100020000047ab9 */ /* 0x000fe20000000a00 */
[----:B------:R-:W-:Y:S01]  /*d0e0*/  IMAD.U32 R4, RZ, RZ, UR6 ;  /* 0x00000006ff047e24 */ /* 0x000fe2000f8e00ff */
[----:B------:R-:W-:Y:S01]  /*d0f0*/  MOV R10, UR4 ;  /* 0x00000004000a7c02 */ /* 0x000fe20008000f00 */
[----:B------:R-:W2:Y:S01]  /*d100*/  LDC.64 R2, c[0x4][R2] ;  /* 0x0100000002027b82 */ /* 0x000ea20000000a00 */
[----:B------:R-:W-:Y:S02]  /*d110*/  IMAD.U32 R5, RZ, RZ, UR7 ;  /* 0x00000007ff057e24 */ /* 0x000fe4000f8e00ff */
[----:B------:R-:W-:Y:S02]  /*d120*/  IMAD.U32 R6, RZ, RZ, UR8 ;  /* 0x00000008ff067e24 */ /* 0x000fe4000f8e00ff */
[----:B------:R-:W-:-:S02]  /*d130*/  IMAD.U32 R7, RZ, RZ, UR9 ;  /* 0x00000009ff077e24 */ /* 0x000fc4000f8e00ff */
[----:B------:R-:W-:Y:S02]  /*d140*/  IMAD.U32 R11, RZ, RZ, UR5 ;  /* 0x00000005ff0b7e24 */ /* 0x000fe4000f8e00ff */
[----:B------:R-:W-:Y:S02]  /*d150*/  IMAD.MOV.U32 R8, RZ, RZ, 0x70 ;  /* 0x00000070ff087424 */ /* 0x000fe400078e00ff */
[----:B------:R-:W-:Y:S02]  /*d160*/  IMAD.MOV.U32 R12, RZ, RZ, 0x1 ;  /* 0x00000001ff0c7424 */ /* 0x000fe400078e00ff */
[----:B------:R-:W-:-:S07]  /*d170*/  IMAD.MOV.U32 R13, RZ, RZ, RZ ;  /* 0x000000ffff0d7224 */ /* 0x000fce00078e00ff */
[----:B------:R-:W-:-:S07]  /*d180*/  LEPC R20, `(.L_x_39) ;  /* 0x000000001014794e */ /* 0x000fce0000000000 */
[----:B012---:R-:W-:Y:S05]  /*d190*/  CALL.ABS.NOINC R2 ;  /* 0x0000000002007343 */ /* 0x007fea0003c00000 */
.L_x_39:
[----:B------:R-:W-:-:S04]  /*d1a0*/  UIADD3 UR4, UR36, 0x400, URZ ;  /* 0x0000040024047890 */ /* 0x000fc8000fffe03f */
[----:B------:R-:W-:-:S06]  /*d1b0*/  ULOP3.LUT UP0, URZ, UR4, 0x3ff, URZ, 0xc0, !UPT ;  /* 0x000003ff043f7892 */ /* 0x000fcc000f80c03f */
[----:B------:R-:W-:-:S13]  /*d1c0*/  PLOP3.LUT P0, PT, PT, PT, UP0, 0x80, 0x0 ;  /* 0x000000000000781c */ /* 0x000fda0003f0f008 */
[----:B------:R-:W-:Y:S05]  /*d1d0*/  @!P0 BRA `(.L_x_40) ;  /* 0x00000000007c8947 */ /* 0x000fea0003800000 */
[----:B------:R-:W-:Y:S01]  /*d1e0*/  MOV R17, 0x0 ;  /* 0x0000000000117802 */ /* 0x000fe20000000f00 */
[----:B------:R-:W-:Y:S01]  /*d1f0*/  ULDC.64 UR6, c[0x4][0xa8] ;  /* 0x01002a0000067ab9 */ /* 0x000fe20000000a00 */
[----:B------:R-:W-:Y:S01]  /*d200*/  ULDC.64 UR8, c[0x4][0xb0] ;  /* 0x01002c0000087ab9 */ /* 0x000fe20000000a00 */
[----:B------:R-:W-:Y:S01]  /*d210*/  ULDC.64 UR4, c[0x4][0x10] ;  /* 0x0100040000047ab9 */ /* 0x000fe20000000a00 */
[----:B------:R2:W3:Y:S01]  /*d220*/  LDC.64 R2, c[0x4][R17] ;  /* 0x0100000011027b82 */ /* 0x0004e20000000a00 */
[----:B------:R-:W-:Y:S01]  /*d230*/  IMAD.U32 R4, RZ, RZ, UR6 ;  /* 0x00000006ff047e24 */ /* 0x000fe2000f8e00ff */
[----:B------:R-:W-:Y:S01]  /*d240*/  MOV R11, UR5 ;  /* 0x00000005000b7c02 */ /* 0x000fe20008000f00 */
[----:B------:R-:W-:Y:S02]  /*d250*/  IMAD.U32 R5, RZ, RZ, UR7 ;  /* 0x00000007ff057e24 */ /* 0x000fe4000f8e00ff */
[----:B------:R-:W-:Y:S02]  /*d260*/  IMAD.U32 R6, RZ, RZ, UR8 ;  /* 0x00000008ff067e24 */ /* 0x000fe4000f8e00ff */
[----:B------:R-:W-:-:S02]  /*d270*/  IMAD.U32 R7, RZ, RZ, UR9 ;  /* 0x00000009ff077e24 */ /* 0x000fc4000f8e00ff */
[----:B------:R-:W-:Y:S02]  /*d280*/  IMAD.U32 R10, RZ, RZ, UR4 ;  /* 0x00000004ff0a7e24 */ /* 0x000fe4000f8e00ff */
[----:B------:R-:W-:Y:S02]  /*d290*/  IMAD.MOV.U32 R8, RZ, RZ, 0x70 ;  /* 0x00000070ff087424 */ /* 0x000fe400078e00ff */
[----:B------:R-:W-:Y:S02]  /*d2a0*/  IMAD.MOV.U32 R12, RZ, RZ, 0x1 ;  /* 0x00000001ff0c7424 */ /* 0x000fe400078e00ff */
[----:B--2---:R-:W-:-:S07]  /*d2b0*/  IMAD.MOV.U32 R13, RZ, RZ, RZ ;  /* 0x000000ffff0d7224 */ /* 0x004fce00078e00ff */
[----:B------:R-:W-:-:S07]  /*d2c0*/  LEPC R20, `(.L_x_41) ;  /* 0x000000001014794e */ /* 0x000fce0000000000 */
[----:B01-3--:R-:W-:Y:S05]  /*d2d0*/  CALL.ABS.NOINC R2 ;  /* 0x0000000002007343 */ /* 0x00bfea0003c00000 */
.L_x_41:
[----:B------:R0:W1:Y:S01]  /*d2e0*/  LDC.64 R2, c[0x4][R17] ;  /* 0x0100000011027b82 */ /* 0x0000620000000a00 */
[----:B------:R-:W-:Y:S01]  /*d2f0*/  ULDC.64 UR6, c[0x4][0xa8] ;  /* 0x01002a0000067ab9 */ /* 0x000fe20000000a00 */
[----:B------:R-:W-:Y:S01]  /*d300*/  ULDC.64 UR8, c[0x4][0xb0] ;  /* 0x01002c0000087ab9 */ /* 0x000fe20000000a00 */
[----:B------:R-:W-:Y:S01]  /*d310*/  ULDC.64 UR4, c[0x4][0x18] ;  /* 0x0100060000047ab9 */ /* 0x000fe20000000a00 */
        /* <DEDUP_REMOVED lines=8> */
[----:B0-----:R-:W-:-:S07]  /*d3a0*/  IMAD.MOV.U32 R13, RZ, RZ, RZ ;  /* 0x000000ffff0d7224 */ /* 0x001fce00078e00ff */
[----:B------:R-:W-:-:S07]  /*d3b0*/  LEPC R20, `(.L_x_40) ;  /* 0x000000001014794e */ /* 0x000fce0000000000 */
[----:B-1----:R-:W-:Y:S05]  /*d3c0*/  CALL.ABS.NOINC R2 ;  /* 0x0000000002007343 */ /* 0x002fea0003c00000 */
.L_x_40:
[----:B------:R-:W-:Y:S01]  /*d3d0*/  ULDC.64 UR4, c[0x0][0x9f8] ;  /* 0x00027e0000047ab9 */ /* 0x000fe20000000a00 */
[----:B------:R-:W2:Y:S01]  /*d3e0*/  LDL R17, [R1+0x24] ;  /* 0x0000240001117983 */ /* 0x000ea20000100800 */
[----:B------:R-:W-:Y:S01]  /*d3f0*/  ISETP.NE.U32.AND P0, PT, RZ, UR4, PT ;  /* 0x00000004ff007c0c */ /* 0x000fe2000bf05070 */
[----:B------:R-:W-:-:S03]  /*d400*/  ULDC.64 UR6, c[0x0][0x208] ;  /* 0x0000820000067ab9 */ /* 0x000fc60000000a00 */
[----:B------:R-:W-:-:S13]  /*d410*/  ISETP.NE.AND.EX P0, PT, RZ, UR5, PT, P0 ;  /* 0x00000005ff007c0c */ /* 0x000fda000bf05300 */
[----:B------:R-:W3:Y:S02]  /*d420*/  @P0 LDC.64 R2, c[0x0][0x9f8] ;  /* 0x00027e00ff020b82 */ /* 0x000ee40000000a00 */
[----:B---3--:R-:W-:-:S05]  /*d430*/  @P0 IMAD.WIDE R2, R19, 0x4, R2 ;  /* 0x0000000413020825 */ /* 0x008fca00078e0202 */
[----:B------:R3:W4:Y:S01]  /*d440*/  @P0 LDG.E R19, desc[UR6][R2.64] ;  /* 0x0000000602130981 */ /* 0x000722000c1e1900 */
[----:B------:R-:W-:Y:S01]  /*d450*/  UMOV UR4, 0xffffffff ;  /* 0xffffffff00047882 */ /* 0x000fe20000000000 */
[----:B---3--:R-:W3:Y:S02]  /*d460*/  LDC.64 R2, c[0x0][0x418] ;  /* 0x00010600ff027b82 */ /* 0x008ee40000000a00 */
[----:B---3--:R-:W-:-:S04]  /*d470*/  ISETP.NE.U32.AND P0, PT, R2, RZ, PT ;  /* 0x000000ff0200720c */ /* 0x008fc80003f05070 */
[----:B------:R-:W-:-:S04]  /*d480*/  ISETP.NE.AND.EX P1, PT, R3, RZ, PT, P0 ;  /* 0x000000ff0300720c */ /* 0x000fc80003f25300 */
[----:B-1----:R-:W-:Y:S01]  /*d490*/  P2R R0, PR, RZ, 0x2 ;  /* 0x00000002ff007803 */ /* 0x002fe20000000000 */
[----:B--2---:R-:W-:-:S05]  /*d4a0*/  VIADD R8, R17, 0xffffffff ;  /* 0xffffffff11087836 */ /* 0x004fca0000000000 */
[----:B------:R1:W-:Y:S04]  /*d4b0*/  STL [R1+0x1c], R8 ;  /* 0x00001c0801007387 */ /* 0x0003e80000100800 */
[----:B------:R1:W-:Y:S01]  /*d4c0*/  STL [R1+0x10], R0 ;  /* 0x0000100001007387 */ /* 0x0003e20000100800 */
[----:B----4-:R-:W-:Y:S02]  /*d4d0*/  SHF.R.S32.HI R7, RZ, 0x1f, R19 ;  /* 0x0000001fff077819 */ /* 0x010fe40000011413 */
[----:B------:R-:W-:-:S03]  /*d4e0*/  SEL R17, R19, RZ, !P1 ;  /* 0x000000ff13117207 */ /* 0x000fc60004800000 */
[----:B------:R1:W-:Y:S01]  /*d4f0*/  STL [R1+0x8], R7 ;  /* 0x0000080701007387 */ /* 0x0003e20000100800 */
[----:B------:R-:W-:Y:S05]  /*d500*/  BRA.DIV UR4, `(.L_x_42) ;  /* 0x0000004604d87947 */ /* 0x000fea000b800000 */
[----:B-1----:R-:W1:Y:S02]  /*d510*/  S2R R0, SR_TID.X ;  /* 0x0000000000007919 */ /* 0x002e640000002100 */
[----:B-1----:R-:W-:-:S04]  /*d520*/  SHF.R.U32.HI R0, RZ, 0x5, R0 ;  /* 0x00000005ff007819 */ /* 0x002fc80000011600 */
[----:B------:R-:W-:-:S05]  /*d530*/  LOP3.LUT R0, R0, 0x3, RZ, 0xc0, !PT ;  /* 0x0000000300007812 */ /* 0x000fca00078ec0ff */
[----:B------:R1:W2:Y:S02]  /*d540*/  SHFL.IDX PT, R14, R0, RZ, 0x1f ;  /* 0x00001fff000e7589 */ /* 0x0002a400000e0000 */
.L_x_141:
[----:B------:R-:W-:Y:S02]  /*d550*/  PLOP3.LUT P2, PT, PT, PT, PT, 0x8, 0x0 ;  /* 0x000000000000781c */ /* 0x000fe40003f4e170 */
[----:B--2---:R-:W-:Y:S02]  /*d560*/  ISETP.NE.AND P0, PT, R14, RZ, PT ;  /* 0x000000ff0e00720c */ /* 0x004fe40003f05270 */
[----:B-1----:R-:W-:-:S05]  /*d570*/  P2R R0, PR, RZ, 0x4 ;  /* 0x00000004ff007803 */ /* 0x002fca0000000000 */
[----:B------:R1:W-:Y:S06]  /*d580*/  STL [R1+0xc], R0 ;  /* 0x00000c0001007387 */ /* 0x0003ec0000100800 */
[----:B------:R-:W-:Y:S05]  /*d590*/  @P0 BRA `(.L_x_43) ;  /* 0x0000000400380947 */ /* 0x000fea0003800000 */
[----:B------:R-:W-:-:S03]  /*d5a0*/  UMOV UR4, 0xffffffff ;  /* 0xffffffff00047882 */ /* 0x000fc60000000000 */
[----:B------:R-:W-:Y:S05]  /*d5b0*/  BRA.DIV UR4, `(.L_x_44) ;  /* 0x0000004604e07947 */ /* 0x000fea000b800000 */
[----:B------:R-:W-:-:S13]  /*d5c0*/  ELECT P6, URZ, PT ;  /* 0x00000000003f782f */ /* 0x000fda00038c0000 */
.L_x_144:
[----:B------:R-:W-:Y:S05]  /*d5d0*/  @!P6 BRA `(.L_x_43) ;  /* 0x000000040028e947 */ /* 0x000fea0003800000 */
[----:B------:R2:W-:Y:S01]  /*d5e0*/  STL [R1+0x4], R8 ;  /* 0x0000040801007387 */ /* 0x0005e20000100800 */
[----:B------:R-:W-:Y:S01]  /*d5f0*/  IMAD.MOV.U32 R17, RZ, RZ, R19 ;  /* 0x000000ffff117224 */ /* 0x000fe200078e0013 */
[----:B------:R-:W-:Y:S06]  /*d600*/  @!P1 BRA `(.L_x_45) ;  /* 0x0000000000509947 */ /* 0x000fec0003800000 */
[----:B------:R-:W3:Y:S01]  /*d610*/  LDC R6, c[0x0][0x43c] ;  /* 0x00010f00ff067b82 */ /* 0x000ee20000000800 */
[----:B-1----:R-:W-:Y:S01]  /*d620*/  IMAD.MOV.U32 R0, RZ, RZ, R8 ;  /* 0x000000ffff007224 */ /* 0x002fe200078e0008 */
[----:B------:R-:W-:Y:S01]  /*d630*/  ULDC.64 UR4, c[0x0][0x428] ;  /* 0x00010a0000047ab9 */ /* 0x000fe20000000a00 */
[----:B------:R-:W-:Y:S01]  /*d640*/  ULDC.64 UR6, c[0x0][0x208] ;  /* 0x0000820000067ab9 */ /* 0x000fe20000000a00 */
[----:B---3--:R-:W-:-:S13]  /*d650*/  ISETP.NE.AND P0, PT, R6, 0x1, PT ;  /* 0x000000010600780c */ /* 0x008fda0003f05270 */
[----:B------:R-:W1:Y:S02]  /*d660*/  @P0 LDC.64 R4, c[0x0][0x440] ;  /* 0x00011000ff040b82 */ /* 0x000e640000000a00 */
[----:B-1----:R-:W-:-:S05]  /*d670*/  @P0 IMAD.HI.U32 R4, R8, R4, RZ ;  /* 0x0000000408040227 */ /* 0x002fca00078e00ff */
[----:B------:R-:W-:-:S04]  /*d680*/  @P0 SHF.R.U32.HI R0, RZ, R5, R4 ;  /* 0x00000005ff000219 */ /* 0x000fc80000011604 */
[--C-:B------:R-:W-:Y:S01]  /*d690*/  SHF.R.S32.HI R5, RZ, 0x1f, R0.reuse ;  /* 0x0000001fff057819 */ /* 0x100fe20000011400 */
[----:B------:R-:W-:-:S04]  /*d6a0*/  IMAD.MOV R4, RZ, RZ, -R0 ;  /* 0x000000ffff047224 */ /* 0x000fc800078e0a00 */
[----:B------:R-:W-:Y:S02]  /*d6b0*/  IMAD R6, R6, R4, R8 ;  /* 0x0000000406067224 */ /* 0x000fe400078e0208 */
[----:B------:R-:W-:-:S03]  /*d6c0*/  IMAD.MOV.U32 R4, RZ, RZ, R0 ;  /* 0x000000ffff047224 */ /* 0x000fc600078e0000 */
[----:B------:R1:W-:Y:S01]  /*d6d0*/  STL [R1+0x4], R6 ;  /* 0x0000040601007387 */ /* 0x0003e20000100800 */
[----:B------:R-:W-:-:S03]  /*d6e0*/  IMAD.WIDE.U32 R4, R19, UR4, R4 ;  /* 0x0000000413047c25 */ /* 0x000fc6000f8e0004 */
[----:B------:R-:W-:Y:S01]  /*d6f0*/  LEA R2, P0, R4, R2, 0x2 ;  /* 0x0000000204027211 */ /* 0x000fe200078010ff */
[----:B-1----:R-:W-:-:S04]  /*d700*/  IMAD R6, R7, UR4, RZ ;  /* 0x0000000407067c24 */ /* 0x002fc8000f8e02ff */
[----:B------:R-:W-:-:S05]  /*d710*/  IMAD R0, R19, UR5, R6 ;  /* 0x0000000513007c24 */ /* 0x000fca000f8e0206 */
[----:B------:R-:W-:-:S04]  /*d720*/  IADD3 R0, R5, R0, RZ ;  /* 0x0000000005007210 */ /* 0x000fc80007ffe0ff */
[----:B------:R-:W-:-:S05]  /*d730*/  LEA.HI.X R3, R4, R3, R0, 0x2, P0 ;  /* 0x0000000304037211 */ /* 0x000fca00000f1400 */
[----:B------:R3:W5:Y:S02]  /*d740*/  LDG.E R17, desc[UR6][R2.64] ;  /* 0x0000000602117981 */ /* 0x000764000c1e1900 */
.L_x_45:
[----:B---3--:R-:W3:Y:S01]  /*d750*/  LDL R2, [R1] ;  /* 0x0000000001027983 */ /* 0x008ee20000100800 */
[----:B-1----:R-:W-:Y:S02]  /*d760*/  LEA R0, R18, UR36, 0x3 ;  /* 0x0000002412007c11 */ /* 0x002fe4000f8e18ff */
[----:B---3--:R-:W-:-:S04]  /*d770*/  SHF.L.U32 R2, R2, 0x1f, RZ ;  /* 0x0000001f02027819 */ /* 0x008fc800000006ff */
[----:B------:R-:W1:Y:S02]  /*d780*/  SYNCS.PHASECHK.TRANS64.TRYWAIT P0, [R0+URZ+0x38840], R2 ;  /* 0x03884002000075a7 */ /* 0x000e64000800017f */
[----:B-1----:R-:W-:Y:S05]  /*d790*/  @!P0 BRA `(.L_x_46) ;  /* 0x0000004400888947 */ /* 0x002fea0003800000 */
.L_x_145:
[----:B------:R-:W3:Y:S02]  /*d7a0*/  S2R R3, SR_TID.X ;  /* 0x0000000000037919 */ /* 0x000ee40000002100 */
[----:B---3--:R-:W-:-:S04]  /*d7b0*/  LOP3.LUT R3, R3, 0x7f, RZ, 0xc0, !PT ;  /* 0x0000007f03037812 */ /* 0x008fc800078ec0ff */
[----:B------:R-:W-:-:S13]  /*d7c0*/  ISETP.NE.AND P0, PT, R3, RZ, PT ;  /* 0x000000ff0300720c */ /* 0x000fda0003f05270 */
[----:B------:R-:W-:Y:S05]  /*d7d0*/  @P0 BRA `(.L_x_47) ;  /* 0x00000000001c0947 */ /* 0x000fea0003800000 */
[----:B------:R-:W3:Y:S01]  /*d7e0*/  S2R R3, SR_TID.X ;  /* 0x0000000000037919 */ /* 0x000ee20000002100 */
[----:B-1----:R-:W-:-:S04]  /*d7f0*/  IMAD.MOV.U32 R2, RZ, RZ, 0xa000 ;  /* 0x0000a000ff027424 */ /* 0x002fc800078e00ff */
[----:B------:R4:W-:Y:S01]  /*d800*/  SYNCS.ARRIVE.TRANS64 RZ, [R0+URZ+0x38830], R2 ;  /* 0x0388300200ff79a7 */ /* 0x0009e2000800003f */
[----:B---3--:R-:W-:-:S04]  /*d810*/  LOP3.LUT R3, R3, 0x1f, RZ, 0xc0, !PT ;  /* 0x0000001f03037812 */ /* 0x008fc800078ec0ff */
[----:B------:R-:W-:-:S13]  /*d820*/  ISETP.NE.AND P0, PT, R3, RZ, PT ;  /* 0x000000ff0300720c */ /* 0x000fda0003f05270 */
[----:B----4-:R-:W-:Y:S05]  /*d830*/  @!P0 BRA `(.L_x_47) ;  /* 0x0000000000048947 */ /* 0x010fea0003800000 */
[----:B------:R-:W-:Y:S01]  /*d840*/  BPT.TRAP 0x1 ;  /* 0x000000040000795c */ /* 0x000fe20000300000 */
.L_x_47:
[----:B-1----:R-:W3:Y:S01]  /*d850*/  LDL R2, [R1+0x4] ;  /* 0x0000040001027983 */ /* 0x002ee20000100800 */
[----:B------:R-:W-:Y:S01]  /*d860*/  R2UR UR14, R18 ;  /* 0x00000000120e72ca */ /* 0x000fe200000e0000 */
[----:B------:R-:W-:Y:S01]  /*d870*/  UIADD3 UR4, UP0, UR38, 0x370, URZ ;  /* 0x0000037026047890 */ /* 0x000fe2000ff1e03f */
[----:B------:R-:W-:Y:S01]  /*d880*/  R2UR UR9, R0 ;  /* 0x00000000000972ca */ /* 0x000fe200000e0000 */
[----:B------:R-:W-:Y:S01]  /*d890*/  UMOV UR10, URZ ;  /* 0x0000003f000a7c82 */ /* 0x000fe20008000000 */
[----:B------:R-:W-:Y:S01]  /*d8a0*/  R2UR UR12, R16 ;  /* 0x00000000100c72ca */ /* 0x000fe200000e0000 */
[----:B------:R-:W-:Y:S01]  /*d8b0*/  UIADD3.X UR5, URZ, UR39, URZ, UP0, !UPT ;  /* 0x000000273f057290 */ /* 0x000fe200087fe43f */
[----:B-----5:R-:W-:Y:S01]  /*d8c0*/  R2UR UR13, R17 ;  /* 0x00000000110d72ca */ /* 0x020fe200000e0000 */
[----:B------:R-:W-:Y:S01]  /*d8d0*/  UMOV UR6, 0x0 ;  /* 0x0000000000067882 */ /* 0x000fe20000000000 */
[----:B------:R-:W-:Y:S01]  /*d8e0*/  UMOV UR7, 0x14f00000 ;  /* 0x14f0000000077882 */ /* 0x000fe20000000000 */
[----:B------:R-:W-:Y:S01]  /*d8f0*/  UMOV UR16, 0x40 ;  /* 0x0000004000107882 */ /* 0x000fe20000000000 */
[----:B------:R-:W-:-:S03]  /*d900*/  PLOP3.LUT P0, PT, PT, PT, PT, 0x80, 0x0 ;  /* 0x000000000000781c */ /* 0x000fc60003f0f070 */
[----:B------:R-:W-:Y:S01]  /*d910*/  UIMAD UR14, UR14, 0xa000, UR36 ;  /* 0x0000a0000e0e78a4 */ /* 0x000fe2000f8e0224 */
[----:B------:R-:W-:Y:S01]  /*d920*/  P2R R0, PR, RZ, 0x1 ;  /* 0x00000001ff007803 */ /* 0x000fe20000000000 */
[----:B------:R-:W-:Y:S02]  /*d930*/  UIADD3 UR9, UR9, 0x38830, URZ ;  /* 0x0003883009097890 */ /* 0x000fe4000fffe03f */
[----:B------:R-:W-:Y:S02]  /*d940*/  UIADD3 UR8, UR14, 0x24400, URZ ;  /* 0x000244000e087890 */ /* 0x000fe4000fffe03f */
[----:B------:R-:W-:Y:S01]  /*d950*/  UIADD3 UR15, UR14, 0x26c00, URZ ;  /* 0x00026c000e0f7890 */ /* 0x000fe2000fffe03f */
[----:B------:R4:W-:Y:S01]  /*d960*/  STL [R1+0xc], R0 ;  /* 0x00000c0001007387 */ /* 0x0009e20000100800 */
[----:B------:R-:W-:Y:S02]  /*d970*/  UIADD3 UR17, UR14, 0x29400, URZ ;  /* 0x000294000e117890 */ /* 0x000fe4000fffe03f */
[----:B------:R-:W-:-:S03]  /*d980*/  UIADD3 UR18, UR14, 0x2bc00, URZ ;  /* 0x0002bc000e127890 */ /* 0x000fc6000fffe03f */
[----:B------:R-:W-:Y:S01]  /*d990*/  UMOV UR14, 0x80 ;  /* 0x00000080000e7882 */ /* 0x000fe20000000000 */
[----:B---3--:R-:W-:-:S13]  /*d9a0*/  R2UR UR11, R2 ;  /* 0x00000000020b72ca */ /* 0x008fda00000e0000 */
[----:B------:R-:W-:-:S09]  /*d9b0*/  UIMAD UR11, UR11, 0x50, URZ ;  /* 0x000000500b0b78a4 */ /* 0x000fd2000f8e023f */
[----:B------:R1:W-:Y:S02]  /*d9c0*/  UTMALDG.4D [UR8], [UR4], desc[UR6] ;  /* 0x00000608040075b4 */ /* 0x0003e40008019000 */
[----:B-1----:R-:W-:Y:S01]  /*d9d0*/  UMOV UR8, UR15 ;  /* 0x0000000f00087c82 */ /* 0x002fe20008000000 */
[----:B------:R-:W-:Y:S02]  /*d9e0*/  UMOV UR10, UR16 ;  /* 0x00000010000a7c82 */ /* 0x000fe40008000000 */
[----:B------:R1:W-:Y:S02]  /*d9f0*/  UTMALDG.4D [UR8], [UR4], desc[UR6] ;  /* 0x00000608040075b4 */ /* 0x0003e40008019000 */
[----:B-1----:R-:W-:Y:S01]  /*da00*/  UMOV UR8, UR17 ;  /* 0x0000001100087c82 */ /* 0x002fe20008000000 */
[----:B------:R-:W-:Y:S01]  /*da10*/  UMOV UR10, UR14 ;  /* 0x0000000e000a7c82 */ /* 0x000fe20008000000 */
[----:B------:R-:W-:Y:S01]  /*da20*/  UMOV UR14, 0xc0 ;  /* 0x000000c0000e7882 */ /* 0x000fe20000000000 */
[----:B------:R1:W-:Y:S02]  /*da30*/  UTMALDG.4D [UR8], [UR4], desc[UR6] ;  /* 0x00000608040075b4 */ /* 0x0003e40008019000 */
[----:B-1----:R-:W-:Y:S01]  /*da40*/  UMOV UR8, UR18 ;  /* 0x0000001200087c82 */ /* 0x002fe20008000000 */
[----:B------:R-:W-:-:S02]  /*da50*/  UMOV UR10, UR14 ;  /* 0x0000000e000a7c82 */ /* 0x000fc40008000000 */
[----:B------:R4:W-:Y:S02]  /*da60*/  UTMALDG.4D [UR8], [UR4], desc[UR6] ;  /* 0x00000608040075b4 */ /* 0x0009e40008019000 */
[----:B----4-:R-:W-:Y:S01]  /*da70*/  NOP ;  /* 0x0000000000007918 */ /* 0x010fe20000000000 */
.L_x_43:
[----:B------:R-:W-:Y:S05]  /*da80*/  WARPSYNC.ALL ;  /* 0x0000000000007948 */ /* 0x000fea0003800000 */
[----:B------:R-:W-:Y:S01]  /*da90*/  UIADD3 UR4, UR36, 0x14400, URZ ;  /* 0x0001440024047890 */ /* 0x000fe2000fffe03f */
[----:B------:R-:W-:Y:S03]  /*daa0*/  BAR.SYNC.DEFER_BLOCKING 0x8, 0x180 ;  /* 0x0206000000007b1d */ /* 0x000fe60000010000 */
[----:B------:R-:W-:-:S06]  /*dab0*/  ULOP3.LUT UP0, URZ, UR4, 0x3ff, URZ, 0xc0, !UPT ;  /* 0x000003ff043f7892 */ /* 0x000fcc000f80c03f */
[----:B------:R-:W-:-:S13]  /*dac0*/  PLOP3.LUT P0, PT, PT, PT, UP0, 0x80, 0x0 ;  /* 0x000000000000781c */ /* 0x000fda0003f0f008 */
[----:B------:R-:W-:Y:S05]  /*dad0*/  @!P0 BRA `(.L_x_48) ;  /* 0x0000000000408947 */ /* 0x000fea0003800000 */
[----:B------:R-:W-:Y:S01]  /*dae0*/  MOV R2, 0x0 ;  /* 0x0000000000027802 */ /* 0x000fe20000000f00 */
[----:B------:R-:W-:Y:S01]  /*daf0*/  ULDC.64 UR6, c[0x4][0xa8] ;  /* 0x01002a0000067ab9 */ /* 0x000fe20000000a00 */
[----:B------:R-:W-:Y:S01]  /*db00*/  ULDC.64 UR8, c[0x4][0xb0] ;  /* 0x01002c0000087ab9 */ /* 0x000fe20000000a00 */
[----:B------:R-:W-:Y:S01]  /*db10*/  ULDC.64 UR4, c[0x4][0x20] ;  /* 0x0100080000047ab9 */ /* 0x000fe20000000a00 */
[----:B------:R-:W-:Y:S01]  /*db20*/  IMAD.U32 R4, RZ, RZ, UR6 ;  /* 0x00000006ff047e24 */ /* 0x000fe2000f8e00ff */
[----:B------:R-:W-:Y:S01]  /*db30*/  MOV R12, 0x1 ;  /* 0x00000001000c7802 */ /* 0x000fe20000000f00 */
[----:B------:R-:W3:Y:S01]  /*db40*/  LDC.64 R2, c[0x4][R2] ;  /* 0x0100000002027b82 */ /* 0x000ee20000000a00 */
[----:B------:R-:W-:Y:S02]  /*db50*/  IMAD.U32 R5, RZ, RZ, UR7 ;  /* 0x00000007ff057e24 */ /* 0x000fe4000f8e00ff */
[----:B------:R-:W-:Y:S02]  /*db60*/  IMAD.U32 R6, RZ, RZ, UR8 ;  /* 0x00000008ff067e24 */ /* 0x000fe4000f8e00ff */
[----:B------:R-:W-:-:S02]  /*db70*/  IMAD.U32 R7, RZ, RZ, UR9 ;  /* 0x00000009ff077e24 */ /* 0x000fc4000f8e00ff */
[----:B------:R-:W-:Y:S02]  /*db80*/  IMAD.U32 R10, RZ, RZ, UR4 ;  /* 0x00000004ff0a7e24 */ /* 0x000fe4000f8e00ff */
[----:B------:R-:W-:Y:S02]  /*db90*/  IMAD.U32 R11, RZ, RZ, UR5 ;  /* 0x00000005ff0b7e24 */ /* 0x000fe4000f8e00ff */
[----:B--2---:R-:W-:Y:S02]  /*dba0*/  IMAD.MOV.U32 R8, RZ, RZ, 0x70 ;  /* 0x00000070ff087424 */ /* 0x004fe400078e00ff */
[----:B------:R-:W-:-:S07]  /*dbb0*/  IMAD.MOV.U32 R13, RZ, RZ, RZ ;  /* 0x000000ffff0d7224 */ /* 0x000fce00078e00ff */
[----:B------:R-:W-:-:S07]  /*dbc0*/  LEPC R20, `(.L_x_48) ;  /* 0x000000001014794e */ /* 0x000fce0000000000 */
[----:B01-3--:R-:W-:Y:S05]  /*dbd0*/  CALL.ABS.NOINC R2 ;  /* 0x0000000002007343 */ /* 0x00bfea0003c00000 */
.L_x_48:
[----:B------:R-:W3:Y:S01]  /*dbe0*/  LDL.LU R4, [R1+0x18] ;  /* 0x0000180001047983 */ /* 0x000ee20000300800 */
[----:B-1----:R-:W-:Y:S01]  /*dbf0*/  SHF.R.S32.HI R0, RZ, 0x1f, R16 ;  /* 0x0000001fff007819 */ /* 0x002fe20000011410 */
[----:B------:R-:W-:Y:S01]  /*dc00*/  ULDC.64 UR4, c[0x0][0x2d8] ;  /* 0x0000b60000047ab9 */ /* 0x000fe20000000a00 */
[----:B--2---:R-:W1:Y:S01]  /*dc10*/  LDC R8, c[0x0][0x448] ;  /* 0x00011200ff087b82 */ /* 0x004e620000000800 */
[----:B------:R-:W2:Y:S01]  /*dc20*/  LDL.LU R7, [R1+0x20] ;  /* 0x0000200001077983 */ /* 0x000ea20000300800 */
[----:B------:R-:W-:-:S03]  /*dc30*/  ULDC.64 UR6, c[0x0][0x280] ;  /* 0x0000a00000067ab9 */ /* 0x000fc60000000a00 */
[----:B------:R-:W4:Y:S01]  /*dc40*/  LDL R5, [R1+0x28] ;  /* 0x0000280001057983 */ /* 0x000f220000100800 */
[----:B------:R-:W-:Y:S02]  /*dc50*/  IMAD R0, R0, UR4, RZ ;  /* 0x0000000400007c24 */ /* 0x000fe4000f8e02ff */
[C---:B------:R-:W-:Y:S01]  /*dc60*/  IMAD.WIDE.U32 R2, R16.reuse, UR4, RZ ;  /* 0x0000000410027c25 */ /* 0x040fe2000f8e00ff */
[----:B------:R-:W0:Y:S03]  /*dc70*/  S2R R10, SR_TID.X ;  /* 0x00000000000a7919 */ /* 0x000e260000002100 */
[----:B------:R-:W-:Y:S01]  /*dc80*/  IMAD R0, R16, UR5, R0 ;  /* 0x0000000510007c24 */ /* 0x000fe2000f8e0200 */
[----:B------:R-:W-:-:S03]  /*dc90*/  ULDC.64 UR4, c[0x0][0x2e0] ;  /* 0x0000b80000047ab9 */ /* 0x000fc60000000a00 */
[----:B------:R-:W-:Y:S01]  /*dca0*/  IMAD.IADD R3, R3, 0x1, R0 ;  /* 0x0000000103037824 */ /* 0x000fe200078e0200 */
[----:B-1----:R-:W-:-:S13]  /*dcb0*/  ISETP.NE.AND P0, PT, R8, 0x1, PT ;  /* 0x000000010800780c */ /* 0x002fda0003f05270 */
[----:B------:R-:W1:Y:S01]  /*dcc0*/  @P0 LDC R6, c[0x0][0x44c] ;  /* 0x00011300ff060b82 */ /* 0x000e620000000800 */
[----:B0-----:R-:W-:-:S05]  /*dcd0*/  IMAD.SHL.U32 R10, R10, 0x8, RZ ;  /* 0x000000080a0a7824 */ /* 0x001fca00078e00ff */
[----:B------:R-:W-:Y:S02]  /*dce0*/  LOP3.LUT R10, R10, 0x38, RZ, 0xc0, !PT ;  /* 0x000000380a0a7812 */ /* 0x000fe400078ec0ff */
[----:B---3--:R-:W-:Y:S01]  /*dcf0*/  SHF.R.S32.HI R0, RZ, 0x1f, R4 ;  /* 0x0000001fff007819 */ /* 0x008fe20000011404 */
[----:B------:R-:W-:-:S04]  /*dd00*/  IMAD.WIDE.U32 R2, R4, UR4, R2 ;  /* 0x0000000404027c25 */ /* 0x000fc8000f8e0002 */
[----:B------:R-:W-:Y:S01]  /*dd10*/  IMAD R0, R0, UR4, RZ ;  /* 0x0000000400007c24 */ /* 0x000fe2000f8e02ff */
[----:B------:R-:W-:-:S03]  /*dd20*/  ULDC UR4, c[0x0][0xc38] ;  /* 0x00030e0000047ab9 */ /* 0x000fc60000000800 */
[----:B------:R-:W-:Y:S02]  /*dd30*/  IMAD R0, R4, UR5, R0 ;  /* 0x0000000504007c24 */ /* 0x000fe4000f8e0200 */
[----:B------:R-:W0:Y:S02]  /*dd40*/  S2R R4, SR_TID.X ;  /* 0x0000000000047919 */ /* 0x000e240000002100 */
[----:B------:R-:W-:Y:S02]  /*dd50*/  IMAD.IADD R3, R3, 0x1, R0 ;  /* 0x0000000103037824 */ /* 0x000fe400078e0200 */
[----:B--2---:R-:W-:Y:S02]  /*dd60*/  IMAD.MOV R0, RZ, RZ, -R7 ;  /* 0x000000ffff007224 */ /* 0x004fe400078e0a07 */
[----:B------:R-:W2:Y:S02]  /*dd70*/  @P0 LDC R7, c[0x0][0x450] ;  /* 0x00011400ff070b82 */ /* 0x000ea40000000800 */
[----:B----4-:R-:W-:Y:S01]  /*dd80*/  IMAD R0, R0, UR4, R5 ;  /* 0x0000000400007c24 */ /* 0x010fe2000f8e0205 */
[----:B------:R-:W-:-:S03]  /*dd90*/  ULDC.64 UR4, c[0x0][0x2d0] ;  /* 0x0000b40000047ab9 */ /* 0x000fc60000000a00 */
[----:B------:R-:W-:Y:S01]  /*dda0*/  IMAD.SHL.U32 R5, R0, 0x80, RZ ;  /* 0x0000008000057824 */ /* 0x000fe200078e00ff */
[----:B0-----:R-:W-:-:S04]  /*ddb0*/  LOP3.LUT R4, R4, 0x7f, RZ, 0xc0, !PT ;  /* 0x0000007f04047812 */ /* 0x001fc800078ec0ff */
[----:B------:R-:W-:Y:S02]  /*ddc0*/  SHF.R.U32.HI R9, RZ, 0x3, R4 ;  /* 0x00000003ff097819 */ /* 0x000fe40000011604 */
[----:B------:R-:W0:Y:S02]  /*ddd0*/  S2R R4, SR_TID.X ;  /* 0x0000000000047919 */ /* 0x000e240000002100 */
[----:B0-----:R-:W-:-:S05]  /*dde0*/  IMAD.SHL.U32 R4, R4, 0x10, RZ ;  /* 0x0000001004047824 */ /* 0x001fca00078e00ff */
[----:B------:R-:W-:Y:S02]  /*ddf0*/  LOP3.LUT R4, R9, 0x70, R4, 0xf8, !PT ;  /* 0x0000007009047812 */ /* 0x000fe400078ef804 */
[----:B------:R-:W0:Y:S02]  /*de00*/  S2R R9, SR_TID.X ;  /* 0x0000000000097919 */ /* 0x000e240000002100 */
[----:B------:R-:W-:-:S05]  /*de10*/  LOP3.LUT R0, R4, R5, RZ, 0xfc, !PT ;  /* 0x0000000504007212 */ /* 0x000fca00078efcff */
[----:B-1----:R-:W-:-:S04]  /*de20*/  @P0 IMAD.HI.U32 R6, R0, R6, RZ ;  /* 0x0000000600060227 */ /* 0x002fc800078e00ff */
[----:B------:R-:W-:Y:S01]  /*de30*/  IMAD.MOV.U32 R4, RZ, RZ, R0 ;  /* 0x000000ffff047224 */ /* 0x000fe200078e0000 */
[----:B--2---:R-:W-:-:S05]  /*de40*/  @P0 SHF.R.U32.HI R4, RZ, R7, R6 ;  /* 0x00000007ff040219 */ /* 0x004fca0000011606 */
[----:B------:R-:W-:Y:S02]  /*de50*/  IMAD.MOV R6, RZ, RZ, -R4 ;  /* 0x000000ffff067224 */ /* 0x000fe400078e0a04 */
[----:B------:R-:W-:-:S04]  /*de60*/  IMAD.WIDE.U32 R2, R4, UR4, R2 ;  /* 0x0000000404027c25 */ /* 0x000fc8000f8e0002 */
[----:B------:R-:W-:Y:S01]  /*de70*/  IMAD R0, R8, R6, R0 ;  /* 0x0000000608007224 */ /* 0x000fe200078e0200 */
[----:B------:R-:W-:-:S05]  /*de80*/  SHF.R.S32.HI R6, RZ, 0x1f, R4 ;  /* 0x0000001fff067819 */ /* 0x000fca0000011404 */
[----:B------:R-:W-:Y:S02]  /*de90*/  IMAD R6, R6, UR4, RZ ;  /* 0x0000000406067c24 */ /* 0x000fe4000f8e02ff */
[----:B0-----:R-:W-:Y:S02]  /*dea0*/  IMAD.SHL.U32 R9, R9, 0x8, RZ ;  /* 0x0000000809097824 */ /* 0x001fe400078e00ff */
[----:B------:R-:W-:Y:S01]  /*deb0*/  IMAD R6, R4, UR5, R6 ;  /* 0x0000000504067c24 */ /* 0x000fe2000f8e0206 */
[----:B------:R-:W-:Y:S01]  /*dec0*/  SHF.R.S32.HI R4, RZ, 0x1f, R0 ;  /* 0x0000001fff047819 */ /* 0x000fe20000011400 */
[----:B------:R-:W-:Y:S01]  /*ded0*/  ULDC.64 UR4, c[0x0][0x2c8] ;  /* 0x0000b20000047ab9 */ /* 0x000fe20000000a00 */
[----:B------:R-:W-:Y:S02]  /*dee0*/  LOP3.LUT R9, R9, 0x38, RZ, 0xc0, !PT ;  /* 0x0000003809097812 */ /* 0x000fe400078ec0ff */
[----:B------:R-:W-:Y:S01]  /*def0*/  IADD3 R3, R3, R6, RZ ;  /* 0x0000000603037210 */ /* 0x000fe20007ffe0ff */
[----:B------:R-:W-:Y:S01]  /*df00*/  IMAD R4, R4, UR4, RZ ;  /* 0x0000000404047c24 */ /* 0x000fe2000f8e02ff */
[----:B------:R-:W-:-:S02]  /*df10*/  LOP3.LUT R12, R9, 0x40, RZ, 0xfc, !PT ;  /* 0x00000040090c7812 */ /* 0x000fc400078efcff */
[C---:B------:R-:W-:Y:S01]  /*df20*/  LOP3.LUT R11, R9.reuse, 0x80, RZ, 0xfc, !PT ;  /* 0x00000080090b7812 */ /* 0x040fe200078efcff */
[C---:B------:R-:W-:Y:S01]  /*df30*/  IMAD.WIDE.U32 R2, R0.reuse, UR4, R2 ;  /* 0x0000000400027c25 */ /* 0x040fe2000f8e0002 */
[----:B------:R-:W-:Y:S01]  /*df40*/  LOP3.LUT R9, R9, 0xc0, RZ, 0xfc, !PT ;  /* 0x000000c009097812 */ /* 0x000fe200078efcff */
[----:B------:R-:W-:Y:S02]  /*df50*/  ULDC UR4, c[0x0][0x2b8] ;  /* 0x0000ae0000047ab9 */ /* 0x000fe40000000800 */
[----:B------:R-:W-:Y:S01]  /*df60*/  IMAD R0, R0, UR5, R4 ;  /* 0x0000000500007c24 */ /* 0x000fe2000f8e0204 */
[----:B------:R-:W-:Y:S02]  /*df70*/  ISETP.GE.AND P3, PT, R9, UR4, PT ;  /* 0x0000000409007c0c */ /* 0x000fe4000bf66270 */
[----:B------:R0:W5:Y:S01]  /*df80*/  LDL R9, [R1+0x14] ;  /* 0x0000140001097983 */ /* 0x0001620000100800 */
[----:B------:R-:W-:Y:S01]  /*df90*/  IMAD.IADD R0, R3, 0x1, R0 ;  /* 0x0000000103007824 */ /* 0x000fe200078e0200 */
[----:B------:R-:W-:-:S02]  /*dfa0*/  LEA R4, P4, R2, UR6, 0x1 ;  /* 0x0000000602047c11 */ /* 0x000fc4000f8808ff */
[----:B------:R-:W-:Y:S02]  /*dfb0*/  ISETP.GE.AND P0, PT, R10, UR4, PT ;  /* 0x000000040a007c0c */ /* 0x000fe4000bf06270 */
[----:B------:R-:W-:Y:S02]  /*dfc0*/  ISETP.GE.AND P1, PT, R12, UR4, PT ;  /* 0x000000040c007c0c */ /* 0x000fe4000bf26270 */
[----:B------:R-:W-:Y:S01]  /*dfd0*/  ISETP.GE.AND P2, PT, R11, UR4, PT ;  /* 0x000000040b007c0c */ /* 0x000fe2000bf46270 */
[----:B------:R-:W-:Y:S01]  /*dfe0*/  UMOV UR4, 0xffffffff ;  /* 0xffffffff00047882 */ /* 0x000fe20000000000 */
[----:B------:R-:W-:Y:S02]  /*dff0*/  LEA.HI.X R3, R2, UR7, R0, 0x1, P4 ;  /* 0x0000000702037c11 */ /* 0x000fe4000a0f0c00 */
[----:B0-----:R-:W-:Y:S09]  /*e000*/  BRA.DIV UR4, `(.L_x_49) ;  /* 0x0000003e04807947 */ /* 0x001ff2000b800000 */
[----:B------:R-:W0:Y:S01]  /*e010*/  S2R R7, SR_TID.X ;  /* 0x0000000000077919 */ /* 0x000e220000002100 */
[----:B------:R-:W-:Y:S01]  /*e020*/  ULDC UR4, c[0x0][0x288] ;  /* 0x0000a20000047ab9 */ /* 0x000fe20000000800 */
[----:B------:R-:W-:Y:S01]  /*e030*/  ULDC.64 UR6, c[0x0][0x208] ;  /* 0x0000820000067ab9 */ /* 0x000fe20000000a00 */
[----:B------:R-:W-:Y:S01]  /*e040*/  IMAD R2, R8, UR4, RZ ;  /* 0x0000000408027c24 */ /* 0x000fe2000f8e02ff */
[----:B------:R-:W1:Y:S01]  /*e050*/  SHFL.IDX PT, R6, R4, RZ, 0x181f ;  /* 0x00181fff04067589 */ /* 0x000e6200000e0000 */
[----:B0-----:R-:W-:-:S04]  /*e060*/  LOP3.LUT R7, R7, 0x7f, RZ, 0xc0, !PT ;  /* 0x0000007f07077812 */ /* 0x001fc800078ec0ff */
[----:B------:R-:W-:Y:S02]  /*e070*/  SHF.R.U32.HI R11, RZ, 0x3, R7 ;  /* 0x00000003ff0b7819 */ /* 0x000fe40000011607 */
[----:B------:R-:W0:Y:S03]  /*e080*/  SHFL.IDX PT, R7, R3, RZ, 0x181f ;  /* 0x00181fff03077589 */ /* 0x000e2600000e0000 */
[----:B------:R-:W-:-:S04]  /*e090*/  IMAD.IADD R0, R11, 0x1, R5 ;  /* 0x000000010b007824 */ /* 0x000fc800078e0205 */
[C---:B------:R-:W-:Y:S01]  /*e0a0*/  VIADD R5, R0.reuse, 0x10 ;  /* 0x0000001000057836 */ /* 0x040fe20000000000 */
[----:B------:R-:W-:-:S13]  /*e0b0*/  ISETP.GE.AND P4, PT, R0, R2, PT ;  /* 0x000000020000720c */ /* 0x000fda0003f86270 */
[----:B-1----:R-:W-:-:S05]  /*e0c0*/  @!P4 LEA R6, P5, R10, R6, 0x1 ;  /* 0x000000060a06c211 */ /* 0x002fca00078a08ff */
[----:B0-----:R-:W-:-:S05]  /*e0d0*/  @!P4 IMAD.X R7, RZ, RZ, R7, P5 ;  /* 0x000000ffff07c224 */ /* 0x001fca00028e0607 */
[----:B------:R-:W-:Y:S01]  /*e0e0*/  @!PT LDS RZ, [RZ] ;  /* 0x00000000fffff984 */ /* 0x000fe20000000800 */
[----:B-----5:R-:W-:Y:S04]  /*e0f0*/  @!P4 LDGSTS.E.BYPASS.LTC128B.128 [R9+0x14400], desc[UR6][R6.64], !P0 ;  /* 0x144000000609cfae */ /* 0x020fe8000c101d46 */
[----:B------:R-:W-:Y:S04]  /*e100*/  @!P4 LDGSTS.E.BYPASS.LTC128B.128 [R9+0x18400], desc[UR6][R6.64+0x80], !P1 ;  /* 0x184000800609cfae */ /* 0x000fe8000c901d46 */
[----:B------:R-:W-:Y:S04]  /*e110*/  @!P4 LDGSTS.E.BYPASS.LTC128B.128 [R9+0x1c400], desc[UR6][R6.64+0x100], !P2 ;  /* 0x1c4001000609cfae */ /* 0x000fe8000d101d46 */
[----:B------:R0:W-:Y:S01]  /*e120*/  @!P4 LDGSTS.E.BYPASS.LTC128B.128 [R9+0x20400], desc[UR6][R6.64+0x180], !P3 ;  /* 0x204001800609cfae */ /* 0x0001e2000d901d46 */
[----:B------:R-:W-:-:S03]  /*e130*/  ISETP.GE.AND P4, PT, R5, R2, PT ;  /* 0x000000020500720c */ /* 0x000fc60003f86270 */
[----:B------:R-:W-:Y:S04]  /*e140*/  SHFL.IDX PT, R5, R3, 0x1, 0x181f ;  /* 0x00381f0003057f89 */ /* 0x000fe800000e0000 */
[----:B0-----:R-:W0:Y:S06]  /*e150*/  SHFL.IDX PT, R6, R4, 0x1, 0x181f ;  /* 0x00381f0004067f89 */ /* 0x001e2c00000e0000 */
[----:B0-----:R-:W-:-:S05]  /*e160*/  @!P4 LEA R6, P5, R10, R6, 0x1 ;  /* 0x000000060a06c211 */ /* 0x001fca00078a08ff */
[----:B------:R-:W-:-:S04]  /*e170*/  @!P4 IMAD.X R5, RZ, RZ, R5, P5 ;  /* 0x000000ffff05c224 */ /* 0x000fc800028e0605 */
[----:B------:R-:W-:Y:S01]  /*e180*/  @!P4 IMAD.MOV.U32 R7, RZ, RZ, R5 ;  /* 0x000000ffff07c224 */ /* 0x000fe200078e0005 */
[----:B------:R-:W-:-:S04]  /*e190*/  IADD3 R5, R0, 0x20, RZ ;  /* 0x0000002000057810 */ /* 0x000fc80007ffe0ff */
[----:B------:R-:W-:Y:S04]  /*e1a0*/  @!P4 LDGSTS.E.BYPASS.LTC128B.128 [R9+0x14c00], desc[UR6][R6.64], !P0 ;  /* 0x14c000000609cfae */ /* 0x000fe8000c101d46 */
        /* <DEDUP_REMOVED lines=8> */
[----:B------:R-:W-:Y:S02]  /*e230*/  @!P4 IMAD.MOV.U32 R7, RZ, RZ, R5 ;  /* 0x000000ffff07c224 */ /* 0x000fe400078e0005 */
[----:B------:R-:W-:-:S03]  /*e240*/  VIADD R5, R0, 0x30 ;  /* 0x0000003000057836 */ /* 0x000fc60000000000 */
        /* <DEDUP_REMOVED lines=43> */
[----:B------:R0:W1:Y:S04]  /*e500*/  SHFL.IDX PT, R5, R3, 0x7, 0x181f ;  /* 0x00f81f0003057f89 */ /* 0x00006800000e0000 */
[----:B------:R0:W-:Y:S04]  /*e510*/  @!P4 LDGSTS.E.BYPASS.LTC128B.128 [R9+0x17400], desc[UR6][R6.64], !P0 ;  /* 0x174000000609cfae */ /* 0x0001e8000c101d46 */
[----:B------:R0:W-:Y:S04]  /*e520*/  @!P4 LDGSTS.E.BYPASS.LTC128B.128 [R9+0x1b400], desc[UR6][R6.64+0x80], !P1 ;  /* 0x1b4000800609cfae */ /* 0x0001e8000c901d46 */
[----:B------:R0:W-:Y:S04]  /*e530*/  @!P4 LDGSTS.E.BYPASS.LTC128B.128 [R9+0x1f400], desc[UR6][R6.64+0x100], !P2 ;  /* 0x1f4001000609cfae */ /* 0x0001e8000d101d46 */
[----:B------:R0:W-:Y:S04]  /*e540*/  @!P4 LDGSTS.E.BYPASS.LTC128B.128 [R9+0x23400], desc[UR6][R6.64+0x180], !P3 ;  /* 0x234001800609cfae */ /* 0x0001e8000d901d46 */
[----:B------:R0:W2:Y:S02]  /*e550*/  SHFL.IDX PT, R3, R4, 0x7, 0x181f ;  /* 0x00f81f0004037f89 */ /* 0x0000a400000e0000 */
.L_x_162:
[----:B------:R-:W-:Y:S01]  /*e560*/  VIADD R0, R0, 0x70 ;  /* 0x0000007000007836 */ /* 0x000fe20000000000 */
[----:B------:R-:W-:Y:S04]  /*e570*/  BSSY B0, `(.L_x_50) ;  /* 0x000000d000007945 */ /* 0x000fe80003800000 */
[----:B------:R-:W-:-:S13]  /*e580*/  ISETP.GE.AND P4, PT, R0, R2, PT ;  /* 0x000000020000720c */ /* 0x000fda0003f86270 */
[----:B------:R-:W-:Y:S05]  /*e590*/  @P4 BRA `(.L_x_51) ;  /* 0x0000000000284947 */ /* 0x000fea0003800000 */
[----:B--2---:R-:W-:Y:S01]  /*e5a0*/  LEA R2, P4, R10, R3, 0x1 ;  /* 0x000000030a027211 */ /* 0x004fe200078808ff */
[----:B------:R-:W-:-:S04]  /*e5b0*/  ULDC.64 UR4, c[0x0][0x208] ;  /* 0x0000820000047ab9 */ /* 0x000fc80000000a00 */
[----:B01----:R-:W-:-:S05]  /*e5c0*/  IMAD.X R3, RZ, RZ, R5, P4 ;  /* 0x000000ffff037224 */ /* 0x003fca00020e0605 */
[----:B------:R-:W-:Y:S01]  /*e5d0*/  @!PT LDS RZ, [RZ] ;  /* 0x00000000fffff984 */ /* 0x000fe20000000800 */
[----:B------:R-:W-:Y:S01]  /*e5e0*/  @!PT LDS RZ, [RZ] ;  /* 0x00000000fffff984 */ /* 0x000fe20000000800 */
[----:B------:R-:W-:Y:S01]  /*e5f0*/  @!PT LDS RZ, [RZ] ;  /* 0x00000000fffff984 */ /* 0x000fe20000000800 */
[----:B------:R3:W-:Y:S04]  /*e600*/  LDGSTS.E.BYPASS.LTC128B.128 [R9+0x17c00], desc[UR4][R2.64], !P0 ;  /* 0x17c0000002097fae */ /* 0x0007e8000c101d44 */
[----:B------:R3:W-:Y:S04]  /*e610*/  LDGSTS.E.BYPASS.LTC128B.128 [R9+0x1bc00], desc[UR4][R2.64+0x80], !P1 ;  /* 0x1bc0008002097fae */ /* 0x0007e8000c901d44 */
[----:B------:R3:W-:Y:S04]  /*e620*/  LDGSTS.E.BYPASS.LTC128B.128 [R9+0x1fc00], desc[UR4][R2.64+0x100], !P2 ;  /* 0x1fc0010002097fae */ /* 0x0007e8000d101d44 */
[----:B------:R3:W-:Y:S02]  /*e630*/  LDGSTS.E.BYPASS.LTC128B.128 [R9+0x23c00], desc[UR4][R2.64+0x180], !P3 ;  /* 0x23c0018002097fae */ /* 0x0007e4000d901d44 */
.L_x_51:
[----:B------:R-:W-:Y:S05]  /*e640*/  BSYNC B0 ;  /* 0x0000000000007941 */ /* 0x000fea0003800000 */
.L_x_50:
[----:B---3--:R-:W3:Y:S01]  /*e650*/  LDL R2, [R1+0x30] ;  /* 0x0000300001027983 */ /* 0x008ee20000100800 */
[----:B------:R-:W-:Y:S01]  /*e660*/  NOP ;  /* 0x0000000000007918 */ /* 0x000fe20000000000 */
[----:B------:R-:W-:Y:S02]  /*e670*/  SYNCS.ARRIVE.TRANS64.RED.A0T1 RZ, [UR36+0x38800], RZ ;  /* 0x038800ffffff79a7 */ /* 0x000fe40008200424 */
[----:B------:R-:W-:Y:S01]  /*e680*/  ARRIVES.LDGSTSBAR.64.TRANSCNT [UR36+0x38800] ;  /* 0x03880000ff0079b0 */ /* 0x000fe20008000aa4 */
[----:B---3--:R-:W-:-:S04]  /*e690*/  LOP3.LUT R0, R2, 0x1, RZ, 0xc, !PT ;  /* 0x0000000102007812 */ /* 0x008fc800078e0cff */
[----:B------:R-:W-:Y:S01]  /*e6a0*/  SHF.L.U32 R0, R0, 0x1f, RZ ;  /* 0x0000001f00007819 */ /* 0x000fe200000006ff */
[----:B------:R-:W-:Y:S01]  /*e6b0*/  NOP ;  /* 0x0000000000007918 */ /* 0x000fe20000000000 */
[----:B------:R-:W3:Y:S01]  /*e6c0*/  LDL.LU R2, [R1+0x2c] ;  /* 0x00002c0001027983 */ /* 0x000ee20000300800 */
[----:B------:R-:W-:Y:S01]  /*e6d0*/  SYNCS.ARRIVE.TRANS64.A1T0 RZ, [UR36+0x38800], RZ ;  /* 0x038800ffffff79a7 */ /* 0x000fe20008100024 */
[----:B------:R-:W-:Y:S01]  /*e6e0*/  BSSY B0, `(.L_x_52) ;  /* 0x0000005000007945 */ /* 0x000fe20003800000 */
[----:B0-----:R-:W-:Y:S01]  /*e6f0*/  IMAD.U32 R9, RZ, RZ, UR36 ;  /* 0x00000024ff097e24 */ /* 0x001fe2000f8e00ff */
[----:B------:R-:W0:Y:S01]  /*e700*/  SYNCS.PHASECHK.TRANS64.TRYWAIT P0, [UR36+0x38820], R0 ;  /* 0x03882000ff0075a7 */ /* 0x000e220008000164 */
[----:B---3--:R-:W-:Y:S01]  /*e710*/  ISETP.GE.AND P1, PT, R2, 0x51, PT ;  /* 0x000000510200780c */ /* 0x008fe20003f26270 */
[----:B0-----:R-:W-:-:S12]  /*e720*/  @!P0 BRA `(.L_x_53) ;  /* 0x0000004000a08947 */ /* 0x001fd80003800000 */
.L_x_163:
[----:B------:R-:W-:Y:S05]  /*e730*/  BSYNC B0 ;  /* 0x0000000000007941 */ /* 0x000fea0003800000 */
.L_x_52:
[----:B------:R-:W-:Y:S01]  /*e740*/  IADD3 R12, R9, 0x38800, RZ ;  /* 0x00038800090c7810 */ /* 0x000fe20007ffe0ff */
[----:B------:R-:W-:Y:S06]  /*e750*/  @!P1 BRA `(.L_x_54) ;  /* 0x00000028003c9947 */ /* 0x000fec0003800000 */
[----:B------:R-:W3:Y:S01]  /*e760*/  LDL R2, [R1+0x24] ;  /* 0x0000240001027983 */ /* 0x000ee20000100800 */
[----:B0-----:R-:W-:Y:S02]  /*e770*/  IMAD.MOV.U32 R0, RZ, RZ, 0x1 ;  /* 0x00000001ff007424 */ /* 0x001fe400078e00ff */
[----:B---3--:R-:W-:-:S05]  /*e780*/  IMAD.MOV R10, RZ, RZ, -R2 ;  /* 0x000000ffff0a7224 */ /* 0x008fca00078e0a02 */
[----:B------:R-:W-:-:S05]  /*e790*/  VIADDMNMX R10, R10, R0, 0xffffffff, !PT ;  /* 0xffffffff0a0a7446 */ /* 0x000fca0007800100 */
[----:B------:R-:W-:-:S05]  /*e7a0*/  IMAD.IADD R0, R2, 0x1, R10 ;  /* 0x0000000102007824 */ /* 0x000fca00078e020a */
[----:B------:R-:W-:-:S04]  /*e7b0*/  LOP3.LUT R0, R0, 0x1, RZ, 0xc0, !PT ;  /* 0x0000000100007812 */ /* 0x000fc800078ec0ff */
[----:B------:R-:W-:Y:S01]  /*e7c0*/  ISETP.NE.U32.AND P0, PT, R0, 0x1, PT ;  /* 0x000000010000780c */ /* 0x000fe20003f05070 */
[----:B------:R-:W-:-:S12]  /*e7d0*/  VIADD R0, R2, 0xfffffffe ;  /* 0xfffffffe02007836 */ /* 0x000fd80000000000 */
[----:B------:R-:W-:Y:S05]  /*e7e0*/  @P0 BRA `(.L_x_55) ;  /* 0x0000000c00600947 */ /* 0x000fea0003800000 */
[----:B--2---:R-:W2:Y:S04]  /*e7f0*/  LDL R3, [R1+0xc] ;  /* 0x00000c0001037983 */ /* 0x004ea80000100800 */
[----:B------:R-:W3:Y:S01]  /*e800*/  LDL R2, [R1] ;  /* 0x0000000001027983 */ /* 0x000ee20000100800 */
[----:B------:R-:W-:Y:S01]  /*e810*/  VIADD R4, R18, 0x1 ;  /* 0x0000000112047836 */ /* 0x000fe20000000000 */
[----:B------:R-:W-:Y:S04]  /*e820*/  BSSY B0, `(.L_x_56) ;  /* 0x00000d0000007945 */ /* 0x000fe80003800000 */
[----:B------:R-:W-:-:S04]  /*e830*/  ISETP.NE.AND P0, PT, R4, 0x2, PT ;  /* 0x000000020400780c */ /* 0x000fc80003f05270 */
[----:B------:R-:W-:Y:S02]  /*e840*/  SEL R8, RZ, 0x1, P0 ;  /* 0x00000001ff087807 */ /* 0x000fe40000000000 */
[----:B------:R-:W-:Y:S02]  /*e850*/  SEL R4, R4, RZ, P0 ;  /* 0x000000ff04047207 */ /* 0x000fe40000000000 */
[----:B--2---:R-:W-:Y:S02]  /*e860*/  ISETP.NE.AND P2, PT, R3, RZ, PT ;  /* 0x000000ff0300720c */ /* 0x004fe40003f45270 */
[----:B---3--:R-:W-:-:S11]  /*e870*/  LOP3.LUT R8, R2, R8, RZ, 0x3c, !PT ;  /* 0x0000000802087212 */ /* 0x008fd600078e3cff */
[----:B------:R-:W-:Y:S05]  /*e880*/  @!P2 BRA `(.L_x_57) ;  /* 0x0000000c0024a947 */ /* 0x000fea0003800000 */
[----:B------:R-:W2:Y:S01]  /*e890*/  LDL R2, [R1+0x10] ;  /* 0x0000100001027983 */ /* 0x000ea20000100800 */
[----:B------:R-:W-:Y:S01]  /*e8a0*/  IMAD.MOV.U32 R6, RZ, RZ, R17 ;  /* 0x000000ffff067224 */ /* 0x000fe200078e0011 */
[----:B--2---:R-:W-:-:S13]  /*e8b0*/  ISETP.NE.AND P2, PT, R2, RZ, PT ;  /* 0x000000ff0200720c */ /* 0x004fda0003f45270 */
[----:B------:R-:W-:Y:S05]  /*e8c0*/  @!P2 BRA `(.L_x_58) ;  /* 0x000000000050a947 */ /* 0x000fea0003800000 */
[----:B------:R-:W2:Y:S01]  /*e8d0*/  LDL R7, [R1+0x8] ;  /* 0x0000080001077983 */ /* 0x000ea20000100800 */
[----:B------:R-:W0:Y:S01]  /*e8e0*/  LDC R6, c[0x0][0x43c] ;  /* 0x00010f00ff067b82 */ /* 0x000e220000000800 */
[----:B------:R-:W-:Y:S01]  /*e8f0*/  ULDC.64 UR4, c[0x0][0x428] ;  /* 0x00010a0000047ab9 */ /* 0x000fe20000000a00 */
[----:B------:R-:W-:Y:S01]  /*e900*/  ULDC.64 UR6, c[0x0][0x208] ;  /* 0x0000820000067ab9 */ /* 0x000fe20000000a00 */
[----:B0-----:R-:W-:-:S13]  /*e910*/  ISETP.NE.AND P0, PT, R6, 0x1, PT ;  /* 0x000000010600780c */ /* 0x001fda0003f05270 */
[----:B------:R-:W1:Y:S02]  /*e920*/  @P0 LDC.64 R2, c[0x0][0x440] ;  /* 0x00011000ff020b82 */ /* 0x000e640000000a00 */
[----:B-1----:R-:W-:-:S04]  /*e930*/  @P0 IMAD.HI.U32 R5, R0, R2, RZ ;  /* 0x0000000200050227 */ /* 0x002fc800078e00ff */
[----:B------:R-:W-:Y:S01]  /*e940*/  IMAD.MOV.U32 R2, RZ, RZ, R0 ;  /* 0x000000ffff027224 */ /* 0x000fe200078e0000 */
[----:B------:R-:W-:-:S05]  /*e950*/  @P0 SHF.R.U32.HI R2, RZ, R3, R5 ;  /* 0x00000003ff020219 */ /* 0x000fca0000011605 */
[----:B------:R-:W-:-:S04]  /*e960*/  IMAD.MOV R3, RZ, RZ, -R2 ;  /* 0x000000ffff037224 */ /* 0x000fc800078e0a02 */
[----:B------:R-:W-:Y:S01]  /*e970*/  IMAD R0, R6, R3, R0 ;  /* 0x0000000306007224 */ /* 0x000fe200078e0200 */
[----:B------:R-:W-:-:S03]  /*e980*/  SHF.R.S32.HI R3, RZ, 0x1f, R2 ;  /* 0x0000001fff037819 */ /* 0x000fc60000011402 */
[----:B------:R-:W-:-:S04]  /*e990*/  IMAD.WIDE.U32 R2, R19, UR4, R2 ;  /* 0x0000000413027c25 */ /* 0x000fc8000f8e0002 */
[----:B--2---:R-:W-:-:S04]  /*e9a0*/  IMAD R5, R7, UR4, RZ ;  /* 0x0000000407057c24 */ /* 0x004fc8000f8e02ff */
[----:B------:R-:W-:Y:S01]  /*e9b0*/  IMAD R5, R19, UR5, R5 ;  /* 0x0000000513057c24 */ /* 0x000fe2000f8e0205 */
[----:B------:R-:W-:Y:S02]  /*e9c0*/  ULDC.64 UR4, c[0x0][0x418] ;  /* 0x0001060000047ab9 */ /* 0x000fe40000000a00 */
[----:B------:R-:W-:Y:S02]  /*e9d0*/  LEA R6, P0, R2, UR4, 0x2 ;  /* 0x0000000402067c11 */ /* 0x000fe4000f8010ff */
[----:B------:R-:W-:-:S04]  /*e9e0*/  IADD3 R3, R5, R3, RZ ;  /* 0x0000000305037210 */ /* 0x000fc80007ffe0ff */
[----:B------:R-:W-:-:S05]  /*e9f0*/  LEA.HI.X R7, R2, UR5, R3, 0x2, P0 ;  /* 0x0000000502077c11 */ /* 0x000fca00080f1403 */
[----:B------:R0:W5:Y:S02]  /*ea00*/  LDG.E R6, desc[UR6][R6.64] ;  /* 0x0000000606067981 */ /* 0x000164000c1e1900 */
.L_x_58:
[----:B------:R-:W-:Y:S01]  /*ea10*/  LEA R3, R4, UR36, 0x3 ;  /* 0x0000002404037c11 */ /* 0x000fe2000f8e18ff */
[----:B------:R-:W-:Y:S01]  /*ea20*/  BSSY B1, `(.L_x_59) ;  /* 0x0000004000017945 */ /* 0x000fe20003800000 */
[----:B------:R-:W-:-:S04]  /*ea30*/  SHF.L.U32 R2, R8, 0x1f, RZ ;  /* 0x0000001f08027819 */ /* 0x000fc800000006ff */
[----:B------:R-:W2:Y:S02]  /*ea40*/  SYNCS.PHASECHK.TRANS64.TRYWAIT P0, [R3+URZ+0x38840], R2 ;  /* 0x03884002030075a7 */ /* 0x000ea4000800017f */
[----:B--2---:R-:W-:Y:S05]  /*ea50*/  @!P0 BRA `(.L_x_60) ;  /* 0x0000003c00e88947 */ /* 0x004fea0003800000 */
.L_x_164:
[----:B------:R-:W-:Y:S05]  /*ea60*/  BSYNC B1 ;  /* 0x0000000000017941 */ /* 0x000fea0003800000 */
.L_x_59:
[----:B-1----:R-:W1:Y:S01]  /*ea70*/  S2R R5, SR_TID.X ;  /* 0x0000000000057919 */ /* 0x002e620000002100 */
[----:B------:R-:W-:Y:S01]  /*ea80*/  BSSY B1, `(.L_x_61) ;  /* 0x000000b000017945 */ /* 0x000fe20003800000 */
[----:B-1----:R-:W-:-:S04]  /*ea90*/  LOP3.LUT R5, R5, 0x7f, RZ, 0xc0, !PT ;  /* 0x0000007f05057812 */ /* 0x002fc800078ec0ff */
[----:B------:R-:W-:-:S13]  /*eaa0*/  ISETP.NE.AND P1, PT, R5, RZ, PT ;  /* 0x000000ff0500720c */ /* 0x000fda0003f25270 */
[----:B------:R-:W-:Y:S05]  /*eab0*/  @P1 BRA `(.L_x_62) ;  /* 0x00000000001c1947 */ /* 0x000fea0003800000 */
[----:B------:R-:W1:Y:S01]  /*eac0*/  S2R R5, SR_TID.X ;  /* 0x0000000000057919 */ /* 0x000e620000002100 */
[----:B--2---:R-:W-:-:S04]  /*ead0*/  IMAD.MOV.U32 R2, RZ, RZ, 0xa000 ;  /* 0x0000a000ff027424 */ /* 0x004fc800078e00ff */
[----:B------:R3:W-:Y:S01]  /*eae0*/  SYNCS.ARRIVE.TRANS64 RZ, [R3+URZ+0x38830], R2 ;  /* 0x0388300203ff79a7 */ /* 0x0007e2000800003f */
[----:B-1----:R-:W-:-:S04]  /*eaf0*/  LOP3.LUT R5, R5, 0x1f, RZ, 0xc0, !PT ;  /* 0x0000001f05057812 */ /* 0x002fc800078ec0ff */
[----:B------:R-:W-:-:S13]  /*eb00*/  ISETP.NE.AND P0, PT, R5, RZ, PT ;  /* 0x000000ff0500720c */ /* 0x000fda0003f05270 */
[----:B---3--:R-:W-:Y:S05]  /*eb10*/  @!P0 BRA `(.L_x_62) ;  /* 0x0000000000048947 */ /* 0x008fea0003800000 */
[----:B------:R-:W-:Y:S01]  /*eb20*/  BPT.TRAP 0x1 ;  /* 0x000000040000795c */ /* 0x000fe20000300000 */
.L_x_62:
[----:B------:R-:W-:Y:S05]  /*eb30*/  BSYNC B1 ;  /* 0x0000000000017941 */ /* 0x000fea0003800000 */
.L_x_61:
[----:B------:R-:W-:Y:S01]  /*eb40*/  IMAD.MOV.U32 R11, RZ, RZ, RZ ;  /* 0x000000ffff0b7224 */ /* 0x000fe200078e00ff */
[----:B------:R-:W-:Y:S01]  /*eb50*/  UIADD3 UR4, UP0, UR38, 0x370, URZ ;  /* 0x0000037026047890 */ /* 0x000fe2000ff1e03f */
[----:B------:R-:W-:Y:S01]  /*eb60*/  IMAD R5, R4, 0xa000, R9 ;  /* 0x0000a00004057824 */ /* 0x000fe200078e0209 */
[----:B------:R-:W-:Y:S01]  /*eb70*/  PLOP3.LUT P0, PT, PT, PT, PT, 0x80, 0x0 ;  /* 0x000000000000781c */ /* 0x000fe20003f0f070 */
[----:B--2---:R-:W-:Y:S01]  /*eb80*/  VIADD R3, R3, 0x38830 ;  /* 0x0003883003037836 */ /* 0x004fe20000000000 */
[----:B------:R-:W-:Y:S01]  /*eb90*/  R2UR UR10, R11 ;  /* 0x000000000b0a72ca */ /* 0x000fe200000e0000 */
[----:B------:R-:W-:Y:S01]  /*eba0*/  IMAD R2, R0, 0x50, RZ ;  /* 0x0000005000027824 */ /* 0x000fe200078e02ff */
[----:B------:R-:W-:Y:S01]  /*ebb0*/  UIADD3.X UR5, URZ, UR39, URZ, UP0, !UPT ;  /* 0x000000273f057290 */ /* 0x000fe200087fe43f */
[----:B0-----:R-:W-:Y:S01]  /*ebc0*/  VIADD R7, R5, 0x24400 ;  /* 0x0002440005077836 */ /* 0x001fe20000000000 */
[----:B------:R-:W-:Y:S01]  /*ebd0*/  UMOV UR6, 0x0 ;  /* 0x0000000000067882 */ /* 0x000fe20000000000 */
[----:B------:R-:W-:-:S10]  /*ebe0*/  UMOV UR7, 0x14f00000 ;  /* 0x14f0000000077882 */ /* 0x000fd40000000000 */
.L_x_63:
[----:B------:R-:W-:-:S13]  /*ebf0*/  @P0 ELECT P2, URZ, PT ;  /* 0x00000000003f082f */ /* 0x000fda0003840000 */
[----:B-----5:R-:W-:Y:S02]  /*ec00*/  @P2 R2UR UR13, R6 ;  /* 0x00000000060d22ca */ /* 0x020fe400000e0000 */
[----:B------:R-:W-:Y:S02]  /*ec10*/  @P2 R2UR UR12, R16 ;  /* 0x00000000100c22ca */ /* 0x000fe400000e0000 */
[----:B------:R-:W-:Y:S02]  /*ec20*/  @P2 R2UR UR11, R2 ;  /* 0x00000000020b22ca */ /* 0x000fe400000e0000 */
[----:B------:R-:W-:Y:S02]  /*ec30*/  @P2 R2UR UR9, R3 ;  /* 0x00000000030922ca */ /* 0x000fe400000e0000 */
[----:B------:R-:W-:Y:S02]  /*ec40*/  @P2 R2UR UR8, R7 ;  /* 0x00000000070822ca */ /* 0x000fe400000e0000 */
[----:B------:R-:W-:-:S02]  /*ec50*/  @P2 PLOP3.LUT P0, PT, P2, PT, PT, 0x8, 0x0 ;  /* 0x000000000000281c */ /* 0x000fc4000170e170 */
[----:B------:R-:W-:-:S09]  /*ec60*/  PLOP3.LUT P2, PT, PT, PT, PT, 0x8, 0x0 ;  /* 0x000000000000781c */ /* 0x000fd20003f4e170 */
[----:B------:R0:W-:Y:S02]  /*ec70*/  UTMALDG.4D [UR8], [UR4], desc[UR6] ;  /* 0x00000608040075b4 */ /* 0x0001e40008019000 */
[----:B0-----:R-:W-:Y:S05]  /*ec80*/  @P0 BRA.U.ANY `(.L_x_63) ;  /* 0xfffffffd00d80947 */ /* 0x001fea000393ffff */
[----:B------:R-:W-:Y:S01]  /*ec90*/  IMAD.MOV.U32 R21, RZ, RZ, 0x40 ;  /* 0x00000040ff157424 */ /* 0x000fe200078e00ff */
[----:B------:R-:W-:Y:S01]  /*eca0*/  PLOP3.LUT P0, PT, PT, PT, PT, 0x80, 0x0 ;  /* 0x000000000000781c */ /* 0x000fe20003f0f070 */
[----:B------:R-:W-:Y:S01]  /*ecb0*/  VIADD R7, R5, 0x26c00 ;  /* 0x00026c0005077836 */ /* 0x000fe20000000000 */
[----:B------:R-:W-:Y:S01]  /*ecc0*/  UMOV UR6, 0x0 ;  /* 0x0000000000067882 */ /* 0x000fe20000000000 */
[----:B------:R-:W-:Y:S01]  /*ecd0*/  UMOV UR7, 0x14f00000 ;  /* 0x14f0000000077882 */ /* 0x000fe20000000000 */
[----:B------:R-:W-:-:S15]  /*ece0*/  R2UR UR10, R21 ;  /* 0x00000000150a72ca */ /* 0x000fde00000e0000 */
.L_x_64:
[----:B------:R-:W-:-:S13]  /*ecf0*/  @P0 ELECT P2, URZ, PT ;  /* 0x00000000003f082f */ /* 0x000fda0003840000 */
[----:B------:R-:W-:Y:S02]  /*ed00*/  @P2 R2UR UR13, R6 ;  /* 0x00000000060d22ca */ /* 0x000fe400000e0000 */
        /* <DEDUP_REMOVED lines=14> */
.L_x_65:
        /* <DEDUP_REMOVED lines=10> */
[----:B------:R-:W-:Y:S01]  /*ee90*/  MOV R13, 0xc0 ;  /* 0x000000c0000d7802 */ /* 0x000fe20000000f00 */
[----:B------:R-:W-:Y:S01]  /*eea0*/  VIADD R5, R5, 0x2bc00 ;  /* 0x0002bc0005057836 */ /* 0x000fe20000000000 */
[----:B------:R-:W-:Y:S01]  /*eeb0*/  PLOP3.LUT P0, PT, PT, PT, PT, 0x80, 0x0 ;  /* 0x000000000000781c */ /* 0x000fe20003f0f070 */
[----:B------:R-:W-:Y:S01]  /*eec0*/  UMOV UR6, 0x0 ;  /* 0x0000000000067882 */ /* 0x000fe20000000000 */
[----:B------:R-:W-:Y:S01]  /*eed0*/  R2UR UR10, R13 ;  /* 0x000000000d0a72ca */ /* 0x000fe200000e0000 */
[----:B------:R-:W-:-:S14]  /*eee0*/  UMOV UR7, 0x14f00000 ;  /* 0x14f0000000077882 */ /* 0x000fdc0000000000 */
.L_x_66:
        /* <DEDUP_REMOVED lines=10> */
[----:B------:R-:W2:Y:S01]  /*ef90*/  LDL.LU R7, [R1] ;  /* 0x0000000001077983 */ /* 0x000ea20000300800 */
[----:B------:R-:W-:Y:S01]  /*efa0*/  IMAD R3, R18, 0x8, R12 ;  /* 0x0000000812037824 */ /* 0x000fe200078e020c */
[----:B------:R-:W-:Y:S01]  /*efb0*/  BSSY B1, `(.L_x_67) ;  /* 0x0000004000017945 */ /* 0x000fe20003800000 */
[----:B--2---:R-:W-:-:S04]  /*efc0*/  SHF.L.U32 R2, R7, 0x1f, RZ ;  /* 0x0000001f07027819 */ /* 0x004fc800000006ff */
[----:B------:R-:W0:Y:S02]  /*efd0*/  SYNCS.PHASECHK.TRANS64.TRYWAIT P0, [R3+URZ+0x60], R2 ;  /* 0x00006002030075a7 */ /* 0x000e24000800017f */
[----:B0-----:R-:W-:Y:S05]  /*efe0*/  @!P0 BRA `(.L_x_68) ;  /* 0x0000003800988947 */ /* 0x001fea0003800000 */
.L_x_165:
[----:B------:R-:W-:Y:S05]  /*eff0*/  BSYNC B1 ;  /* 0x0000000000017941 */ /* 0x000fea0003800000 */
.L_x_67:
[----:B------:R-:W-:Y:S01]  /*f000*/  BSSY B1, `(.L_x_69) ;  /* 0x000000c000017945 */ /* 0x000fe20003800000 */
[----:B------:R-:W-:Y:S02]  /*f010*/  IMAD.MOV.U32 R14, RZ, RZ, 0x0 ;  /* 0x00000000ff0e7424 */ /* 0x000fe400078e00ff */
[----:B------:R-:W-:Y:S01]  /*f020*/  IMAD.MOV.U32 R15, RZ, RZ, 0x14f00000 ;  /* 0x14f00000ff0f7424 */ /* 0x000fe200078e00ff */
[----:B------:R-:W-:Y:S06]  /*f030*/  @P1 BRA `(.L_x_70) ;  /* 0x0000000000201947 */ /* 0x000fec0003800000 */
[----:B------:R-:W1:Y:S01]  /*f040*/  S2R R5, SR_TID.X ;  /* 0x0000000000057919 */ /* 0x000e620000002100 */
[----:B0-----:R-:W-:Y:S01]  /*f050*/  LEA R2, R18, UR36, 0x3 ;  /* 0x0000002412027c11 */ /* 0x001fe2000f8e18ff */
[----:B------:R-:W-:-:S04]  /*f060*/  IMAD.MOV.U32 R3, RZ, RZ, 0xa000 ;  /* 0x0000a000ff037424 */ /* 0x000fc800078e00ff */
[----:B------:R2:W-:Y:S01]  /*f070*/  SYNCS.ARRIVE.TRANS64 RZ, [R2+URZ+0x38850], R3 ;  /* 0x0388500302ff79a7 */ /* 0x0005e2000800003f */
[----:B-1----:R-:W-:-:S04]  /*f080*/  LOP3.LUT R5, R5, 0x1f, RZ, 0xc0, !PT ;  /* 0x0000001f05057812 */ /* 0x002fc800078ec0ff */
[----:B------:R-:W-:-:S13]  /*f090*/  ISETP.NE.AND P0, PT, R5, RZ, PT ;  /* 0x000000ff0500720c */ /* 0x000fda0003f05270 */
[----:B--2---:R-:W-:Y:S05]  /*f0a0*/  @!P0 BRA `(.L_x_70) ;  /* 0x0000000000048947 */ /* 0x004fea0003800000 */
[----:B------:R-:W-:Y:S01]  /*f0b0*/  BPT.TRAP 0x1 ;  /* 0x000000040000795c */ /* 0x000fe20000300000 */
.L_x_70:
[----:B------:R-:W-:Y:S05]  /*f0c0*/  BSYNC B1 ;  /* 0x0000000000017941 */ /* 0x000fea0003800000 */
.L_x_69:
[----:B------:R-:W2:Y:S01]  /*f0d0*/  LDL.LU R5, [R1+0x4] ;  /* 0x0000040001057983 */ /* 0x000ea20000300800 */
[----:B------:R-:W-:Y:S01]  /*f0e0*/  R2UR UR10, R11 ;  /* 0x000000000b0a72ca */ /* 0x000fe200000e0000 */
[----:B0-----:R-:W-:Y:S01]  /*f0f0*/  IMAD R3, R18, 0xa000, R9 ;  /* 0x0000a00012037824 */ /* 0x001fe200078e0209 */
[----:B------:R-:W-:Y:S01]  /*f100*/  R2UR UR6, R14 ;  /* 0x000000000e0672ca */ /* 0x000fe200000e0000 */
[----:B------:R-:W-:Y:S01]  /*f110*/  UIADD3 UR4, UP0, UR38, 0x470, URZ ;  /* 0x0000047026047890 */ /* 0x000fe2000ff1e03f */
[----:B------:R-:W-:Y:S01]  /*f120*/  R2UR UR7, R15 ;  /* 0x000000000f0772ca */ /* 0x000fe200000e0000 */
[----:B------:R-:W-:Y:S01]  /*f130*/  VIADD R7, R3, 0x400 ;  /* 0x0000040003077836 */ /* 0x000fe20000000000 */
[----:B------:R-:W-:Y:S01]  /*f140*/  LEA R2, R18, UR36, 0x3 ;  /* 0x0000002412027c11 */ /* 0x000fe2000f8e18ff */
[----:B------:R-:W-:Y:S01]  /*f150*/  UIADD3.X UR5, URZ, UR39, URZ, UP0, !UPT ;  /* 0x000000273f057290 */ /* 0x000fe200087fe43f */
[----:B------:R-:W-:-:S03]  /*f160*/  PLOP3.LUT P0, PT, PT, PT, PT, 0x80, 0x0 ;  /* 0x000000000000781c */ /* 0x000fc60003f0f070 */
[----:B------:R-:W-:Y:S02]  /*f170*/  VIADD R2, R2, 0x38850 ;  /* 0x0003885002027836 */ /* 0x000fe40000000000 */
[----:B--2---:R-:W-:-:S08]  /*f180*/  IMAD R5, R5, 0x50, RZ ;  /* 0x0000005005057824 */ /* 0x004fd000078e02ff */
.L_x_71:
        /* <DEDUP_REMOVED lines=10> */
[----:B------:R-:W-:Y:S01]  /*f230*/  R2UR UR10, R21 ;  /* 0x00000000150a72ca */ /* 0x000fe200000e0000 */
[----:B------:R-:W-:Y:S01]  /*f240*/  VIADD R7, R3, 0x2c00 ;  /* 0x00002c0003077836 */ /* 0x000fe20000000000 */
[----:B------:R-:W-:Y:S02]  /*f250*/  R2UR UR6, R14 ;  /* 0x000000000e0672ca */ /* 0x000fe400000e0000 */
[----:B------:R-:W-:Y:S02]  /*f260*/  R2UR UR7, R15 ;  /* 0x000000000f0772ca */ /* 0x000fe400000e0000 */
[----:B------:R-:W-:-:S13]  /*f270*/  PLOP3.LUT P0, PT, PT, PT, PT, 0x80, 0x0 ;  /* 0x000000000000781c */ /* 0x000fda0003f0f070 */
.L_x_72:
        /* <DEDUP_REMOVED lines=10> */
[----:B------:R-:W-:Y:S02]  /*f320*/  R2UR UR10, R20 ;  /* 0x00000000140a72ca */ /* 0x000fe400000e0000 */
[----:B------:R-:W-:Y:S02]  /*f330*/  R2UR UR6, R14 ;  /* 0x000000000e0672ca */ /* 0x000fe400000e0000 */
[----:B------:R-:W-:Y:S02]  /*f340*/  R2UR UR7, R15 ;  /* 0x000000000f0772ca */ /* 0x000fe400000e0000 */
[----:B------:R-:W-:Y:S02]  /*f350*/  PLOP3.LUT P0, PT, PT, PT, PT, 0x80, 0x0 ;  /* 0x000000000000781c */ /* 0x000fe40003f0f070 */
[----:B------:R-:W-:-:S11]  /*f360*/  IADD3 R7, R3, 0x5400, RZ ;  /* 0x0000540003077810 */ /* 0x000fd60007ffe0ff */
.L_x_73:
        /* <DEDUP_REMOVED lines=15> */
.L_x_74:
        /* <DEDUP_REMOVED lines=10> */
[----:B------:R0:W-:Y:S01]  /*f500*/  STL [R1+0x4], R0 ;  /* 0x0000040001007387 */ /* 0x0001e20000100800 */
[----:B------:R-:W-:-:S07]  /*f510*/  IMAD.MOV.U32 R17, RZ, RZ, R6 ;  /* 0x000000ffff117224 */ /* 0x000fce00078e0006 */
.L_x_57:
[----:B------:R-:W-:Y:S05]  /*f520*/  BSYNC B0 ;  /* 0x0000000000007941 */ /* 0x000fea0003800000 */
.L_x_56:
[----:B0-----:R-:W2:Y:S01]  /*f530*/  LDL.LU R0, [R1+0x24] ;  /* 0x0000240001007983 */ /* 0x001ea20000300800 */
[----:B------:R-:W-:-:S03]  /*f540*/  IMAD.MOV.U32 R18, RZ, RZ, R4 ;  /* 0x000000ffff127224 */ /* 0x000fc600078e0004 */
[----:B------:R0:W-:Y:S02]  /*f550*/  STL [R1], R8 ;  /* 0x0000000801007387 */ /* 0x0001e40000100800 */
[----:B0-2---:R-:W-:-:S07]  /*f560*/  VIADD R0, R0, 0xfffffffd ;  /* 0xfffffffd00007836 */ /* 0x005fce0000000000 */
.L_x_55:
[----:B------:R-:W3:Y:S01]  /*f570*/  LDL.LU R2, [R1+0x1c] ;  /* 0x00001c0001027983 */ /* 0x000ee20000300800 */
[----:B------:R-:W-:Y:S01]  /*f580*/  IMAD.MOV R10, RZ, RZ, -R10 ;  /* 0x000000ffff0a7224 */ /* 0x000fe200078e0a0a */
[----:B------:R-:W-:Y:S04]  /*f590*/  BSSY B0, `(.L_x_54) ;  /* 0x00001ab000007945 */ /* 0x000fe80003800000 */
[----:B---3--:R-:W-:-:S13]  /*f5a0*/  ISETP.NE.AND P0, PT, R2, R10, PT ;  /* 0x0000000a0200720c */ /* 0x008fda0003f05270 */
[----:B------:R-:W-:Y:S05]  /*f5b0*/  @!P0 BRA `(.L_x_75) ;  /* 0x0000001800a08947 */ /* 0x000fea0003800000 */
[----:B------:R-:W-:-:S07]  /*f5c0*/  IMAD.MOV.U32 R4, RZ, RZ, R17 ;  /* 0x000000ffff047224 */ /* 0x000fce00078e0011 */
.L_x_114:
[----:B--2---:R-:W2:Y:S04]  /*f5d0*/  LDL R3, [R1+0xc] ;  /* 0x00000c0001037983 */ /* 0x004ea80000100800 */
[----:B---3--:R-:W3:Y:S01]  /*f5e0*/  LDL R2, [R1] ;  /* 0x0000000001027983 */ /* 0x008ee20000100800 */
[----:B------:R-:W-:Y:S01]  /*f5f0*/  VIADD R6, R18, 0x1 ;  /* 0x0000000112067836 */ /* 0x000fe20000000000 */
[----:B------:R-:W-:Y:S04]  /*f600*/  BSSY B1, `(.L_x_76) ;  /* 0x00000ce000017945 */ /* 0x000fe80003800000 */
[----:B------:R-:W-:-:S04]  /*f610*/  ISETP.NE.AND P0, PT, R6, 0x2, PT ;  /* 0x000000020600780c */ /* 0x000fc80003f05270 */
[----:B------:R-:W-:Y:S02]  /*f620*/  SEL R7, RZ, 0x1, P0 ;  /* 0x00000001ff077807 */ /* 0x000fe40000000000 */
[----:B------:R-:W-:Y:S02]  /*f630*/  SEL R6, R6, RZ, P0 ;  /* 0x000000ff06067207 */ /* 0x000fe40000000000 */
[----:B--2---:R-:W-:Y:S02]  /*f640*/  ISETP.NE.AND P1, PT, R3, RZ, PT ;  /* 0x000000ff0300720c */ /* 0x004fe40003f25270 */
[----:B---3--:R-:W-:-:S11]  /*f650*/  LOP3.LUT R7, R2, R7, RZ, 0x3c, !PT ;  /* 0x0000000702077212 */ /* 0x008fd600078e3cff */
[----:B0-----:R-:W-:Y:S05]  /*f660*/  @!P1 BRA `(.L_x_77) ;  /* 0x0000000c001c9947 */ /* 0x001fea0003800000 */
[----:B------:R-:W2:Y:S01]  /*f670*/  LDL R2, [R1+0x10] ;  /* 0x0000100001027983 */ /* 0x000ea20000100800 */
[----:B------:R-:W-:Y:S01]  /*f680*/  IMAD.MOV.U32 R8, RZ, RZ, R0 ;  /* 0x000000ffff087224 */ /* 0x000fe200078e0000 */
[----:B--2---:R-:W-:-:S13]  /*f690*/  ISETP.NE.AND P1, PT, R2, RZ, PT ;  /* 0x000000ff0200720c */ /* 0x004fda0003f25270 */
[----:B------:R-:W-:Y:S05]  /*f6a0*/  @!P1 BRA `(.L_x_78) ;  /* 0x0000000000509947 */ /* 0x000fea0003800000 */
[----:B------:R-:W2:Y:S01]  /*f6b0*/  LDL R10, [R1+0x8] ;  /* 0x00000800010a7983 */ /* 0x000ea20000100800 */
[----:B-1----:R-:W0:Y:S01]  /*f6c0*/  LDC R5, c[0x0][0x43c] ;  /* 0x00010f00ff057b82 */ /* 0x002e220000000800 */
[----:B------:R-:W-:Y:S01]  /*f6d0*/  ULDC.64 UR4, c[0x0][0x428] ;  /* 0x00010a0000047ab9 */ /* 0x000fe20000000a00 */
[----:B------:R-:W-:Y:S01]  /*f6e0*/  ULDC.64 UR6, c[0x0][0x208] ;  /* 0x0000820000067ab9 */ /* 0x000fe20000000a00 */
[----:B0-----:R-:W-:-:S13]  /*f6f0*/  ISETP.NE.AND P0, PT, R5, 0x1, PT ;  /* 0x000000010500780c */ /* 0x001fda0003f05270 */
[----:B------:R-:W0:Y:S02]  /*f700*/  @P0 LDC.64 R2, c[0x0][0x440] ;  /* 0x00011000ff020b82 */ /* 0x000e240000000a00 */
[----:B0-----:R-:W-:Y:S01]  /*f710*/  @P0 IMAD.HI.U32 R4, R0, R2, RZ ;  /* 0x0000000200040227 */ /* 0x001fe200078e00ff */
[----:B------:R-:W-:-:S04]  /*f720*/  MOV R2, R0 ;  /* 0x0000000000027202 */ /* 0x000fc80000000f00 */
[----:B------:R-:W-:-:S04]  /*f730*/  @P0 SHF.R.U32.HI R2, RZ, R3, R4 ;  /* 0x00000003ff020219 */ /* 0x000fc80000011604 */
[--C-:B------:R-:W-:Y:S01]  /*f740*/  SHF.R.S32.HI R3, RZ, 0x1f, R2.reuse ;  /* 0x0000001fff037819 */ /* 0x100fe20000011402 */
[--C-:B------:R-:W-:Y:S02]  /*f750*/  IMAD.MOV R8, RZ, RZ, -R2.reuse ;  /* 0x000000ffff087224 */ /* 0x100fe400078e0a02 */
[----:B------:R-:W-:-:S04]  /*f760*/  IMAD.WIDE.U32 R2, R19, UR4, R2 ;  /* 0x0000000413027c25 */ /* 0x000fc8000f8e0002 */
[----:B------:R-:W-:Y:S02]  /*f770*/  IMAD R8, R5, R8, R0 ;  /* 0x0000000805087224 */ /* 0x000fe400078e0200 */
[----:B--2---:R-:W-:-:S04]  /*f780*/  IMAD R4, R10, UR4, RZ ;  /* 0x000000040a047c24 */ /* 0x004fc8000f8e02ff */
[----:B------:R-:W-:Y:S01]  /*f790*/  IMAD R4, R19, UR5, R4 ;  /* 0x0000000513047c24 */ /* 0x000fe2000f8e0204 */
[----:B------:R-:W-:-:S03]  /*f7a0*/  ULDC.64 UR4, c[0x0][0x418] ;  /* 0x0001060000047ab9 */ /* 0x000fc60000000a00 */
[----:B------:R-:W-:Y:S01]  /*f7b0*/  IMAD.IADD R3, R4, 0x1, R3 ;  /* 0x0000000104037824 */ /* 0x000fe200078e0203 */
[----:B------:R-:W-:-:S04]  /*f7c0*/  LEA R4, P0, R2, UR4, 0x2 ;  /* 0x0000000402047c11 */ /* 0x000fc8000f8010ff */
[----:B------:R-:W-:-:S05]  /*f7d0*/  LEA.HI.X R5, R2, UR5, R3, 0x2, P0 ;  /* 0x0000000502057c11 */ /* 0x000fca00080f1403 */
[----:B------:R0:W5:Y:S04]  /*f7e0*/  LDG.E R4, desc[UR6][R4.64] ;  /* 0x0000000604047981 */ /* 0x000168000c1e1900 */
.L_x_78:
[----:B------:R-:W-:Y:S01]  /*f7f0*/  LEA R3, R6, UR36, 0x3 ;  /* 0x0000002406037c11 */ /* 0x000fe2000f8e18ff */
[----:B------:R-:W-:Y:S01]  /*f800*/  BSSY B2, `(.L_x_79) ;  /* 0x0000004000027945 */ /* 0x000fe20003800000 */
[----:B------:R-:W-:-:S04]  /*f810*/  SHF.L.U32 R2, R7, 0x1f, RZ ;  /* 0x0000001f07027819 */ /* 0x000fc800000006ff */
[----:B------:R-:W2:Y:S02]  /*f820*/  SYNCS.PHASECHK.TRANS64.TRYWAIT P0, [R3+URZ+0x38840], R2 ;  /* 0x03884002030075a7 */ /* 0x000ea4000800017f */
[----:B--2---:R-:W-:Y:S05]  /*f830*/  @!P0 BRA `(.L_x_80) ;  /* 0x0000003000988947 */ /* 0x004fea0003800000 */
.L_x_166:
[----:B------:R-:W-:Y:S05]  /*f840*/  BSYNC B2 ;  /* 0x0000000000027941 */ /* 0x000fea0003800000 */
.L_x_79:
[----:B01----:R-:W0:Y:S01]  /*f850*/  S2R R5, SR_TID.X ;  /* 0x0000000000057919 */ /* 0x003e220000002100 */
[----:B------:R-:W-:Y:S01]  /*f860*/  BSSY B2, `(.L_x_81) ;  /* 0x000000b000027945 */ /* 0x000fe20003800000 */
[----:B0-----:R-:W-:-:S04]  /*f870*/  LOP3.LUT R5, R5, 0x7f, RZ, 0xc0, !PT ;  /* 0x0000007f05057812 */ /* 0x001fc800078ec0ff */
[----:B------:R-:W-:-:S13]  /*f880*/  ISETP.NE.AND P1, PT, R5, RZ, PT ;  /* 0x000000ff0500720c */ /* 0x000fda0003f25270 */
[----:B------:R-:W-:Y:S05]  /*f890*/  @P1 BRA `(.L_x_82) ;  /* 0x00000000001c1947 */ /* 0x000fea0003800000 */
[----:B------:R-:W0:Y:S01]  /*f8a0*/  S2R R5, SR_TID.X ;  /* 0x0000000000057919 */ /* 0x000e220000002100 */
[----:B--2---:R-:W-:-:S04]  /*f8b0*/  IMAD.MOV.U32 R2, RZ, RZ, 0xa000 ;  /* 0x0000a000ff027424 */ /* 0x004fc800078e00ff */
[----:B------:R1:W-:Y:S01]  /*f8c0*/  SYNCS.ARRIVE.TRANS64 RZ, [R3+URZ+0x38830], R2 ;  /* 0x0388300203ff79a7 */ /* 0x0003e2000800003f */
[----:B0-----:R-:W-:-:S04]  /*f8d0*/  LOP3.LUT R5, R5, 0x1f, RZ, 0xc0, !PT ;  /* 0x0000001f05057812 */ /* 0x001fc800078ec0ff */
[----:B------:R-:W-:-:S13]  /*f8e0*/  ISETP.NE.AND P0, PT, R5, RZ, PT ;  /* 0x000000ff0500720c */ /* 0x000fda0003f05270 */
[----:B-1----:R-:W-:Y:S05]  /*f8f0*/  @!P0 BRA `(.L_x_82) ;  /* 0x0000000000048947 */ /* 0x002fea0003800000 */
[----:B------:R-:W-:Y:S01]  /*f900*/  BPT.TRAP 0x1 ;  /* 0x000000040000795c */ /* 0x000fe20000300000 */
.L_x_82:
[----:B------:R-:W-:Y:S05]  /*f910*/  BSYNC B2 ;  /* 0x0000000000027941 */ /* 0x000fea0003800000 */
.L_x_81:
        /* <DEDUP_REMOVED lines=8> */
[----:B------:R-:W-:Y:S01]  /*f9a0*/  VIADD R10, R5, 0x24400 ;  /* 0x00024400050a7836 */ /* 0x000fe20000000000 */
[----:B------:R-:W-:Y:S01]  /*f9b0*/  UMOV UR6, 0x0 ;  /* 0x0000000000067882 */ /* 0x000fe20000000000 */
[----:B------:R-:W-:-:S10]  /*f9c0*/  UMOV UR7, 0x14f00000 ;  /* 0x14f0000000077882 */ /* 0x000fd40000000000 */
.L_x_83:
        /* <DEDUP_REMOVED lines=16> */
.L_x_84:
        /* <DEDUP_REMOVED lines=16> */
.L_x_85:
        /* <DEDUP_REMOVED lines=16> */
.L_x_86:
        /* <DEDUP_REMOVED lines=16> */
.L_x_167:
[----:B------:R-:W-:Y:S05]  /*fdd0*/  BSYNC B2 ;  /* 0x0000000000027941 */ /* 0x000fea0003800000 */
.L_x_87:
[----:B------:R-:W-:Y:S01]  /*fde0*/  BSSY B2, `(.L_x_89) ;  /* 0x000000b000027945 */ /* 0x000fe20003800000 */
[----:B0-----:R-:W-:Y:S02]  /*fdf0*/  IMAD.MOV.U32 R2, RZ, RZ, 0x0 ;  /* 0x00000000ff027424 */ /* 0x001fe400078e00ff */
[----:B------:R-:W-:Y:S01]  /*fe00*/  IMAD.MOV.U32 R3, RZ, RZ, 0x14f00000 ;  /* 0x14f00000ff037424 */ /* 0x000fe200078e00ff */
[----:B------:R-:W-:Y:S06]  /*fe10*/  @P1 BRA `(.L_x_90) ;  /* 0x00000000001c1947 */ /* 0x000fec0003800000 */
[----:B------:R-:W-:-:S04]  /*fe20*/  IMAD.MOV.U32 R10, RZ, RZ, 0xa000 ;  /* 0x0000a000ff0a7424 */ /* 0x000fc800078e00ff */
[----:B------:R0:W-:Y:S02]  /*fe30*/  SYNCS.ARRIVE.TRANS64 RZ, [R5+URZ+0x50], R10 ;  /* 0x0000500a05ff79a7 */ /* 0x0001e4000800003f */
[----:B0-----:R-:W0:Y:S02]  /*fe40*/  S2R R10, SR_TID.X ;  /* 0x00000000000a7919 */ /* 0x001e240000002100 */
[----:B0-----:R-:W-:-:S04]  /*fe50*/  LOP3.LUT R10, R10, 0x1f, RZ, 0xc0, !PT ;  /* 0x0000001f0a0a7812 */ /* 0x001fc800078ec0ff */
[----:B------:R-:W-:-:S13]  /*fe60*/  ISETP.NE.AND P0, PT, R10, RZ, PT ;  /* 0x000000ff0a00720c */ /* 0x000fda0003f05270 */
[----:B------:R-:W-:Y:S05]  /*fe70*/  @!P0 BRA `(.L_x_90) ;  /* 0x0000000000048947 */ /* 0x000fea0003800000 */
[----:B------:R-:W-:Y:S01]  /*fe80*/  BPT.TRAP 0x1 ;  /* 0x000000040000795c */ /* 0x000fe20000300000 */
.L_x_90:
[----:B------:R-:W-:Y:S05]  /*fe90*/  BSYNC B2 ;  /* 0x0000000000027941 */ /* 0x000fea0003800000 */
.L_x_89:
[----:B------:R-:W2:Y:S01]  /*fea0*/  LDL.LU R10, [R1+0x4] ;  /* 0x00000400010a7983 */ /* 0x000ea20000300800 */
[----:B------:R-:W-:Y:S01]  /*feb0*/  R2UR UR6, R2 ;  /* 0x00000000020672ca */ /* 0x000fe200000e0000 */
[----:B------:R-:W-:Y:S01]  /*fec0*/  IMAD R18, R18, 0xa000, R9 ;  /* 0x0000a00012127824 */ /* 0x000fe200078e0209 */
[----:B------:R-:W-:Y:S01]  /*fed0*/  R2UR UR7, R3 ;  /* 0x00000000030772ca */ /* 0x000fe200000e0000 */
[----:B------:R-:W-:Y:S01]  /*fee0*/  UIADD3 UR4, UP0, UR38, 0x470, URZ ;  /* 0x0000047026047890 */ /* 0x000fe2000ff1e03f */
[----:B------:R-:W-:Y:S01]  /*fef0*/  R2UR UR10, R11 ;  /* 0x000000000b0a72ca */ /* 0x000fe200000e0000 */
[----:B------:R-:W-:Y:S01]  /*ff00*/  VIADD R5, R5, 0x50 ;  /* 0x0000005005057836 */ /* 0x000fe20000000000 */
[----:B------:R-:W-:Y:S01]  /*ff10*/  PLOP3.LUT P0, PT, PT, PT, PT, 0x80, 0x0 ;  /* 0x000000000000781c */ /* 0x000fe20003f0f070 */
[----:B------:R-:W-:Y:S01]  /*ff20*/  UIADD3.X UR5, URZ, UR39, URZ, UP0, !UPT ;  /* 0x000000273f057290 */ /* 0x000fe200087fe43f */
[----:B------:R-:W-:Y:S01]  /*ff30*/  IADD3 R11, R18, 0x400, RZ ;  /* 0x00000400120b7810 */ /* 0x000fe20007ffe0ff */
[----:B--2---:R-:W-:-:S10]  /*ff40*/  IMAD R10, R10, 0x50, RZ ;  /* 0x000000500a0a7824 */ /* 0x004fd400078e02ff */
.L_x_91:
        /* <DEDUP_REMOVED lines=15> */
.L_x_92:
        /* <DEDUP_REMOVED lines=15> */
.L_x_93:
        /* <DEDUP_REMOVED lines=15> */
.L_x_94:
        /* <DEDUP_REMOVED lines=12> */
.L_x_77:
[----:B------:R-:W-:Y:S05]  /*102e0*/  BSYNC B1 ;  /* 0x0000000000017941 */ /* 0x000fea0003800000 */
.L_x_76:
[----:B------:R-:W2:Y:S01]  /*102f0*/  LDL R2, [R1+0xc] ;  /* 0x00000c0001027983 */ /* 0x000ea20000100800 */
[----:B------:R-:W-:Y:S01]  /*10300*/  VIADD R18, R6, 0x1 ;  /* 0x0000000106127836 */ /* 0x000fe20000000000 */
[----:B------:R-:W-:Y:S04]  /*10310*/  BSSY B1, `(.L_x_95) ;  /* 0x00000cf000017945 */ /* 0x000fe80003800000 */
[----:B------:R-:W-:-:S04]  /*10320*/  ISETP.NE.AND P0, PT, R18, 0x2, PT ;  /* 0x000000021200780c */ /* 0x000fc80003f05270 */
[----:B------:R-:W-:Y:S02]  /*10330*/  SEL R18, R18, RZ, P0 ;  /* 0x000000ff12127207 */ /* 0x000fe40000000000 */
[----:B--2---:R-:W-:Y:S02]  /*10340*/  ISETP.NE.AND P1, PT, R2, RZ, PT ;  /* 0x000000ff0200720c */ /* 0x004fe40003f25270 */
[----:B------:R-:W-:-:S04]  /*10350*/  SEL R2, RZ, 0x1, P0 ;  /* 0x00000001ff027807 */ /* 0x000fc80000000000 */
[----:B------:R-:W-:-:S05]  /*10360*/  LOP3.LUT R10, R7, R2, RZ, 0x3c, !PT ;  /* 0x00000002070a7212 */ /* 0x000fca00078e3cff */
[----:B------:R2:W-:Y:S02]  /*10370*/  STL [R1], R10 ;  /* 0x0000000a01007387 */ /* 0x0005e40000100800 */
[----:B------:R-:W-:Y:S05]  /*10380*/  @!P1 BRA `(.L_x_96) ;  /* 0x0000000c001c9947 */ /* 0x000fea0003800000 */
[----:B------:R-:W3:Y:S01]  /*10390*/  LDL R3, [R1+0x10] ;  /* 0x0000100001037983 */ /* 0x000ee20000100800 */
[----:B0-----:R-:W-:Y:S01]  /*103a0*/  VIADD R8, R0, 0xffffffff ;  /* 0xffffffff00087836 */ /* 0x001fe20000000000 */
[----:B---3--:R-:W-:-:S13]  /*103b0*/  ISETP.NE.AND P1, PT, R3, RZ, PT ;  /* 0x000000ff0300720c */ /* 0x008fda0003f25270 */
[----:B------:R-:W-:Y:S05]  /*103c0*/  @!P1 BRA `(.L_x_97) ;  /* 0x0000000000509947 */ /* 0x000fea0003800000 */
[----:B------:R-:W3:Y:S01]  /*103d0*/  LDL R11, [R1+0x8] ;  /* 0x00000800010b7983 */ /* 0x000ee20000100800 */
[----:B-1----:R-:W0:Y:S01]  /*103e0*/  LDC R5, c[0x0][0x43c] ;  /* 0x00010f00ff057b82 */ /* 0x002e220000000800 */
[----:B------:R-:W-:Y:S01]  /*103f0*/  ULDC.64 UR4, c[0x0][0x428] ;  /* 0x00010a0000047ab9 */ /* 0x000fe20000000a00 */
[----:B------:R-:W-:Y:S01]  /*10400*/  ULDC.64 UR6, c[0x0][0x208] ;  /* 0x0000820000067ab9 */ /* 0x000fe20000000a00 */
[----:B0-----:R-:W-:-:S13]  /*10410*/  ISETP.NE.AND P0, PT, R5, 0x1, PT ;  /* 0x000000010500780c */ /* 0x001fda0003f05270 */
[----:B------:R-:W0:Y:S02]  /*10420*/  @P0 LDC.64 R2, c[0x0][0x440] ;  /* 0x00011000ff020b82 */ /* 0x000e240000000a00 */
[----:B0-----:R-:W-:-:S04]  /*10430*/  @P0 IMAD.HI.U32 R4, R8, R2, RZ ;  /* 0x0000000208040227 */ /* 0x001fc800078e00ff */
[----:B------:R-:W-:Y:S01]  /*10440*/  IMAD.MOV.U32 R2, RZ, RZ, R8 ;  /* 0x000000ffff027224 */ /* 0x000fe200078e0008 */
[----:B------:R-:W-:-:S05]  /*10450*/  @P0 SHF.R.U32.HI R2, RZ, R3, R4 ;  /* 0x00000003ff020219 */ /* 0x000fca0000011604 */
[----:B------:R-:W-:-:S04]  /*10460*/  IMAD.MOV R3, RZ, RZ, -R2 ;  /* 0x000000ffff037224 */ /* 0x000fc800078e0a02 */
[----:B------:R-:W-:Y:S01]  /*10470*/  IMAD R8, R5, R3, R8 ;  /* 0x0000000305087224 */ /* 0x000fe200078e0208 */
[----:B------:R-:W-:-:S03]  /*10480*/  SHF.R.S32.HI R3, RZ, 0x1f, R2 ;  /* 0x0000001fff037819 */ /* 0x000fc60000011402 */
[----:B------:R-:W-:-:S04]  /*10490*/  IMAD.WIDE.U32 R2, R19, UR4, R2 ;  /* 0x0000000413027c25 */ /* 0x000fc8000f8e0002 */
[----:B---3--:R-:W-:-:S04]  /*104a0*/  IMAD R4, R11, UR4, RZ ;  /* 0x000000040b047c24 */ /* 0x008fc8000f8e02ff */
[----:B------:R-:W-:Y:S01]  /*104b0*/  IMAD R4, R19, UR5, R4 ;  /* 0x0000000513047c24 */ /* 0x000fe2000f8e0204 */
[----:B------:R-:W-:-:S04]  /*104c0*/  ULDC.64 UR4, c[0x0][0x418] ;  /* 0x0001060000047ab9 */ /* 0x000fc80000000a00 */
[----:B------:R-:W-:Y:S02]  /*104d0*/  IADD3 R3, R4, R3, RZ ;  /* 0x0000000304037210 */ /* 0x000fe40007ffe0ff */
[----:B------:R-:W-:-:S04]  /*104e0*/  LEA R4, P0, R2, UR4, 0x2 ;  /* 0x0000000402047c11 */ /* 0x000fc8000f8010ff */
[----:B------:R-:W-:-:S05]  /*104f0*/  LEA.HI.X R5, R2, UR5, R3, 0x2, P0 ;  /* 0x0000000502057c11 */ /* 0x000fca00080f1403 */
[----:B------:R0:W5:Y:S04]  /*10500*/  LDG.E R4, desc[UR6][R4.64] ;  /* 0x0000000604047981 */ /* 0x000168000c1e1900 */
.L_x_97:
[----:B------:R-:W-:Y:S01]  /*10510*/  LEA R2, R18, UR36, 0x3 ;  /* 0x0000002412027c11 */ /* 0x000fe2000f8e18ff */
[----:B------:R-:W-:Y:S01]  /*10520*/  BSSY B2, `(.L_x_98) ;  /* 0x0000004000027945 */ /* 0x000fe20003800000 */
[----:B------:R-:W-:-:S04]  /*10530*/  SHF.L.U32 R3, R10, 0x1f, RZ ;  /* 0x0000001f0a037819 */ /* 0x000fc800000006ff */
[----:B------:R-:W3:Y:S02]  /*10540*/  SYNCS.PHASECHK.TRANS64.TRYWAIT P0, [R2+URZ+0x38840], R3 ;  /* 0x03884003020075a7 */ /* 0x000ee4000800017f */
[----:B---3--:R-:W-:Y:S05]  /*10550*/  @!P0 BRA `(.L_x_99) ;  /* 0x0000002400788947 */ /* 0x008fea0003800000 */
.L_x_168:
[----:B------:R-:W-:Y:S05]  /*10560*/  BSYNC B2 ;  /* 0x0000000000027941 */ /* 0x000fea0003800000 */
.L_x_98:
[----:B01----:R-:W0:Y:S01]  /*10570*/  S2R R5, SR_TID.X ;  /* 0x0000000000057919 */ /* 0x003e220000002100 */
[----:B------:R-:W-:Y:S01]  /*10580*/  BSSY B2, `(.L_x_100) ;  /* 0x000000b000027945 */ /* 0x000fe20003800000 */
[----:B0-----:R-:W-:-:S04]  /*10590*/  LOP3.LUT R5, R5, 0x7f, RZ, 0xc0, !PT ;  /* 0x0000007f05057812 */ /* 0x001fc800078ec0ff */
[----:B------:R-:W-:-:S13]  /*105a0*/  ISETP.NE.AND P1, PT, R5, RZ, PT ;  /* 0x000000ff0500720c */ /* 0x000fda0003f25270 */
[----:B------:R-:W-:Y:S05]  /*105b0*/  @P1 BRA `(.L_x_101) ;  /* 0x00000000001c1947 */ /* 0x000fea0003800000 */
[----:B------:R-:W0:Y:S01]  /*105c0*/  S2R R5, SR_TID.X ;  /* 0x0000000000057919 */ /* 0x000e220000002100 */
[----:B---3--:R-:W-:-:S04]  /*105d0*/  IMAD.MOV.U32 R3, RZ, RZ, 0xa000 ;  /* 0x0000a000ff037424 */ /* 0x008fc800078e00ff */
[----:B------:R1:W-:Y:S01]  /*105e0*/  SYNCS.ARRIVE.TRANS64 RZ, [R2+URZ+0x38830], R3 ;  /* 0x0388300302ff79a7 */ /* 0x0003e2000800003f */
[----:B0-----:R-:W-:-:S04]  /*105f0*/  LOP3.LUT R5, R5, 0x1f, RZ, 0xc0, !PT ;  /* 0x0000001f05057812 */ /* 0x001fc800078ec0ff */
[----:B------:R-:W-:-:S13]  /*10600*/  ISETP.NE.AND P0, PT, R5, RZ, PT ;  /* 0x000000ff0500720c */ /* 0x000fda0003f05270 */
[----:B-1----:R-:W-:Y:S05]  /*10610*/  @!P0 BRA `(.L_x_101) ;  /* 0x0000000000048947 */ /* 0x002fea0003800000 */
[----:B------:R-:W-:Y:S01]  /*10620*/  BPT.TRAP 0x1 ;  /* 0x000000040000795c */ /* 0x000fe20000300000 */
.L_x_101:
[----:B------:R-:W-:Y:S05]  /*10630*/  BSYNC B2 ;  /* 0x0000000000027941 */ /* 0x000fea0003800000 */
.L_x_100:
[----:B------:R-:W-:Y:S01]  /*10640*/  IMAD.MOV.U32 R11, RZ, RZ, RZ ;  /* 0x000000ffff0b7224 */ /* 0x000fe200078e00ff */
[----:B------:R-:W-:Y:S01]  /*10650*/  UIADD3 UR4, UP0, UR38, 0x370, URZ ;  /* 0x0000037026047890 */ /* 0x000fe2000ff1e03f */
[C---:B---3--:R-:W-:Y:S01]  /*10660*/  IMAD R3, R18.reuse, 0x8, R12 ;  /* 0x0000000812037824 */ /* 0x048fe200078e020c */
[----:B------:R-:W-:Y:S01]  /*10670*/  PLOP3.LUT P0, PT, PT, PT, PT, 0x80, 0x0 ;  /* 0x000000000000781c */ /* 0x000fe20003f0f070 */
[----:B------:R-:W-:Y:S01]  /*10680*/  IMAD R5, R18, 0xa000, R9 ;  /* 0x0000a00012057824 */ /* 0x000fe200078e0209 */
[----:B------:R-:W-:Y:S01]  /*10690*/  R2UR UR10, R11 ;  /* 0x000000000b0a72ca */ /* 0x000fe200000e0000 */
[----:B------:R-:W-:Y:S01]  /*106a0*/  VIADD R3, R3, 0x30 ;  /* 0x0000003003037836 */ /* 0x000fe20000000000 */
[----:B------:R-:W-:Y:S01]  /*106b0*/  UIADD3.X UR5, URZ, UR39, URZ, UP0, !UPT ;  /* 0x000000273f057290 */ /* 0x000fe200087fe43f */
[----:B------:R-:W-:Y:S01]  /*106c0*/  IMAD R2, R8, 0x50, RZ ;  /* 0x0000005008027824 */ /* 0x000fe200078e02ff */
[----:B------:R-:W-:Y:S01]  /*106d0*/  UMOV UR6, 0x0 ;  /* 0x0000000000067882 */ /* 0x000fe20000000000 */
[----:B--2---:R-:W-:Y:S01]  /*106e0*/  VIADD R10, R5, 0x24400 ;  /* 0x00024400050a7836 */ /* 0x004fe20000000000 */
[----:B------:R-:W-:-:S09]  /*106f0*/  UMOV UR7, 0x14f00000 ;  /* 0x14f0000000077882 */ /* 0x000fd20000000000 */
.L_x_102:
        /* <DEDUP_REMOVED lines=16> */
.L_x_103:
        /* <DEDUP_REMOVED lines=12> */
[----:B------:R-:W-:Y:S01]  /*108c0*/  UMOV UR6, 0x0 ;  /* 0x0000000000067882 */ /* 0x000fe20000000000 */
[----:B------:R-:W-:Y:S01]  /*108d0*/  IADD3 R10, R5, 0x29400, RZ ;  /* 0x00029400050a7810 */ /* 0x000fe20007ffe0ff */
[----:B------:R-:W-:Y:S01]  /*108e0*/  UMOV UR7, 0x14f00000 ;  /* 0x14f0000000077882 */ /* 0x000fe20000000000 */
[----:B------:R-:W-:-:S15]  /*108f0*/  R2UR UR10, R14 ;  /* 0x000000000e0a72ca */ /* 0x000fde00000e0000 */
.L_x_104:
        /* <DEDUP_REMOVED lines=16> */
.L_x_105:
        /* <DEDUP_REMOVED lines=10> */
[----:B------:R-:W-:Y:S01]  /*10aa0*/  SHF.L.U32 R7, R7, 0x1f, RZ ;  /* 0x0000001f07077819 */ /* 0x000fe200000006ff */
[----:B------:R-:W-:Y:S01]  /*10ab0*/  IMAD R5, R6, 0x8, R12 ;  /* 0x0000000806057824 */ /* 0x000fe200078e020c */
[----:B------:R-:W-:Y:S03]  /*10ac0*/  BSSY B2, `(.L_x_106) ;  /* 0x0000003000027945 */ /* 0x000fe60003800000 */
[----:B------:R-:W0:Y:S02]  /*10ad0*/  SYNCS.PHASECHK.TRANS64.TRYWAIT P0, [R5+URZ+0x60], R7 ;  /* 0x00006007050075a7 */ /* 0x000e24000800017f */
[----:B0-----:R-:W-:Y:S05]  /*10ae0*/  @!P0 BRA `(.L_x_107) ;  /* 0x0000002000288947 */ /* 0x001fea0003800000 */
.L_x_169:
[----:B------:R-:W-:Y:S05]  /*10af0*/  BSYNC B2 ;  /* 0x0000000000027941 */ /* 0x000fea0003800000 */
.L_x_106:
[----:B------:R-:W-:Y:S01]  /*10b00*/  BSSY B2, `(.L_x_108) ;  /* 0x000000b000027945 */ /* 0x000fe20003800000 */
[----:B------:R-:W-:Y:S02]  /*10b10*/  IMAD.MOV.U32 R2, RZ, RZ, 0x0 ;  /* 0x00000000ff027424 */ /* 0x000fe400078e00ff */
[----:B------:R-:W-:Y:S01]  /*10b20*/  IMAD.MOV.U32 R3, RZ, RZ, 0x14f00000 ;  /* 0x14f00000ff037424 */ /* 0x000fe200078e00ff */
[----:B------:R-:W-:Y:S06]  /*10b30*/  @P1 BRA `(.L_x_109) ;  /* 0x00000000001c1947 */ /* 0x000fec0003800000 */
[----:B------:R-:W1:Y:S01]  /*10b40*/  S2R R10, SR_TID.X ;  /* 0x00000000000a7919 */ /* 0x000e620000002100 */
[----:B0-----:R-:W-:-:S04]  /*10b50*/  IMAD.MOV.U32 R7, RZ, RZ, 0xa000 ;  /* 0x0000a000ff077424 */ /* 0x001fc800078e00ff */
[----:B------:R2:W-:Y:S01]  /*10b60*/  SYNCS.ARRIVE.TRANS64 RZ, [R5+URZ+0x50], R7 ;  /* 0x0000500705ff79a7 */ /* 0x0005e2000800003f */
[----:B-1----:R-:W-:-:S04]  /*10b70*/  LOP3.LUT R10, R10, 0x1f, RZ, 0xc0, !PT ;  /* 0x0000001f0a0a7812 */ /* 0x002fc800078ec0ff */
[----:B------:R-:W-:-:S13]  /*10b80*/  ISETP.NE.AND P0, PT, R10, RZ, PT ;  /* 0x000000ff0a00720c */ /* 0x000fda0003f05270 */
[----:B--2---:R-:W-:Y:S05]  /*10b90*/  @!P0 BRA `(.L_x_109) ;  /* 0x0000000000048947 */ /* 0x004fea0003800000 */
[----:B------:R-:W-:Y:S01]  /*10ba0*/  BPT.TRAP 0x1 ;  /* 0x000000040000795c */ /* 0x000fe20000300000 */
.L_x_109:
[----:B------:R-:W-:Y:S05]  /*10bb0*/  BSYNC B2 ;  /* 0x0000000000027941 */ /* 0x000fea0003800000 */
.L_x_108:
[----:B0-----:R-:W2:Y:S01]  /*10bc0*/  LDL.LU R7, [R1+0x4] ;  /* 0x0000040001077983 */ /* 0x001ea20000300800 */
[----:B------:R-:W-:Y:S01]  /*10bd0*/  R2UR UR10, R11 ;  /* 0x000000000b0a72ca */ /* 0x000fe200000e0000 */
[----:B------:R-:W-:Y:S01]  /*10be0*/  IMAD R6, R6, 0xa000, R9 ;  /* 0x0000a00006067824 */ /* 0x000fe200078e0209 */
[----:B------:R-:W-:Y:S01]  /*10bf0*/  R2UR UR6, R2 ;  /* 0x00000000020672ca */ /* 0x000fe200000e0000 */
[----:B------:R-:W-:Y:S01]  /*10c00*/  UIADD3 UR4, UP0, UR38, 0x470, URZ ;  /* 0x0000047026047890 */ /* 0x000fe2000ff1e03f */
[----:B------:R-:W-:Y:S01]  /*10c10*/  R2UR UR7, R3 ;  /* 0x00000000030772ca */ /* 0x000fe200000e0000 */
[----:B------:R-:W-:Y:S01]  /*10c20*/  VIADD R5, R5, 0x50 ;  /* 0x0000005005057836 */ /* 0x000fe20000000000 */
[----:B------:R-:W-:Y:S01]  /*10c30*/  PLOP3.LUT P0, PT, PT, PT, PT, 0x80, 0x0 ;  /* 0x000000000000781c */ /* 0x000fe20003f0f070 */
[----:B------:R-:W-:Y:S01]  /*10c40*/  VIADD R10, R6, 0x400 ;  /* 0x00000400060a7836 */ /* 0x000fe20000000000 */
[----:B------:R-:W-:Y:S01]  /*10c50*/  UIADD3.X UR5, URZ, UR39, URZ, UP0, !UPT ;  /* 0x000000273f057290 */ /* 0x000fe200087fe43f */
[----:B--2---:R-:W-:-:S11]  /*10c60*/  IMAD R7, R7, 0x50, RZ ;  /* 0x0000005007077824 */ /* 0x004fd600078e02ff */
.L_x_110:
        /* <DEDUP_REMOVED lines=15> */
.L_x_111:
        /* <DEDUP_REMOVED lines=15> */
.L_x_112:
        /* <DEDUP_REMOVED lines=15> */
.L_x_113:
        /* <DEDUP_REMOVED lines=12> */
.L_x_96:
[----:B------:R-:W-:Y:S05]  /*11000*/  BSYNC B1 ;  /* 0x0000000000017941 */ /* 0x000fea0003800000 */
.L_x_95:
[C---:B------:R-:W-:Y:S01]  /*11010*/  ISETP.GT.AND P0, PT, R0.reuse, 0x1, PT ;  /* 0x000000010000780c */ /* 0x040fe20003f04270 */
[----:B------:R-:W-:-:S12]  /*11020*/  VIADD R0, R0, 0xfffffffe ;  /* 0xfffffffe00007836 */ /* 0x000fd80000000000 */
[----:B------:R-:W-:Y:S05]  /*11030*/  @P0 BRA `(.L_x_114) ;  /* 0xffffffe400640947 */ /* 0x000fea000383ffff */
.L_x_75:
[----:B------:R-:W-:Y:S05]  /*11040*/  BSYNC B0 ;  /* 0x0000000000007941 */ /* 0x000fea0003800000 */
.L_x_54:
[----:B0-----:R-:W4:Y:S01]  /*11050*/  LDL.LU R0, [R1+0xc] ;  /* 0x00000c0001007983 */ /* 0x001f220000300800 */
[----:B------:R-:W-:Y:S01]  /*11060*/  BSSY B0, `(.L_x_115) ;  /* 0x0000059000007945 */ /* 0x000fe20003800000 */
[----:B----4-:R-:W-:-:S13]  /*11070*/  ISETP.NE.AND P0, PT, R0, RZ, PT ;  /* 0x000000ff0000720c */ /* 0x010fda0003f05270 */
[----:B------:R-:W-:Y:S05]  /*11080*/  @!P0 BRA `(.L_x_116) ;  /* 0x0000000400588947 */ /* 0x000fea0003800000 */
[----:B--2---:R-:W2:Y:S01]  /*11090*/  LDL R3, [R1] ;  /* 0x0000000001037983 */ /* 0x004ea20000100800 */
[----:B------:R-:W-:Y:S01]  /*110a0*/  LEA R2, R18, UR36, 0x3 ;  /* 0x0000002412027c11 */ /* 0x000fe2000f8e18ff */
[----:B------:R-:W-:Y:S01]  /*110b0*/  BSSY B1, `(.L_x_117) ;  /* 0x0000007000017945 */ /* 0x000fe20003800000 */
[----:B------:R-:W0:Y:S02]  /*110c0*/  S2R R0, SR_TID.X ;  /* 0x0000000000007919 */ /* 0x000e240000002100 */
[----:B0-----:R-:W-:-:S04]  /*110d0*/  LOP3.LUT R0, R0, 0x7f, RZ, 0xc0, !PT ;  /* 0x0000007f00007812 */ /* 0x001fc800078ec0ff */
[----:B------:R-:W-:Y:S02]  /*110e0*/  ISETP.NE.AND P1, PT, R0, RZ, PT ;  /* 0x000000ff0000720c */ /* 0x000fe40003f25270 */
[----:B--2---:R-:W-:-:S04]  /*110f0*/  SHF.L.U32 R3, R3, 0x1f, RZ ;  /* 0x0000001f03037819 */ /* 0x004fc800000006ff */
[----:B------:R-:W0:Y:S02]  /*11100*/  SYNCS.PHASECHK.TRANS64.TRYWAIT P0, [R2+URZ+0x38860], R3 ;  /* 0x03886003020075a7 */ /* 0x000e24000800017f */
[----:B0-----:R-:W-:Y:S05]  /*11110*/  @!P0 BRA `(.L_x_118) ;  /* 0x0000001800b08947 */ /* 0x001fea0003800000 */
.L_x_170:
[----:B------:R-:W-:Y:S05]  /*11120*/  BSYNC B1 ;  /* 0x0000000000017941 */ /* 0x000fea0003800000 */
.L_x_117:
[----:B------:R-:W-:Y:S04]  /*11130*/  BSSY B1, `(.L_x_119) ;  /* 0x0000009000017945 */ /* 0x000fe80003800000 */
[----:B------:R-:W-:Y:S05]  /*11140*/  @P1 BRA `(.L_x_120) ;  /* 0x00000000001c1947 */ /* 0x000fea0003800000 */
[----:B------:R-:W2:Y:S01]  /*11150*/  S2R R0, SR_TID.X ;  /* 0x0000000000007919 */ /* 0x000ea20000002100 */
[----:B0-----:R-:W-:-:S04]  /*11160*/  IMAD.MOV.U32 R3, RZ, RZ, 0xa000 ;  /* 0x0000a000ff037424 */ /* 0x001fc800078e00ff */
[----:B------:R4:W-:Y:S01]  /*11170*/  SYNCS.ARRIVE.TRANS64 RZ, [R2+URZ+0x38850], R3 ;  /* 0x0388500302ff79a7 */ /* 0x0009e2000800003f */
[----:B--2---:R-:W-:-:S04]  /*11180*/  LOP3.LUT R0, R0, 0x1f, RZ, 0xc0, !PT ;  /* 0x0000001f00007812 */ /* 0x004fc800078ec0ff */
[----:B------:R-:W-:-:S13]  /*11190*/  ISETP.NE.AND P0, PT, R0, RZ, PT ;  /* 0x000000ff0000720c */ /* 0x000fda0003f05270 */
[----:B----4-:R-:W-:Y:S05]  /*111a0*/  @!P0 BRA `(.L_x_120) ;  /* 0x0000000000048947 */ /* 0x010fea0003800000 */
[----:B------:R-:W-:Y:S01]  /*111b0*/  BPT.TRAP 0x1 ;  /* 0x000000040000795c */ /* 0x000fe20000300000 */
.L_x_120:
[----:B------:R-:W-:Y:S05]  /*111c0*/  BSYNC B1 ;  /* 0x0000000000017941 */ /* 0x000fea0003800000 */
.L_x_119:
[----:B------:R-:W2:Y:S01]  /*111d0*/  LDL R0, [R1+0x4] ;  /* 0x0000040001007983 */ /* 0x000ea20000100800 */
[----:B------:R-:W-:Y:S01]  /*111e0*/  IMAD R9, R18, 0xa000, R9 ;  /* 0x0000a00012097824 */ /* 0x000fe200078e0209 */
[----:B------:R-:W-:Y:S01]  /*111f0*/  UIADD3 UR4, UP0, UR38, 0x470, URZ ;  /* 0x0000047026047890 */ /* 0x000fe2000ff1e03f */
[----:B------:R-:W-:Y:S01]  /*11200*/  PLOP3.LUT P0, PT, PT, PT, PT, 0x80, 0x0 ;  /* 0x000000000000781c */ /* 0x000fe20003f0f070 */
[----:B0-----:R-:W-:Y:S01]  /*11210*/  VIADD R2, R2, 0x38850 ;  /* 0x0003885002027836 */ /* 0x001fe20000000000 */
[----:B------:R-:W-:Y:S01]  /*11220*/  UMOV UR6, 0x0 ;  /* 0x0000000000067882 */ /* 0x000fe20000000000 */
[----:B------:R-:W-:Y:S01]  /*11230*/  VIADD R3, R9, 0x400 ;  /* 0x0000040009037836 */ /* 0x000fe20000000000 */
[----:B------:R-:W-:Y:S01]  /*11240*/  UIADD3.X UR5, URZ, UR39, URZ, UP0, !UPT ;  /* 0x000000273f057290 */ /* 0x000fe200087fe43f */
[----:B------:R-:W-:Y:S01]  /*11250*/  UMOV UR7, 0x14f00000 ;  /* 0x14f0000000077882 */ /* 0x000fe20000000000 */
[----:B------:R-:W-:Y:S01]  /*11260*/  UMOV UR10, URZ ;  /* 0x0000003f000a7c82 */ /* 0x000fe20008000000 */
[----:B--2---:R-:W-:-:S09]  /*11270*/  IMAD R0, R0, 0x50, RZ ;  /* 0x0000005000007824 */ /* 0x004fd200078e02ff */
.L_x_121:
        /* <DEDUP_REMOVED lines=10> */
[----:B------:R-:W-:Y:S01]  /*11320*/  PLOP3.LUT P0, PT, PT, PT, PT, 0x80, 0x0 ;  /* 0x000000000000781c */ /* 0x000fe20003f0f070 */
[----:B------:R-:W-:Y:S01]  /*11330*/  VIADD R3, R9, 0x2c00 ;  /* 0x00002c0009037836 */ /* 0x000fe20000000000 */
[----:B------:R-:W-:Y:S01]  /*11340*/  UMOV UR6, 0x0 ;  /* 0x0000000000067882 */ /* 0x000fe20000000000 */
[----:B------:R-:W-:Y:S01]  /*11350*/  UMOV UR7, 0x14f00000 ;  /* 0x14f0000000077882 */ /* 0x000fe20000000000 */
[----:B------:R-:W-:-:S09]  /*11360*/  UMOV UR10, 0x40 ;  /* 0x00000040000a7882 */ /* 0x000fd20000000000 */
.L_x_122:
        /* <DEDUP_REMOVED lines=11> */
[----:B------:R-:W-:Y:S01]  /*11420*/  UMOV UR6, 0x0 ;  /* 0x0000000000067882 */ /* 0x000fe20000000000 */
[----:B------:R-:W-:Y:S01]  /*11430*/  IADD3 R3, R9, 0x5400, RZ ;  /* 0x0000540009037810 */ /* 0x000fe20007ffe0ff */
[----:B------:R-:W-:Y:S01]  /*11440*/  UMOV UR7, 0x14f00000 ;  /* 0x14f0000000077882 */ /* 0x000fe20000000000 */
[----:B------:R-:W-:-:S09]  /*11450*/  UMOV UR10, 0x80 ;  /* 0x00000080000a7882 */ /* 0x000fd20000000000 */
.L_x_123:
        /* <DEDUP_REMOVED lines=15> */
.L_x_124:
        /* <DEDUP_REMOVED lines=10> */
.L_x_116:
[----:B------:R-:W-:Y:S05]  /*115f0*/  BSYNC B0 ;  /* 0x0000000000007941 */ /* 0x000fea0003800000 */
.L_x_115:
[----:B-1----:R-:W4:Y:S01]  /*11600*/  LDL.LU R5, [R1+0x28] ;  /* 0x0000280001057983 */ /* 0x002f220000300800 */
[----:B------:R-:W-:Y:S01]  /*11610*/  VIADD R18, R18, 0x1 ;  /* 0x0000000112127836 */ /* 0x000fe20000000000 */
[----:B------:R-:W-:Y:S02]  /*11620*/  ULDC UR4, c[0x0][0xc34] ;  /* 0x00030d0000047ab9 */ /* 0x000fe40000000800 */
[----:B------:R-:W5:Y:S04]  /*11630*/  LDL.LU R4, [R1] ;  /* 0x0000000001047983 */ /* 0x000f680000300800 */
[----:B--2---:R-:W2:Y:S01]  /*11640*/  LDL.LU R3, [R1+0x30] ;  /* 0x0000300001037983 */ /* 0x004ea20000300800 */
[----:B------:R-:W-:-:S04]  /*11650*/  ISETP.NE.AND P0, PT, R18, 0x2, PT ;  /* 0x000000021200780c */ /* 0x000fc80003f05270 */
[----:B------:R-:W-:Y:S02]  /*11660*/  SEL R0, RZ, 0x1, P0 ;  /* 0x00000001ff007807 */ /* 0x000fe40000000000 */
[----:B------:R-:W-:Y:S01]  /*11670*/  SEL R18, R18, RZ, P0 ;  /* 0x000000ff12127207 */ /* 0x000fe20000000000 */
[----:B----4-:R-:W-:Y:S01]  /*11680*/  VIADD R5, R5, UR37 ;  /* 0x0000002505057c36 */ /* 0x010fe20008000000 */
[----:B-----5:R-:W-:-:S04]  /*11690*/  LOP3.LUT R4, R4, R0, RZ, 0x3c, !PT ;  /* 0x0000000004047212 */ /* 0x020fc800078e3cff */
[----:B------:R1:W-:Y:S01]  /*116a0*/  STL [R1+0x28], R5 ;  /* 0x0000280501007387 */ /* 0x0003e20000100800 */
[----:B------:R-:W-:Y:S01]  /*116b0*/  ISETP.GE.AND P1, PT, R5, UR4, PT ;  /* 0x0000000405007c0c */ /* 0x000fe2000bf26270 */
[----:B--2---:R-:W-:-:S05]  /*116c0*/  VIADD R3, R3, 0x1 ;  /* 0x0000000103037836 */ /* 0x004fca0000000000 */
[----:B------:R1:W-:Y:S04]  /*116d0*/  STL [R1+0x30], R3 ;  /* 0x0000300301007387 */ /* 0x0003e80000100800 */
[----:B------:R1:W-:Y:S03]  /*116e0*/  STL [R1], R4 ;  /* 0x0000000401007387 */ /* 0x0003e60000100800 */
[----:B------:R-:W-:Y:S05]  /*116f0*/  @!P1 BRA `(.L_x_125) ;  /* 0xffffffb400d89947 */ /* 0x000fea000383ffff */
[----:B------:R-:W-:-:S07]  /*11700*/  LOP3.LUT R2, R3, 0x1, RZ, 0xc, !PT ;  /* 0x0000000103027812 */ /* 0x000fce00078e0cff */
.L_x_38:
[----:B01----:R-:W0:Y:S01]  /*11710*/  S2R R3, SR_CgaCtaId ;  /* 0x0000000000037919 */ /* 0x003e220000008800 */
[----:B------:R-:W-:Y:S01]  /*11720*/  MOV R0, 0x400 ;  /* 0x0000040000007802 */ /* 0x000fe20000000f00 */
[----:B------:R-:W-:Y:S03]  /*11730*/  BSSY B0, `(.L_x_126) ;  /* 0x0000005000007945 */ /* 0x000fe60003800000 */
[----:B0-----:R-:W-:Y:S02]  /*11740*/  LEA R0, R3, R0, 0x18 ;  /* 0x0000000003007211 */ /* 0x001fe400078ec0ff */
[----:B------:R-:W-:-:S04]  /*11750*/  SHF.L.U32 R3, R2, 0x1f, RZ ;  /* 0x0000001f02037819 */ /* 0x000fc800000006ff */
[----:B------:R-:W0:Y:S02]  /*11760*/  SYNCS.PHASECHK.TRANS64.TRYWAIT P0, [R0+URZ+0x38820], R3 ;  /* 0x03882003000075a7 */ /* 0x000e24000800017f */
[----:B0-----:R-:W-:Y:S05]  /*11770*/  @!P0 BRA `(.L_x_127) ;  /* 0x00000014002c8947 */ /* 0x001fea0003800000 */
.L_x_171:
[----:B------:R-:W-:Y:S05]  /*11780*/  BSYNC B0 ;  /* 0x0000000000007941 */ /* 0x000fea0003800000 */
.L_x_126:
[----:B------:R-:W-:-:S03]  /*11790*/  UMOV UR4, 0xffffffff ;  /* 0xffffffff00047882 */ /* 0x000fc60000000000 */
[----:B------:R-:W-:Y:S05]  /*117a0*/  BRA.DIV UR4, `(.L_x_128) ;  /* 0x0000001604347947 */ /* 0x000fea000b800000 */
[----:B------:R-:W1:Y:S02]  /*117b0*/  S2R R2, SR_TID.X ;  /* 0x0000000000027919 */ /* 0x000e640000002100 */
[----:B-1----:R-:W-:-:S04]  /*117c0*/  SHF.R.U32.HI R2, RZ, 0x5, R2 ;  /* 0x00000005ff027819 */ /* 0x002fc80000011602 */
[----:B------:R-:W-:-:S05]  /*117d0*/  LOP3.LUT R2, R2, 0x3, RZ, 0xc0, !PT ;  /* 0x0000000302027812 */ /* 0x000fca00078ec0ff */
[----:B------:R1:W2:Y:S02]  /*117e0*/  SHFL.IDX PT, R14, R2, RZ, 0x1f ;  /* 0x00001fff020e7589 */ /* 0x0002a400000e0000 */
.L_x_174:
[----:B--2---:R-:W-:Y:S01]  /*117f0*/  ISETP.NE.AND P0, PT, R14, RZ, PT ;  /* 0x000000ff0e00720c */ /* 0x004fe20003f05270 */
[----:B------:R-:W-:-:S12]  /*11800*/  BSSY B0, `(.L_x_129) ;  /* 0x0000027000007945 */ /* 0x000fd80003800000 */
[----:B------:R-:W-:Y:S05]  /*11810*/  @P0 BRA `(.L_x_130) ;  /* 0x0000000000940947 */ /* 0x000fea0003800000 */
[----:B------:R-:W-:-:S03]  /*11820*/  UMOV UR4, 0xffffffff ;  /* 0xffffffff00047882 */ /* 0x000fc60000000000 */
[----:B------:R-:W-:Y:S05]  /*11830*/  BRA.DIV UR4, `(.L_x_131) ;  /* 0x0000001604447947 */ /* 0x000fea000b800000 */
[----:B------:R-:W-:-:S13]  /*11840*/  ELECT P6, URZ, PT ;  /* 0x00000000003f782f */ /* 0x000fda00038c0000 */
.L_x_177:
[----:B------:R-:W-:Y:S05]  /*11850*/  @!P6 BRA `(.L_x_130) ;  /* 0x000000000084e947 */ /* 0x000fea0003800000 */
[----:B-1----:R-:W2:Y:S02]  /*11860*/  LDL R2, [R1+0x34] ;  /* 0x0000340001027983 */ /* 0x002ea40000100800 */
[----:B--2---:R-:W-:-:S13]  /*11870*/  R2UR UR4, R2 ;  /* 0x00000000020472ca */ /* 0x004fda00000e0000 */
[----:B------:R-:W-:-:S06]  /*11880*/  ULOP3.LUT UR4, UR4, 0x2, URZ, 0xfc, !UPT ;  /* 0x0000000204047892 */ /* 0x000fcc000f8efc3f */
[----:B------:R-:W-:-:S05]  /*11890*/  IMAD.U32 R2, RZ, RZ, UR4 ;  /* 0x00000004ff027e24 */ /* 0x000fca000f8e00ff */
[----:B------:R-:W-:-:S13]  /*118a0*/  ISETP.NE.AND P2, PT, R2, 0x3, PT ;  /* 0x000000030200780c */ /* 0x000fda0003f45270 */
[----:B------:R-:W-:Y:S05]  /*118b0*/  @!P2 BRA `(.L_x_132) ;  /* 0x000000000004a947 */ /* 0x000fea0003800000 */
[----:B------:R-:W-:Y:S01]  /*118c0*/  BPT.TRAP 0x1 ;  /* 0x000000040000795c */ /* 0x000fe20000300000 */
.L_x_132:
[----:B------:R-:W2:Y:S01]  /*118d0*/  LDL.LU R7, [R1] ;  /* 0x0000000001077983 */ /* 0x000ea20000300800 */
[----:B0-----:R-:W-:Y:S02]  /*118e0*/  VIADD R3, R0, 0x38840 ;  /* 0x0003884000037836 */ /* 0x001fe40000000000 */
[C---:B------:R-:W-:Y:S02]  /*118f0*/  VIADD R2, R18.reuse, 0x1 ;  /* 0x0000000112027836 */ /* 0x040fe40000000000 */
[----:B------:R-:W-:-:S03]  /*11900*/  IMAD R6, R18, 0x8, R3 ;  /* 0x0000000812067824 */ /* 0x000fc600078e0203 */
[----:B------:R-:W-:-:S04]  /*11910*/  ISETP.NE.AND P1, PT, R2, 0x2, PT ;  /* 0x000000020200780c */ /* 0x000fc80003f25270 */
[----:B------:R-:W-:Y:S02]  /*11920*/  SEL R4, RZ, 0x1, P1 ;  /* 0x00000001ff047807 */ /* 0x000fe40000800000 */
[C---:B--2---:R-:W-:Y:S02]  /*11930*/  SHF.L.U32 R5, R7.reuse, 0x1f, RZ ;  /* 0x0000001f07057819 */ /* 0x044fe400000006ff */
[----:B------:R-:W-:Y:S02]  /*11940*/  LOP3.LUT R7, R7, R4, RZ, 0x3c, !PT ;  /* 0x0000000407077212 */ /* 0x000fe400078e3cff */
[----:B------:R-:W0:Y:S01]  /*11950*/  SYNCS.PHASECHK.TRANS64.TRYWAIT P0, [R6+URZ], R5 ;  /* 0x00000005060075a7 */ /* 0x000e22000800017f */
[----:B------:R-:W-:Y:S02]  /*11960*/  SEL R4, R2, RZ, P1 ;  /* 0x000000ff02047207 */ /* 0x000fe40000800000 */
[----:B------:R-:W-:Y:S02]  /*11970*/  SHF.L.U32 R2, R7, 0x1f, RZ ;  /* 0x0000001f07027819 */ /* 0x000fe400000006ff */
[----:B------:R-:W-:Y:S01]  /*11980*/  LEA R3, R4, R3, 0x3 ;  /* 0x0000000304037211 */ /* 0x000fe200078e18ff */
[----:B0-----:R-:W-:Y:S06]  /*11990*/  @!P0 BRA `(.L_x_133) ;  /* 0x00000014000c8947 */ /* 0x001fec0003800000 */
.L_x_178:
[----:B------:R-:W1:Y:S02]  /*119a0*/  SYNCS.PHASECHK.TRANS64.TRYWAIT P0, [R3+URZ], R2 ;  /* 0x00000002030075a7 */ /* 0x000e64000800017f */
[----:B-1----:R-:W-:Y:S05]  /*119b0*/  @!P0 BRA `(.L_x_134) ;  /* 0x0000001400188947 */ /* 0x002fea0003800000 */
.L_x_179:
[----:B------:R-:W-:Y:S05]  /*119c0*/  @!P2 BRA `(.L_x_135) ;  /* 0x000000000004a947 */ /* 0x000fea0003800000 */
[----:B------:R-:W-:Y:S01]  /*119d0*/  BPT.TRAP 0x1 ;  /* 0x000000040000795c */ /* 0x000fe20000300000 */
.L_x_135:
[----:B-1----:R-:W-:-:S04]  /*119e0*/  VIADD R3, R0, 0x38860 ;  /* 0x0003886000037836 */ /* 0x002fc80000000000 */
[----:B------:R-:W-:-:S04]  /*119f0*/  IMAD R18, R18, 0x8, R3 ;  /* 0x0000000812127824 */ /* 0x000fc800078e0203 */
[----:B------:R-:W1:Y:S02]  /*11a00*/  SYNCS.PHASECHK.TRANS64.TRYWAIT P0, [R18+URZ], R5 ;  /* 0x00000005120075a7 */ /* 0x000e64000800017f */
[----:B-1----:R-:W-:Y:S05]  /*11a10*/  @!P0 BRA `(.L_x_136) ;  /* 0x0000001400148947 */ /* 0x002fea0003800000 */
.L_x_180:
[----:B------:R-:W-:-:S07]  /*11a20*/  IMAD R3, R4, 0x8, R3 ;  /* 0x0000000804037824 */ /* 0x000fce00078e0203 */
.L_x_137:
[----:B--2---:R2:W4:Y:S02]  /*11a30*/  SYNCS.PHASECHK.TRANS64.TRYWAIT P0, [R3+URZ], R2 ;  /* 0x00000002030075a7 */ /* 0x004524000800017f */
[----:B----4-:R-:W-:Y:S05]  /*11a40*/  @!P0 NANOSLEEP.SYNCS 0x989680 ;  /* 0x009896800000895d */ /* 0x010fea0003900000 */
[----:B------:R-:W4:Y:S02]  /*11a50*/  @!P0 SYNCS.PHASECHK.TRANS64 P0, [R3+URZ], R2 ;  /* 0x00000002030085a7 */ /* 0x000f24000800007f */
[----:B----4-:R-:W-:Y:S05]  /*11a60*/  @!P0 BRA `(.L_x_137) ;  /* 0xfffffffc00f08947 */ /* 0x010fea000383ffff */
.L_x_130:
[----:B------:R-:W-:Y:S05]  /*11a70*/  BSYNC B0 ;  /* 0x0000000000007941 */ /* 0x000fea0003800000 */
.L_x_129:
[----:B------:R-:W-:Y:S05]  /*11a80*/  EXIT ;  /* 0x000000000000794d */ /* 0x000fea0003800000 */
.L_x_10:
[----:B0-----:R-:W-:-:S04]  /*11a90*/  IMAD.U32 R3, RZ, RZ, UR36 ;  /* 0x00000024ff037e24 */ /* 0x001fc8000f8e00ff */
[----:B------:R0:W1:Y:S03]  /*11aa0*/  SYNCS.PHASECHK.TRANS64.TRYWAIT P1, [R3+URZ+0x38800], R0 ;  /* 0x03880000030075a7 */ /* 0x000066000802017f */
[----:B-1----:R-:W-:Y:S05]  /*11ab0*/  @!P1 NANOSLEEP.SYNCS 0x989680 ;  /* 0x009896800000995d */ /* 0x002fea0003900000 */
[----:B------:R-:W1:Y:S02]  /*11ac0*/  @!P1 SYNCS.PHASECHK.TRANS64 P1, [R3+URZ+0x38800], R0 ;  /* 0x03880000030095a7 */ /* 0x000e64000802007f */
[----:B-1----:R-:W-:Y:S05]  /*11ad0*/  @!P1 BRA `(.L_x_10) ;  /* 0xfffffffc00ec9947 */ /* 0x002fea000383ffff */
[----:B------:R-:W-:Y:S05]  /*11ae0*/  BRA `(.L_x_138) ;  /* 0xfffffef400dc7947 */ /* 0x000fea000383ffff */
.L_x_14:
[----:B-1----:R1:W2:Y:S02]  /*11af0*/  SYNCS.PHASECHK.TRANS64.TRYWAIT P2, [R0+URZ+0x38830], R3 ;  /* 0x03883003000075a7 */ /* 0x0022a4000804017f */
[----:B--2---:R-:W-:Y:S05]  /*11b00*/  @!P2 NANOSLEEP.SYNCS 0x989680 ;  /* 0x009896800000a95d */ /* 0x004fea0003900000 */
[----:B------:R-:W2:Y:S02]  /*11b10*/  @!P2 SYNCS.PHASECHK.TRANS64 P2, [R0+URZ+0x38830], R3 ;  /* 0x038830030000a5a7 */ /* 0x000ea4000804007f */
[----:B--2---:R-:W-:Y:S05]  /*11b20*/  @!P2 BRA `(.L_x_14) ;  /* 0xfffffffc00f0a947 */ /* 0x004fea000383ffff */
[----:B------:R-:W-:Y:S05]  /*11b30*/  BRA `(.L_x_13) ;  /* 0xfffffef8000c7947 */ /* 0x000fea000383ffff */
.L_x_19:
[----:B------:R-:W-:-:S13]  /*11b40*/  R2UR UR4, R223 ;  /* 0x00000000df0472ca */ /* 0x000fda00000e0000 */
[----:B-1----:R-:W-:-:S04]  /*11b50*/  IMAD.U32 R4, RZ, RZ, UR4 ;  /* 0x00000004ff047e24 */ /* 0x002fc8000f8e00ff */
[----:B------:R1:W2:Y:S03]  /*11b60*/  SYNCS.PHASECHK.TRANS64.TRYWAIT P2, [R4+URZ+0x38830], R3 ;  /* 0x03883003040075a7 */ /* 0x0002a6000804017f */
[----:B--2---:R-:W-:Y:S05]  /*11b70*/  @!P2 NANOSLEEP.SYNCS 0x989680 ;  /* 0x009896800000a95d */ /* 0x004fea0003900000 */
[----:B------:R-:W2:Y:S02]  /*11b80*/  @!P2 SYNCS.PHASECHK.TRANS64 P2, [R4+URZ+0x38830], R3 ;  /* 0x038830030400a5a7 */ /* 0x000ea4000804007f */
[----:B--2---:R-:W-:Y:S05]  /*11b90*/  @!P2 BRA `(.L_x_19) ;  /* 0xfffffffc00e8a947 */ /* 0x004fea000383ffff */
[----:B------:R-:W-:Y:S05]  /*11ba0*/  BRA `(.L_x_18) ;  /* 0xffffff3c00bc7947 */ /* 0x000fea000383ffff */
.L_x_23:
[----:B01----:R-:W-:-:S04]  /*11bb0*/  IMAD.U32 R3, RZ, RZ, UR4 ;  /* 0x00000004ff037e24 */ /* 0x003fc8000f8e00ff */
[----:B------:R0:W1:Y:S03]  /*11bc0*/  SYNCS.PHASECHK.TRANS64.TRYWAIT P2, [R3+URZ+0x38850], R0 ;  /* 0x03885000030075a7 */ /* 0x000066000804017f */
[----:B-1----:R-:W-:Y:S05]  /*11bd0*/  @!P2 NANOSLEEP.SYNCS 0x989680 ;  /* 0x009896800000a95d */ /* 0x002fea0003900000 */
[----:B------:R-:W1:Y:S02]  /*11be0*/  @!P2 SYNCS.PHASECHK.TRANS64 P2, [R3+URZ+0x38850], R0 ;  /* 0x038850000300a5a7 */ /* 0x000e64000804007f */
[----:B-1----:R-:W-:Y:S05]  /*11bf0*/  @!P2 BRA `(.L_x_23) ;  /* 0xfffffffc00eca947 */ /* 0x002fea000383ffff */
[----:B------:R-:W-:Y:S05]  /*11c00*/  BRA `(.L_x_22) ;  /* 0xffffff6400e07947 */ /* 0x000fea000383ffff */
.L_x_28:
[----:B-1----:R-:W-:-:S04]  /*11c10*/  IMAD.U32 R7, RZ, RZ, UR12 ;  /* 0x0000000cff077e24 */ /* 0x002fc8000f8e00ff */
[----:B------:R1:W2:Y:S03]  /*11c20*/  SYNCS.PHASECHK.TRANS64.TRYWAIT P0, [R7+URZ+0x38850], R0 ;  /* 0x03885000070075a7 */ /* 0x0002a6000800017f */
[----:B--2---:R-:W-:Y:S05]  /*11c30*/  @!P0 NANOSLEEP.SYNCS 0x989680 ;  /* 0x009896800000895d */ /* 0x004fea0003900000 */
[----:B------:R-:W2:Y:S02]  /*11c40*/  @!P0 SYNCS.PHASECHK.TRANS64 P0, [R7+URZ+0x38850], R0 ;  /* 0x03885000070085a7 */ /* 0x000ea4000800007f */
[----:B--2---:R-:W-:Y:S05]  /*11c50*/  @!P0 BRA `(.L_x_28) ;  /* 0xfffffffc00ec8947 */ /* 0x004fea000383ffff */
[----:B------:R-:W-:Y:S05]  /*11c60*/  BRA `(.L_x_27) ;  /* 0xffffff8400307947 */ /* 0x000fea000383ffff */
.L_x_42:
[----:B-1----:R-:W1:Y:S01]  /*11c70*/  S2R R0, SR_TID.X ;  /* 0x0000000000007919 */ /* 0x002e620000002100 */
[----:B------:R-:W-:Y:S01]  /*11c80*/  BSSY B0, `(.L_x_139) ;  /* 0x000000a000007945 */ /* 0x000fe20003800000 */
[----:B------:R-:W-:Y:S01]  /*11c90*/  MOV R12, RZ ;  /* 0x000000ff000c7202 */ /* 0x000fe20000000f00 */
[----:B------:R-:W-:Y:S02]  /*11ca0*/  IMAD.MOV.U32 R11, RZ, RZ, 0x1f ;  /* 0x0000001fff0b7424 */ /* 0x000fe400078e00ff */
[----:B------:R-:W-:Y:S01]  /*11cb0*/  IMAD.MOV.U32 R15, RZ, RZ, -0x1 ;  /* 0xffffffffff0f7424 */ /* 0x000fe200078e00ff */
[----:B-1----:R-:W-:-:S04]  /*11cc0*/  SHF.R.U32.HI R0, RZ, 0x5, R0 ;  /* 0x00000005ff007819 */ /* 0x002fc80000011600 */
[----:B------:R-:W-:-:S05]  /*11cd0*/  LOP3.LUT R0, R0, 0x3, RZ, 0xc0, !PT ;  /* 0x0000000300007812 */ /* 0x000fca00078ec0ff */
[----:B------:R-:W-:-:S07]  /*11ce0*/  IMAD.MOV.U32 R13, RZ, RZ, R0 ;  /* 0x000000ffff0d7224 */ /* 0x000fce00078e0000 */
[----:B0-----:R-:W-:Y:S05]  /*11cf0*/  WARPSYNC.COLLECTIVE R15, `(.L_x_140) ;  /* 0x000000000f087348 */ /* 0x001fea0003c00000 */
[----:B------:R1:W2:Y:S02]  /*11d00*/  SHFL.IDX P6, R14, R13, R12, R11 ;  /* 0x0000000c0d0e7389 */ /* 0x0002a400000c000b */
[----:B012---:R-:W-:Y:S01]  /*11d10*/  ENDCOLLECTIVE ;  /* 0x000000000000791b */ /* 0x007fe20003800000 */
.L_x_140:
[----:B------:R-:W-:Y:S05]  /*11d20*/  BSYNC B0 ;  /* 0x0000000000007941 */ /* 0x000fea0003800000 */
.L_x_139:
[----:B------:R-:W-:Y:S05]  /*11d30*/  BRA `(.L_x_141) ;  /* 0xffffffb800047947 */ /* 0x000fea000383ffff */
.L_x_44:
[----:B------:R-:W-:Y:S01]  /*11d40*/  BSSY B0, `(.L_x_142) ;  /* 0x0000006000007945 */ /* 0x000fe20003800000 */
[----:B------:R-:W-:-:S07]  /*11d50*/  IMAD.MOV.U32 R15, RZ, RZ, -0x1 ;  /* 0xffffffffff0f7424 */ /* 0x000fce00078e00ff */
[----:B01----:R-:W-:Y:S05]  /*11d60*/  WARPSYNC.COLLECTIVE R15, `(.L_x_143) ;  /* 0x000000000f0c7348 */ /* 0x003fea0003c00000 */
[----:B------:R-:W-:Y:S02]  /*11d70*/  ELECT P6, UR62, PT ;  /* 0x00000000003e782f */ /* 0x000fe400038c0000 */
[----:B------:R-:W-:Y:S01]  /*11d80*/  MOV R14, UR62 ;  /* 0x0000003e000e7c02 */ /* 0x000fe20008000f00 */
[----:B01----:R-:W-:Y:S10]  /*11d90*/  ENDCOLLECTIVE ;  /* 0x000000000000791b */ /* 0x003ff40003800000 */
.L_x_143:
[----:B------:R-:W-:Y:S05]  /*11da0*/  BSYNC B0 ;  /* 0x0000000000007941 */ /* 0x000fea0003800000 */
.L_x_142:
[----:B------:R-:W-:Y:S05]  /*11db0*/  BRA `(.L_x_144) ;  /* 0xffffffb800047947 */ /* 0x000fea000383ffff */
.L_x_46:
[----:B-1----:R1:W3:Y:S02]  /*11dc0*/  SYNCS.PHASECHK.TRANS64.TRYWAIT P0, [R0+URZ+0x38840], R2 ;  /* 0x03884002000075a7 */ /* 0x0022e4000800017f */
[----:B---3--:R-:W-:Y:S05]  /*11dd0*/  @!P0 NANOSLEEP.SYNCS 0x989680 ;  /* 0x009896800000895d */ /* 0x008fea0003900000 */
[----:B------:R-:W3:Y:S02]  /*11de0*/  @!P0 SYNCS.PHASECHK.TRANS64 P0, [R0+URZ+0x38840], R2 ;  /* 0x03884002000085a7 */ /* 0x000ee4000800007f */
[----:B---3--:R-:W-:Y:S05]  /*11df0*/  @!P0 BRA `(.L_x_46) ;  /* 0xfffffffc00f08947 */ /* 0x008fea000383ffff */
[----:B------:R-:W-:Y:S05]  /*11e00*/  BRA `(.L_x_145) ;  /* 0xffffffb800647947 */ /* 0x000fea000383ffff */
.L_x_49:
[----:B------:R-:W-:Y:S01]  /*11e10*/  IMAD.MOV.U32 R13, RZ, RZ, R3 ;  /* 0x000000ffff0d7224 */ /* 0x000fe200078e0003 */
[----:B------:R-:W0:Y:S01]  /*11e20*/  S2R R6, SR_TID.X ;  /* 0x0000000000067919 */ /* 0x000e220000002100 */
[----:B------:R-:W-:Y:S02]  /*11e30*/  IMAD.MOV.U32 R12, RZ, RZ, RZ ;  /* 0x000000ffff0c7224 */ /* 0x000fe400078e00ff */
[----:B------:R-:W-:Y:S02]  /*11e40*/  IMAD.MOV.U32 R11, RZ, RZ, 0x181f ;  /* 0x0000181fff0b7424 */ /* 0x000fe400078e00ff */
[----:B------:R-:W-:-:S07]  /*11e50*/  IMAD.MOV.U32 R15, RZ, RZ, -0x1 ;  /* 0xffffffffff0f7424 */ /* 0x000fce00078e00ff */
[----:B0----5:R-:W-:Y:S05]  /*11e60*/  WARPSYNC.COLLECTIVE R15, `(.L_x_146) ;  /* 0x000000000f087348 */ /* 0x021fea0003c00000 */
[----:B------:R1:W2:Y:S02]  /*11e70*/  SHFL.IDX P6, R14, R13, R12, R11 ;  /* 0x0000000c0d0e7389 */ /* 0x0002a400000c000b */
[----:B012--5:R-:W-:Y:S01]  /*11e80*/  ENDCOLLECTIVE ;  /* 0x000000000000791b */ /* 0x027fe20003800000 */
.L_x_146:
[----:B------:R-:W-:Y:S02]  /*11e90*/  MOV R13, R4 ;  /* 0x00000004000d7202 */ /* 0x000fe40000000f00 */
[----:B------:R-:W-:Y:S01]  /*11ea0*/  LOP3.LUT R6, R6, 0x7f, RZ, 0xc0, !PT ;  /* 0x0000007f06067812 */ /* 0x000fe200078ec0ff */
[----:B------:R-:W-:-:S07]  /*11eb0*/  IMAD.MOV.U32 R7, RZ, RZ, R14 ;  /* 0x000000ffff077224 */ /* 0x000fce00078e000e */
[----:B------:R-:W-:Y:S05]  /*11ec0*/  WARPSYNC.COLLECTIVE R15, `(.L_x_147) ;  /* 0x000000000f087348 */ /* 0x000fea0003c00000 */
[----:B------:R0:W1:Y:S02]  /*11ed0*/  SHFL.IDX P6, R14, R13, R12, R11 ;  /* 0x0000000c0d0e7389 */ /* 0x00006400000c000b */
[----:B01----:R-:W-:Y:S01]  /*11ee0*/  ENDCOLLECTIVE ;  /* 0x000000000000791b */ /* 0x003fe20003800000 */
.L_x_147:
[----:B------:R-:W-:Y:S01]  /*11ef0*/  SHF.R.U32.HI R0, RZ, 0x3, R6 ;  /* 0x00000003ff007819 */ /* 0x000fe20000011606 */
[----:B------:R-:W-:Y:S01]  /*11f00*/  ULDC UR4, c[0x0][0x288] ;  /* 0x0000a20000047ab9 */ /* 0x000fe20000000800 */
[----:B------:R-:W-:Y:S01]  /*11f10*/  ULDC.64 UR6, c[0x0][0x208] ;  /* 0x0000820000067ab9 */ /* 0x000fe20000000a00 */
[----:B------:R-:W-:Y:S02]  /*11f20*/  IMAD R2, R8, UR4, RZ ;  /* 0x0000000408027c24 */ /* 0x000fe4000f8e02ff */
[----:B------:R-:W-:-:S04]  /*11f30*/  IMAD.IADD R0, R0, 0x1, R5 ;  /* 0x0000000100007824 */ /* 0x000fc800078e0205 */
[C---:B------:R-:W-:Y:S01]  /*11f40*/  VIADD R5, R0.reuse, 0x10 ;  /* 0x0000001000057836 */ /* 0x040fe20000000000 */
[----:B------:R-:W-:Y:S01]  /*11f50*/  ISETP.GE.AND P4, PT, R0, R2, PT ;  /* 0x000000020000720c */ /* 0x000fe20003f86270 */
[----:B------:R-:W-:Y:S02]  /*11f60*/  IMAD.MOV.U32 R13, RZ, RZ, R3 ;  /* 0x000000ffff0d7224 */ /* 0x000fe400078e0003 */
[----:B------:R-:W-:Y:S02]  /*11f70*/  IMAD.MOV.U32 R12, RZ, RZ, 0x1 ;  /* 0x00000001ff0c7424 */ /* 0x000fe400078e00ff */
[----:B------:R-:W-:-:S08]  /*11f80*/  IMAD.MOV.U32 R6, RZ, RZ, R14 ;  /* 0x000000ffff067224 */ /* 0x000fd000078e000e */
[----:B------:R-:W-:-:S05]  /*11f90*/  @!P4 LEA R6, P5, R10, R6, 0x1 ;  /* 0x000000060a06c211 */ /* 0x000fca00078a08ff */
[----:B------:R-:W-:-:S05]  /*11fa0*/  @!P4 IMAD.X R7, RZ, RZ, R7, P5 ;  /* 0x000000ffff07c224 */ /* 0x000fca00028e0607 */
[----:B------:R-:W-:Y:S01]  /*11fb0*/  @!PT LDS RZ, [RZ] ;  /* 0x00000000fffff984 */ /* 0x000fe20000000800 */
[----:B------:R-:W-:Y:S01]  /*11fc0*/  @!PT LDS RZ, [RZ] ;  /* 0x00000000fffff984 */ /* 0x000fe20000000800 */
[----:B------:R-:W-:Y:S01]  /*11fd0*/  @!PT LDS RZ, [RZ] ;  /* 0x00000000fffff984 */ /* 0x000fe20000000800 */
[----:B------:R0:W-:Y:S04]  /*11fe0*/  @!P4 LDGSTS.E.BYPASS.LTC128B.128 [R9+0x14400], desc[UR6][R6.64], !P0 ;  /* 0x144000000609cfae */ /* 0x0001e8000c101d46 */
[----:B------:R0:W-:Y:S04]  /*11ff0*/  @!P4 LDGSTS.E.BYPASS.LTC128B.128 [R9+0x18400], desc[UR6][R6.64+0x80], !P1 ;  /* 0x184000800609cfae */ /* 0x0001e8000c901d46 */
[----:B------:R0:W-:Y:S04]  /*12000*/  @!P4 LDGSTS.E.BYPASS.LTC128B.128 [R9+0x1c400], desc[UR6][R6.64+0x100], !P2 ;  /* 0x1c4001000609cfae */ /* 0x0001e8000d101d46 */
[----:B------:R0:W-:Y:S01]  /*12010*/  @!P4 LDGSTS.E.BYPASS.LTC128B.128 [R9+0x20400], desc[UR6][R6.64+0x180], !P3 ;  /* 0x204001800609cfae */ /* 0x0001e2000d901d46 */
[----:B------:R-:W-:-:S13]  /*12020*/  ISETP.GE.AND P4, PT, R5, R2, PT ;  /* 0x000000020500720c */ /* 0x000fda0003f86270 */
[----:B0-----:R-:W-:Y:S05]  /*12030*/  WARPSYNC.COLLECTIVE R15, `(.L_x_148) ;  /* 0x000000000f087348 */ /* 0x001fea0003c00000 */
[----:B------:R1:W2:Y:S02]  /*12040*/  SHFL.IDX P6, R14, R13, R12, R11 ;  /* 0x0000000c0d0e7389 */ /* 0x0002a400000c000b */
[----:B012---:R-:W-:Y:S01]  /*12050*/  ENDCOLLECTIVE ;  /* 0x000000000000791b */ /* 0x007fe20003800000 */
.L_x_148:
[----:B------:R-:W-:Y:S02]  /*12060*/  IMAD.MOV.U32 R13, RZ, RZ, R4 ;  /* 0x000000ffff0d7224 */ /* 0x000fe400078e0004 */
[----:B------:R-:W-:-:S07]  /*12070*/  IMAD.MOV.U32 R5, RZ, RZ, R14 ;  /* 0x000000ffff057224 */ /* 0x000fce00078e000e */
[----:B------:R-:W-:Y:S05]  /*12080*/  WARPSYNC.COLLECTIVE R15, `(.L_x_149) ;  /* 0x000000000f087348 */ /* 0x000fea0003c00000 */
[----:B------:R0:W1:Y:S02]  /*12090*/  SHFL.IDX P6, R14, R13, R12, R11 ;  /* 0x0000000c0d0e7389 */ /* 0x00006400000c000b */
[----:B01----:R-:W-:Y:S01]  /*120a0*/  ENDCOLLECTIVE ;  /* 0x000000000000791b */ /* 0x003fe20003800000 */
.L_x_149:
[----:B------:R-:W-:Y:S01]  /*120b0*/  ULDC.64 UR4, c[0x0][0x208] ;  /* 0x0000820000047ab9 */ /* 0x000fe20000000a00 */
[----:B------:R-:W-:Y:S02]  /*120c0*/  IMAD.MOV.U32 R13, RZ, RZ, R3 ;  /* 0x000000ffff0d7224 */ /* 0x000fe400078e0003 */
[----:B------:R-:W-:Y:S01]  /*120d0*/  IMAD.MOV.U32 R12, RZ, RZ, 0x2 ;  /* 0x00000002ff0c7424 */ /* 0x000fe200078e00ff */
[----:B------:R-:W-:-:S04]  /*120e0*/  MOV R6, R14 ;  /* 0x0000000e00067202 */ /* 0x000fc80000000f00 */
[----:B------:R-:W-:-:S05]  /*120f0*/  @!P4 LEA R6, P5, R10, R6, 0x1 ;  /* 0x000000060a06c211 */ /* 0x000fca00078a08ff */
[----:B------:R-:W-:-:S04]  /*12100*/  @!P4 IMAD.X R5, RZ, RZ, R5, P5 ;  /* 0x000000ffff05c224 */ /* 0x000fc800028e0605 */
[----:B------:R-:W-:Y:S02]  /*12110*/  @!P4 IMAD.MOV.U32 R7, RZ, RZ, R5 ;  /* 0x000000ffff07c224 */ /* 0x000fe400078e0005 */
[----:B------:R-:W-:-:S03]  /*12120*/  VIADD R5, R0, 0x20 ;  /* 0x0000002000057836 */ /* 0x000fc60000000000 */
        /* <DEDUP_REMOVED lines=11> */
.L_x_150:
[----:B------:R-:W-:Y:S02]  /*121e0*/  IMAD.MOV.U32 R13, RZ, RZ, R4 ;  /* 0x000000ffff0d7224 */ /* 0x000fe400078e0004 */
[----:B------:R-:W-:-:S07]  /*121f0*/  IMAD.MOV.U32 R5, RZ, RZ, R14 ;  /* 0x000000ffff057224 */ /* 0x000fce00078e000e */
[----:B------:R-:W-:Y:S05]  /*12200*/  WARPSYNC.COLLECTIVE R15, `(.L_x_151) ;  /* 0x000000000f087348 */ /* 0x000fea0003c00000 */
[----:B------:R0:W1:Y:S02]  /*12210*/  SHFL.IDX P6, R14, R13, R12, R11 ;  /* 0x0000000c0d0e7389 */ /* 0x00006400000c000b */
[----:B01----:R-:W-:Y:S01]  /*12220*/  ENDCOLLECTIVE ;  /* 0x000000000000791b */ /* 0x003fe20003800000 */
.L_x_151:
[----:B------:R-:W-:Y:S01]  /*12230*/  ULDC.64 UR4, c[0x0][0x208] ;  /* 0x0000820000047ab9 */ /* 0x000fe20000000a00 */
[----:B------:R-:W-:Y:S02]  /*12240*/  IMAD.MOV.U32 R13, RZ, RZ, R3 ;  /* 0x000000ffff0d7224 */ /* 0x000fe400078e0003 */
[----:B------:R-:W-:Y:S02]  /*12250*/  IMAD.MOV.U32 R12, RZ, RZ, 0x3 ;  /* 0x00000003ff0c7424 */ /* 0x000fe400078e00ff */
[----:B------:R-:W-:-:S05]  /*12260*/  IMAD.MOV.U32 R6, RZ, RZ, R14 ;  /* 0x000000ffff067224 */ /* 0x000fca00078e000e */
[----:B------:R-:W-:-:S04]  /*12270*/  @!P4 LEA R6, P5, R10, R6, 0x1 ;  /* 0x000000060a06c211 */ /* 0x000fc800078a08ff */
[----:B------:R-:W-:-:S05]  /*12280*/  @!P4 IADD3.X R5, RZ, R5, RZ, P5, !PT ;  /* 0x00000005ff05c210 */ /* 0x000fca0002ffe4ff */
        /* <DEDUP_REMOVED lines=13> */
.L_x_152:
[----:B------:R-:W-:Y:S02]  /*12360*/  IMAD.MOV.U32 R13, RZ, RZ, R4 ;  /* 0x000000ffff0d7224 */ /* 0x000fe400078e0004 */
[----:B------:R-:W-:-:S07]  /*12370*/  IMAD.MOV.U32 R5, RZ, RZ, R14 ;  /* 0x000000ffff057224 */ /* 0x000fce00078e000e */
[----:B------:R-:W-:Y:S05]  /*12380*/  WARPSYNC.COLLECTIVE R15, `(.L_x_153) ;  /* 0x000000000f087348 */ /* 0x000fea0003c00000 */
[----:B------:R0:W1:Y:S02]  /*12390*/  SHFL.IDX P6, R14, R13, R12, R11 ;  /* 0x0000000c0d0e7389 */ /* 0x00006400000c000b */
[----:B01----:R-:W-:Y:S01]  /*123a0*/  ENDCOLLECTIVE ;  /* 0x000000000000791b */ /* 0x003fe20003800000 */
.L_x_153:
[----:B------:R-:W-:Y:S01]  /*123b0*/  ULDC.64 UR4, c[0x0][0x208] ;  /* 0x0000820000047ab9 */ /* 0x000fe20000000a00 */
[----:B------:R-:W-:Y:S02]  /*123c0*/  IMAD.MOV.U32 R13, RZ, RZ, R3 ;  /* 0x000000ffff0d7224 */ /* 0x000fe400078e0003 */
[----:B------:R-:W-:Y:S02]  /*123d0*/  IMAD.MOV.U32 R12, RZ, RZ, 0x4 ;  /* 0x00000004ff0c7424 */ /* 0x000fe400078e00ff */
[----:B------:R-:W-:-:S05]  /*123e0*/  IMAD.MOV.U32 R6, RZ, RZ, R14 ;  /* 0x000000ffff067224 */ /* 0x000fca00078e000e */
[----:B------:R-:W-:-:S05]  /*123f0*/  @!P4 LEA R6, P5, R10, R6, 0x1 ;  /* 0x000000060a06c211 */ /* 0x000fca00078a08ff */
[----:B------:R-:W-:-:S05]  /*12400*/  @!P4 IMAD.X R5, RZ, RZ, R5, P5 ;  /* 0x000000ffff05c224 */ /* 0x000fca00028e0605 */
[----:B------:R-:W-:Y:S01]  /*12410*/  @!P4 MOV R7, R5 ;  /* 0x000000050007c202 */ /* 0x000fe20000000f00 */
[----:B------:R-:W-:-:S04]  /*12420*/  VIADD R5, R0, 0x40 ;  /* 0x0000004000057836 */ /* 0x000fc80000000000 */
        /* <DEDUP_REMOVED lines=11> */
.L_x_154:
[----:B------:R-:W-:Y:S02]  /*124e0*/  IMAD.MOV.U32 R13, RZ, RZ, R4 ;  /* 0x000000ffff0d7224 */ /* 0x000fe400078e0004 */
[----:B------:R-:W-:-:S07]  /*124f0*/  IMAD.MOV.U32 R5, RZ, RZ, R14 ;  /* 0x000000ffff057224 */ /* 0x000fce00078e000e */
[----:B------:R-:W-:Y:S05]  /*12500*/  WARPSYNC.COLLECTIVE R15, `(.L_x_155) ;  /* 0x000000000f087348 */ /* 0x000fea0003c00000 */
[----:B------:R0:W1:Y:S02]  /*12510*/  SHFL.IDX P6, R14, R13, R12, R11 ;  /* 0x0000000c0d0e7389 */ /* 0x00006400000c000b */
[----:B01----:R-:W-:Y:S01]  /*12520*/  ENDCOLLECTIVE ;  /* 0x000000000000791b */ /* 0x003fe20003800000 */
.L_x_155:
[----:B------:R-:W-:Y:S01]  /*12530*/  ULDC.64 UR4, c[0x0][0x208] ;  /* 0x0000820000047ab9 */ /* 0x000fe20000000a00 */
[----:B------:R-:W-:Y:S02]  /*12540*/  IMAD.MOV.U32 R13, RZ, RZ, R3 ;  /* 0x000000ffff0d7224 */ /* 0x000fe400078e0003 */
[----:B------:R-:W-:Y:S02]  /*12550*/  IMAD.MOV.U32 R12, RZ, RZ, 0x5 ;  /* 0x00000005ff0c7424 */ /* 0x000fe400078e00ff */
[----:B------:R-:W-:-:S05]  /*12560*/  IMAD.MOV.U32 R6, RZ, RZ, R14 ;  /* 0x000000ffff067224 */ /* 0x000fca00078e000e */
[----:B------:R-:W-:-:S05]  /*12570*/  @!P4 LEA R6, P5, R10, R6, 0x1 ;  /* 0x000000060a06c211 */ /* 0x000fca00078a08ff */
[----:B------:R-:W-:-:S04]  /*12580*/  @!P4 IMAD.X R5, RZ, RZ, R5, P5 ;  /* 0x000000ffff05c224 */ /* 0x000fc800028e0605 */
[----:B------:R-:W-:Y:S01]  /*12590*/  @!P4 IMAD.MOV.U32 R7, RZ, RZ, R5 ;  /* 0x000000ffff07c224 */ /* 0x000fe200078e0005 */
[----:B------:R-:W-:-:S04]  /*125a0*/  IADD3 R5, R0, 0x50, RZ ;  /* 0x0000005000057810 */ /* 0x000fc80007ffe0ff */
        /* <DEDUP_REMOVED lines=11> */
.L_x_156:
[----:B------:R-:W-:Y:S02]  /*12660*/  IMAD.MOV.U32 R13, RZ, RZ, R4 ;  /* 0x000000ffff0d7224 */ /* 0x000fe400078e0004 */
[----:B------:R-:W-:-:S07]  /*12670*/  IMAD.MOV.U32 R5, RZ, RZ, R14 ;  /* 0x000000ffff057224 */ /* 0x000fce00078e000e */
[----:B------:R-:W-:Y:S05]  /*12680*/  WARPSYNC.COLLECTIVE R15, `(.L_x_157) ;  /* 0x000000000f087348 */ /* 0x000fea0003c00000 */
[----:B------:R0:W1:Y:S02]  /*12690*/  SHFL.IDX P6, R14, R13, R12, R11 ;  /* 0x0000000c0d0e7389 */ /* 0x00006400000c000b */
[----:B01----:R-:W-:Y:S01]  /*126a0*/  ENDCOLLECTIVE ;  /* 0x000000000000791b */ /* 0x003fe20003800000 */
.L_x_157:
[----:B------:R-:W-:Y:S01]  /*126b0*/  ULDC.64 UR4, c[0x0][0x208] ;  /* 0x0000820000047ab9 */ /* 0x000fe20000000a00 */
[----:B------:R-:W-:Y:S01]  /*126c0*/  MOV R13, R3 ;  /* 0x00000003000d7202 */ /* 0x000fe20000000f00 */
[----:B------:R-:W-:Y:S02]  /*126d0*/  IMAD.MOV.U32 R12, RZ, RZ, 0x6 ;  /* 0x00000006ff0c7424 */ /* 0x000fe400078e00ff */
[----:B------:R-:W-:-:S05]  /*126e0*/  IMAD.MOV.U32 R6, RZ, RZ, R14 ;  /* 0x000000ffff067224 */ /* 0x000fca00078e000e */
        /* <DEDUP_REMOVED lines=15> */
.L_x_158:
[----:B------:R-:W-:Y:S02]  /*127e0*/  IMAD.MOV.U32 R13, RZ, RZ, R4 ;  /* 0x000000ffff0d7224 */ /* 0x000fe400078e0004 */
[----:B------:R-:W-:-:S07]  /*127f0*/  IMAD.MOV.U32 R5, RZ, RZ, R14 ;  /* 0x000000ffff057224 */ /* 0x000fce00078e000e */
[----:B------:R-:W-:Y:S05]  /*12800*/  WARPSYNC.COLLECTIVE R15, `(.L_x_159) ;  /* 0x000000000f087348 */ /* 0x000fea0003c00000 */
[----:B------:R0:W1:Y:S02]  /*12810*/  SHFL.IDX P6, R14, R13, R12, R11 ;  /* 0x0000000c0d0e7389 */ /* 0x00006400000c000b */
[----:B01----:R-:W-:Y:S01]  /*12820*/  ENDCOLLECTIVE ;  /* 0x000000000000791b */ /* 0x003fe20003800000 */
.L_x_159:
[----:B------:R-:W-:Y:S01]  /*12830*/  ULDC.64 UR4, c[0x0][0x208] ;  /* 0x0000820000047ab9 */ /* 0x000fe20000000a00 */
[----:B------:R-:W-:Y:S02]  /*12840*/  IMAD.MOV.U32 R13, RZ, RZ, R3 ;  /* 0x000000ffff0d7224 */ /* 0x000fe400078e0003 */
[----:B------:R-:W-:Y:S02]  /*12850*/  IMAD.MOV.U32 R12, RZ, RZ, 0x7 ;  /* 0x00000007ff0c7424 */ /* 0x000fe400078e00ff */
[----:B------:R-:W-:-:S05]  /*12860*/  IMAD.MOV.U32 R6, RZ, RZ, R14 ;  /* 0x000000ffff067224 */ /* 0x000fca00078e000e */
[----:B------:R-:W-:-:S05]  /*12870*/  @!P4 LEA R6, P5, R10, R6, 0x1 ;  /* 0x000000060a06c211 */ /* 0x000fca00078a08ff */
[----:B------:R-:W-:-:S04]  /*12880*/  @!P4 IMAD.X R5, RZ, RZ, R5, P5 ;  /* 0x000000ffff05c224 */ /* 0x000fc800028e0605 */
[----:B------:R-:W-:-:S05]  /*12890*/  @!P4 IMAD.MOV.U32 R7, RZ, RZ, R5 ;  /* 0x000000ffff07c224 */ /* 0x000fca00078e0005 */
[----:B------:R-:W-:Y:S01]  /*128a0*/  @!PT LDS RZ, [RZ] ;  /* 0x00000000fffff984 */ /* 0x000fe20000000800 */
[----:B------:R-:W-:Y:S01]  /*128b0*/  @!PT LDS RZ, [RZ] ;  /* 0x00000000fffff984 */ /* 0x000fe20000000800 */
[----:B------:R-:W-:Y:S01]  /*128c0*/  @!PT LDS RZ, [RZ] ;  /* 0x00000000fffff984 */ /* 0x000fe20000000800 */
[----:B------:R0:W-:Y:S04]  /*128d0*/  @!P4 LDGSTS.E.BYPASS.LTC128B.128 [R9+0x17400], desc[UR4][R6.64], !P0 ;  /* 0x174000000609cfae */ /* 0x0001e8000c101d44 */
[----:B------:R0:W-:Y:S04]  /*128e0*/  @!P4 LDGSTS.E.BYPASS.LTC128B.128 [R9+0x1b400], desc[UR4][R6.64+0x80], !P1 ;  /* 0x1b4000800609cfae */ /* 0x0001e8000c901d44 */
[----:B------:R0:W-:Y:S04]  /*128f0*/  @!P4 LDGSTS.E.BYPASS.LTC128B.128 [R9+0x1f400], desc[UR4][R6.64+0x100], !P2 ;  /* 0x1f4001000609cfae */ /* 0x0001e8000d101d44 */
[----:B------:R0:W-:Y:S02]  /*12900*/  @!P4 LDGSTS.E.BYPASS.LTC128B.128 [R9+0x23400], desc[UR4][R6.64+0x180], !P3 ;  /* 0x234001800609cfae */ /* 0x0001e4000d901d44 */
[----:B0-----:R-:W-:Y:S05]  /*12910*/  WARPSYNC.COLLECTIVE R15, `(.L_x_160) ;  /* 0x000000000f087348 */ /* 0x001fea0003c00000 */
[----:B------:R1:W2:Y:S02]  /*12920*/  SHFL.IDX P6, R14, R13, R12, R11 ;  /* 0x0000000c0d0e7389 */ /* 0x0002a400000c000b */
[----:B012---:R-:W-:Y:S01]  /*12930*/  ENDCOLLECTIVE ;  /* 0x000000000000791b */ /* 0x007fe20003800000 */
.L_x_160:
[----:B------:R-:W-:Y:S01]  /*12940*/  IMAD.MOV.U32 R13, RZ, RZ, R4 ;  /* 0x000000ffff0d7224 */ /* 0x000fe200078e0004 */
[----:B------:R-:W-:-:S07]  /*12950*/  MOV R5, R14 ;  /* 0x0000000e00057202 */ /* 0x000fce0000000f00 */
[----:B------:R-:W-:Y:S05]  /*12960*/  WARPSYNC.COLLECTIVE R15, `(.L_x_161) ;  /* 0x000000000f087348 */ /* 0x000fea0003c00000 */
[----:B------:R0:W1:Y:S02]  /*12970*/  SHFL.IDX P6, R14, R13, R12, R11 ;  /* 0x0000000c0d0e7389 */ /* 0x00006400000c000b */
[----:B01----:R-:W-:Y:S01]  /*12980*/  ENDCOLLECTIVE ;  /* 0x000000000000791b */ /* 0x003fe20003800000 */
.L_x_161:
[----:B------:R-:W-:Y:S01]  /*12990*/  IMAD.MOV.U32 R3, RZ, RZ, R14 ;  /* 0x000000ffff037224 */ /* 0x000fe200078e000e */
[----:B------:R-:W-:Y:S06]  /*129a0*/  BRA `(.L_x_162) ;  /* 0xffffffb800ec7947 */ /* 0x000fec000383ffff */
.L_x_53:
[----:B0-----:R0:W3:Y:S02]  /*129b0*/  SYNCS.PHASECHK.TRANS64.TRYWAIT P0, [R9+URZ+0x38820], R0 ;  /* 0x03882000090075a7 */ /* 0x0010e4000800017f */
[----:B---3--:R-:W-:Y:S05]  /*129c0*/  @!P0 NANOSLEEP.SYNCS 0x989680 ;  /* 0x009896800000895d */ /* 0x008fea0003900000 */
[----:B------:R-:W3:Y:S02]  /*129d0*/  @!P0 SYNCS.PHASECHK.TRANS64 P0, [R9+URZ+0x38820], R0 ;  /* 0x03882000090085a7 */ /* 0x000ee4000800007f */
[----:B---3--:R-:W-:Y:S05]  /*129e0*/  @!P0 BRA `(.L_x_53) ;  /* 0xfffffffc00f08947 */ /* 0x008fea000383ffff */
[----:B------:R-:W-:Y:S05]  /*129f0*/  BRA `(.L_x_163) ;  /* 0xffffffbc004c7947 */ /* 0x000fea000383ffff */
.L_x_60:
[----:B--2---:R2:W3:Y:S02]  /*12a00*/  SYNCS.PHASECHK.TRANS64.TRYWAIT P0, [R3+URZ+0x38840], R2 ;  /* 0x03884002030075a7 */ /* 0x0044e4000800017f */
[----:B---3--:R-:W-:Y:S05]  /*12a10*/  @!P0 NANOSLEEP.SYNCS 0x989680 ;  /* 0x009896800000895d */ /* 0x008fea0003900000 */
[----:B------:R-:W3:Y:S02]  /*12a20*/  @!P0 SYNCS.PHASECHK.TRANS64 P0, [R3+URZ+0x38840], R2 ;  /* 0x03884002030085a7 */ /* 0x000ee4000800007f */
[----:B---3--:R-:W-:Y:S05]  /*12a30*/  @!P0 BRA `(.L_x_60) ;  /* 0xfffffffc00f08947 */ /* 0x008fea000383ffff */
[----:B------:R-:W-:Y:S05]  /*12a40*/  BRA `(.L_x_164) ;  /* 0xffffffc000047947 */ /* 0x000fea000383ffff */
.L_x_68:
[----:B0-----:R0:W1:Y:S02]  /*12a50*/  SYNCS.PHASECHK.TRANS64.TRYWAIT P0, [R3+URZ+0x60], R2 ;  /* 0x00006002030075a7 */ /* 0x001064000800017f */
[----:B-1----:R-:W-:Y:S05]  /*12a60*/  @!P0 NANOSLEEP.SYNCS 0x989680 ;  /* 0x009896800000895d */ /* 0x002fea0003900000 */
[----:B------:R-:W1:Y:S02]  /*12a70*/  @!P0 SYNCS.PHASECHK.TRANS64 P0, [R3+URZ+0x60], R2 ;  /* 0x00006002030085a7 */ /* 0x000e64000800007f */
[----:B-1----:R-:W-:Y:S05]  /*12a80*/  @!P0 BRA `(.L_x_68) ;  /* 0xfffffffc00f08947 */ /* 0x002fea000383ffff */
[----:B------:R-:W-:Y:S05]  /*12a90*/  BRA `(.L_x_165) ;  /* 0xffffffc400547947 */ /* 0x000fea000383ffff */
.L_x_80:
[----:B--2---:R2:W3:Y:S02]  /*12aa0*/  SYNCS.PHASECHK.TRANS64.TRYWAIT P0, [R3+URZ+0x38840], R2 ;  /* 0x03884002030075a7 */ /* 0x0044e4000800017f */
[----:B---3--:R-:W-:Y:S05]  /*12ab0*/  @!P0 NANOSLEEP.SYNCS 0x989680 ;  /* 0x009896800000895d */ /* 0x008fea0003900000 */
[----:B------:R-:W3:Y:S02]  /*12ac0*/  @!P0 SYNCS.PHASECHK.TRANS64 P0, [R3+URZ+0x38840], R2 ;  /* 0x03884002030085a7 */ /* 0x000ee4000800007f */
[----:B---3--:R-:W-:Y:S05]  /*12ad0*/  @!P0 BRA `(.L_x_80) ;  /* 0xfffffffc00f08947 */ /* 0x008fea000383ffff */
[----:B------:R-:W-:Y:S05]  /*12ae0*/  BRA `(.L_x_166) ;  /* 0xffffffcc00547947 */ /* 0x000fea000383ffff */
.L_x_88:
[----:B0-----:R0:W1:Y:S02]  /*12af0*/  SYNCS.PHASECHK.TRANS64.TRYWAIT P0, [R5+URZ+0x60], R2 ;  /* 0x00006002050075a7 */ /* 0x001064000800017f */
[----:B-1----:R-:W-:Y:S05]  /*12b00*/  @!P0 NANOSLEEP.SYNCS 0x989680 ;  /* 0x009896800000895d */ /* 0x002fea0003900000 */
[----:B------:R-:W1:Y:S02]  /*12b10*/  @!P0 SYNCS.PHASECHK.TRANS64 P0, [R5+URZ+0x60], R2 ;  /* 0x00006002050085a7 */ /* 0x000e64000800007f */
[----:B-1----:R-:W-:Y:S05]  /*12b20*/  @!P0 BRA `(.L_x_88) ;  /* 0xfffffffc00f08947 */ /* 0x002fea000383ffff */
[----:B------:R-:W-:Y:S05]  /*12b30*/  BRA `(.L_x_167) ;  /* 0xffffffd000a47947 */ /* 0x000fea000383ffff */
.L_x_99:
[----:B---3--:R3:W4:Y:S02]  /*12b40*/  SYNCS.PHASECHK.TRANS64.TRYWAIT P0, [R2+URZ+0x38840], R3 ;  /* 0x03884003020075a7 */ /* 0x008724000800017f */
[----:B----4-:R-:W-:Y:S05]  /*12b50*/  @!P0 NANOSLEEP.SYNCS 0x989680 ;  /* 0x009896800000895d */ /* 0x010fea0003900000 */
[----:B------:R-:W4:Y:S02]  /*12b60*/  @!P0 SYNCS.PHASECHK.TRANS64 P0, [R2+URZ+0x38840], R3 ;  /* 0x03884003020085a7 */ /* 0x000f24000800007f */
[----:B----4-:R-:W-:Y:S05]  /*12b70*/  @!P0 BRA `(.L_x_99) ;  /* 0xfffffffc00f08947 */ /* 0x010fea000383ffff */
[----:B------:R-:W-:Y:S05]  /*12b80*/  BRA `(.L_x_168) ;  /* 0xffffffd800747947 */ /* 0x000fea000383ffff */
.L_x_107:
[----:B0-----:R0:W1:Y:S02]  /*12b90*/  SYNCS.PHASECHK.TRANS64.TRYWAIT P0, [R5+URZ+0x60], R7 ;  /* 0x00006007050075a7 */ /* 0x001064000800017f */
[----:B-1----:R-:W-:Y:S05]  /*12ba0*/  @!P0 NANOSLEEP.SYNCS 0x989680 ;  /* 0x009896800000895d */ /* 0x002fea0003900000 */
[----:B------:R-:W1:Y:S02]  /*12bb0*/  @!P0 SYNCS.PHASECHK.TRANS64 P0, [R5+URZ+0x60], R7 ;  /* 0x00006007050085a7 */ /* 0x000e64000800007f */
[----:B-1----:R-:W-:Y:S05]  /*12bc0*/  @!P0 BRA `(.L_x_107) ;  /* 0xfffffffc00f08947 */ /* 0x002fea000383ffff */
[----:B------:R-:W-:Y:S05]  /*12bd0*/  BRA `(.L_x_169) ;  /* 0xffffffdc00c47947 */ /* 0x000fea000383ffff */
.L_x_118:
[----:B0-----:R0:W2:Y:S02]  /*12be0*/  SYNCS.PHASECHK.TRANS64.TRYWAIT P0, [R2+URZ+0x38860], R3 ;  /* 0x03886003020075a7 */ /* 0x0010a4000800017f */
[----:B--2---:R-:W-:Y:S05]  /*12bf0*/  @!P0 NANOSLEEP.SYNCS 0x989680 ;  /* 0x009896800000895d */ /* 0x004fea0003900000 */
[----:B------:R-:W2:Y:S02]  /*12c00*/  @!P0 SYNCS.PHASECHK.TRANS64 P0, [R2+URZ+0x38860], R3 ;  /* 0x03886003020085a7 */ /* 0x000ea4000800007f */
[----:B--2---:R-:W-:Y:S05]  /*12c10*/  @!P0 BRA `(.L_x_118) ;  /* 0xfffffffc00f08947 */ /* 0x004fea000383ffff */
[----:B------:R-:W-:Y:S05]  /*12c20*/  BRA `(.L_x_170) ;  /* 0xffffffe4003c7947 */ /* 0x000fea000383ffff */
.L_x_127:
[----:B0-----:R0:W1:Y:S02]  /*12c30*/  SYNCS.PHASECHK.TRANS64.TRYWAIT P0, [R0+URZ+0x38820], R3 ;  /* 0x03882003000075a7 */ /* 0x001064000800017f */
[----:B-1----:R-:W-:Y:S05]  /*12c40*/  @!P0 NANOSLEEP.SYNCS 0x989680 ;  /* 0x009896800000895d */ /* 0x002fea0003900000 */
[----:B------:R-:W1:Y:S02]  /*12c50*/  @!P0 SYNCS.PHASECHK.TRANS64 P0, [R0+URZ+0x38820], R3 ;  /* 0x03882003000085a7 */ /* 0x000e64000800007f */
[----:B-1----:R-:W-:Y:S05]  /*12c60*/  @!P0 BRA `(.L_x_127) ;  /* 0xfffffffc00f08947 */ /* 0x002fea000383ffff */
[----:B------:R-:W-:Y:S05]  /*12c70*/  BRA `(.L_x_171) ;  /* 0xffffffe800c07947 */ /* 0x000fea000383ffff */
.L_x_128:
[----:B------:R-:W1:Y:S01]  /*12c80*/  S2R R2, SR_TID.X ;  /* 0x0000000000027919 */ /* 0x000e620000002100 */
[----:B------:R-:W-:Y:S01]  /*12c90*/  BSSY B0, `(.L_x_172) ;  /* 0x000000a000007945 */ /* 0x000fe20003800000 */
[----:B------:R-:W-:Y:S02]  /*12ca0*/  IMAD.MOV.U32 R12, RZ, RZ, RZ ;  /* 0x000000ffff0c7224 */ /* 0x000fe400078e00ff */
[----:B------:R-:W-:Y:S02]  /*12cb0*/  IMAD.MOV.U32 R11, RZ, RZ, 0x1f ;  /* 0x0000001fff0b7424 */ /* 0x000fe400078e00ff */
[----:B------:R-:W-:Y:S01]  /*12cc0*/  IMAD.MOV.U32 R15, RZ, RZ, -0x1 ;  /* 0xffffffffff0f7424 */ /* 0x000fe200078e00ff */
[----:B-1----:R-:W-:-:S04]  /*12cd0*/  SHF.R.U32.HI R2, RZ, 0x5, R2 ;  /* 0x00000005ff027819 */ /* 0x002fc80000011602 */
[----:B------:R-:W-:-:S05]  /*12ce0*/  LOP3.LUT R2, R2, 0x3, RZ, 0xc0, !PT ;  /* 0x0000000302027812 */ /* 0x000fca00078ec0ff */
[----:B------:R-:W-:-:S07]  /*12cf0*/  IMAD.MOV.U32 R13, RZ, RZ, R2 ;  /* 0x000000ffff0d7224 */ /* 0x000fce00078e0002 */
[----:B0--3--:R-:W-:Y:S05]  /*12d00*/  WARPSYNC.COLLECTIVE R15, `(.L_x_173) ;  /* 0x000000000f087348 */ /* 0x009fea0003c00000 */
[----:B------:R1:W2:Y:S02]  /*12d10*/  SHFL.IDX P6, R14, R13, R12, R11 ;  /* 0x0000000c0d0e7389 */ /* 0x0002a400000c000b */
[----:B0123--:R-:W-:Y:S01]  /*12d20*/  ENDCOLLECTIVE ;  /* 0x000000000000791b */ /* 0x00ffe20003800000 */
.L_x_173:
[----:B------:R-:W-:Y:S05]  /*12d30*/  BSYNC B0 ;  /* 0x0000000000007941 */ /* 0x000fea0003800000 */
.L_x_172:
[----:B------:R-:W-:Y:S05]  /*12d40*/  BRA `(.L_x_174) ;  /* 0xffffffe800a87947 */ /* 0x000fea000383ffff */
.L_x_131:
[----:B------:R-:W-:Y:S01]  /*12d50*/  BSSY B1, `(.L_x_175) ;  /* 0x0000006000017945 */ /* 0x000fe20003800000 */
[----:B------:R-:W-:-:S07]  /*12d60*/  IMAD.MOV.U32 R15, RZ, RZ, -0x1 ;  /* 0xffffffffff0f7424 */ /* 0x000fce00078e00ff */
[----:B01-3--:R-:W-:Y:S05]  /*12d70*/  WARPSYNC.COLLECTIVE R15, `(.L_x_176) ;  /* 0x000000000f0c7348 */ /* 0x00bfea0003c00000 */
[----:B------:R-:W-:Y:S02]  /*12d80*/  ELECT P6, UR62, PT ;  /* 0x00000000003e782f */ /* 0x000fe400038c0000 */
[----:B------:R-:W-:Y:S01]  /*12d90*/  MOV R14, UR62 ;  /* 0x0000003e000e7c02 */ /* 0x000fe20008000f00 */
[----:B01-3--:R-:W-:Y:S10]  /*12da0*/  ENDCOLLECTIVE ;  /* 0x000000000000791b */ /* 0x00bff40003800000 */
.L_x_176:
[----:B------:R-:W-:Y:S05]  /*12db0*/  BSYNC B1 ;  /* 0x0000000000017941 */ /* 0x000fea0003800000 */
.L_x_175:
[----:B------:R-:W-:Y:S05]  /*12dc0*/  BRA `(.L_x_177) ;  /* 0xffffffe800a07947 */ /* 0x000fea000383ffff */
.L_x_133:
[----:B0-----:R0:W1:Y:S02]  /*12dd0*/  SYNCS.PHASECHK.TRANS64.TRYWAIT P0, [R6+URZ], R5 ;  /* 0x00000005060075a7 */ /* 0x001064000800017f */
[----:B-1----:R-:W-:Y:S05]  /*12de0*/  @!P0 NANOSLEEP.SYNCS 0x989680 ;  /* 0x009896800000895d */ /* 0x002fea0003900000 */
[----:B------:R-:W1:Y:S02]  /*12df0*/  @!P0 SYNCS.PHASECHK.TRANS64 P0, [R6+URZ], R5 ;  /* 0x00000005060085a7 */ /* 0x000e64000800007f */
[----:B-1----:R-:W-:Y:S05]  /*12e00*/  @!P0 BRA `(.L_x_133) ;  /* 0xfffffffc00f08947 */ /* 0x002fea000383ffff */
[----:B------:R-:W-:Y:S05]  /*12e10*/  BRA `(.L_x_178) ;  /* 0xffffffe800e07947 */ /* 0x000fea000383ffff */
.L_x_134:
[----:B-1----:R1:W2:Y:S02]  /*12e20*/  SYNCS.PHASECHK.TRANS64.TRYWAIT P0, [R3+URZ], R2 ;  /* 0x00000002030075a7 */ /* 0x0022a4000800017f */
[----:B--2---:R-:W-:Y:S05]  /*12e30*/  @!P0 NANOSLEEP.SYNCS 0x989680 ;  /* 0x009896800000895d */ /* 0x004fea0003900000 */
[----:B------:R-:W2:Y:S02]  /*12e40*/  @!P0 SYNCS.PHASECHK.TRANS64 P0, [R3+URZ], R2 ;  /* 0x00000002030085a7 */ /* 0x000ea4000800007f */
[----:B--2---:R-:W-:Y:S05]  /*12e50*/  @!P0 BRA `(.L_x_134) ;  /* 0xfffffffc00f08947 */ /* 0x004fea000383ffff */
[----:B------:R-:W-:Y:S05]  /*12e60*/  BRA `(.L_x_179) ;  /* 0xffffffe800d47947 */ /* 0x000fea000383ffff */
.L_x_136:
[----:B-1----:R1:W2:Y:S02]  /*12e70*/  SYNCS.PHASECHK.TRANS64.TRYWAIT P0, [R18+URZ], R5 ;  /* 0x00000005120075a7 */ /* 0x0022a4000800017f */
[----:B--2---:R-:W-:Y:S05]  /*12e80*/  @!P0 NANOSLEEP.SYNCS 0x989680 ;  /* 0x009896800000895d */ /* 0x004fea0003900000 */
[----:B------:R-:W2:Y:S02]  /*12e90*/  @!P0 SYNCS.PHASECHK.TRANS64 P0, [R18+URZ], R5 ;  /* 0x00000005120085a7 */ /* 0x000ea4000800007f */
[----:B--2---:R-:W-:Y:S05]  /*12ea0*/  @!P0 BRA `(.L_x_136) ;  /* 0xfffffffc00f08947 */ /* 0x004fea000383ffff */
[----:B------:R-:W-:Y:S05]  /*12eb0*/  BRA `(.L_x_180) ;  /* 0xffffffe800d87947 */ /* 0x000fea000383ffff */
.L_x_181:
[----:B------:R-:W-:-:S00]  /*12ec0*/  BRA `(.L_x_181) ;  /* 0xfffffffc00fc7947 */ /* 0x000fc0000383ffff */
[----:B------:R-:W-:-:S00]  /*12ed0*/  NOP ;  /* 0x0000000000007918 */ /* 0x000fc00000000000 */
        /* <DEDUP_REMOVED lines=10> */
.L_x_3424:


//--------------------- .text._ZN7cutlass13device_kernelIN5flash11enable_sm90INS1_16FlashAttnFwdSm90INS1_25CollectiveMainloopFwdSm90ILi2EN4cute5tupleIJNS5_1CILi2EEENS7_ILi1EEES9_EEENS6_IJNS7_ILi128EEENS7_ILi80EEENS7_ILi256EEEEEELi256ENS_10bfloat16_tEfNS_4arch4Sm90ELb0ELb0ELb1ELb0ELb0ELb0ELb0ELb1ELb1ELb1ELb0ELb0EEENS1_21CollectiveEpilogueFwdINS6_IJSB_SD_SC_EEESA_SF_SH_Li256ELb0ELb1ELb0ELb0EEENS1_29StaticPersistentTileSchedulerILb0EEEEEEEEEvNT_6ParamsE --------------------------
	.section	.text._ZN7cutlass13device_kernelIN5flash11enable_sm90INS1_16FlashAttnFwdSm90INS1_25CollectiveMainloopFwdSm90ILi2EN4cute5tupleIJNS5_1CILi2EEENS7_ILi1EEES9_EEENS6_IJNS7_ILi128EEENS7_ILi80EEENS7_ILi256EEEEEELi256ENS_10bfloat16_tEfNS_4arch4Sm90ELb0ELb0ELb1ELb0ELb0ELb0ELb0ELb1ELb1ELb1ELb0ELb0EEENS1_21CollectiveEpilogueFwdINS6_IJSB_SD_SC_EEESA_SF_SH_Li256ELb0ELb1ELb0ELb0EEENS1_29StaticPersistentTileSchedulerILb0EEEEEEEEEvNT_6ParamsE,"ax",@progbits
	.align	128
.text._ZN7cutlass13device_kernelIN5flash11enable_sm90INS1_16FlashAttnFwdSm90INS1_25CollectiveMainloopFwdSm90ILi2EN4cute5tupleIJNS5_1CILi2EEENS7_ILi1EEES9_EEENS6_IJNS7_ILi128EEENS7_ILi80EEENS7_ILi256EEEEEELi256ENS_10bfloat16_tEfNS_4arch4Sm90ELb0ELb0ELb1ELb0ELb0ELb0ELb0ELb1ELb1ELb1ELb0ELb0EEENS1_21CollectiveEpilogueFwdINS6_IJSB_SD_SC_EEESA_SF_SH_Li256ELb0ELb1ELb0ELb0EEENS1_29StaticPersistentTileSchedulerILb0EEEEEEEEEvNT_6ParamsE:
        .type           _ZN7cutlass13device_kernelIN5flash11enable_sm90INS1_16FlashAttnFwdSm90INS1_25CollectiveMainloopFwdSm90ILi2EN4cute5tupleIJNS5_1CILi2EEENS7_ILi1EEES9_EEENS6_IJNS7_ILi128EEENS7_ILi80EEENS7_ILi256EEEEEELi256ENS_10bfloat16_tEfNS_4arch4Sm90ELb0ELb0ELb1ELb0ELb0ELb0ELb0ELb1ELb1ELb1ELb0ELb0EEENS1_21CollectiveEpilogueFwdINS6_IJSB_SD_SC_EEESA_SF_SH_Li256ELb0ELb1ELb0ELb0EEENS1_29StaticPersistentTileSchedulerILb0EEEEEEEEEvNT_6ParamsE,@function
        .size           _ZN7cutlass13device_kernelIN5flash11enable_sm90INS1_16FlashAttnFwdSm90INS1_25CollectiveMainloopFwdSm90ILi2EN4cute5tupleIJNS5_1CILi2EEENS7_ILi1EEES9_EEENS6_IJNS7_ILi128EEENS7_ILi80EEENS7_ILi256EEEEEELi256ENS_10bfloat16_tEfNS_4arch4Sm90ELb0ELb0ELb1ELb0ELb0ELb0ELb0ELb1ELb1ELb1ELb0ELb0EEENS1_21CollectiveEpilogueFwdINS6_IJSB_SD_SC_EEESA_SF_SH_Li256ELb0ELb1ELb0ELb0EEENS1_29StaticPersistentTileSchedulerILb0EEEEEEEEEvNT_6ParamsE,(.L_x_3425 - _ZN7cutlass13device_kernelIN5flash11enable_sm90INS1_16FlashAttnFwdSm90INS1_25CollectiveMainloopFwdSm90ILi2EN4cute5tupleIJNS5_1CILi2EEENS7_ILi1EEES9_EEENS6_IJNS7_ILi128EEENS7_ILi80EEENS7_ILi256EEEEEELi256ENS_10bfloat16_tEfNS_4arch4Sm90ELb0ELb0ELb1ELb0ELb0ELb0ELb0ELb1ELb1ELb1ELb0ELb0EEENS1_21CollectiveEpilogueFwdINS6_IJSB_SD_SC_EEESA_SF_SH_Li256ELb0ELb1ELb0ELb0EEENS1_29StaticPersistentTileSchedulerILb0EEEEEEEEEvNT_6ParamsE)
        .other          _ZN7cutlass13device_kernelIN5flash11enable_sm90INS1_16FlashAttnFwdSm90INS1_25CollectiveMainloopFwdSm90ILi2EN4cute5tupleIJNS5_1CILi2EEENS7_ILi1EEES9_EEENS6_IJNS7_ILi128EEENS7_ILi80EEENS7_ILi256EEEEEELi256ENS_10bfloat16_tEfNS_4arch4Sm90ELb0ELb0ELb1ELb0ELb0ELb0ELb0ELb1ELb1ELb1ELb0ELb0EEENS1_21CollectiveEpilogueFwdINS6_IJSB_SD_SC_EEESA_SF_SH_Li256ELb0ELb1ELb0ELb0EEENS1_29StaticPersistentTileSchedulerILb0EEEEEEEEEvNT_6ParamsE,@"STO_CUDA_ENTRY STV_DEFAULT"
_ZN7cutlass13device_kernelIN5flash11enable_sm90INS1_16FlashAttnFwdSm90INS1_25CollectiveMainloopFwdSm90ILi2EN4cute5tupleIJNS5_1CILi2EEENS7_ILi1EEES9_EEENS6_IJNS7_ILi128EEENS7_ILi80EEENS7_ILi256EEEEEELi256ENS_10bfloat16_tEfNS_4arch4Sm90ELb0ELb0ELb1ELb0ELb0ELb0ELb0ELb1ELb1ELb1ELb0ELb0EEENS1_21CollectiveEpilogueFwdINS6_IJSB_SD_SC_EEESA_SF_SH_Li256ELb0ELb1ELb0ELb0EEENS1_29StaticPersistentTileSchedulerILb0EEEEEEEEEvNT_6ParamsE:
        /* <DEDUP_REMOVED lines=18> */
.L_x_183:
[----:B------:R-:W-:Y:S05]  /*0120*/  BSYNC B0 ;  /* 0x0000000000007941 */ /* 0x000fea0003800000 */
.L_x_182:
        /* <DEDUP_REMOVED lines=41> */
.L_x_184:
[----:B0-----:R-:W0:Y:S01]  /*03c0*/  S2UR UR4, SR_CTAID.Y ;  /* 0x00000000000479c3 */ /* 0x001e220000002600 */
[----:B------:R-:W3:Y:S01]  /*03d0*/  SHFL.IDX PT, R8, R2, RZ, 0x1f ;  /* 0x00001fff02087589 */ /* 0x000ee200000e0000 */
[----:B------:R-:W-:Y:S01]  /*03e0*/  ULDC UR5, c[0x0][0x154] ;  /* 0x0000550000057ab9 */ /* 0x000fe20000000800 */
[----:B------:R-:W-:-:S05]  /*03f0*/  NOP ;  /* 0x0000000000007918 */ /* 0x000fca0000000000 */
[----:B------:R-:W5:Y:S08]  /*0400*/  S2UR UR6, SR_CTAID.X ;  /* 0x00000000000679c3 */ /* 0x000f700000002500 */
[----:B------:R-:W1:Y:S01]  /*0410*/  LDC R7, c[0x0][0x148] ;  /* 0x00005200ff077b82 */ /* 0x000e620000000800 */
[----:B0-----:R-:W-:Y:S02]  /*0420*/  I2FP.F32.U32 R3, UR4 ;  /* 0x0000000400037c45 */ /* 0x001fe40008201000 */
[----:B---3--:R-:W-:-:S03]  /*0430*/  ISETP.NE.AND P0, PT, R8, RZ, PT ;  /* 0x000000ff0800720c */ /* 0x008fc60003f05270 */
[----:B------:R-:W-:Y:S01]  /*0440*/  FMUL R6, R3, UR5 ;  /* 0x0000000503067c20 */ /* 0x000fe20008400000 */
[----:B------:R-:W-:Y:S02]  /*0450*/  SHF.R.S32.HI R3, RZ, 0x1f, R0 ;  /* 0x0000001fff037819 */ /* 0x000fe40000011400 */
[----:B-----5:R-:W-:Y:S02]  /*0460*/  I2FP.F32.U32 R5, UR6 ;  /* 0x0000000600057c45 */ /* 0x020fe40008201000 */
[----:B------:R-:W-:Y:S01]  /*0470*/  LEA.HI R3, R3, R0, RZ, 0x7 ;  /* 0x0000000003037211 */ /* 0x000fe200078f38ff */
[----:B------:R-:W0:Y:S02]  /*0480*/  F2I.U32.TRUNC.NTZ R6, R6 ;  /* 0x0000000600067305 */ /* 0x000e24000020f000 */
[----:B0-----:R-:W-:-:S04]  /*0490*/  IMAD.MOV R12, RZ, RZ, -R6 ;  /* 0x000000ffff0c7224 */ /* 0x001fc800078e0a06 */
[----:B-1----:R-:W-:Y:S01]  /*04a0*/  IMAD R12, R7, R12, UR4 ;  /* 0x00000004070c7e24 */ /* 0x002fe2000f8e020c */
[----:B------:R-:W-:Y:S02]  /*04b0*/  ULDC UR4, c[0x0][0x150] ;  /* 0x0000540000047ab9 */ /* 0x000fe40000000800 */
[----:B------:R-:W-:Y:S01]  /*04c0*/  FMUL R10, R5, UR4 ;  /* 0x00000004050a7c20 */ /* 0x000fe20008400000 */
[----:B------:R-:W-:Y:S06]  /*04d0*/  @P0 BRA `(.L_x_185) ;  /* 0x0000000000480947 */ /* 0x000fec0003800000 */
[----:B------:R-:W0:Y:S01]  /*04e0*/  S2UR UR5, SR_CgaCtaId ;  /* 0x00000000000579c3 */ /* 0x000e220000008800 */
        /* <DEDUP_REMOVED lines=12> */
[----:B0-----:R0:W1:Y:S08]  /*05b0*/  SYNCS.EXCH.64 URZ, [UR8+0x38850], UR4 ;  /* 0x03885004083f75b2 */ /* 0x0010700008000100 */
[----:B------:R0:W3:Y:S01]  /*05c0*/  SYNCS.EXCH.64 URZ, [UR8+0x38860], UR6 ;  /* 0x03886006083f75b2 */ /* 0x0000e20008000100 */
[----:B------:R0:W0:Y:S01]  /*05d0*/  SYNCS.EXCH.64 URZ, [UR8+0x38858], UR4 ;  /* 0x03885804083f75b2 */ /* 0x0000220008000100 */
[----:B------:R0:W0:Y:S01]  /*05e0*/  SYNCS.EXCH.64 URZ, [UR8+0x38868], UR6 ;  /* 0x03886806083f75b2 */ /* 0x0000220008000100 */
[----:B------:R-:W-:Y:S01]  /*05f0*/  NOP ;  /* 0x0000000000007918 */ /* 0x000fe20000000000 */
.L_x_185:
[----:B------:R-:W5:Y:S01]  /*0600*/  SHFL.IDX PT, R7, R2, RZ, 0x1f ;  /* 0x00001fff02077589 */ /* 0x000f6200000e0000 */
[----:B------:R-:W-:Y:S01]  /*0610*/  LOP3.LUT R3, R3, 0xffffff80, RZ, 0xc0, !PT ;  /* 0xffffff8003037812 */ /* 0x000fe200078ec0ff */
[----:B------:R-:W0:Y:S01]  /*0620*/  LDC R11, c[0x0][0x144] ;  /* 0x00005100ff0b7b82 */ /* 0x000e220000000800 */
[----:B------:R-:W0:Y:S01]  /*0630*/  F2I.U32.TRUNC.NTZ R10, R10 ;  /* 0x0000000a000a7305 */ /* 0x000e22000020f000 */
[----:B------:R-:W-:Y:S01]  /*0640*/  SHF.R.S32.HI R9, RZ, 0x1f, R8 ;  /* 0x0000001fff097819 */ /* 0x000fe20000011408 */
[----:B------:R-:W-:Y:S01]  /*0650*/  NOP ;  /* 0x0000000000007918 */ /* 0x000fe20000000000 */
[----:B------:R-:W-:-:S05]  /*0660*/  IMAD.IADD R3, R0, 0x1, -R3 ;  /* 0x0000000100037824 */ /* 0x000fca00078e0a03 */
[----:B------:R-:W-:-:S04]  /*0670*/  SHF.R.S32.HI R6, RZ, 0x1f, R3 ;  /* 0x0000001fff067819 */ /* 0x000fc80000011403 */
[----:B------:R-:W-:-:S04]  /*0680*/  LEA.HI R6, R6, R3, RZ, 0x3 ;  /* 0x0000000306067211 */ /* 0x000fc800078f18ff */
[--C-:B------:R-:W-:Y:S02]  /*0690*/  SHF.R.S32.HI R5, RZ, 0x3, R6.reuse ;  /* 0x00000003ff057819 */ /* 0x100fe40000011406 */
[----:B------:R-:W-:Y:S02]  /*06a0*/  SHF.R.S32.HI R6, RZ, 0x1f, R6 ;  /* 0x0000001fff067819 */ /* 0x000fe40000011406 */
[----:B-----5:R-:W-:Y:S02]  /*06b0*/  ISETP.NE.AND P0, PT, R7, RZ, PT ;  /* 0x000000ff0700720c */ /* 0x020fe40003f05270 */
[----:B------:R-:W-:Y:S02]  /*06c0*/  LEA.HI R6, R6, R5, RZ, 0x2 ;  /* 0x0000000506067211 */ /* 0x000fe400078f10ff */
[----:B------:R-:W-:Y:S02]  /*06d0*/  SHF.R.S32.HI R7, RZ, 0x1f, R4 ;  /* 0x0000001fff077819 */ /* 0x000fe40000011404 */
[----:B------:R-:W-:-:S02]  /*06e0*/  LOP3.LUT R6, R6, 0xfffffffc, RZ, 0xc0, !PT ;  /* 0xfffffffc06067812 */ /* 0x000fc400078ec0ff */
[----:B------:R-:W-:-:S05]  /*06f0*/  LEA.HI R7, R7, R4, RZ, 0x2 ;  /* 0x0000000407077211 */ /* 0x000fca00078f10ff */
[----:B------:R-:W-:Y:S05]  /*0700*/  @P0 BRA `(.L_x_186) ;  /* 0x0000000000480947 */ /* 0x000fea0003800000 */
[----:B0-----:R-:W0:Y:S01]  /*0710*/  S2UR UR5, SR_CgaCtaId ;  /* 0x00000000000579c3 */ /* 0x001e220000008800 */
[----:B------:R-:W-:Y:S01]  /*0720*/  UMOV UR4, 0x400 ;  /* 0x0000040000047882 */ /* 0x000fe20000000000 */
[----:B------:R-:W-:Y:S01]  /*0730*/  UMOV UR6, 0x1 ;  /* 0x0000000100067882 */ /* 0x000fe20000000000 */
[----:B------:R-:W-:Y:S01]  /*0740*/  UMOV UR9, 0x2 ;  /* 0x0000000200097882 */ /* 0x000fe20000000000 */
[----:B------:R-:W-:-:S04]  /*0750*/  UIADD3 UR6, -UR6, 0x100000, URZ ;  /* 0x0010000006067890 */ /* 0x000fc8000fffe13f */
[----:B------:R-:W-:Y:S02]  /*0760*/  USHF.L.U32 UR7, UR6, 0xb, URZ ;  /* 0x0000000b06077899 */ /* 0x000fe4000800063f */
[----:B------:R-:W-:Y:S01]  /*0770*/  USHF.L.U32 UR6, UR6, 0x1, URZ ;  /* 0x0000000106067899 */ /* 0x000fe2000800063f */
[----:B------:R-:W-:Y:S01]  /*0780*/  ELECT P0, URZ, PT ;  /* 0x00000000003f782f */ /* 0x000fe20003800000 */
[----:B0-----:R-:W-:Y:S02]  /*0790*/  ULEA UR8, UR5, UR4, 0x18 ;  /* 0x0000000405087291 */ /* 0x001fe4000f8ec03f */
[----:B------:R-:W-:-:S04]  /*07a0*/  UIADD3 UR4, -UR9, 0x100000, URZ ;  /* 0x0010000009047890 */ /* 0x000fc8000fffe13f */
[----:B------:R-:W-:Y:S02]  /*07b0*/  USHF.L.U32 UR5, UR4, 0xb, URZ ;  /* 0x0000000b04057899 */ /* 0x000fe4000800063f */
[----:B------:R-:W-:Y:S01]  /*07c0*/  USHF.L.U32 UR4, UR4, 0x1, URZ ;  /* 0x0000000104047899 */ /* 0x000fe2000800063f */
[----:B------:R-:W0:Y:S03]  /*07d0*/  FENCE.VIEW.ASYNC.S ;  /* 0x00000000000073c6 */ /* 0x000e260000000000 */
[----:B0-----:R0:W0:Y:S08]  /*07e0*/  SYNCS.EXCH.64 URZ, [UR8+0x38870], UR6 ;  /* 0x03887006083f75b2 */ /* 0x0010300008000100 */
[----:B------:R0:W0:Y:S01]  /*07f0*/  SYNCS.EXCH.64 URZ, [UR8+0x38880], UR4 ;  /* 0x03888004083f75b2 */ /* 0x0000220008000100 */
[----:B------:R0:W0:Y:S01]  /*0800*/  SYNCS.EXCH.64 URZ, [UR8+0x38878], UR6 ;  /* 0x03887806083f75b2 */ /* 0x0000220008000100 */
[----:B------:R0:W0:Y:S01]  /*0810*/  SYNCS.EXCH.64 URZ, [UR8+0x38888], UR4 ;  /* 0x03888804083f75b2 */ /* 0x0000220008000100 */
[----:B------:R-:W-:Y:S01]  /*0820*/  NOP ;  /* 0x0000000000007918 */ /* 0x000fe20000000000 */
.L_x_186:
[----:B------:R-:W5:Y:S01]  /*0830*/  SHFL.IDX PT, R13, R2, RZ, 0x1f ;  /* 0x00001fff020d7589 */ /* 0x000f6200000e0000 */
[----:B0-----:R-:W0:Y:S01]  /*0840*/  S2UR UR4, SR_CTAID.X ;  /* 0x00000000000479c3 */ /* 0x001e220000002500 */
[----:B------:R-:W-:Y:S01]  /*0850*/  LOP3.LUT R7, R7, 0x3ffffffc, RZ, 0xc0, !PT ;  /* 0x3ffffffc07077812 */ /* 0x000fe200078ec0ff */
[----:B------:R-:W-:Y:S01]  /*0860*/  IMAD.IADD R6, R5, 0x1, -R6 ;  /* 0x0000000105067824 */ /* 0x000fe200078e0a06 */
[----:B------:R-:W-:Y:S01]  /*0870*/  LEA.HI R9, R9, R8, RZ, 0x2 ;  /* 0x0000000809097211 */ /* 0x000fe200078f10ff */
[----:B------:R-:W-:Y:S01]  /*0880*/  IMAD.MOV R10, RZ, RZ, -R10 ;  /* 0x000000ffff0a7224 */ /* 0x000fe200078e0a0a */
[----:B------:R-:W-:Y:S01]  /*0890*/  NOP ;  /* 0x0000000000007918 */ /* 0x000fe20000000000 */
[----:B------:R-:W-:Y:S01]  /*08a0*/  IMAD.IADD R7, R4, 0x1, -R7 ;  /* 0x0000000104077824 */ /* 0x000fe200078e0a07 */
[----:B------:R-:W-:-:S03]  /*08b0*/  LOP3.LUT R9, R9, 0x3ffffffc, RZ, 0xc0, !PT ;  /* 0x3ffffffc09097812 */ /* 0x000fc600078ec0ff */
[--C-:B------:R-:W-:Y:S02]  /*08c0*/  IMAD R7, R7, 0x4, R6.reuse ;  /* 0x0000000407077824 */ /* 0x100fe400078e0206 */
[----:B------:R-:W-:Y:S02]  /*08d0*/  IMAD.IADD R9, R8, 0x1, -R9 ;  /* 0x0000000108097824 */ /* 0x000fe400078e0a09 */
[----:B------:R-:W1:Y:S01]  /*08e0*/  LDC R8, c[0x0][0x140] ;  /* 0x00005000ff087b82 */ /* 0x000e620000000800 */
[----:B------:R-:W-:Y:S01]  /*08f0*/  LEA.HI R4, R7, R7, RZ, 0x1 ;  /* 0x0000000707047211 */ /* 0x000fe200078f08ff */
[----:B------:R-:W-:-:S03]  /*0900*/  IMAD R9, R9, 0x4, R6 ;  /* 0x0000000409097824 */ /* 0x000fc600078e0206 */
[----:B------:R-:W-:Y:S02]  /*0910*/  LOP3.LUT R4, R4, 0xfffffffe, RZ, 0xc0, !PT ;  /* 0xfffffffe04047812 */ /* 0x000fe400078ec0ff */
[----:B------:R-:W-:Y:S02]  /*0920*/  LEA.HI R5, R9, R9, RZ, 0x1 ;  /* 0x0000000909057211 */ /* 0x000fe400078f08ff */
[----:B-----5:R-:W-:Y:S01]  /*0930*/  ISETP.NE.AND P0, PT, R13, RZ, PT ;  /* 0x000000ff0d00720c */ /* 0x020fe20003f05270 */
[----:B0-----:R-:W-:Y:S02]  /*0940*/  IMAD R11, R11, R10, UR4 ;  /* 0x000000040b0b7e24 */ /* 0x001fe4000f8e020a */
[----:B------:R-:W-:-:S05]  /*0950*/  IMAD.IADD R4, R7, 0x1, -R4 ;  /* 0x0000000107047824 */ /* 0x000fca00078e0a04 */
[----:B------:R-:W-:Y:S02]  /*0960*/  ISETP.NE.AND P5, PT, R4, R11, PT ;  /* 0x0000000b0400720c */ /* 0x000fe40003fa5270 */
[----:B------:R-:W-:-:S05]  /*0970*/  LOP3.LUT R4, R5, 0xfffffffe, RZ, 0xc0, !PT ;  /* 0xfffffffe05047812 */ /* 0x000fca00078ec0ff */
[----:B------:R-:W-:Y:S01]  /*0980*/  IMAD.IADD R4, R9, 0x1, -R4 ;  /* 0x0000000109047824 */ /* 0x000fe200078e0a04 */
        /* <DEDUP_REMOVED lines=19> */
.L_x_187:
[----:B------:R-:W5:Y:S01]  /*0ac0*/  SHFL.IDX PT, R6, R2, RZ, 0x1f ;  /* 0x00001fff02067589 */ /* 0x000f6200000e0000 */
[----:B------:R-:W-:Y:S01]  /*0ad0*/  ISETP.NE.AND P2, PT, R4, R11, PT ;  /* 0x0000000b0400720c */ /* 0x000fe20003f45270 */
[----:B------:R-:W-:Y:S01]  /*0ae0*/  IMAD.SHL.U32 R4, R7, 0x4, RZ ;  /* 0x0000000407047824 */ /* 0x000fe200078e00ff */
[----:B------:R-:W-:Y:S01]  /*0af0*/  LOP3.LUT P0, RZ, R3, 0x7, RZ, 0xc0, !PT ;  /* 0x0000000703ff7812 */ /* 0x000fe2000780c0ff */
[----:B------:R-:W-:Y:S01]  /*0b00*/  IMAD.SHL.U32 R22, R9, 0x4, RZ ;  /* 0x0000000409167824 */ /* 0x000fe200078e00ff */
[----:B-1----:R-:W-:Y:S01]  /*0b10*/  ISETP.EQ.U32.AND P1, PT, R8, 0x1, PT ;  /* 0x000000010800780c */ /* 0x002fe20003f22070 */
[----:B------:R-:W-:Y:S01]  /*0b20*/  IMAD.MOV.U32 R19, RZ, RZ, 0x1 ;  /* 0x00000001ff137424 */ /* 0x000fe200078e00ff */
[----:B------:R-:W-:Y:S01]  /*0b30*/  LOP3.LUT R23, R7, 0xc, R4, 0x78, !PT ;  /* 0x0000000c07177812 */ /* 0x000fe200078e7804 */
[----:B------:R-:W-:Y:S01]  /*0b40*/  IMAD.MOV.U32 R18, RZ, RZ, 0x1 ;  /* 0x00000001ff127424 */ /* 0x000fe200078e00ff */
[----:B------:R-:W-:Y:S01]  /*0b50*/  LOP3.LUT R22, R9, 0xc, R22, 0x78, !PT ;  /* 0x0000000c09167812 */ /* 0x000fe200078e7816 */
[----:B------:R-:W-:Y:S01]  /*0b60*/  NOP ;  /* 0x0000000000007918 */ /* 0x000fe20000000000 */
[----:B------:R-:W-:-:S02]  /*0b70*/  @P5 LEA.HI R4, R23, R23, RZ, 0x1 ;  /* 0x0000001717045211 */ /* 0x000fc400078f08ff */
[----:B------:R-:W-:Y:S02]  /*0b80*/  ISETP.LT.U32.AND P4, PT, R23, 0x2, !P0 ;  /* 0x000000021700780c */ /* 0x000fe40004781070 */
[----:B------:R-:W-:Y:S02]  /*0b90*/  @P5 SHF.R.S32.HI R4, RZ, 0x1, R4 ;  /* 0x00000001ff045819 */ /* 0x000fe40000011404 */
[----:B------:R-:W-:Y:S02]  /*0ba0*/  @P2 LEA.HI R5, R22, R22, RZ, 0x1 ;  /* 0x0000001616052211 */ /* 0x000fe400078f08ff */
[----:B------:R-:W-:Y:S02]  /*0bb0*/  @P5 ISETP.NE.AND P6, PT, R4, R12, PT ;  /* 0x0000000c0400520c */ /* 0x000fe40003fc5270 */
[----:B------:R-:W-:Y:S02]  /*0bc0*/  SEL R4, RZ, 0x1, !P4 ;  /* 0x00000001ff047807 */ /* 0x000fe40006000000 */
[----:B------:R-:W-:-:S02]  /*0bd0*/  @P2 SHF.R.S32.HI R5, RZ, 0x1, R5 ;  /* 0x00000001ff052819 */ /* 0x000fc40000011405 */
[----:B-----5:R-:W-:Y:S02]  /*0be0*/  ISETP.NE.AND P4, PT, R6, RZ, PT ;  /* 0x000000ff0600720c */ /* 0x020fe40003f85270 */
[----:B------:R-:W-:Y:S02]  /*0bf0*/  @P2 ISETP.NE.AND P3, PT, R5, R12, PT ;  /* 0x0000000c0500220c */ /* 0x000fe40003f65270 */
[----:B------:R-:W-:Y:S02]  /*0c00*/  @P5 SEL R19, RZ, 0x1, P6 ;  /* 0x00000001ff135807 */ /* 0x000fe40003000000 */
[----:B------:R-:W-:Y:S02]  /*0c10*/  ISETP.LT.U32.AND P0, PT, R22, 0x2, !P0 ;  /* 0x000000021600780c */ /* 0x000fe40004701070 */
[----:B------:R-:W-:Y:S02]  /*0c20*/  LOP3.LUT R19, R19, R4, RZ, 0xc0, !PT ;  /* 0x0000000413137212 */ /* 0x000fe400078ec0ff */
[----:B------:R-:W-:-:S02]  /*0c30*/  SEL R3, RZ, 0x1, !P0 ;  /* 0x00000001ff037807 */ /* 0x000fc40004000000 */
[----:B------:R-:W-:Y:S01]  /*0c40*/  @P2 SEL R18, RZ, 0x1, P3 ;  /* 0x00000001ff122807 */ /* 0x000fe20001800000 */
[----:B------:R-:W-:Y:S06]  /*0c50*/  @P4 BRA `(.L_x_188) ;  /* 0x0000000000484947 */ /* 0x000fec0003800000 */
        /* <DEDUP_REMOVED lines=17> */
[----:B-1----:R-:W-:Y:S01]  /*0d70*/  NOP ;  /* 0x0000000000007918 */ /* 0x002fe20000000000 */
.L_x_188:
[----:B------:R-:W-:Y:S01]  /*0d80*/  LOP3.LUT R18, R18, R3, RZ, 0xc0, !PT ;  /* 0x0000000312127212 */ /* 0x000fe200078ec0ff */
[----:B------:R-:W-:Y:S01]  /*0d90*/  NOP ;  /* 0x0000000000007918 */ /* 0x000fe20000000000 */
[----:B------:R-:W-:Y:S05]  /*0da0*/  @!P1 BRA `(.L_x_189) ;  /* 0x0000000000089947 */ /* 0x000fea0003800000 */
[----:B0-234-:R-:W-:Y:S01]  /*0db0*/  UCGABAR_ARV ;  /* 0x00000000000079c7 */ /* 0x01dfe20008000000 */
[----:B------:R-:W-:Y:S05]  /*0dc0*/  BRA `(.L_x_190) ;  /* 0x0000000000047947 */ /* 0x000fea0003800000 */
.L_x_189:
[----:B0-234-:R-:W-:Y:S01]  /*0dd0*/  NOP ;  /* 0x0000000000007918 */ /* 0x01dfe20000000000 */
.L_x_190:
[----:B------:R-:W-:Y:S05]  /*0de0*/  @!P1 BRA `(.L_x_191) ;  /* 0x00000000000c9947 */ /* 0x000fea0003800000 */
[----:B------:R-:W-:Y:S01]  /*0df0*/  UCGABAR_WAIT ;  /* 0x0000000000007dc7 */ /* 0x000fe20008000000 */
[----:B------:R-:W-:Y:S01]  /*0e00*/  CCTL.IVALL ;  /* 0x00000000ff00798f */ /* 0x000fe20002000000 */
[----:B------:R-:W-:Y:S05]  /*0e10*/  BRA `(.L_x_192) ;  /* 0x0000000000047947 */ /* 0x000fea0003800000 */
.L_x_191:
[----:B------:R-:W-:Y:S06]  /*0e20*/  BAR.SYNC.DEFER_BLOCKING 0x0 ;  /* 0x0000000000007b1d */ /* 0x000fec0000010000 */
.L_x_192:
[----:B------:R-:W-:Y:S01]  /*0e30*/  UMOV UR4, 0x1 ;  /* 0x0000000100047882 */ /* 0x000fe20000000000 */
[----:B------:R-:W-:Y:S01]  /*0e40*/  PLOP3.LUT P0, PT, PT, PT, UP0, 0x80, 0x0 ;  /* 0x000000000000781c */ /* 0x000fe20003f0f008 */
[----:B------:R-:W-:-:S06]  /*0e50*/  USEL UR4, UR4, 0x2, !UP0 ;  /* 0x0000000204047887 */ /* 0x000fcc000c000000 */
[----:B------:R-:W-:-:S05]  /*0e60*/  IMAD.U32 R3, RZ, RZ, UR4 ;  /* 0x00000004ff037e24 */ /* 0x000fca000f8e00ff */
[----:B------:R0:W-:Y:S01]  /*0e70*/  STL [R1+0x30], R3 ;  /* 0x0000300301007387 */ /* 0x0001e20000100800 */
[----:B------:R-:W-:Y:S05]  /*0e80*/  @!P0 BRA `(.L_x_193) ;  /* 0x000000b800e48947 */ /* 0x000fea0003800000 */
.L_x_194:
        /* <DEDUP_REMOVED lines=39> */
[----:B------:R-:W-:Y:S01]  /*1100*/  SHF.R.S32.HI R9, RZ, 0x4, R4 ;  /* 0x00000004ff097819 */ /* 0x000fe20000011404 */
[----:B------:R-:W-:Y:S01]  /*1110*/  IMAD.IADD R215, R0, 0x1, -R215 ;  /* 0x0000000100d77824 */ /* 0x000fe200078e0ad7 */
[----:B------:R-:W-:Y:S02]  /*1120*/  LOP3.LUT R11, R11, 0xfffffff8, RZ, 0xc0, !PT ;  /* 0xfffffff80b0b7812 */ /* 0x000fe400078ec0ff */
[----:B------:R-:W-:Y:S01]  /*1130*/  LEA.HI R2, R2, R223, RZ, 0x1 ;  /* 0x000000df02027211 */ /* 0x000fe200078f08ff */
[----:B------:R-:W-:Y:S01]  /*1140*/  IMAD.SHL.U32 R17, R215, 0x8, RZ ;  /* 0x00000008d7117824 */ /* 0x000fe200078e00ff */
[----:B------:R-:W-:Y:S01]  /*1150*/  LEA.HI R5, R5, R222, RZ, 0x5 ;  /* 0x000000de05057211 */ /* 0x000fe200078f28ff */
[----:B------:R-:W-:Y:S01]  /*1160*/  IMAD.IADD R8, R8, 0x1, -R11 ;  /* 0x0000000108087824 */ /* 0x000fe200078e0a0b */
[----:B------:R-:W-:Y:S01]  /*1170*/  LEA.HI R4, R4, R9, RZ, 0x1 ;  /* 0x0000000904047211 */ /* 0x000fe200078f08ff */
[----:B------:R-:W-:Y:S01]  /*1180*/  VIADD R214, R17, 0x40 ;  /* 0x0000004011d67836 */ /* 0x000fe20000000000 */
[----:B------:R-:W-:Y:S01]  /*1190*/  LEA.HI R0, R13, R13, RZ, 0x1 ;  /* 0x0000000d0d007211 */ /* 0x000fe200078f08ff */
[C---:B------:R-:W-:Y:S01]  /*11a0*/  VIADD R213, R17.reuse, 0x80 ;  /* 0x0000008011d57836 */ /* 0x040fe20000000000 */
[----:B------:R-:W-:Y:S01]  /*11b0*/  LOP3.LUT R2, R2, 0x3fffffe, RZ, 0xc0, !PT ;  /* 0x03fffffe02027812 */ /* 0x000fe200078ec0ff */
[----:B------:R-:W-:Y:S01]  /*11c0*/  VIADD R212, R17, 0xc0 ;  /* 0x000000c011d47836 */ /* 0x000fe20000000000 */
[----:B------:R-:W-:-:S02]  /*11d0*/  SHF.R.S32.HI R5, RZ, 0x5, R5 ;  /* 0x00000005ff057819 */ /* 0x000fc40000011405 */
[----:B------:R-:W-:Y:S01]  /*11e0*/  LOP3.LUT R6, R6, 0xfffffc00, RZ, 0xc0, !PT ;  /* 0xfffffc0006067812 */ /* 0x000fe200078ec0ff */
[----:B------:R-:W-:Y:S01]  /*11f0*/  IMAD.IADD R2, R223, 0x1, -R2 ;  /* 0x00000001df027824 */ /* 0x000fe200078e0a02 */
[----:B------:R-:W-:Y:S01]  /*1200*/  LOP3.LUT R4, R4, 0x1ffffffe, RZ, 0xc0, !PT ;  /* 0x1ffffffe04047812 */ /* 0x000fe200078ec0ff */
[----:B------:R-:W-:Y:S01]  /*1210*/  IMAD R5, R5, 0x10, R8 ;  /* 0x0000001005057824 */ /* 0x000fe200078e0208 */
[----:B------:R-:W-:Y:S01]  /*1220*/  LOP3.LUT R3, R3, 0x7ffffffc, RZ, 0xc0, !PT ;  /* 0x7ffffffc03037812 */ /* 0x000fe200078ec0ff */
[----:B------:R-:W-:Y:S01]  /*1230*/  IMAD R7, R7, 0x40, R6 ;  /* 0x0000004007077824 */ /* 0x000fe200078e0206 */
[----:B------:R-:W-:Y:S01]  /*1240*/  LOP3.LUT R0, R0, 0x1ffffffe, RZ, 0xc0, !PT ;  /* 0x1ffffffe00007812 */ /* 0x000fe200078ec0ff */
[----:B------:R-:W-:Y:S01]  /*1250*/  IMAD.IADD R4, R9, 0x1, -R4 ;  /* 0x0000000109047824 */ /* 0x000fe200078e0a04 */
[----:B------:R-:W-:Y:S01]  /*1260*/  SHF.R.S32.HI R220, RZ, 0x3, R220 ;  /* 0x00000003ffdc7819 */ /* 0x000fe200000114dc */
[----:B------:R-:W-:Y:S01]  /*1270*/  IMAD.MOV.U32 R6, RZ, RZ, -0x2 ;  /* 0xfffffffeff067424 */ /* 0x000fe200078e00ff */
[----:B------:R-:W-:Y:S01]  /*1280*/  SHF.R.S32.HI R231, RZ, 0x1f, R214 ;  /* 0x0000001fffe77819 */ /* 0x000fe200000114d6 */
[----:B------:R-:W-:Y:S01]  /*1290*/  IMAD.IADD R3, R222, 0x1, -R3 ;  /* 0x00000001de037824 */ /* 0x000fe200078e0a03 */
[----:B------:R-:W-:Y:S01]  /*12a0*/  SHF.R.S32.HI R230, RZ, 0x1f, R213 ;  /* 0x0000001fffe67819 */ /* 0x000fe200000114d5 */
[----:B------:R-:W-:Y:S01]  /*12b0*/  IMAD.IADD R225, R13, 0x1, -R0 ;  /* 0x000000010de17824 */ /* 0x000fe200078e0a00 */
[----:B------:R-:W-:Y:S01]  /*12c0*/  SHF.R.S32.HI R229, RZ, 0x1f, R212 ;  /* 0x0000001fffe57819 */ /* 0x000fe200000114d4 */
[----:B------:R-:W-:-:S02]  /*12d0*/  IMAD R224, R2, 0x40, R5 ;  /* 0x0000004002e07824 */ /* 0x000fc400078e0205 */
[----:B------:R-:W-:Y:S02]  /*12e0*/  IMAD R226, R4, 0x8, R7 ;  /* 0x0000000804e27824 */ /* 0x000fe400078e0207 */
[----:B------:R-:W-:Y:S02]  /*12f0*/  IMAD R227, R3, R6, 0x50 ;  /* 0x0000005003e37424 */ /* 0x000fe400078e0206 */
[----:B------:R-:W-:-:S07]  /*1300*/  IMAD R225, R225, 0x8, R224 ;  /* 0x00000008e1e17824 */ /* 0x000fce00078e02e0 */
.L_x_227:
        /* <DEDUP_REMOVED lines=42> */
[----:B------:R-:W-:Y:S02]  /*15b0*/  IMAD.U32 R217, RZ, RZ, UR4 ;  /* 0x00000004ffd97e24 */ /* 0x000fe4000f8e00ff */
[----:B------:R-:W-:Y:S01]  /*15c0*/  IMAD.U32 R152, RZ, RZ, UR5 ;  /* 0x00000005ff987e24 */ /* 0x000fe2000f8e00ff */
[----:B--2---:R-:W-:Y:S06]  /*15d0*/  @!P0 BRA `(.L_x_195) ;  /* 0x0000000000408947 */ /* 0x004fec0003800000 */
[----:B------:R-:W-:Y:S01]  /*15e0*/  MOV R0, 0x0 ;  /* 0x0000000000007802 */ /* 0x000fe20000000f00 */
[----:B------:R-:W-:Y:S01]  /*15f0*/  ULDC.64 UR4, c[0x4][0xa8] ;  /* 0x01002a0000047ab9 */ /* 0x000fe20000000a00 */
[----:B------:R-:W-:Y:S01]  /*1600*/  ULDC.64 UR6, c[0x4][0x28] ;  /* 0x01000a0000067ab9 */ /* 0x000fe20000000a00 */
[----:B------:R-:W-:Y:S01]  /*1610*/  IMAD.U32 R4, RZ, RZ, UR4 ;  /* 0x00000004ff047e24 */ /* 0x000fe2000f8e00ff */
[----:B------:R0:W1:Y:S01]  /*1620*/  LDC.64 R2, c[0x4][R0] ;  /* 0x0100000000027b82 */ /* 0x0000620000000a00 */
[----:B------:R-:W-:Y:S01]  /*1630*/  IMAD.U32 R5, RZ, RZ, UR5 ;  /* 0x00000005ff057e24 */ /* 0x000fe2000f8e00ff */
[----:B------:R-:W-:Y:S01]  /*1640*/  ULDC.64 UR4, c[0x4][0xb0] ;  /* 0x01002c0000047ab9 */ /* 0x000fe20000000a00 */
        /* <DEDUP_REMOVED lines=9> */
.L_x_195:
        /* <DEDUP_REMOVED lines=9> */
.L_x_336:
[----:B------:R-:W-:Y:S05]  /*1770*/  @!P0 BRA `(.L_x_197) ;  /* 0x0000000000048947 */ /* 0x000fea0003800000 */
[----:B------:R-:W-:Y:S01]  /*1780*/  BPT.TRAP 0x1 ;  /* 0x000000040000795c */ /* 0x000fe20000300000 */
.L_x_197:
        /* <DEDUP_REMOVED lines=8> */
.L_x_198:
[----:B-1----:R-:W-:Y:S05]  /*1810*/  @P1 BRA `(.L_x_199) ;  /* 0x0000000000081947 */ /* 0x002fea0003800000 */
[----:B------:R-:W1:Y:S02]  /*1820*/  SYNCS.PHASECHK.TRANS64.TRYWAIT P1, [R0+URZ+0x38830], R3 ;  /* 0x03883003000075a7 */ /* 0x000e64000802017f */
[----:B-1----:R-:W-:Y:S05]  /*1830*/  @!P1 BRA `(.L_x_200) ;  /* 0x0000010400fc9947 */ /* 0x002fea0003800000 */
.L_x_199:
[----:B------:R-:W-:Y:S05]  /*1840*/  WARPSYNC.ALL ;  /* 0x0000000000007948 */ /* 0x000fea0003800000 */
[----:B------:R-:W-:Y:S01]  /*1850*/  UIADD3 UR36, UR36, 0x24400, URZ ;  /* 0x0002440024247890 */ /* 0x000fe2000fffe03f */
[----:B------:R-:W-:Y:S01]  /*1860*/  WARPGROUP.ARRIVE ;  /* 0x00000000000079c5 */ /* 0x000fe20000000000 */
[----:B------:R-:W-:Y:S02]  /*1870*/  ULOP3.LUT UR5, UR37, 0x10000, URZ, 0xfc, !UPT ;  /* 0x0001000025057892 */ /* 0x000fe4000f8efc3f */
[----:B------:R-:W-:Y:S01]  /*1880*/  USHF.R.U32.HI UR36, URZ, 0x4, UR36 ;  /* 0x000000043f247899 */ /* 0x000fe20008011624 */
[----:B------:R-:W-:Y:S01]  /*1890*/  UMOV UR17, 0x40000040 ;  /* 0x4000004000117882 */ /* 0x000fe20000000000 */
[----:B------:R-:W-:-:S02]  /*18a0*/  UMOV UR19, 0x40000040 ;  /* 0x4000004000137882 */ /* 0x000fc40000000000 */
[----:B------:R-:W-:Y:S01]  /*18b0*/  ULOP3.LUT UR36, UR36, 0x3fff, URZ, 0xc0, !UPT ;  /* 0x00003fff24247892 */ /* 0x000fe2000f8ec03f */
[----:B------:R-:W-:Y:S01]  /*18c0*/  IMAD.U32 R13, RZ, RZ, UR17 ;  /* 0x00000011ff0d7e24 */ /* 0x000fe2000f8e00ff */
[----:B------:R-:W-:Y:S01]  /*18d0*/  UMOV UR16, UR5 ;  /* 0x0000000500107c82 */ /* 0x000fe20008000000 */
[----:B------:R-:W-:Y:S01]  /*18e0*/  UMOV UR9, UR17 ;  /* 0x0000001100097c82 */ /* 0x000fe20008000000 */
[----:B------:R-:W-:Y:S01]  /*18f0*/  ULOP3.LUT UR4, UR36, 0x10000, URZ, 0xfc, !UPT ;  /* 0x0001000024047892 */ /* 0x000fe2000f8efc3f */
[----:B------:R-:W-:Y:S01]  /*1900*/  IMAD.U32 R12, RZ, RZ, UR16 ;  /* 0x00000010ff0c7e24 */ /* 0x000fe2000f8e00ff */
[----:B------:R-:W-:Y:S01]  /*1910*/  UMOV UR8, UR16 ;  /* 0x0000001000087c82 */ /* 0x000fe20008000000 */
[----:B------:R-:W-:Y:S01]  /*1920*/  UMOV UR11, 0x40000040 ;  /* 0x40000040000b7882 */ /* 0x000fe20000000000 */
[----:B------:R-:W-:Y:S01]  /*1930*/  UMOV UR12, UR16 ;  /* 0x00000010000c7c82 */ /* 0x000fe20008000000 */
[----:B------:R-:W-:Y:S01]  /*1940*/  UMOV UR13, UR17 ;  /* 0x00000011000d7c82 */ /* 0x000fe20008000000 */
[----:B------:R-:W-:Y:S01]  /*1950*/  IMAD.U32 R15, RZ, RZ, UR4 ;  /* 0x00000004ff0f7e24 */ /* 0x000fe2000f8e00ff */
[----:B------:R-:W-:Y:S01]  /*1960*/  UIMAD UR4, UR60, 0xa00, UR4 ;  /* 0x00000a003c0478a4 */ /* 0x000fe2000f8e0204 */
[----:B------:R-:W-:Y:S01]  /*1970*/  UMOV UR15, 0x40000040 ;  /* 0x40000040000f7882 */ /* 0x000fe20000000000 */
[----:B------:R-:W-:-:S02]  /*1980*/  UMOV UR23, 0x40000040 ;  /* 0x4000004000177882 */ /* 0x000fc40000000000 */
[----:B------:R-:W-:Y:S02]  /*1990*/  UIADD3 UR10, UR4, 0x80, URZ ;  /* 0x00000080040a7890 */ /* 0x000fe4000fffe03f */
[----:B------:R-:W-:Y:S02]  /*19a0*/  UIADD3 UR14, UR4, 0x100, URZ ;  /* 0x00000100040e7890 */ /* 0x000fe4000fffe03f */
[----:B------:R-:W-:Y:S01]  /*19b0*/  UMOV UR18, UR4 ;  /* 0x0000000400127c82 */ /* 0x000fe20008000000 */
[----:B------:R-:W-:Y:S01]  /*19c0*/  UIADD3 UR6, UR4, 0x180, URZ ;  /* 0x0000018004067890 */ /* 0x000fe2000fffe03f */
[----:B------:R-:W-:Y:S01]  /*19d0*/  HGMMA.64x16x16.F32.BF16 R56, gdesc[UR16], RZ, !UPT, gsb0 ;  /* 0x00200000103879f0 */ /* 0x000fe2000c0018ff */
[----:B------:R-:W-:Y:S01]  /*19e0*/  UIADD3 UR7, UR4, 0x200, URZ ;  /* 0x0000020004077890 */ /* 0x000fe2000fffe03f */
[----:B------:R-:W-:Y:S01]  /*19f0*/  UMOV UR19, 0x40000040 ;  /* 0x4000004000137882 */ /* 0x000fe20000000000 */
[----:B------:R-:W-:Y:S02]  /*1a00*/  UIADD3 UR22, UR4, 0x382, URZ ;  /* 0x0000038204167890 */ /* 0x000fe4000fffe03f */
[----:B------:R-:W-:Y:S01]  /*1a10*/  UIADD3 UR26, UR4, 0x384, URZ ;  /* 0x00000384041a7890 */ /* 0x000fe2000fffe03f */
[----:B------:R-:W-:Y:S01]  /*1a20*/  UMOV UR27, 0x40000040 ;  /* 0x40000040001b7882 */ /* 0x000fe20000000000 */
        /* <DEDUP_REMOVED lines=16> */
[----:B------:R-:W-:-:S02]  /*1b30*/  WARPGROUP.DEPBAR.LE gsb0, 0x0 ;  /* 0x00008000000079c5 */ /* 0x000fc40000010000 */
[----:B------:R-:W-:-:S06]  /*1b40*/  WARPGROUP.ARRIVE ;  /* 0x00000000000079c5 */ /* 0x000fcc0000000000 */
[----:B------:R-:W-:Y:S01]  /*1b50*/  HGMMA.64x16x16.F32.BF16 R48, gdesc[UR8], RZ, !UPT, gsb0 ;  /* 0x00200000083079f0 */ /* 0x000fe2000c0018ff */
[----:B------:R-:W-:Y:S01]  /*1b60*/  UMOV UR8, UR16 ;  /* 0x0000001000087c82 */ /* 0x000fe20008000000 */
[----:B------:R-:W-:Y:S01]  /*1b70*/  UMOV UR9, UR17 ;  /* 0x0000001100097c82 */ /* 0x000fe20008000000 */
[----:B------:R-:W-:Y:S01]  /*1b80*/  UMOV UR10, UR6 ;  /* 0x00000006000a7c82 */ /* 0x000fe20008000000 */
[----:B------:R-:W-:Y:S01]  /*1b90*/  UMOV UR11, 0x40000040 ;  /* 0x40000040000b7882 */ /* 0x000fe20000000000 */
[----:B------:R-:W-:Y:S01]  /*1ba0*/  UIADD3 UR6, UR5, 0x2, URZ ;  /* 0x0000000205067890 */ /* 0x000fe2000fffe03f */
[----:B------:R-:W-:Y:S02]  /*1bb0*/  WARPGROUP.DEPBAR.LE gsb0, 0x0 ;  /* 0x00008000000079c5 */ /* 0x000fe40000010000 */
[----:B------:R-:W-:-:S06]  /*1bc0*/  WARPGROUP.ARRIVE ;  /* 0x00000000000079c5 */ /* 0x000fcc0000000000 */
[----:B------:R-:W-:Y:S01]  /*1bd0*/  HGMMA.64x16x16.F32.BF16 R40, gdesc[UR12], RZ, !UPT, gsb0 ;  /* 0x002000000c2879f0 */ /* 0x000fe2000c0018ff */
[----:B------:R-:W-:Y:S01]  /*1be0*/  UIADD3 UR14, UR4, 0x102, URZ ;  /* 0x00000102040e7890 */ /* 0x000fe2000fffe03f */
[----:B------:R-:W-:Y:S01]  /*1bf0*/  UMOV UR15, 0x40000040 ;  /* 0x40000040000f7882 */ /* 0x000fe20000000000 */
[----:B------:R-:W-:Y:S02]  /*1c00*/  WARPGROUP.DEPBAR.LE gsb0, 0x0 ;  /* 0x00008000000079c5 */ /* 0x000fe40000010000 */
[----:B------:R-:W-:-:S06]  /*1c10*/  WARPGROUP.ARRIVE ;  /* 0x00000000000079c5 */ /* 0x000fcc0000000000 */
[----:B------:R-:W-:Y:S01]  /*1c20*/  HGMMA.64x16x16.F32.BF16 R32, gdesc[UR8], RZ, !UPT, gsb0 ;  /* 0x00200000082079f0 */ /* 0x000fe2000c0018ff */
[----:B------:R-:W-:Y:S01]  /*1c30*/  UMOV UR8, UR16 ;  /* 0x0000001000087c82 */ /* 0x000fe20008000000 */
[----:B------:R-:W-:Y:S01]  /*1c40*/  UMOV UR9, UR17 ;  /* 0x0000001100097c82 */ /* 0x000fe20008000000 */
[----:B------:R-:W-:Y:S01]  /*1c50*/  UMOV UR10, UR7 ;  /* 0x00000007000a7c82 */ /* 0x000fe20008000000 */
[----:B------:R-:W-:Y:S01]  /*1c60*/  UMOV UR11, 0x40000040 ;  /* 0x40000040000b7882 */ /* 0x000fe20000000000 */
[----:B------:R-:W-:Y:S01]  /*1c70*/  UMOV UR16, UR6 ;  /* 0x0000000600107c82 */ /* 0x000fe20008000000 */
[----:B------:R-:W-:Y:S01]  /*1c80*/  UIADD3 UR6, UR4, 0x2, URZ ;  /* 0x0000000204067890 */ /* 0x000fe2000fffe03f */
[----:B------:R-:W-:Y:S01]  /*1c90*/  IMAD.U32 R10, RZ, RZ, UR16 ;  /* 0x00000010ff0a7e24 */ /* 0x000fe2000f8e00ff */
[----:B------:R-:W-:Y:S01]  /*1ca0*/  UMOV UR17, 0x40000040 ;  /* 0x4000004000117882 */ /* 0x000fe20000000000 */
[----:B------:R-:W-:Y:S01]  /*1cb0*/  UMOV UR12, UR16 ;  /* 0x00000010000c7c82 */ /* 0x000fe20008000000 */
[----:B------:R-:W-:Y:S01]  /*1cc0*/  UMOV UR13, UR17 ;  /* 0x00000011000d7c82 */ /* 0x000fe20008000000 */
[----:B------:R-:W-:Y:S01]  /*1cd0*/  UIADD3 UR7, UR4, 0x202, URZ ;  /* 0x0000020204077890 */ /* 0x000fe2000fffe03f */
[----:B------:R-:W-:Y:S01]  /*1ce0*/  IMAD.U32 R11, RZ, RZ, UR17 ;  /* 0x00000011ff0b7e24 */ /* 0x000fe2000f8e00ff */
[----:B------:R-:W-:Y:S01]  /*1cf0*/  UMOV UR18, UR6 ;  /* 0x0000000600127c82 */ /* 0x000fe20008000000 */
[----:B------:R-:W-:Y:S01]  /*1d00*/  UIADD3 UR6, UR4, 0x182, URZ ;  /* 0x0000018204067890 */ /* 0x000fe2000fffe03f */
[----:B------:R-:W-:-:S02]  /*1d10*/  WARPGROUP.DEPBAR.LE gsb0, 0x0 ;  /* 0x00008000000079c5 */ /* 0x000fc40000010000 */
        /* <DEDUP_REMOVED lines=76> */
[----:B------:R-:W-:Y:S02]  /*21e0*/  UIADD3 UR8, UR5, 0x6, URZ ;  /* 0x0000000605087890 */ /* 0x000fe4000fffe03f */
[----:B------:R-:W-:Y:S01]  /*21f0*/  UIADD3 UR10, UR4, 0x6, URZ ;  /* 0x00000006040a7890 */ /* 0x000fe2000fffe03f */
[----:B------:R-:W-:Y:S01]  /*2200*/  UMOV UR9, 0x40000040 ;  /* 0x4000004000097882 */ /* 0x000fe20000000000 */
[----:B------:R-:W-:Y:S01]  /*2210*/  UMOV UR11, 0x40000040 ;  /* 0x40000040000b7882 */ /* 0x000fe20000000000 */
        /* <DEDUP_REMOVED lines=23> */
[----:B01----:R-:W-:Y:S02]  /*2390*/  MOV R3, UR12 ;  /* 0x0000000c00037c02 */ /* 0x003fe40008000f00 */
[----:B------:R-:W-:Y:S01]  /*23a0*/  MOV R2, UR13 ;  /* 0x0000000d00027c02 */ /* 0x000fe20008000f00 */
        /* <DEDUP_REMOVED lines=31> */
[----:B------:R-:W-:Y:S02]  /*25a0*/  MOV R4, UR17 ;  /* 0x0000001100047c02 */ /* 0x000fe40008000f00 */
        /* <DEDUP_REMOVED lines=10> */
[----:B------:R-:W-:Y:S01]  /*2650*/  UMOV UR13, 0x40000040 ;  /* 0x40000040000d7882 */ /* 0x000fe20000000000 */
[----:B------:R-:W-:Y:S01]  /*2660*/  UMOV UR15, 0x40000040 ;  /* 0x40000040000f7882 */ /* 0x000fe20000000000 */
[----:B------:R-:W-:Y:S01]  /*2670*/  IMAD.U32 R7, RZ, RZ, UR13 ;  /* 0x0000000dff077e24 */ /* 0x000fe2000f8e00ff */
        /* <DEDUP_REMOVED lines=257> */
[----:B------:R-:W-:-:S07]  /*3690*/  UIADD3 UR5, UR5, 0xc06, URZ ;  /* 0x00000c0605057890 */ /* 0x000fce000fffe03f */
[----:B------:R-:W-:Y:S01]  /*36a0*/  UMOV UR12, UR5 ;  /* 0x00000005000c7c82 */ /* 0x000fe20008000000 */
[----:B------:R-:W-:Y:S01]  /*36b0*/  UIADD3 UR5, UR4, 0x786, URZ ;  /* 0x0000078604057890 */ /* 0x000fe2000fffe03f */
[----:B------:R-:W-:Y:S01]  /*36c0*/  IMAD.U32 R6, RZ, RZ, UR12 ;  /* 0x0000000cff067e24 */ /* 0x000fe2000f8e00ff */
[----:B------:R-:W-:-:S05]  /*36d0*/  UMOV UR16, UR12 ;  /* 0x0000000c00107c82 */ /* 0x000fca0008000000 */
        /* <DEDUP_REMOVED lines=40> */
[----:B------:R-:W-:-:S07]  /*3960*/  UIADD3 UR7, UR4, 0x806, URZ ;  /* 0x0000080604077890 */ /* 0x000fce000fffe03f */
        /* <DEDUP_REMOVED lines=11> */
[----:B------:R-:W-:Y:S01]  /*3a20*/  UMOV UR5, UR15 ;  /* 0x0000000f00057c82 */ /* 0x000fe20008000000 */
[----:B------:R-:W-:Y:S02]  /*3a30*/  R2UR UR13, R2 ;  /* 0x00000000020d72ca */ /* 0x000fe400000e0000 */
[----:B------:R-:W-:Y:S01]  /*3a40*/  R2UR UR12, R3 ;  /* 0x00000000030c72ca */ /* 0x000fe200000e0000 */
[----:B------:R-:W-:Y:S02]  /*3a50*/  WARPGROUP.DEPBAR.LE gsb0, 0x0 ;  /* 0x00008000000079c5 */ /* 0x000fe40000010000 */
[----:B------:R-:W-:-:S06]  /*3a60*/  WARPGROUP.ARRIVE ;  /* 0x00000000000079c5 */ /* 0x000fcc0000000000 */
[----:B------:R-:W-:Y:S01]  /*3a70*/  HGMMA.64x16x16.F32.BF16 R48, gdesc[UR16], R48, gsb0 ;  /* 0x00200000103079f0 */ /* 0x000fe20008001830 */
[----:B------:R-:W-:Y:S02]  /*3a80*/  R2UR UR17, R4 ;  /* 0x00000000041172ca */ /* 0x000fe400000e0000 */
[----:B------:R-:W-:Y:S01]  /*3a90*/  R2UR UR16, R5 ;  /* 0x00000000051072ca */ /* 0x000fe200000e0000 */
        /* <DEDUP_REMOVED lines=16> */
.L_x_201:
[----:B------:R-:W-:Y:S01]  /*3ba0*/  R2UR UR5, R152 ;  /* 0x00000000980572ca */ /* 0x000fe200000e0000 */
[----:B------:R-:W-:Y:S01]  /*3bb0*/  ULDC UR4, c[0x0][0x9d8] ;  /* 0x0002760000047ab9 */ /* 0x000fe20000000800 */
[----:B------:R-:W-:Y:S02]  /*3bc0*/  VIADD R2, R227, UR61 ;  /* 0x0000003de3027c36 */ /* 0x000fe40008000000 */
[----:B------:R-:W-:Y:S01]  /*3bd0*/  FMUL.FTZ R56, R56, UR4 ;  /* 0x0000000438387c20 */ /* 0x000fe20008410000 */
[----:B------:R-:W-:Y:S01]  /*3be0*/  FMUL.FTZ R57, R57, UR4 ;  /* 0x0000000439397c20 */ /* 0x000fe20008410000 */
[----:B------:R-:W-:Y:S01]  /*3bf0*/  FMUL.FTZ R60, R60, UR4 ;  /* 0x000000043c3c7c20 */ /* 0x000fe20008410000 */
[----:B------:R-:W-:Y:S01]  /*3c00*/  FMUL.FTZ R61, R61, UR4 ;  /* 0x000000043d3d7c20 */ /* 0x000fe20008410000 */
[----:B------:R-:W-:Y:S01]  /*3c10*/  FMUL.FTZ R48, R48, UR4 ;  /* 0x0000000430307c20 */ /* 0x000fe20008410000 */
[----:B------:R-:W-:Y:S01]  /*3c20*/  FMUL.FTZ R58, R58, UR4 ;  /* 0x000000043a3a7c20 */ /* 0x000fe20008410000 */
[----:B------:R-:W0:Y:S01]  /*3c30*/  MUFU.TANH R56, R56 ;  /* 0x0000003800387308 */ /* 0x000e220000002400 */
[----:B------:R-:W-:Y:S01]  /*3c40*/  FMUL.FTZ R49, R49, UR4 ;  /* 0x0000000431317c20 */ /* 0x000fe20008410000 */
[----:B------:R-:W-:Y:S01]  /*3c50*/  FMUL.FTZ R59, R59, UR4 ;  /* 0x000000043b3b7c20 */ /* 0x000fe20008410000 */
[----:B------:R-:W-:Y:S01]  /*3c60*/  FMUL.FTZ R52, R52, UR4 ;  /* 0x0000000434347c20 */ /* 0x000fe20008410000 */
[----:B------:R-:W-:-:S02]  /*3c70*/  IMAD.U32 R3, RZ, RZ, UR5 ;  /* 0x00000005ff037e24 */ /* 0x000fc4000f8e00ff */
[----:B------:R-:W-:Y:S01]  /*3c80*/  FMUL.FTZ R62, R62, UR4 ;  /* 0x000000043e3e7c20 */ /* 0x000fe20008410000 */
[----:B------:R-:W-:Y:S01]  /*3c90*/  FMUL.FTZ R53, R53, UR4 ;  /* 0x0000000435357c20 */ /* 0x000fe20008410000 */
[----:B------:R-:W-:Y:S01]  /*3ca0*/  FMUL.FTZ R63, R63, UR4 ;  /* 0x000000043f3f7c20 */ /* 0x000fe20008410000 */
[----:B------:R-:W1:Y:S01]  /*3cb0*/  MUFU.TANH R57, R57 ;  /* 0x0000003900397308 */ /* 0x000e620000002400 */
[----:B------:R-:W-:Y:S02]  /*3cc0*/  IMAD R2, R3, -0x50, R2 ;  /* 0xffffffb003027824 */ /* 0x000fe400078e0202 */
[----:B------:R-:W-:Y:S01]  /*3cd0*/  FMUL.FTZ R40, R40, UR4 ;  /* 0x0000000428287c20 */ /* 0x000fe20008410000 */
[----:B------:R-:W-:Y:S01]  /*3ce0*/  FMUL.FTZ R50, R50, UR4 ;  /* 0x0000000432327c20 */ /* 0x000fe20008410000 */
[----:B------:R-:W-:Y:S01]  /*3cf0*/  FMUL.FTZ R41, R41, UR4 ;  /* 0x0000000429297c20 */ /* 0x000fe20008410000 */
[----:B------:R-:W-:Y:S01]  /*3d00*/  FMUL.FTZ R51, R51, UR4 ;  /* 0x0000000433337c20 */ /* 0x000fe20008410000 */
[----:B------:R-:W-:Y:S01]  /*3d10*/  ISETP.GT.AND P2, PT, R2, RZ, PT ;  /* 0x000000ff0200720c */ /* 0x000fe20003f44270 */
[----:B------:R-:W-:Y:S01]  /*3d20*/  FMUL.FTZ R44, R44, UR4 ;  /* 0x000000042c2c7c20 */ /* 0x000fe20008410000 */
[----:B------:R-:W2:Y:S01]  /*3d30*/  MUFU.TANH R60, R60 ;  /* 0x0000003c003c7308 */ /* 0x000ea20000002400 */
[----:B------:R-:W-:Y:S01]  /*3d40*/  ISETP.GT.AND P1, PT, R2, 0x1, PT ;  /* 0x000000010200780c */ /* 0x000fe20003f24270 */
[----:B------:R-:W-:Y:S01]  /*3d50*/  FMUL.FTZ R54, R54, UR4 ;  /* 0x0000000436367c20 */ /* 0x000fe20008410000 */
[----:B------:R-:W-:Y:S01]  /*3d60*/  ISETP.GT.AND P6, PT, R2, 0x8, PT ;  /* 0x000000080200780c */ /* 0x000fe20003fc4270 */
[----:B------:R-:W-:Y:S01]  /*3d70*/  FMUL.FTZ R45, R45, UR4 ;  /* 0x000000042d2d7c20 */ /* 0x000fe20008410000 */
[----:B0-----:R-:W-:Y:S01]  /*3d80*/  FSEL R56, R56, -INF , P2 ;  /* 0xff80000038387808 */ /* 0x001fe20001000000 */
[----:B------:R-:W-:Y:S01]  /*3d90*/  FMUL.FTZ R55, R55, UR4 ;  /* 0x0000000437377c20 */ /* 0x000fe20008410000 */
[----:B------:R-:W-:Y:S01]  /*3da0*/  ISETP.GT.AND P5, PT, R2, 0x9, PT ;  /* 0x000000090200780c */ /* 0x000fe20003fa4270 */
[----:B------:R-:W0:Y:S01]  /*3db0*/  MUFU.TANH R61, R61 ;  /* 0x0000003d003d7308 */ /* 0x000e220000002400 */
[----:B-1----:R-:W-:Y:S01]  /*3dc0*/  FSEL R57, R57, -INF , P1 ;  /* 0xff80000039397808 */ /* 0x002fe20000800000 */
[----:B------:R-:W-:Y:S01]  /*3dd0*/  FMUL.FTZ R32, R32, UR4 ;  /* 0x0000000420207c20 */ /* 0x000fe20008410000 */
[----:B------:R-:W-:Y:S01]  /*3de0*/  ISETP.GT.AND P4, PT, R2, 0x10, PT ;  /* 0x000000100200780c */ /* 0x000fe20003f84270 */
[----:B------:R-:W-:Y:S01]  /*3df0*/  FMUL.FTZ R42, R42, UR4 ;  /* 0x000000042a2a7c20 */ /* 0x000fe20008410000 */
[----:B------:R-:W-:Y:S01]  /*3e00*/  FMNMX.FTZ R3, R56, R57, !PT ;  /* 0x0000003938037209 */ /* 0x000fe20007810000 */
[----:B------:R-:W-:Y:S01]  /*3e10*/  FMUL.FTZ R33, R33, UR4 ;  /* 0x0000000421217c20 */ /* 0x000fe20008410000 */
[----:B------:R-:W-:Y:S01]  /*3e20*/  ISETP.GT.AND P3, PT, R2, 0x11, PT ;  /* 0x000000110200780c */ /* 0x000fe20003f64270 */
[----:B------:R-:W1:Y:S01]  /*3e30*/  MUFU.TANH R48, R48 ;  /* 0x0000003000307308 */ /* 0x000e620000002400 */
[----:B--2---:R-:W-:Y:S01]  /*3e40*/  FSEL R60, R60, -INF , P6 ;  /* 0xff8000003c3c7808 */ /* 0x004fe20003000000 */
[----:B------:R-:W-:Y:S01]  /*3e50*/  FMUL.FTZ R43, R43, UR4 ;  /* 0x000000042b2b7c20 */ /* 0x000fe20008410000 */
[----:B------:R-:W-:Y:S01]  /*3e60*/  FMUL.FTZ R36, R36, UR4 ;  /* 0x0000000424247c20 */ /* 0x000fe20008410000 */
[----:B------:R-:W-:Y:S01]  /*3e70*/  FMUL.FTZ R46, R46, UR4 ;  /* 0x000000042e2e7c20 */ /* 0x000fe20008410000 */
[----:B------:R-:W-:Y:S01]  /*3e80*/  FMNMX.FTZ R4, R60, R3, !PT ;  /* 0x000000033c047209 */ /* 0x000fe20007810000 */
[----:B------:R-:W-:Y:S01]  /*3e90*/  FMUL.FTZ R37, R37, UR4 ;  /* 0x0000000425257c20 */ /* 0x000fe20008410000 */
[----:B------:R-:W-:Y:S01]  /*3ea0*/  FMUL.FTZ R47, R47, UR4 ;  /* 0x000000042f2f7c20 */ /* 0x000fe20008410000 */
[----:B------:R-:W2:Y:S01]  /*3eb0*/  MUFU.TANH R58, R58 ;  /* 0x0000003a003a7308 */ /* 0x000ea20000002400 */
[----:B0-----:R-:W-:Y:S01]  /*3ec0*/  FSEL R61, R61, -INF , P5 ;  /* 0xff8000003d3d7808 */ /* 0x001fe20002800000 */
[----:B------:R-:W-:Y:S01]  /*3ed0*/  FMUL.FTZ R24, R24, UR4 ;  /* 0x0000000418187c20 */ /* 0x000fe20008410000 */
[----:B------:R-:W-:Y:S01]  /*3ee0*/  FMUL.FTZ R34, R34, UR4 ;  /* 0x0000000422227c20 */ /* 0x000fe20008410000 */
[----:B------:R-:W-:Y:S01]  /*3ef0*/  FMUL.FTZ R25, R25, UR4 ;  /* 0x0000000419197c20 */ /* 0x000fe20008410000 */
[----:B------:R-:W-:Y:S01]  /*3f00*/  FMNMX.FTZ R3, R61, R4, !PT ;  /* 0x000000043d037209 */ /* 0x000fe20007810000 */
[----:B------:R-:W-:Y:S01]  /*3f10*/  FMUL.FTZ R35, R35, UR4 ;  /* 0x0000000423237c20 */ /* 0x000fe20008410000 */
[----:B------:R-:W-:Y:S01]  /*3f20*/  FMUL.FTZ R28, R28, UR4 ;  /* 0x000000041c1c7c20 */ /* 0x000fe20008410000 */
[----:B------:R-:W0:Y:S01]  /*3f30*/  MUFU.TANH R49, R49 ;  /* 0x0000003100317308 */ /* 0x000e220000002400 */
[----:B-1----:R-:W-:Y:S01]  /*3f40*/  FSEL R48, R48, -INF , P4 ;  /* 0xff80000030307808 */ /* 0x002fe20002000000 */
[----:B------:R-:W-:Y:S01]  /*3f50*/  FMUL.FTZ R29, R29, UR4 ;  /* 0x000000041d1d7c20 */ /* 0x000fe20008410000 */
[----:B------:R-:W-:Y:S01]  /*3f60*/  FMUL.FTZ R38, R38, UR4 ;  /* 0x0000000426267c20 */ /* 0x000fe20008410000 */
[----:B------:R-:W-:Y:S01]  /*3f70*/  FMUL.FTZ R39, R39, UR4 ;  /* 0x0000000427277c20 */ /* 0x000fe20008410000 */
[----:B------:R-:W-:Y:S01]  /*3f80*/  FMNMX.FTZ R4, R48, R3, !PT ;  /* 0x0000000330047209 */ /* 0x000fe20007810000 */
[----:B------:R-:W-:Y:S01]  /*3f90*/  FMUL.FTZ R26, R26, UR4 ;  /* 0x000000041a1a7c20 */ /* 0x000fe20008410000 */
[----:B------:R-:W-:Y:S01]  /*3fa0*/  FMUL.FTZ R27, R27, UR4 ;  /* 0x000000041b1b7c20 */ /* 0x000fe20008410000 */
[----:B------:R-:W1:Y:S01]  /*3fb0*/  MUFU.TANH R59, R59 ;  /* 0x0000003b003b7308 */ /* 0x000e620000002400 */
[----:B--2---:R-:W-:Y:S01]  /*3fc0*/  FSEL R58, R58, -INF , P2 ;  /* 0xff8000003a3a7808 */ /* 0x004fe20001000000 */
[----:B------:R-:W-:Y:S01]  /*3fd0*/  FMUL.FTZ R30, R30, UR4 ;  /* 0x000000041e1e7c20 */ /* 0x000fe20008410000 */
[----:B------:R-:W-:Y:S01]  /*3fe0*/  ISETP.GT.AND P2, PT, R2, 0x18, PT ;  /* 0x000000180200780c */ /* 0x000fe20003f44270 */
[----:B------:R-:W-:Y:S01]  /*3ff0*/  FMUL.FTZ R31, R31, UR4 ;  /* 0x000000041f1f7c20 */ /* 0x000fe20008410000 */
[----:B------:R-:W-:Y:S01]  /*4000*/  ULDC UR5, c[0x0][0x988] ;  /* 0x0002620000057ab9 */ /* 0x000fe20000000800 */
[----:B------:R-:W-:Y:S01]  /*4010*/  P2R R20, PR, RZ, 0x1 ;  /* 0x00000001ff147803 */ /* 0x000fe20000000000 */
[----:B------:R-:W-:Y:S01]  /*4020*/  UISETP.GE.AND UP0, UPT, UR61, 0x51, UPT ;  /* 0x000000513d00788c */ /* 0x000fe2000bf06270 */
[----:B------:R-:W2:Y:S01]  /*4030*/  MUFU.TANH R52, R52 ;  /* 0x0000003400347308 */ /* 0x000ea20000002400 */
[----:B0-----:R-:W-:-:S02]  /*4040*/  FSEL R49, R49, -INF , P3 ;  /* 0xff80000031317808 */ /* 0x001fc40001800000 */
[----:B------:R-:W-:Y:S02]  /*4050*/  CS2R R150, SRZ ;  /* 0x0000000000967805 */ /* 0x000fe4000001ff00 */
[----:B------:R-:W-:Y:S02]  /*4060*/  CS2R R148, SRZ ;  /* 0x0000000000947805 */ /* 0x000fe4000001ff00 */
[----:B------:R-:W-:Y:S02]  /*4070*/  CS2R R146, SRZ ;  /* 0x0000000000927805 */ /* 0x000fe4000001ff00 */
[----:B------:R-:W-:Y:S02]  /*4080*/  FMNMX.FTZ R3, R49, R4, !PT ;  /* 0x0000000431037209 */ /* 0x000fe40007810000 */
[----:B------:R-:W-:Y:S02]  /*4090*/  CS2R R144, SRZ ;  /* 0x0000000000907805 */ /* 0x000fe4000001ff00 */
[----:B------:R-:W-:Y:S01]  /*40a0*/  CS2R R142, SRZ ;  /* 0x00000000008e7805 */ /* 0x000fe2000001ff00 */
[----:B------:R-:W0:Y:S01]  /*40b0*/  MUFU.TANH R62, R62 ;  /* 0x0000003e003e7308 */ /* 0x000e220000002400 */
[----:B-1----:R-:W-:-:S02]  /*40c0*/  FSEL R59, R59, -INF , P1 ;  /* 0xff8000003b3b7808 */ /* 0x002fc40000800000 */
[----:B------:R-:W-:Y:S02]  /*40d0*/  CS2R R140, SRZ ;  /* 0x00000000008c7805 */ /* 0x000fe4000001ff00 */
[----:B------:R-:W-:Y:S02]  /*40e0*/  ISETP.GT.AND P1, PT, R2, 0x19, PT ;  /* 0x000000190200780c */ /* 0x000fe40003f24270 */
[----:B------:R-:W-:Y:S02]  /*40f0*/  CS2R R138, SRZ ;  /* 0x00000000008a7805 */ /* 0x000fe4000001ff00 */
[----:B------:R-:W-:Y:S02]  /*4100*/  CS2R R136, SRZ ;  /* 0x0000000000887805 */ /* 0x000fe4000001ff00 */
[----:B------:R-:W-:Y:S02]  /*4110*/  CS2R R134, SRZ ;  /* 0x0000000000867805 */ /* 0x000fe4000001ff00 */
[----:B------:R-:W-:Y:S01]  /*4120*/  CS2R R132, SRZ ;  /* 0x0000000000847805 */ /* 0x000fe2000001ff00 */
[----:B------:R-:W1:Y:S01]  /*4130*/  MUFU.TANH R53, R53 ;  /* 0x0000003500357308 */ /* 0x000e620000002400 */
[----:B--2---:R-:W-:-:S02]  /*4140*/  FSEL R52, R52, -INF , P2 ;  /* 0xff80000034347808 */ /* 0x004fc40001000000 */
[----:B------:R-:W-:Y:S02]  /*4150*/  CS2R R130, SRZ ;  /* 0x0000000000827805 */ /* 0x000fe4000001ff00 */
[----:B------:R-:W-:Y:S02]  /*4160*/  CS2R R128, SRZ ;  /* 0x0000000000807805 */ /* 0x000fe4000001ff00 */
[----:B------:R-:W-:Y:S02]  /*4170*/  CS2R R126, SRZ ;  /* 0x00000000007e7805 */ /* 0x000fe4000001ff00 */
[----:B------:R-:W-:Y:S02]  /*4180*/  FMNMX.FTZ R4, R52, R3, !PT ;  /* 0x0000000334047209 */ /* 0x000fe40007810000 */
[----:B------:R-:W-:Y:S02]  /*4190*/  CS2R R124, SRZ ;  /* 0x00000000007c7805 */ /* 0x000fe4000001ff00 */
[----:B------:R-:W-:Y:S01]  /*41a0*/  CS2R R122, SRZ ;  /* 0x00000000007a7805 */ /* 0x000fe2000001ff00 */
[----:B------:R-:W2:Y:S01]  /*41b0*/  MUFU.TANH R63, R63 ;  /* 0x0000003f003f7308 */ /* 0x000ea20000002400 */
[----:B0-----:R-:W-:-:S02]  /*41c0*/  FSEL R62, R62, -INF , P6 ;  /* 0xff8000003e3e7808 */ /* 0x001fc40003000000 */
[----:B------:R-:W-:Y:S02]  /*41d0*/  CS2R R120, SRZ ;  /* 0x0000000000787805 */ /* 0x000fe4000001ff00 */
[----:B------:R-:W-:Y:S02]  /*41e0*/  ISETP.GT.AND P6, PT, R2, 0x20, PT ;  /* 0x000000200200780c */ /* 0x000fe40003fc4270 */
[----:B------:R-:W-:Y:S02]  /*41f0*/  CS2R R118, SRZ ;  /* 0x0000000000767805 */ /* 0x000fe4000001ff00 */
[----:B------:R-:W-:Y:S02]  /*4200*/  CS2R R116, SRZ ;  /* 0x0000000000747805 */ /* 0x000fe4000001ff00 */
[----:B------:R-:W-:Y:S02]  /*4210*/  CS2R R114, SRZ ;  /* 0x0000000000727805 */ /* 0x000fe4000001ff00 */
[----:B------:R-:W-:Y:S01]  /*4220*/  CS2R R112, SRZ ;  /* 0x0000000000707805 */ /* 0x000fe2000001ff00 */
[----:B------:R-:W0:Y:S01]  /*4230*/  MUFU.TANH R40, R40 ;  /* 0x0000002800287308 */ /* 0x000e220000002400 */
[----:B-1----:R-:W-:-:S02]  /*4240*/  FSEL R53, R53, -INF , P1 ;  /* 0xff80000035357808 */ /* 0x002fc40000800000 */
[----:B------:R-:W-:Y:S02]  /*4250*/  CS2R R110, SRZ ;  /* 0x00000000006e7805 */ /* 0x000fe4000001ff00 */
[----:B------:R-:W-:Y:S02]  /*4260*/  CS2R R108, SRZ ;  /* 0x00000000006c7805 */ /* 0x000fe4000001ff00 */
[----:B------:R-:W-:Y:S02]  /*4270*/  CS2R R106, SRZ ;  /* 0x00000000006a7805 */ /* 0x000fe4000001ff00 */
[----:B------:R-:W-:Y:S02]  /*4280*/  FMNMX.FTZ R3, R53, R4, !PT ;  /* 0x0000000435037209 */ /* 0x000fe40007810000 */
[----:B------:R-:W-:Y:S02]  /*4290*/  CS2R R104, SRZ ;  /* 0x0000000000687805 */ /* 0x000fe4000001ff00 */
[----:B------:R-:W-:Y:S01]  /*42a0*/  CS2R R102, SRZ ;  /* 0x0000000000667805 */ /* 0x000fe2000001ff00 */
[----:B------:R-:W1:Y:S01]  /*42b0*/  MUFU.TANH R50, R50 ;  /* 0x0000003200327308 */ /* 0x000e620000002400 */
[----:B--2---:R-:W-:-:S02]  /*42c0*/  FSEL R63, R63, -INF , P5 ;  /* 0xff8000003f3f7808 */ /* 0x004fc40002800000 */
[----:B------:R-:W-:Y:S02]  /*42d0*/  CS2R R100, SRZ ;  /* 0x0000000000647805 */ /* 0x000fe4000001ff00 */
[----:B------:R-:W-:Y:S02]  /*42e0*/  ISETP.GT.AND P5, PT, R2, 0x21, PT ;  /* 0x000000210200780c */ /* 0x000fe40003fa4270 */
[----:B------:R-:W-:Y:S02]  /*42f0*/  CS2R R98, SRZ ;  /* 0x0000000000627805 */ /* 0x000fe4000001ff00 */
[----:B------:R-:W-:Y:S02]  /*4300*/  CS2R R96, SRZ ;  /* 0x0000000000607805 */ /* 0x000fe4000001ff00 */
[----:B------:R-:W-:Y:S02]  /*4310*/  CS2R R94, SRZ ;  /* 0x00000000005e7805 */ /* 0x000fe4000001ff00 */
[----:B------:R-:W-:Y:S01]  /*4320*/  CS2R R92, SRZ ;  /* 0x00000000005c7805 */ /* 0x000fe2000001ff00 */
        /* <DEDUP_REMOVED lines=22> */
[----:B------:R-:W-:Y:S01]  /*4490*/  CS2R R64, SRZ ;  /* 0x0000000000407805 */ /* 0x000fe2000001ff00 */
[----:B------:R-:W2:Y:S01]  /*44a0*/  MUFU.TANH R54, R54 ;  /* 0x0000003600367308 */ /* 0x000ea20000002400 */
[----:B0-----:R-:W-:-:S02]  /*44b0*/  FSEL R51, R51, -INF , P3 ;  /* 0xff80000033337808 */ /* 0x001fc40001800000 */
[----:B------:R-:W-:-:S05]  /*44c0*/  ISETP.GT.AND P3, PT, R2, 0x29, PT ;  /* 0x000000290200780c */ /* 0x000fca0003f64270 */
[----:B------:R-:W0:Y:S01]  /*44d0*/  MUFU.TANH R45, R45 ;  /* 0x0000002d002d7308 */ /* 0x000e220000002400 */
[----:B-1----:R-:W-:-:S04]  /*44e0*/  FSEL R44, R44, -INF , P4 ;  /* 0xff8000002c2c7808 */ /* 0x002fc80002000000 */
[----:B------:R-:W-:-:S03]  /*44f0*/  FMNMX.FTZ R4, R44, R3, !PT ;  /* 0x000000032c047209 */ /* 0x000fc60007810000 */
[----:B------:R-:W1:Y:S01]  /*4500*/  MUFU.TANH R55, R55 ;  /* 0x0000003700377308 */ /* 0x000e620000002400 */
[----:B--2---:R-:W-:Y:S02]  /*4510*/  FSEL R54, R54, -INF , P2 ;  /* 0xff80000036367808 */ /* 0x004fe40001000000 */
[----:B------:R-:W-:-:S05]  /*4520*/  ISETP.GT.AND P2, PT, R2, 0x30, PT ;  /* 0x000000300200780c */ /* 0x000fca0003f44270 */
[----:B------:R-:W2:Y:S01]  /*4530*/  MUFU.TANH R32, R32 ;  /* 0x0000002000207308 */ /* 0x000ea20000002400 */
[----:B0-----:R-:W-:-:S04]  /*4540*/  FSEL R45, R45, -INF , P3 ;  /* 0xff8000002d2d7808 */ /* 0x001fc80001800000 */
[----:B------:R-:W-:-:S03]  /*4550*/  FMNMX.FTZ R3, R45, R4, !PT ;  /* 0x000000042d037209 */ /* 0x000fc60007810000 */
[----:B------:R-:W0:Y:S01]  /*4560*/  MUFU.TANH R42, R42 ;  /* 0x0000002a002a7308 */ /* 0x000e220000002400 */
[----:B-1----:R-:W-:Y:S02]  /*4570*/  FSEL R55, R55, -INF , P1 ;  /* 0xff80000037377808 */ /* 0x002fe40000800000 */
[----:B------:R-:W-:-:S05]  /*4580*/  ISETP.GT.AND P1, PT, R2, 0x31, PT ;  /* 0x000000310200780c */ /* 0x000fca0003f24270 */
        /* <DEDUP_REMOVED lines=44> */
[----:B------:R-:W1:Y:S06]  /*4850*/  SHFL.BFLY PT, R3, R2, 0x2, 0x1f ;  /* 0x0c401f0002037f89 */ /* 0x000e6c00000e0000 */
[----:B------:R-:W3:Y:S01]  /*4860*/  MUFU.TANH R27, R27 ;  /* 0x0000001b001b7308 */ /* 0x000ee20000002400 */
[----:B--2---:R-:W-:-:S07]  /*4870*/  FSEL R39, R39, -INF , P5 ;  /* 0xff80000027277808 */ /* 0x004fce0002800000 */
[----:B------:R-:W2:Y:S01]  /*4880*/  MUFU.TANH R30, R30 ;  /* 0x0000001e001e7308 */ /* 0x000ea20000002400 */
[----:B0-----:R-:W-:-:S07]  /*4890*/  FSEL R26, R26, -INF , P4 ;  /* 0xff8000001a1a7808 */ /* 0x001fce0002000000 */
[----:B------:R-:W0:Y:S01]  /*48a0*/  MUFU.TANH R31, R31 ;  /* 0x0000001f001f7308 */ /* 0x000e220000002400 */
[----:B---3--:R-:W-:Y:S02]  /*48b0*/  FSEL R27, R27, -INF , P3 ;  /* 0xff8000001b1b7808 */ /* 0x008fe40001800000 */
[----:B-1----:R-:W-:-:S05]  /*48c0*/  FMNMX.FTZ R3, R2, R3, !PT ;  /* 0x0000000302037209 */ /* 0x002fca0007810000 */
[----:B------:R-:W1:Y:S01]  /*48d0*/  SHFL.BFLY PT, R4, R3, 0x1, 0x1f ;  /* 0x0c201f0003047f89 */ /* 0x000e6200000e0000 */
[----:B--2---:R-:W-:Y:S02]  /*48e0*/  FSEL R30, R30, -INF , P2 ;  /* 0xff8000001e1e7808 */ /* 0x004fe40001000000 */
[----:B0-----:R-:W-:Y:S02]  /*48f0*/  FSEL R31, R31, -INF , P1 ;  /* 0xff8000001f1f7808 */ /* 0x001fe40000800000 */
[----:B-1----:R-:W-:Y:S02]  /*4900*/  FMNMX.FTZ R4, R3, R4, !PT ;  /* 0x0000000403047209 */ /* 0x002fe40007810000 */
        /* <DEDUP_REMOVED lines=42> */
[----:B------:R-:W-:Y:S02]  /*4bb0*/  F2FP.BF16.F32.PACK_AB R208, R57, R56 ;  /* 0x0000003839d0723e */ /* 0x000fe400000010ff */
[----:B------:R-:W-:Y:S02]  /*4bc0*/  CS2R R56, SRZ ;  /* 0x0000000000387805 */ /* 0x000fe4000001ff00 */
[----:B------:R-:W-:Y:S01]  /*4bd0*/  FMNMX.FTZ R2, R38, R3, !PT ;  /* 0x0000000326027209 */ /* 0x000fe20007810000 */
[----:B------:R-:W-:Y:S03]  /*4be0*/  MUFU.EX2 R48, R48 ;  /* 0x0000003000307308 */ /* 0x000fe60000000800 */
        /* <DEDUP_REMOVED lines=9> */
[----:B------:R-:W2:Y:S01]  /*4c80*/  MUFU.EX2 R53, R53 ;  /* 0x0000003500357308 */ /* 0x000ea20000000800 */
[----:B0-----:R-:W-:-:S07]  /*4c90*/  F2FP.BF16.F32.PACK_AB R204, R49, R48 ;  /* 0x0000003031cc723e */ /* 0x001fce00000010ff */
[----:B------:R-:W-:Y:S08]  /*4ca0*/  MUFU.EX2 R40, R40 ;  /* 0x0000002800287308 */ /* 0x000ff00000000800 */
[----:B------:R-:W0:Y:S01]  /*4cb0*/  MUFU.EX2 R41, R41 ;  /* 0x0000002900297308 */ /* 0x000e220000000800 */
[----:B--2---:R-:W-:Y:S02]  /*4cc0*/  F2FP.BF16.F32.PACK_AB R206, R53, R52 ;  /* 0x0000003435ce723e */ /* 0x004fe400000010ff */
[----:B-1----:R-:W-:-:S05]  /*4cd0*/  FMNMX.FTZ R5, R2, R3, !PT ;  /* 0x0000000302057209 */ /* 0x002fca0007810000 */
[----:B------:R-:W-:Y:S01]  /*4ce0*/  MUFU.EX2 R44, R44 ;  /* 0x0000002c002c7308 */ /* 0x000fe20000000800 */
[----:B------:R-:W1:Y:S07]  /*4cf0*/  SHFL.BFLY PT, R2, R5, 0x1, 0x1f ;  /* 0x0c201f0005027f89 */ /* 0x000e6e00000e0000 */
[----:B------:R-:W2:Y:S01]  /*4d00*/  MUFU.EX2 R45, R45 ;  /* 0x0000002d002d7308 */ /* 0x000ea20000000800 */
[----:B0-----:R-:W-:-:S07]  /*4d10*/  F2FP.BF16.F32.PACK_AB R200, R41, R40 ;  /* 0x0000002829c8723e */ /* 0x001fce00000010ff */
[----:B------:R-:W-:Y:S08]  /*4d20*/  MUFU.EX2 R32, R32 ;  /* 0x0000002000207308 */ /* 0x000ff00000000800 */
[----:B------:R-:W-:Y:S01]  /*4d30*/  MUFU.EX2 R33, R33 ;  /* 0x0000002100217308 */ /* 0x000fe20000000800 */
[----:B--2---:R-:W-:Y:S02]  /*4d40*/  F2FP.BF16.F32.PACK_AB R202, R45, R44 ;  /* 0x0000002c2dca723e */ /* 0x004fe400000010ff */
[----:B-1----:R-:W-:-:S04]  /*4d50*/  FMNMX.FTZ R3, R5, R2, !PT ;  /* 0x0000000205037209 */ /* 0x002fc80007810000 */
[C---:B------:R-:W-:Y:S01]  /*4d60*/  FSETP.NEU.FTZ.AND P1, PT, R3.reuse, -INF , PT ;  /* 0xff8000000300780b */ /* 0x040fe20003f3d000 */
[----:B------:R-:W-:Y:S01]  /*4d70*/  FMUL.FTZ R2, R3, UR5 ;  /* 0x0000000503027c20 */ /* 0x000fe20008410000 */
[----:B------:R0:W-:Y:S04]  /*4d80*/  MUFU.EX2 R5, R14 ;  /* 0x0000000e00057308 */ /* 0x0001e80000000800 */
[----:B------:R-:W-:Y:S02]  /*4d90*/  FSEL R2, R2, RZ, P1 ;  /* 0x000000ff02027208 */ /* 0x000fe40000800000 */
[----:B------:R-:W-:Y:S02]  /*4da0*/  ISETP.NE.AND P1, PT, R19, RZ, PT ;  /* 0x000000ff1300720c */ /* 0x000fe40003f25270 */
[----:B------:R-:W-:Y:S01]  /*4db0*/  MUFU.EX2 R36, R36 ;  /* 0x0000002400247308 */ /* 0x000fe20000000800 */
[--C-:B------:R-:W-:Y:S01]  /*4dc0*/  FFMA.FTZ R58, R58, UR5, -R2.reuse ;  /* 0x000000053a3a7c23 */ /* 0x100fe20008010802 */
[--C-:B------:R-:W-:Y:S01]  /*4dd0*/  FFMA.FTZ R59, R59, UR5, -R2.reuse ;  /* 0x000000053b3b7c23 */ /* 0x100fe20008010802 */
[--C-:B------:R-:W-:Y:S01]  /*4de0*/  FFMA.FTZ R62, R62, UR5, -R2.reuse ;  /* 0x000000053e3e7c23 */ /* 0x100fe20008010802 */
[--C-:B------:R-:W-:Y:S01]  /*4df0*/  FFMA.FTZ R63, R63, UR5, -R2.reuse ;  /* 0x000000053f3f7c23 */ /* 0x100fe20008010802 */
[--C-:B------:R-:W-:Y:S01]  /*4e00*/  FFMA.FTZ R50, R50, UR5, -R2.reuse ;  /* 0x0000000532327c23 */ /* 0x100fe20008010802 */
[----:B0-----:R-:W-:Y:S01]  /*4e10*/  FADD.FTZ R14, R60, R21 ;  /* 0x000000153c0e7221 */ /* 0x001fe20000010000 */
        /* <DEDUP_REMOVED lines=8> */
[----:B------:R-:W-:Y:S01]  /*4ea0*/  FFMA.FTZ R46, R46, UR5, -R2 ;  /* 0x000000052e2e7c23 */ /* 0x000fe20008010802 */
[----:B------:R-:W0:Y:S01]  /*4eb0*/  MUFU.EX2 R59, R59 ;  /* 0x0000003b003b7308 */ /* 0x000e220000000800 */
[----:B------:R-:W-:-:S02]  /*4ec0*/  @P1 VIADD R0, R0, 0x38840 ;  /* 0x0003884000001836 */ /* 0x000fc40000000000 */
[----:B------:R-:W-:Y:S01]  /*4ed0*/  FADD.FTZ R29, R49, R14 ;  /* 0x0000000e311d7221 */ /* 0x000fe20000010000 */
[--C-:B------:R-:W-:Y:S01]  /*4ee0*/  FFMA.FTZ R47, R47, UR5, -R2.reuse ;  /* 0x000000052f2f7c23 */ /* 0x100fe20008010802 */
[--C-:B------:R-:W-:Y:S01]  /*4ef0*/  FFMA.FTZ R34, R34, UR5, -R2.reuse ;  /* 0x0000000522227c23 */ /* 0x100fe20008010802 */
[----:B------:R-:W-:Y:S01]  /*4f00*/  FFMA.FTZ R35, R35, UR5, -R2 ;  /* 0x0000000523237c23 */ /* 0x000fe20008010802 */
[----:B------:R-:W-:Y:S01]  /*4f10*/  FADD.FTZ R20, R52, R29 ;  /* 0x0000001d34147221 */ /* 0x000fe20000010000 */
[----:B------:R-:W-:Y:S01]  /*4f20*/  @P1 PRMT R0, R23, 0x654, R0 ;  /* 0x0000065417001816 */ /* 0x000fe20000000000 */
[----:B------:R-:W1:Y:S01]  /*4f30*/  MUFU.EX2 R62, R62 ;  /* 0x0000003e003e7308 */ /* 0x000e620000000800 */
[----:B------:R-:W-:Y:S01]  /*4f40*/  FFMA.FTZ R38, R38, UR5, -R2 ;  /* 0x0000000526267c23 */ /* 0x000fe20008010802 */
[----:B------:R-:W-:Y:S01]  /*4f50*/  FADD.FTZ R29, R53, R20 ;  /* 0x00000014351d7221 */ /* 0x000fe20000010000 */
[----:B------:R2:W-:Y:S01]  /*4f60*/  @P1 SYNCS.ARRIVE.TRANS64.RED.A1T0 RZ, [R0+URZ], RZ ;  /* 0x000000ff00ff19a7 */ /* 0x0005e2000810043f */
[--C-:B------:R-:W-:Y:S01]  /*4f70*/  FFMA.FTZ R39, R39, UR5, -R2.reuse ;  /* 0x0000000527277c23 */ /* 0x100fe20008010802 */
[--C-:B------:R-:W-:Y:S01]  /*4f80*/  FFMA.FTZ R26, R26, UR5, -R2.reuse ;  /* 0x000000051a1a7c23 */ /* 0x100fe20008010802 */
[----:B------:R-:W-:Y:S01]  /*4f90*/  FADD.FTZ R20, R40, R29 ;  /* 0x0000001d28147221 */ /* 0x000fe20000010000 */
[----:B------:R-:W-:Y:S01]  /*4fa0*/  FFMA.FTZ R27, R27, UR5, -R2 ;  /* 0x000000051b1b7c23 */ /* 0x000fe20008010802 */
[----:B------:R-:W3:Y:S01]  /*4fb0*/  MUFU.EX2 R63, R63 ;  /* 0x0000003f003f7308 */ /* 0x000ee20000000800 */
[----:B0-----:R-:W-:Y:S01]  /*4fc0*/  FADD.FTZ R21, R58, R59 ;  /* 0x0000003b3a157221 */ /* 0x001fe20000010000 */
[----:B------:R-:W-:Y:S01]  /*4fd0*/  FADD.FTZ R29, R41, R20 ;  /* 0x00000014291d7221 */ /* 0x000fe20000010000 */
[--C-:B------:R-:W-:Y:S01]  /*4fe0*/  FFMA.FTZ R30, R30, UR5, -R2.reuse ;  /* 0x000000051e1e7c23 */ /* 0x100fe20008010802 */
[----:B------:R-:W-:Y:S01]  /*4ff0*/  FFMA.FTZ R2, R31, UR5, -R2 ;  /* 0x000000051f027c23 */ /* 0x000fe20008010802 */
[----:B------:R-:W-:Y:S01]  /*5000*/  PLOP3.LUT P1, PT, PT, PT, UP0, 0x80, 0x0 ;  /* 0x000000000000781c */ /* 0x000fe20003f2f008 */
[----:B--2---:R-:W-:Y:S01]  /*5010*/  FADD.FTZ R0, R44, R29 ;  /* 0x0000001d2c007221 */ /* 0x004fe20000010000 */
[----:B------:R-:W-:Y:S01]  /*5020*/  F2FP.BF16.F32.PACK_AB R196, R33, R32 ;  /* 0x0000002021c4723e */ /* 0x000fe200000010ff */
[----:B------:R-:W0:Y:S01]  /*5030*/  MUFU.EX2 R50, R50 ;  /* 0x0000003200327308 */ /* 0x000e220000000800 */
[----:B-1----:R-:W-:Y:S01]  /*5040*/  FADD.FTZ R14, R62, R21 ;  /* 0x000000153e0e7221 */ /* 0x002fe20000010000 */
[----:B------:R-:W-:Y:S01]  /*5050*/  FADD.FTZ R29, R45, R0 ;  /* 0x000000002d1d7221 */ /* 0x000fe20000010000 */
[----:B------:R-:W-:-:S02]  /*5060*/  F2FP.BF16.F32.PACK_AB R209, R59, R58 ;  /* 0x0000003a3bd1723e */ /* 0x000fc400000010ff */
[----:B------:R-:W-:Y:S02]  /*5070*/  CS2R R60, SRZ ;  /* 0x00000000003c7805 */ /* 0x000fe4000001ff00 */
[----:B------:R-:W-:Y:S02]  /*5080*/  CS2R R58, SRZ ;  /* 0x00000000003a7805 */ /* 0x000fe4000001ff00 */
[----:B------:R-:W-:Y:S02]  /*5090*/  CS2R R52, SRZ ;  /* 0x0000000000347805 */ /* 0x000fe4000001ff00 */
[----:B------:R-:W-:Y:S01]  /*50a0*/  CS2R R48, SRZ ;  /* 0x0000000000307805 */ /* 0x000fe2000001ff00 */
[----:B------:R-:W1:Y:S01]  /*50b0*/  MUFU.EX2 R51, R51 ;  /* 0x0000003300337308 */ /* 0x000e620000000800 */
[C---:B---3--:R-:W-:Y:S01]  /*50c0*/  FADD.FTZ R21, R63.reuse, R14 ;  /* 0x0000000e3f157221 */ /* 0x048fe20000010000 */
[----:B------:R-:W-:Y:S02]  /*50d0*/  F2FP.BF16.F32.PACK_AB R211, R63, R62 ;  /* 0x0000003e3fd3723e */ /* 0x000fe400000010ff */
[----:B------:R-:W-:-:S02]  /*50e0*/  CS2R R62, SRZ ;  /* 0x00000000003e7805 */ /* 0x000fc4000001ff00 */
[----:B------:R-:W-:Y:S02]  /*50f0*/  CS2R R44, SRZ ;  /* 0x00000000002c7805 */ /* 0x000fe4000001ff00 */
[----:B------:R-:W-:Y:S01]  /*5100*/  CS2R R40, SRZ ;  /* 0x0000000000287805 */ /* 0x000fe2000001ff00 */
[----:B------:R-:W2:Y:S01]  /*5110*/  MUFU.EX2 R54, R54 ;  /* 0x0000003600367308 */ /* 0x000ea20000000800 */
[----:B0-----:R-:W-:-:S07]  /*5120*/  FADD.FTZ R14, R50, R21 ;  /* 0x00000015320e7221 */ /* 0x001fce0000010000 */
[----:B------:R-:W0:Y:S01]  /*5130*/  MUFU.EX2 R55, R55 ;  /* 0x0000003700377308 */ /* 0x000e220000000800 */
[C---:B-1----:R-:W-:Y:S01]  /*5140*/  FADD.FTZ R21, R51.reuse, R14 ;  /* 0x0000000e33157221 */ /* 0x042fe20000010000 */
[----:B------:R-:W-:Y:S02]  /*5150*/  F2FP.BF16.F32.PACK_AB R205, R51, R50 ;  /* 0x0000003233cd723e */ /* 0x000fe400000010ff */
[----:B------:R-:W-:-:S04]  /*5160*/  CS2R R50, SRZ ;  /* 0x0000000000327805 */ /* 0x000fc8000001ff00 */
[----:B------:R-:W1:Y:S01]  /*5170*/  MUFU.EX2 R42, R42 ;  /* 0x0000002a002a7308 */ /* 0x000e620000000800 */
[----:B--2---:R-:W-:-:S07]  /*5180*/  FADD.FTZ R14, R54, R21 ;  /* 0x00000015360e7221 */ /* 0x004fce0000010000 */
[----:B------:R-:W2:Y:S01]  /*5190*/  MUFU.EX2 R43, R43 ;  /* 0x0000002b002b7308 */ /* 0x000ea20000000800 */
[C---:B0-----:R-:W-:Y:S01]  /*51a0*/  FADD.FTZ R21, R55.reuse, R14 ;  /* 0x0000000e37157221 */ /* 0x041fe20000010000 */
[----:B------:R-:W-:Y:S01]  /*51b0*/  FADD.FTZ R14, R32, R29 ;  /* 0x0000001d200e7221 */ /* 0x000fe20000010000 */
[----:B------:R-:W-:Y:S02]  /*51c0*/  F2FP.BF16.F32.PACK_AB R207, R55, R54 ;  /* 0x0000003637cf723e */ /* 0x000fe400000010ff */
[----:B------:R-:W-:Y:S01]  /*51d0*/  CS2R R54, SRZ ;  /* 0x0000000000367805 */ /* 0x000fe2000001ff00 */
[----:B------:R-:W-:Y:S01]  /*51e0*/  FADD.FTZ R29, R33, R14 ;  /* 0x0000000e211d7221 */ /* 0x000fe20000010000 */
[----:B------:R-:W-:Y:S01]  /*51f0*/  CS2R R32, SRZ ;  /* 0x0000000000207805 */ /* 0x000fe2000001ff00 */
[----:B------:R-:W0:Y:S01]  /*5200*/  MUFU.EX2 R46, R46 ;  /* 0x0000002e002e7308 */ /* 0x000e220000000800 */
[----:B-1----:R-:W-:Y:S01]  /*5210*/  FADD.FTZ R0, R42, R21 ;  /* 0x000000152a007221 */ /* 0x002fe20000010000 */
[----:B------:R-:W-:-:S06]  /*5220*/  FADD.FTZ R14, R36, R29 ;  /* 0x0000001d240e7221 */ /* 0x000fcc0000010000 */
[----:B------:R-:W1:Y:S01]  /*5230*/  MUFU.EX2 R47, R47 ;  /* 0x0000002f002f7308 */ /* 0x000e620000000800 */
[C---:B--2---:R-:W-:Y:S01]  /*5240*/  FADD.FTZ R21, R43.reuse, R0 ;  /* 0x000000002b157221 */ /* 0x044fe20000010000 */
[----:B------:R-:W-:Y:S02]  /*5250*/  F2FP.BF16.F32.PACK_AB R201, R43, R42 ;  /* 0x0000002a2bc9723e */ /* 0x000fe400000010ff */
[----:B------:R-:W-:-:S04]  /*5260*/  CS2R R42, SRZ ;  /* 0x00000000002a7805 */ /* 0x000fc8000001ff00 */
        /* <DEDUP_REMOVED lines=10> */
[----:B------:R-:W-:Y:S02]  /*5310*/  F2FP.BF16.F32.PACK_AB R198, R37, R36 ;  /* 0x0000002425c6723e */ /* 0x000fe400000010ff */
[----:B------:R-:W-:-:S04]  /*5320*/  CS2R R36, SRZ ;  /* 0x0000000000247805 */ /* 0x000fc8000001ff00 */
[----:B------:R-:W0:Y:S01]  /*5330*/  MUFU.EX2 R38, R38 ;  /* 0x0000002600267308 */ /* 0x000e220000000800 */
[C---:B-1----:R-:W-:Y:S01]  /*5340*/  FADD.FTZ R21, R35.reuse, R0 ;  /* 0x0000000023157221 */ /* 0x042fe20000010000 */
[----:B------:R-:W-:Y:S02]  /*5350*/  F2FP.BF16.F32.PACK_AB R197, R35, R34 ;  /* 0x0000002223c5723e */ /* 0x000fe400000010ff */
[----:B------:R-:W-:-:S04]  /*5360*/  CS2R R34, SRZ ;  /* 0x0000000000227805 */ /* 0x000fc8000001ff00 */
[----:B------:R-:W1:Y:S01]  /*5370*/  MUFU.EX2 R25, R25 ;  /* 0x0000001900197308 */ /* 0x000e620000000800 */
[----:B--2---:R-:W-:-:S07]  /*5380*/  FADD.FTZ R14, R24, R29 ;  /* 0x0000001d180e7221 */ /* 0x004fce0000010000 */
[----:B------:R-:W2:Y:S01]  /*5390*/  MUFU.EX2 R39, R39 ;  /* 0x0000002700277308 */ /* 0x000ea20000000800 */
[----:B0-----:R-:W-:-:S07]  /*53a0*/  FADD.FTZ R0, R38, R21 ;  /* 0x0000001526007221 */ /* 0x001fce0000010000 */
[----:B------:R-:W0:Y:S01]  /*53b0*/  MUFU.EX2 R28, R28 ;  /* 0x0000001c001c7308 */ /* 0x000e220000000800 */
[C---:B-1----:R-:W-:Y:S01]  /*53c0*/  FADD.FTZ R29, R25.reuse, R14 ;  /* 0x0000000e191d7221 */ /* 0x042fe20000010000 */
[----:B------:R-:W-:Y:S02]  /*53d0*/  F2FP.BF16.F32.PACK_AB R192, R25, R24 ;  /* 0x0000001819c0723e */ /* 0x000fe400000010ff */
[----:B------:R-:W-:-:S04]  /*53e0*/  CS2R R24, SRZ ;  /* 0x0000000000187805 */ /* 0x000fc8000001ff00 */
[----:B------:R-:W1:Y:S01]  /*53f0*/  MUFU.EX2 R26, R26 ;  /* 0x0000001a001a7308 */ /* 0x000e620000000800 */
[C---:B--2---:R-:W-:Y:S01]  /*5400*/  FADD.FTZ R21, R39.reuse, R0 ;  /* 0x0000000027157221 */ /* 0x044fe20000010000 */
[----:B------:R-:W-:Y:S02]  /*5410*/  F2FP.BF16.F32.PACK_AB R199, R39, R38 ;  /* 0x0000002627c7723e */ /* 0x000fe400000010ff */
[----:B------:R-:W-:-:S04]  /*5420*/  CS2R R38, SRZ ;  /* 0x0000000000267805 */ /* 0x000fc8000001ff00 */
[----:B------:R-:W2:Y:S01]  /*5430*/  MUFU.EX2 R27, R27 ;  /* 0x0000001b001b7308 */ /* 0x000ea20000000800 */
[----:B0-----:R-:W-:Y:S01]  /*5440*/  FADD.FTZ R14, R28, R29 ;  /* 0x0000001d1c0e7221 */ /* 0x001fe20000010000 */
[C---:B------:R-:W-:Y:S02]  /*5450*/  F2FP.BF16.F32.PACK_AB R194, R5.reuse, R28 ;  /* 0x0000001c05c2723e */ /* 0x040fe400000010ff */
[----:B------:R-:W-:Y:S01]  /*5460*/  CS2R R28, SRZ ;  /* 0x00000000001c7805 */ /* 0x000fe2000001ff00 */
[----:B------:R-:W-:-:S03]  /*5470*/  FADD.FTZ R14, R5, R14 ;  /* 0x0000000e050e7221 */ /* 0x000fc60000010000 */
[----:B------:R-:W0:Y:S01]  /*5480*/  MUFU.EX2 R30, R30 ;  /* 0x0000001e001e7308 */ /* 0x000e220000000800 */
[----:B-1----:R-:W-:-:S07]  /*5490*/  FADD.FTZ R0, R26, R21 ;  /* 0x000000151a007221 */ /* 0x002fce0000010000 */
[----:B------:R1:W3:Y:S01]  /*54a0*/  MUFU.EX2 R195, R2 ;  /* 0x0000000200c37308 */ /* 0x0002e20000000800 */
[C---:B--2---:R-:W-:Y:S01]  /*54b0*/  FADD.FTZ R5, R27.reuse, R0 ;  /* 0x000000001b057221 */ /* 0x044fe20000010000 */
[----:B------:R-:W-:Y:S02]  /*54c0*/  F2FP.BF16.F32.PACK_AB R193, R27, R26 ;  /* 0x0000001a1bc1723e */ /* 0x000fe400000010ff */
[----:B------:R-:W-:Y:S01]  /*54d0*/  CS2R R26, SRZ ;  /* 0x00000000001a7805 */ /* 0x000fe2000001ff00 */
[----:B0-----:R-:W-:Y:S01]  /*54e0*/  FADD.FTZ R0, R30, R5 ;  /* 0x000000051e007221 */ /* 0x001fe20000010000 */
[----:B-1----:R-:W-:-:S03]  /*54f0*/  IMAD.MOV.U32 R2, RZ, RZ, 0x3f800000 ;  /* 0x3f800000ff027424 */ /* 0x002fc600078e00ff */
[C---:B---3--:R-:W-:Y:S01]  /*5500*/  FADD.FTZ R5, R195.reuse, R0 ;  /* 0x00000000c3057221 */ /* 0x048fe20000010000 */
[----:B------:R-:W-:Y:S01]  /*5510*/  F2FP.BF16.F32.PACK_AB R195, R195, R30 ;  /* 0x0000001ec3c3723e */ /* 0x000fe200000010ff */
[----:B------:R-:W-:Y:S01]  /*5520*/  IMAD.MOV.U32 R0, RZ, RZ, 0x3f800000 ;  /* 0x3f800000ff007424 */ /* 0x000fe200078e00ff */
[----:B------:R-:W-:Y:S01]  /*5530*/  CS2R R30, SRZ ;  /* 0x00000000001e7805 */ /* 0x000fe2000001ff00 */
[----:B------:R-:W-:Y:S06]  /*5540*/  @!P1 BRA `(.L_x_202) ;  /* 0x0000004000189947 */ /* 0x000fec0003800000 */
[----:B------:R-:W-:Y:S01]  /*5550*/  R2UR UR4, R152 ;  /* 0x00000000980472ca */ /* 0x000fe200000e0000 */
[----:B------:R-:W-:Y:S01]  /*5560*/  IMAD.MOV.U32 R20, RZ, RZ, R3 ;  /* 0x000000ffff147224 */ /* 0x000fe200078e0003 */
[----:B------:R-:W-:Y:S01]  /*5570*/  ULDC UR61, c[0x0][0x9d8] ;  /* 0x00027600003d7ab9 */ /* 0x000fe20000000800 */
[----:B------:R-:W-:Y:S02]  /*5580*/  IMAD.MOV.U32 R21, RZ, RZ, R4 ;  /* 0x000000ffff157224 */ /* 0x000fe400078e0004 */
[----:B------:R-:W-:Y:S02]  /*5590*/  IMAD.U32 R234, RZ, RZ, UR60 ;  /* 0x0000003cffea7e24 */ /* 0x000fe4000f8e00ff */
[----:B------:R-:W-:Y:S02]  /*55a0*/  IMAD.MOV.U32 R0, RZ, RZ, 0x3f800000 ;  /* 0x3f800000ff007424 */ /* 0x000fe400078e00ff */
[----:B------:R-:W-:-:S04]  /*55b0*/  IMAD.MOV.U32 R151, RZ, RZ, RZ ;  /* 0x000000ffff977224 */ /* 0x000fc800078e00ff */
[----:B------:R-:W-:-:S06]  /*55c0*/  UIADD3 UR4, UR4, -0x2, URZ ;  /* 0xfffffffe04047890 */ /* 0x000fcc000fffe03f */
[----:B------:R-:W-:Y:S01]  /*55d0*/  IMAD.U32 R233, RZ, RZ, UR4 ;  /* 0x00000004ffe97e24 */ /* 0x000fe2000f8e00ff */
[----:B------:R-:W-:-:S13]  /*55e0*/  R2UR UR4, R16 ;  /* 0x00000000100472ca */ /* 0x000fda00000e0000 */
[----:B------:R-:W-:-:S07]  /*55f0*/  IMAD.U32 R235, RZ, RZ, UR4 ;  /* 0x00000004ffeb7e24 */ /* 0x000fce000f8e00ff */
.L_x_213:
        /* <DEDUP_REMOVED lines=10> */
.L_x_203:
        /* <DEDUP_REMOVED lines=12> */
.L_x_204:
[----:B-1----:R-:W-:Y:S05]  /*5760*/  @P1 BRA `(.L_x_205) ;  /* 0x00000000000c1947 */ /* 0x002fea0003800000 */
[----:B------:R-:W-:-:S13]  /*5770*/  R2UR UR4, R232 ;  /* 0x00000000e80472ca */ /* 0x000fda00000e0000 */
[----:B------:R-:W1:Y:S02]  /*5780*/  SYNCS.PHASECHK.TRANS64.TRYWAIT P1, [UR4+0x38830], R3 ;  /* 0x03883003ff0075a7 */ /* 0x000e640008020144 */
[----:B-1----:R-:W-:Y:S05]  /*5790*/  @!P1 BRA `(.L_x_206) ;  /* 0x000000c800389947 */ /* 0x002fea0003800000 */
.L_x_205:
        /* <DEDUP_REMOVED lines=195> */
[----:B-1----:R-:W-:-:S06]  /*63d0*/  WARPGROUP.ARRIVE ;  /* 0x00000000000079c5 */ /* 0x002fcc0000000000 */
        /* <DEDUP_REMOVED lines=447> */
.L_x_207:
[----:B------:R-:W-:Y:S02]  /*7fd0*/  R2UR UR6, R4 ;  /* 0x00000000040672ca */ /* 0x000fe400000e0000 */
[----:B------:R-:W-:Y:S02]  /*7fe0*/  R2UR UR4, R234 ;  /* 0x00000000ea0472ca */ /* 0x000fe400000e0000 */
[----:B------:R-:W-:-:S11]  /*7ff0*/  R2UR UR5, R235 ;  /* 0x00000000eb0572ca */ /* 0x000fd600000e0000 */
[----:B------:R-:W-:Y:S02]  /*8000*/  ULEA UR4, UR4, UR6, 0x3 ;  /* 0x0000000604047291 */ /* 0x000fe4000f8e183f */
[----:B------:R-:W-:-:S05]  /*8010*/  IMAD.U32 R0, RZ, RZ, UR5 ;  /* 0x00000005ff007e24 */ /* 0x000fca000f8e00ff */
[----:B------:R-:W-:-:S04]  /*8020*/  SHF.L.U32 R0, R0, 0x1f, RZ ;  /* 0x0000001f00007819 */ /* 0x000fc800000006ff */
[----:B------:R1:W2:Y:S01]  /*8030*/  SYNCS.PHASECHK.TRANS64.TRYWAIT P1, [UR4+0x38850], R0 ;  /* 0x03885000ff0075a7 */ /* 0x0002a20008020144 */
[----:B------:R-:W-:Y:S05]  /*8040*/  @!P0 BRA `(.L_x_208) ;  /* 0x0000000000048947 */ /* 0x000fea0003800000 */
[----:B------:R-:W-:Y:S01]  /*8050*/  BPT.TRAP 0x1 ;  /* 0x000000040000795c */ /* 0x000fe20000300000 */
.L_x_208:
[----:B--2---:R-:W-:Y:S05]  /*8060*/  @P1 BRA `(.L_x_209) ;  /* 0x0000000000081947 */ /* 0x004fea0003800000 */
[----:B------:R-:W2:Y:S02]  /*8070*/  SYNCS.PHASECHK.TRANS64.TRYWAIT P1, [UR4+0x38850], R0 ;  /* 0x03885000ff0075a7 */ /* 0x000ea40008020144 */
[----:B--2---:R-:W-:Y:S05]  /*8080*/  @!P1 BRA `(.L_x_210) ;  /* 0x000000a000189947 */ /* 0x004fea0003800000 */
.L_x_209:
[----:B------:R-:W-:Y:S01]  /*8090*/  R2UR UR5, R4 ;  /* 0x00000000040572ca */ /* 0x000fe200000e0000 */
[----:B------:R-:W-:Y:S01]  /*80a0*/  WARPGROUP.ARRIVE ;  /* 0x00000000000079c5 */ /* 0x000fe20000000000 */
[----:B------:R-:W-:Y:S01]  /*80b0*/  R2UR UR6, R234 ;  /* 0x00000000ea0672ca */ /* 0x000fe200000e0000 */
[----:B------:R-:W-:-:S10]  /*80c0*/  UMOV UR7, 0x40000040 ;  /* 0x4000004000077882 */ /* 0x000fd40000000000 */
[----:B------:R-:W-:-:S04]  /*80d0*/  UIADD3 UR5, UR5, 0x400, URZ ;  /* 0x0000040005057890 */ /* 0x000fc8000fffe03f */
[----:B------:R-:W-:-:S04]  /*80e0*/  USHF.R.U32.HI UR5, URZ, 0x4, UR5 ;  /* 0x000000043f057899 */ /* 0x000fc80008011605 */
[----:B------:R-:W-:-:S04]  /*80f0*/  ULOP3.LUT UR5, UR5, 0x3fff, URZ, 0xc0, !UPT ;  /* 0x00003fff05057892 */ /* 0x000fc8000f8ec03f */
[----:B------:R-:W-:-:S04]  /*8100*/  ULOP3.LUT UR5, UR5, 0x2800000, URZ, 0xfc, !UPT ;  /* 0x0280000005057892 */ /* 0x000fc8000f8efc3f */
[----:B------:R-:W-:-:S07]  /*8110*/  UIMAD UR5, UR6, 0xa00, UR5 ;  /* 0x00000a00060578a4 */ /* 0x000fce000f8e0205 */
[----:B------:R-:W-:Y:S02]  /*8120*/  UMOV UR6, UR5 ;  /* 0x0000000500067c82 */ /* 0x000fe40008000000 */
        /* <DEDUP_REMOVED lines=24> */
[----:B------:R-:W-:Y:S03]  /*82b0*/  HGMMA.64x256x16.F32.BF16 R24, R192, gdesc[UR4].tnspB, R24, gsb0 ;  /* 0x43e00004c0187df0 */ /* 0x000fe60008001818 */
[----:B------:R-:W-:Y:S02]  /*82c0*/  WARPGROUP.DEPBAR.LE gsb0, 0x0 ;  /* 0x00008000000079c5 */ /* 0x000fe40000010000 */
[----:B------:R-:W-:Y:S05]  /*82d0*/  @!P0 BRA `(.L_x_211) ;  /* 0x0000000000048947 */ /* 0x000fea0003800000 */
[----:B------:R-:W-:Y:S01]  /*82e0*/  BPT.TRAP 0x1 ;  /* 0x000000040000795c */ /* 0x000fe20000300000 */
.L_x_211:
        /* <DEDUP_REMOVED lines=10> */
[----:B------:R-:W-:Y:S01]  /*8390*/  FMUL.FTZ R178, R178, UR61 ;  /* 0x0000003db2b27c20 */ /* 0x000fe20008410000 */
[----:B------:R-:W-:Y:S01]  /*83a0*/  FMUL.FTZ R177, R177, UR61 ;  /* 0x0000003db1b17c20 */ /* 0x000fe20008410000 */
[----:B------:R-:W-:Y:S01]  /*83b0*/  FMUL.FTZ R179, R179, UR61 ;  /* 0x0000003db3b37c20 */ /* 0x000fe20008410000 */
[----:B------:R-:W-:Y:S01]  /*83c0*/  FMUL.FTZ R180, R180, UR61 ;  /* 0x0000003db4b47c20 */ /* 0x000fe20008410000 */
[----:B------:R-:W2:Y:S01]  /*83d0*/  MUFU.TANH R193, R193 ;  /* 0x000000c100c17308 */ /* 0x000ea20000002400 */
[----:B------:R-:W-:Y:S01]  /*83e0*/  FMUL.FTZ R182, R182, UR61 ;  /* 0x0000003db6b67c20 */ /* 0x000fe20008410000 */
[----:B------:R-:W-:Y:S01]  /*83f0*/  FMUL.FTZ R192, R169, UR61 ;  /* 0x0000003da9c07c20 */ /* 0x000fe20008410000 */
[----:B------:R-:W-:Y:S01]  /*8400*/  FMUL.FTZ R169, R171, UR61 ;  /* 0x0000003daba97c20 */ /* 0x000fe20008410000 */
[----:B------:R-:W-:Y:S01]  /*8410*/  FMUL.FTZ R171, R175, UR61 ;  /* 0x0000003dafab7c20 */ /* 0x000fe20008410000 */
[----:B------:R-:W-:Y:S01]  /*8420*/  FMUL.FTZ R181, R181, UR61 ;  /* 0x0000003db5b57c20 */ /* 0x000fe20008410000 */
[----:B------:R-:W-:Y:S01]  /*8430*/  FMUL.FTZ R175, R161, UR61 ;  /* 0x0000003da1af7c20 */ /* 0x000fe20008410000 */
[----:B------:R-:W-:Y:S01]  /*8440*/  FMUL.FTZ R183, R183, UR61 ;  /* 0x0000003db7b77c20 */ /* 0x000fe20008410000 */
[----:B------:R-:W3:Y:S01]  /*8450*/  MUFU.TANH R185, R185 ;  /* 0x000000b900b97308 */ /* 0x000ee20000002400 */
[----:B01----:R-:W-:Y:S01]  /*8460*/  FMNMX.FTZ R0, R184, R21, !PT ;  /* 0x00000015b8007209 */ /* 0x003fe20007810000 */
[----:B------:R-:W-:Y:S01]  /*8470*/  FMUL.FTZ R161, R163, UR61 ;  /* 0x0000003da3a17c20 */ /* 0x000fe20008410000 */
[----:B------:R-:W-:Y:S01]  /*8480*/  FMUL.FTZ R163, R167, UR61 ;  /* 0x0000003da7a37c20 */ /* 0x000fe20008410000 */
[----:B------:R-:W-:Y:S01]  /*8490*/  FMUL.FTZ R167, R153, UR61 ;  /* 0x0000003d99a77c20 */ /* 0x000fe20008410000 */
[----:B------:R-:W-:Y:S01]  /*84a0*/  FMUL.FTZ R191, R168, UR61 ;  /* 0x0000003da8bf7c20 */ /* 0x000fe20008410000 */
[----:B------:R-:W-:Y:S01]  /*84b0*/  FMUL.FTZ R168, R170, UR61 ;  /* 0x0000003daaa87c20 */ /* 0x000fe20008410000 */
[----:B------:R-:W-:Y:S01]  /*84c0*/  FMUL.FTZ R170, R174, UR61 ;  /* 0x0000003daeaa7c20 */ /* 0x000fe20008410000 */
[----:B------:R-:W0:Y:S01]  /*84d0*/  MUFU.TANH R186, R186 ;  /* 0x000000ba00ba7308 */ /* 0x000e220000002400 */
[----:B--2---:R-:W-:Y:S01]  /*84e0*/  FMNMX.FTZ R3, R193, R20, !PT ;  /* 0x00000014c1037209 */ /* 0x004fe20007810000 */
[----:B------:R-:W-:Y:S01]  /*84f0*/  FMUL.FTZ R172, R172, UR61 ;  /* 0x0000003dacac7c20 */ /* 0x000fe20008410000 */
[----:B------:R-:W-:Y:S01]  /*8500*/  FMUL.FTZ R173, R173, UR61 ;  /* 0x0000003dadad7c20 */ /* 0x000fe20008410000 */
[----:B------:R-:W-:Y:S01]  /*8510*/  FMUL.FTZ R174, R160, UR61 ;  /* 0x0000003da0ae7c20 */ /* 0x000fe20008410000 */
[----:B------:R-:W-:Y:S01]  /*8520*/  FMUL.FTZ R160, R162, UR61 ;  /* 0x0000003da2a07c20 */ /* 0x000fe20008410000 */
[----:B------:R-:W-:Y:S01]  /*8530*/  FMUL.FTZ R162, R166, UR61 ;  /* 0x0000003da6a27c20 */ /* 0x000fe20008410000 */
[----:B------:R-:W-:Y:S01]  /*8540*/  FMUL.FTZ R164, R164, UR61 ;  /* 0x0000003da4a47c20 */ /* 0x000fe20008410000 */
[----:B------:R-:W1:Y:S01]  /*8550*/  MUFU.TANH R187, R187 ;  /* 0x000000bb00bb7308 */ /* 0x000e620000002400 */
[----:B---3--:R-:W-:Y:S01]  /*8560*/  FMNMX.FTZ R0, R185, R0, !PT ;  /* 0x00000000b9007209 */ /* 0x008fe20007810000 */
[----:B------:R-:W-:Y:S01]  /*8570*/  FMUL.FTZ R165, R165, UR61 ;  /* 0x0000003da5a57c20 */ /* 0x000fe20008410000 */
[----:B------:R-:W-:Y:S01]  /*8580*/  FMUL.FTZ R166, R152, UR61 ;  /* 0x0000003d98a67c20 */ /* 0x000fe20008410000 */
[----:B------:R-:W-:Y:S01]  /*8590*/  FMUL.FTZ R152, R154, UR61 ;  /* 0x0000003d9a987c20 */ /* 0x000fe20008410000 */
[----:B------:R-:W-:Y:S01]  /*85a0*/  FMUL.FTZ R154, R158, UR61 ;  /* 0x0000003d9e9a7c20 */ /* 0x000fe20008410000 */
[----:B------:R-:W-:Y:S01]  /*85b0*/  FMUL.FTZ R156, R156, UR61 ;  /* 0x0000003d9c9c7c20 */ /* 0x000fe20008410000 */
[----:B------:R-:W-:Y:S01]  /*85c0*/  FMUL.FTZ R197, R157, UR61 ;  /* 0x0000003d9dc57c20 */ /* 0x000fe20008410000 */
[----:B------:R-:W2:Y:S01]  /*85d0*/  MUFU.TANH R189, R189 ;  /* 0x000000bd00bd7308 */ /* 0x000ea20000002400 */
[----:B0-----:R-:W-:Y:S01]  /*85e0*/  FMNMX.FTZ R2, R186, R3, !PT ;  /* 0x00000003ba027209 */ /* 0x001fe20007810000 */
[----:B------:R-:W-:Y:S01]  /*85f0*/  ULDC UR5, c[0x0][0x988] ;  /* 0x0002620000057ab9 */ /* 0x000fe20000000800 */
[----:B------:R-:W-:-:S02]  /*8600*/  R2UR UR6, R232 ;  /* 0x00000000e80672ca */ /* 0x000fc400000e0000 */
[----:B------:R-:W-:-:S03]  /*8610*/  ISETP.NE.AND P1, PT, R19, RZ, PT ;  /* 0x000000ff1300720c */ /* 0x000fc60003f25270 */
        /* <DEDUP_REMOVED lines=11> */
[----:B0-----:R-:W-:Y:S01]  /*86d0*/  FMNMX.FTZ R2, R178, R153, !PT ;  /* 0x00000099b2027209 */ /* 0x001fe20007810000 */
[----:B------:R-:W-:-:S06]  /*86e0*/  FMUL.FTZ R153, R155, UR61 ;  /* 0x0000003d9b997c20 */ /* 0x000fcc0008410000 */
        /* <DEDUP_REMOVED lines=56> */
[----:B-1----:R-:W-:Y:S02]  /*8a70*/  FMNMX.FTZ R0, R156, R3, !PT ;  /* 0x000000039c007209 */ /* 0x002fe40007810000 */
[----:B--2---:R-:W-:-:S05]  /*8a80*/  FMNMX.FTZ R2, R155, R2, !PT ;  /* 0x000000029b027209 */ /* 0x004fca0007810000 */
[----:B------:R-:W1:Y:S01]  /*8a90*/  SHFL.BFLY PT, R159, R2, 0x2, 0x1f ;  /* 0x0c401f00029f7f89 */ /* 0x000e6200000e0000 */
[----:B0-----:R-:W-:-:S05]  /*8aa0*/  FMNMX.FTZ R0, R197, R0, !PT ;  /* 0x00000000c5007209 */ /* 0x001fca0007810000 */
[----:B------:R-:W0:Y:S01]  /*8ab0*/  SHFL.BFLY PT, R3, R0, 0x2, 0x1f ;  /* 0x0c401f0000037f89 */ /* 0x000e2200000e0000 */
[----:B-1----:R-:W-:-:S05]  /*8ac0*/  FMNMX.FTZ R159, R2, R159, !PT ;  /* 0x0000009f029f7209 */ /* 0x002fca0007810000 */
[----:B------:R-:W1:Y:S01]  /*8ad0*/  SHFL.BFLY PT, R158, R159, 0x1, 0x1f ;  /* 0x0c201f009f9e7f89 */ /* 0x000e6200000e0000 */
[----:B0-----:R-:W-:-:S05]  /*8ae0*/  FMNMX.FTZ R157, R0, R3, !PT ;  /* 0x00000003009d7209 */ /* 0x001fca0007810000 */
[----:B------:R-:W0:Y:S01]  /*8af0*/  SHFL.BFLY PT, R4, R157, 0x1, 0x1f ;  /* 0x0c201f009d047f89 */ /* 0x000e2200000e0000 */
[----:B-1----:R-:W-:-:S05]  /*8b00*/  FMNMX.FTZ R3, R159, R158, !PT ;  /* 0x0000009e9f037209 */ /* 0x002fca0007810000 */
[----:B------:R-:W-:Y:S01]  /*8b10*/  FADD.FTZ R0, -R3, R20 ;  /* 0x0000001403007221 */ /* 0x000fe20000010100 */
[----:B0-----:R-:W-:-:S03]  /*8b20*/  FMNMX.FTZ R4, R157, R4, !PT ;  /* 0x000000049d047209 */ /* 0x001fc60007810000 */
[----:B------:R-:W-:Y:S02]  /*8b30*/  FMUL.FTZ R0, R0, UR5 ;  /* 0x0000000500007c20 */ /* 0x000fe40008410000 */
[C---:B------:R-:W-:Y:S01]  /*8b40*/  FMUL.FTZ R20, R4.reuse, UR5 ;  /* 0x0000000504147c20 */ /* 0x040fe20008410000 */
[----:B------:R-:W-:-:S03]  /*8b50*/  FADD.FTZ R21, -R4, R21 ;  /* 0x0000001504157221 */ /* 0x000fc60000010100 */
[----:B------:R-:W-:Y:S01]  /*8b60*/  MUFU.EX2 R0, R0 ;  /* 0x0000000000007308 */ /* 0x000fe20000000800 */
[--C-:B------:R-:W-:Y:S01]  /*8b70*/  FFMA.FTZ R208, R185, UR5, -R20.reuse ;  /* 0x00000005b9d07c23 */ /* 0x100fe20008010814 */
[--C-:B------:R-:W-:Y:S01]  /*8b80*/  FFMA.FTZ R210, R187, UR5, -R20.reuse ;  /* 0x00000005bbd27c23 */ /* 0x100fe20008010814 */
[--C-:B------:R-:W-:Y:S01]  /*8b90*/  FFMA.FTZ R187, R177, UR5, -R20.reuse ;  /* 0x00000005b1bb7c23 */ /* 0x100fe20008010814 */
[--C-:B------:R-:W-:Y:S01]  /*8ba0*/  FFMA.FTZ R185, R181, UR5, -R20.reuse ;  /* 0x00000005b5b97c23 */ /* 0x100fe20008010814 */
[----:B------:R-:W-:Y:S01]  /*8bb0*/  FMUL.FTZ R158, R21, UR5 ;  /* 0x00000005159e7c20 */ /* 0x000fe20008410000 */
[--C-:B------:R-:W-:Y:S01]  /*8bc0*/  FFMA.FTZ R181, R192, UR5, -R20.reuse ;  /* 0x00000005c0b57c23 */ /* 0x100fe20008010814 */
        /* <DEDUP_REMOVED lines=14> */
[----:B------:R-:W-:Y:S01]  /*8cb0*/  FFMA.FTZ R165, R197, UR5, -R20 ;  /* 0x00000005c5a57c23 */ /* 0x000fe20008010814 */
[----:B------:R-:W-:Y:S01]  /*8cc0*/  FMUL.FTZ R20, R3, UR5 ;  /* 0x0000000503147c20 */ /* 0x000fe20008410000 */
[----:B------:R0:W-:Y:S03]  /*8cd0*/  MUFU.EX2 R2, R158 ;  /* 0x0000009e00027308 */ /* 0x0001e60000000800 */
[--C-:B------:R-:W-:Y:S01]  /*8ce0*/  FFMA.FTZ R209, R193, UR5, -R20.reuse ;  /* 0x00000005c1d17c23 */ /* 0x100fe20008010814 */
[--C-:B------:R-:W-:Y:S01]  /*8cf0*/  FFMA.FTZ R156, R186, UR5, -R20.reuse ;  /* 0x00000005ba9c7c23 */ /* 0x100fe20008010814 */
[--C-:B------:R-:W-:Y:S01]  /*8d00*/  FFMA.FTZ R211, R189, UR5, -R20.reuse ;  /* 0x00000005bdd37c23 */ /* 0x100fe20008010814 */
[--C-:B------:R-:W-:Y:S01]  /*8d10*/  FFMA.FTZ R205, R178, UR5, -R20.reuse ;  /* 0x00000005b2cd7c23 */ /* 0x100fe20008010814 */
[--C-:B------:R-:W-:Y:S01]  /*8d20*/  FFMA.FTZ R164, R179, UR5, -R20.reuse ;  /* 0x00000005b3a47c23 */ /* 0x100fe20008010814 */
[----:B------:R-:W1:Y:S01]  /*8d30*/  MUFU.EX2 R21, R21 ;  /* 0x0000001500157308 */ /* 0x000e620000000800 */
[--C-:B0-----:R-:W-:Y:S01]  /*8d40*/  FFMA.FTZ R158, R190, UR5, -R20.reuse ;  /* 0x00000005be9e7c23 */ /* 0x101fe20008010814 */
[--C-:B------:R-:W-:Y:S01]  /*8d50*/  FFMA.FTZ R207, R182, UR5, -R20.reuse ;  /* 0x00000005b6cf7c23 */ /* 0x100fe20008010814 */
[--C-:B------:R-:W-:Y:S01]  /*8d60*/  FFMA.FTZ R166, R183, UR5, -R20.reuse ;  /* 0x00000005b7a67c23 */ /* 0x100fe20008010814 */
[--C-:B------:R-:W-:Y:S01]  /*8d70*/  FFMA.FTZ R201, R168, UR5, -R20.reuse ;  /* 0x00000005a8c97c23 */ /* 0x100fe20008010814 */
[--C-:B------:R-:W-:Y:S01]  /*8d80*/  FFMA.FTZ R197, R160, UR5, -R20.reuse ;  /* 0x00000005a0c57c23 */ /* 0x100fe20008010814 */
[--C-:B------:R-:W-:Y:S01]  /*8d90*/  FFMA.FTZ R160, R161, UR5, -R20.reuse ;  /* 0x00000005a1a07c23 */ /* 0x100fe20008010814 */
[--C-:B------:R-:W-:Y:S01]  /*8da0*/  FFMA.FTZ R168, R169, UR5, -R20.reuse ;  /* 0x00000005a9a87c23 */ /* 0x100fe20008010814 */
[----:B------:R-:W0:Y:S01]  /*8db0*/  MUFU.EX2 R209, R209 ;  /* 0x000000d100d17308 */ /* 0x000e220000000800 */
[--C-:B------:R-:W-:Y:S01]  /*8dc0*/  FFMA.FTZ R199, R162, UR5, -R20.reuse ;  /* 0x00000005a2c77c23 */ /* 0x100fe20008010814 */
[--C-:B------:R-:W-:Y:S01]  /*8dd0*/  FFMA.FTZ R203, R170, UR5, -R20.reuse ;  /* 0x00000005aacb7c23 */ /* 0x100fe20008010814 */
[--C-:B------:R-:W-:Y:S01]  /*8de0*/  FFMA.FTZ R170, R171, UR5, -R20.reuse ;  /* 0x00000005abaa7c23 */ /* 0x100fe20008010814 */
[----:B------:R-:W-:-:S04]  /*8df0*/  FFMA.FTZ R193, R152, UR5, -R20 ;  /* 0x0000000598c17c23 */ /* 0x000fc80008010814 */
[----:B------:R-:W2:Y:S01]  /*8e00*/  MUFU.EX2 R208, R208 ;  /* 0x000000d000d07308 */ /* 0x000ea20000000800 */
[----:B-1----:R-:W-:-:S07]  /*8e10*/  FFMA.FTZ R167, R2, R14, R21 ;  /* 0x0000000e02a77223 */ /* 0x002fce0000010015 */
[----:B------:R-:W1:Y:S01]  /*8e20*/  MUFU.EX2 R156, R156 ;  /* 0x0000009c009c7308 */ /* 0x000e620000000800 */
[----:B0-----:R-:W-:-:S07]  /*8e30*/  FFMA.FTZ R5, R0, R5, R209 ;  /* 0x0000000500057223 */ /* 0x001fce00000100d1 */
[----:B------:R-:W0:Y:S01]  /*8e40*/  MUFU.EX2 R210, R210 ;  /* 0x000000d200d27308 */ /* 0x000e220000000800 */
[----:B--2---:R-:W-:-:S07]  /*8e50*/  FADD.FTZ R167, R208, R167 ;  /* 0x000000a7d0a77221 */ /* 0x004fce0000010000 */
[----:B------:R-:W2:Y:S01]  /*8e60*/  MUFU.EX2 R211, R211 ;  /* 0x000000d300d37308 */ /* 0x000ea20000000800 */
[----:B-1----:R-:W-:-:S07]  /*8e70*/  FADD.FTZ R14, R156, R5 ;  /* 0x000000059c0e7221 */ /* 0x002fce0000010000 */
[----:B------:R-:W1:Y:S01]  /*8e80*/  MUFU.EX2 R195, R195 ;  /* 0x000000c300c37308 */ /* 0x000e620000000800 */
[----:B0-----:R-:W-:-:S07]  /*8e90*/  FADD.FTZ R172, R210, R167 ;  /* 0x000000a7d2ac7221 */ /* 0x001fce0000010000 */
        /* <DEDUP_REMOVED lines=11> */
[----:B0-----:R-:W-:Y:S01]  /*8f50*/  FADD.FTZ R161, R187, R162 ;  /* 0x000000a2bba17221 */ /* 0x001fe20000010000 */
[----:B------:R-:W-:Y:S01]  /*8f60*/  FFMA.FTZ R162, R163, UR5, -R20 ;  /* 0x00000005a3a27c23 */ /* 0x000fe20008010814 */
[----:B------:R-:W-:-:S05]  /*8f70*/  IMAD.U32 R163, RZ, RZ, UR6 ;  /* 0x00000006ffa37e24 */ /* 0x000fca000f8e00ff */
        /* <DEDUP_REMOVED lines=15> */
[----:B-1----:R-:W-:Y:S01]  /*9070*/  FADD.FTZ R161, R181, R152 ;  /* 0x00000098b5a17221 */ /* 0x002fe20000010000 */
[--C-:B------:R-:W-:Y:S01]  /*9080*/  FFMA.FTZ R152, R153, UR5, -R20.reuse ;  /* 0x0000000599987c23 */ /* 0x100fe20008010814 */
[--C-:B------:R-:W-:Y:S01]  /*9090*/  FFMA.FTZ R153, R154, UR5, -R20.reuse ;  /* 0x000000059a997c23 */ /* 0x100fe20008010814 */
[----:B------:R-:W-:-:S04]  /*90a0*/  FFMA.FTZ R20, R155, UR5, -R20 ;  /* 0x000000059b147c23 */ /* 0x000fc80008010814 */
        /* <DEDUP_REMOVED lines=14> */
[----:B------:R-:W-:-:S05]  /*9190*/  @P1 VIADD R14, R163, 0x38840 ;  /* 0x00038840a30e1836 */ /* 0x000fca0000000000 */
[----:B------:R-:W-:Y:S01]  /*91a0*/  @P1 PRMT R14, R23, 0x654, R14 ;  /* 0x00000654170e1816 */ /* 0x000fe2000000000e */
[----:B------:R-:W0:Y:S01]  /*91b0*/  MUFU.EX2 R198, R198 ;  /* 0x000000c600c67308 */ /* 0x000e220000000800 */
[----:B--2---:R-:W-:Y:S02]  /*91c0*/  FADD.FTZ R161, R173, R154 ;  /* 0x0000009aada17221 */ /* 0x004fe40000010000 */
[----:B------:R2:W-:Y:S05]  /*91d0*/  @P1 SYNCS.ARRIVE.TRANS64.RED.A1T0 RZ, [R14+URZ], RZ ;  /* 0x000000ff0eff19a7 */ /* 0x0005ea000810043f */
[----:B------:R-:W3:Y:S01]  /*91e0*/  MUFU.EX2 R199, R199 ;  /* 0x000000c700c77308 */ /* 0x000ee20000000800 */
[----:B-1----:R-:W-:-:S07]  /*91f0*/  FADD.FTZ R154, R160, R5 ;  /* 0x00000005a09a7221 */ /* 0x002fce0000010000 */
[----:B------:R-:W1:Y:S01]  /*9200*/  MUFU.EX2 R159, R159 ;  /* 0x0000009f009f7308 */ /* 0x000e620000000800 */
[----:B0-----:R-:W-:-:S07]  /*9210*/  FADD.FTZ R172, R198, R161 ;  /* 0x000000a1c6ac7221 */ /* 0x001fce0000010000 */
[----:B------:R-:W2:Y:S01]  /*9220*/  MUFU.EX2 R162, R162 ;  /* 0x000000a200a27308 */ /* 0x000ea20000000800 */
[----:B---3--:R-:W-:-:S07]  /*9230*/  FADD.FTZ R5, R199, R154 ;  /* 0x0000009ac7057221 */ /* 0x008fce0000010000 */
[----:B------:R-:W0:Y:S01]  /*9240*/  MUFU.EX2 R192, R192 ;  /* 0x000000c000c07308 */ /* 0x000e220000000800 */
[----:B-1----:R-:W-:-:S07]  /*9250*/  FADD.FTZ R155, R159, R172 ;  /* 0x000000ac9f9b7221 */ /* 0x002fce0000010000 */
[----:B------:R-:W1:Y:S01]  /*9260*/  MUFU.EX2 R193, R193 ;  /* 0x000000c100c17308 */ /* 0x000e620000000800 */
[----:B--2---:R-:W-:-:S07]  /*9270*/  FADD.FTZ R14, R162, R5 ;  /* 0x00000005a20e7221 */ /* 0x004fce0000010000 */
[----:B------:R-:W2:Y:S01]  /*9280*/  MUFU.EX2 R157, R157 ;  /* 0x0000009d009d7308 */ /* 0x000ea20000000800 */
[----:B0-----:R-:W-:-:S07]  /*9290*/  FADD.FTZ R154, R192, R155 ;  /* 0x0000009bc09a7221 */ /* 0x001fce0000010000 */
        /* <DEDUP_REMOVED lines=9> */
[----:B--2---:R-:W-:Y:S01]  /*9330*/  FADD.FTZ R5, R153, R14 ;  /* 0x0000000e99057221 */ /* 0x004fe20000010000 */
[----:B0-----:R-:W-:-:S03]  /*9340*/  FADD.FTZ R14, R165, R154 ;  /* 0x0000009aa50e7221 */ /* 0x001fc60000010000 */
[----:B-1----:R-:W-:Y:S01]  /*9350*/  FADD.FTZ R5, R20, R5 ;  /* 0x0000000514057221 */ /* 0x002fe20000010000 */
[----:B------:R-:W-:Y:S06]  /*9360*/  @!P0 BRA `(.L_x_212) ;  /* 0x0000000000048947 */ /* 0x000fec0003800000 */
[----:B------:R-:W-:Y:S01]  /*9370*/  BPT.TRAP 0x1 ;  /* 0x000000040000795c */ /* 0x000fe20000300000 */
.L_x_212:
[----:B------:R-:W-:Y:S01]  /*9380*/  ISETP.NE.AND P1, PT, R18, RZ, PT ;  /* 0x000000ff1200720c */ /* 0x000fe20003f25270 */
[----:B------:R-:W-:Y:S01]  /*9390*/  IMAD.U32 R155, RZ, RZ, UR4 ;  /* 0x00000004ff9b7e24 */ /* 0x000fe2000f8e00ff */
[----:B------:R-:W-:Y:S01]  /*93a0*/  R2UR UR6, R233 ;  /* 0x00000000e90672ca */ /* 0x000fe200000e0000 */
[----:B------:R-:W-:Y:S01]  /*93b0*/  IMAD.U32 R234, RZ, RZ, UR60 ;  /* 0x0000003cffea7e24 */ /* 0x000fe2000f8e00ff */
[----:B------:R-:W-:Y:S02]  /*93c0*/  F2FP.BF16.F32.PACK_AB R210, R195, R210 ;  /* 0x000000d2c3d2723e */ /* 0x000fe400000010ff */
[----:B------:R-:W-:Y:S01]  /*93d0*/  F2FP.BF16.F32.PACK_AB R208, R208, R21 ;  /* 0x00000015d0d0723e */ /* 0x000fe200000010ff */
[----:B------:R-:W-:Y:S01]  /*93e0*/  IMAD.MOV.U32 R21, RZ, RZ, R4 ;  /* 0x000000ffff157224 */ /* 0x000fe200078e0004 */
[----:B------:R-:W-:Y:S01]  /*93f0*/  F2FP.BF16.F32.PACK_AB R195, R20, R153 ;  /* 0x0000009914c3723e */ /* 0x000fe200000010ff */
[----:B------:R-:W-:Y:S01]  /*9400*/  IMAD.MOV.U32 R20, RZ, RZ, R3 ;  /* 0x000000ffff147224 */ /* 0x000fe200078e0003 */
[----:B------:R-:W-:-:S02]  /*9410*/  F2FP.BF16.F32.PACK_AB R209, R156, R209 ;  /* 0x000000d19cd1723e */ /* 0x000fc400000010ff */
[----:B------:R-:W-:Y:S01]  /*9420*/  F2FP.BF16.F32.PACK_AB R211, R158, R211 ;  /* 0x000000d39ed3723e */ /* 0x000fe200000010ff */
[----:B------:R-:W-:Y:S01]  /*9430*/  @P1 VIADD R155, R155, 0x38860 ;  /* 0x000388609b9b1836 */ /* 0x000fe20000000000 */
[----:B------:R-:W-:Y:S01]  /*9440*/  F2FP.BF16.F32.PACK_AB R204, R187, R204 ;  /* 0x000000ccbbcc723e */ /* 0x000fe200000010ff */
[----:B------:R-:W-:Y:S01]  /*9450*/  UIADD3 UR4, UR6, -0x1, URZ ;  /* 0xffffffff06047890 */ /* 0x000fe2000fffe03f */
[----:B------:R-:W-:Y:S02]  /*9460*/  F2FP.BF16.F32.PACK_AB R205, R164, R205 ;  /* 0x000000cda4cd723e */ /* 0x000fe400000010ff */
[----:B------:R-:W-:Y:S02]  /*9470*/  @P1 PRMT R155, R22, 0x654, R155 ;  /* 0x00000654169b1816 */ /* 0x000fe4000000009b */
[----:B------:R-:W-:Y:S01]  /*9480*/  F2FP.BF16.F32.PACK_AB R206, R185, R206 ;  /* 0x000000ceb9ce723e */ /* 0x000fe200000010ff */
[----:B------:R-:W-:Y:S01]  /*9490*/  IMAD.U32 R233, RZ, RZ, UR4 ;  /* 0x00000004ffe97e24 */ /* 0x000fe2000f8e00ff */
[----:B------:R0:W-:Y:S01]  /*94a0*/  @P1 SYNCS.ARRIVE.TRANS64.RED.A1T0 RZ, [R155+URZ], RZ ;  /* 0x000000ff9bff19a7 */ /* 0x0001e2000810043f */
[----:B------:R-:W-:-:S02]  /*94b0*/  ISETP.LT.AND P1, PT, RZ, UR6, PT ;  /* 0x00000006ff007c0c */ /* 0x000fc4000bf21270 */
[----:B------:R-:W-:Y:S02]  /*94c0*/  R2UR UR6, R16 ;  /* 0x00000000100672ca */ /* 0x000fe400000e0000 */
[----:B------:R-:W-:Y:S02]  /*94d0*/  F2FP.BF16.F32.PACK_AB R207, R166, R207 ;  /* 0x000000cfa6cf723e */ /* 0x000fe400000010ff */
[----:B------:R-:W-:Y:S02]  /*94e0*/  F2FP.BF16.F32.PACK_AB R200, R181, R200 ;  /* 0x000000c8b5c8723e */ /* 0x000fe400000010ff */
[----:B------:R-:W-:Y:S02]  /*94f0*/  F2FP.BF16.F32.PACK_AB R201, R168, R201 ;  /* 0x000000c9a8c9723e */ /* 0x000fe400000010ff */
[----:B------:R-:W-:Y:S02]  /*9500*/  F2FP.BF16.F32.PACK_AB R202, R177, R202 ;  /* 0x000000cab1ca723e */ /* 0x000fe400000010ff */
[----:B------:R-:W-:-:S02]  /*9510*/  F2FP.BF16.F32.PACK_AB R203, R170, R203 ;  /* 0x000000cbaacb723e */ /* 0x000fc400000010ff */
[----:B------:R-:W-:Y:S01]  /*9520*/  F2FP.BF16.F32.PACK_AB R196, R173, R196 ;  /* 0x000000c4adc4723e */ /* 0x000fe200000010ff */
[----:B------:R-:W-:Y:S01]  /*9530*/  IMAD.U32 R235, RZ, RZ, UR6 ;  /* 0x00000006ffeb7e24 */ /* 0x000fe2000f8e00ff */
[----:B------:R-:W-:Y:S02]  /*9540*/  F2FP.BF16.F32.PACK_AB R197, R160, R197 ;  /* 0x000000c5a0c5723e */ /* 0x000fe400000010ff */
[----:B------:R-:W-:Y:S02]  /*9550*/  F2FP.BF16.F32.PACK_AB R198, R159, R198 ;  /* 0x000000c69fc6723e */ /* 0x000fe400000010ff */
[----:B------:R-:W-:Y:S02]  /*9560*/  F2FP.BF16.F32.PACK_AB R199, R162, R199 ;  /* 0x000000c7a2c7723e */ /* 0x000fe400000010ff */
[----:B------:R-:W-:Y:S02]  /*9570*/  F2FP.BF16.F32.PACK_AB R192, R157, R192 ;  /* 0x000000c09dc0723e */ /* 0x000fe400000010ff */
[----:B------:R-:W-:-:S02]  /*9580*/  F2FP.BF16.F32.PACK_AB R193, R152, R193 ;  /* 0x000000c198c1723e */ /* 0x000fc400000010ff */
[----:B------:R-:W-:Y:S01]  /*9590*/  F2FP.BF16.F32.PACK_AB R194, R165, R194 ;  /* 0x000000c2a5c2723e */ /* 0x000fe200000010ff */
[----:B0-----:R-:W-:Y:S06]  /*95a0*/  @P1 BRA `(.L_x_213) ;  /* 0xffffffc000141947 */ /* 0x001fec000383ffff */
.L_x_202:
        /* <DEDUP_REMOVED lines=131> */
.L_x_214:
        /* <DEDUP_REMOVED lines=10> */
.L_x_215:
[----:B-1----:R-:W-:Y:S05]  /*9e80*/  @P1 BRA `(.L_x_216) ;  /* 0x0000000000081947 */ /* 0x002fea0003800000 */
[----:B------:R-:W1:Y:S02]  /*9e90*/  SYNCS.PHASECHK.TRANS64.TRYWAIT P1, [UR9+0x38850], R0 ;  /* 0x03885000ff0075a7 */ /* 0x000e640008020149 */
[----:B-1----:R-:W-:Y:S05]  /*9ea0*/  @!P1 BRA `(.L_x_217) ;  /* 0x0000008000a89947 */ /* 0x002fea0003800000 */
.L_x_216:
[----:B------:R-:W-:Y:S01]  /*9eb0*/  UIADD3 UR6, UR4, 0x400, URZ ;  /* 0x0000040004067890 */ /* 0x000fe2000fffe03f */
[----:B------:R-:W-:Y:S01]  /*9ec0*/  WARPGROUP.ARRIVE ;  /* 0x00000000000079c5 */ /* 0x000fe20000000000 */
[----:B------:R-:W-:Y:S01]  /*9ed0*/  UMOV UR7, 0x40000040 ;  /* 0x4000004000077882 */ /* 0x000fe20000000000 */
[----:B-1----:R-:W1:Y:S01]  /*9ee0*/  SHFL.BFLY PT, R7, R14, 0x2, 0x1f ;  /* 0x0c401f000e077f89 */ /* 0x002e6200000e0000 */
[----:B------:R-:W-:Y:S01]  /*9ef0*/  USHF.R.U32.HI UR6, URZ, 0x4, UR6 ;  /* 0x000000043f067899 */ /* 0x000fe20008011606 */
[----:B------:R-:W-:Y:S02]  /*9f00*/  IMAD.MOV.U32 R6, RZ, RZ, RZ ;  /* 0x000000ffff067224 */ /* 0x000fe400078e00ff */
[----:B0-----:R-:W0:Y:S01]  /*9f10*/  SHFL.BFLY PT, R0, R5, 0x2, 0x1f ;  /* 0x0c401f0005007f89 */ /* 0x001e2200000e0000 */
[----:B------:R-:W-:Y:S01]  /*9f20*/  ULOP3.LUT UR6, UR6, 0x3fff, URZ, 0xc0, !UPT ;  /* 0x00003fff06067892 */ /* 0x000fe2000f8ec03f */
[----:B------:R-:W-:-:S03]  /*9f30*/  IMAD.U32 R13, RZ, RZ, UR5 ;  /* 0x00000005ff0d7e24 */ /* 0x000fc6000f8e00ff */
[----:B------:R-:W-:-:S04]  /*9f40*/  ULOP3.LUT UR6, UR6, 0x2800000, URZ, 0xfc, !UPT ;  /* 0x0280000006067892 */ /* 0x000fc8000f8efc3f */
[----:B------:R-:W-:-:S07]  /*9f50*/  UIMAD UR8, UR60, 0xa00, UR6 ;  /* 0x00000a003c0878a4 */ /* 0x000fce000f8e0206 */
[----:B------:R-:W-:Y:S02]  /*9f60*/  UMOV UR6, UR8 ;  /* 0x0000000800067c82 */ /* 0x000fe40008000000 */
[----:B------:R-:W-:Y:S01]  /*9f70*/  HGMMA.64x256x16.F32.BF16 R24, R208, gdesc[UR4].tnspB, R24, gsb0 ;  /* 0x43e00004d0187df0 */ /* 0x000fe20008001818 */
[----:B------:R-:W-:Y:S01]  /*9f80*/  UIADD3 UR6, UR8, 0x80, URZ ;  /* 0x0000008008067890 */ /* 0x000fe2000fffe03f */
[----:B-1----:R-:W-:Y:S01]  /*9f90*/  FADD.FTZ R7, R7, R14 ;  /* 0x0000000e07077221 */ /* 0x002fe20000010000 */
[----:B------:R-:W-:Y:S01]  /*9fa0*/  UMOV UR7, 0x40000040 ;  /* 0x4000004000077882 */ /* 0x000fe20000000000 */
[----:B0-----:R-:W-:Y:S01]  /*9fb0*/  FADD.FTZ R2, R0, R5 ;  /* 0x0000000500027221 */ /* 0x001fe20000010000 */
[----:B------:R-:W-:Y:S02]  /*9fc0*/  IMAD.MOV.U32 R5, RZ, RZ, RZ ;  /* 0x000000ffff057224 */ /* 0x000fe400078e00ff */
[----:B------:R-:W0:Y:S04]  /*9fd0*/  SHFL.BFLY PT, R0, R7, 0x1, 0x1f ;  /* 0x0c201f0007007f89 */ /* 0x000e2800000e0000 */
[----:B------:R-:W1:Y:S01]  /*9fe0*/  SHFL.BFLY PT, R9, R2, 0x1, 0x1f ;  /* 0x0c201f0002097f89 */ /* 0x000e6200000e0000 */
[----:B0-----:R-:W-:Y:S01]  /*9ff0*/  FADD.FTZ R11, R7, R0 ;  /* 0x00000000070b7221 */ /* 0x001fe20000010000 */
[----:B------:R-:W-:-:S02]  /*a000*/  IMAD.U32 R7, RZ, RZ, UR5 ;  /* 0x00000005ff077e24 */ /* 0x000fc4000f8e00ff */
[----:B------:R-:W-:Y:S02]  /*a010*/  IMAD.MOV.U32 R0, RZ, RZ, -0x800000 ;  /* 0xff800000ff007424 */ /* 0x000fe400078e00ff */
[----:B-1----:R-:W-:Y:S01]  /*a020*/  FADD.FTZ R12, R2, R9 ;  /* 0x00000009020c7221 */ /* 0x002fe20000010000 */
[----:B------:R-:W-:Y:S01]  /*a030*/  FSETP.NE.FTZ.AND P1, PT, R11, RZ, PT ;  /* 0x000000ff0b00720b */ /* 0x000fe20003f35000 */
[----:B------:R-:W-:-:S03]  /*a040*/  IMAD.MOV.U32 R2, RZ, RZ, -0x800000 ;  /* 0xff800000ff027424 */ /* 0x000fc600078e00ff */
[----:B------:R-:W-:-:S09]  /*a050*/  FSETP.NE.FTZ.AND P2, PT, R12, RZ, PT ;  /* 0x000000ff0c00720b */ /* 0x000fd20003f55000 */
[----:B------:R-:W0:Y:S01]  /*a060*/  @P1 MUFU.LG2 R8, R11 ;  /* 0x0000000b00081308 */ /* 0x000e220000000c00 */
[----:B------:R-:W-:-:S03]  /*a070*/  @P1 FMUL.FTZ R7, R7, 0.69314718246459960938 ;  /* 0x3f31721807071820 */ /* 0x000fc60000410000 */
[----:B------:R-:W-:-:S04]  /*a080*/  @P2 FMUL.FTZ R13, R13, 0.69314718246459960938 ;  /* 0x3f3172180d0d2820 */ /* 0x000fc80000410000 */
[----:B------:R-:W1:Y:S08]  /*a090*/  @P2 MUFU.LG2 R9, R12 ;  /* 0x0000000c00092308 */ /* 0x000e700000000c00 */
[----:B------:R2:W3:Y:S01]  /*a0a0*/  @P1 MUFU.RCP R6, R11 ;  /* 0x0000000b00061308 */ /* 0x0004e20000001000 */
[----:B0-----:R-:W-:-:S04]  /*a0b0*/  @P1 FMUL.FTZ R8, R8, 0.69314718246459960938 ;  /* 0x3f31721808081820 */ /* 0x001fc80000410000 */
[----:B------:R-:W-:-:S03]  /*a0c0*/  @P1 FFMA.FTZ R2, R7, R4, R8 ;  /* 0x0000000407021223 */ /* 0x000fc60000010008 */
[----:B------:R2:W0:Y:S01]  /*a0d0*/  @P2 MUFU.RCP R5, R12 ;  /* 0x0000000c00052308 */ /* 0x0004220000001000 */
[----:B-1----:R-:W-:-:S04]  /*a0e0*/  @P2 FMUL.FTZ R10, R9, 0.69314718246459960938 ;  /* 0x3f317218090a2820 */ /* 0x002fc80000410000 */
        /* <DEDUP_REMOVED lines=18> */
[----:B------:R-:W-:Y:S01]  /*a210*/  UMOV UR7, 0x40000040 ;  /* 0x4000004000077882 */ /* 0x000fe20000000000 */
[----:B------:R-:W-:Y:S02]  /*a220*/  WARPGROUP.DEPBAR.LE gsb0, 0x0 ;  /* 0x00008000000079c5 */ /* 0x000fe40000010000 */
[----:B------:R-:W-:-:S15]  /*a230*/  WARPGROUP.ARRIVE ;  /* 0x00000000000079c5 */ /* 0x000fde0000000000 */
[----:B------:R-:W-:-:S08]  /*a240*/  NOP ;  /* 0x0000000000007918 */ /* 0x000fd00000000000 */
[----:B------:R-:W-:Y:S03]  /*a250*/  HGMMA.64x256x16.F32.BF16 R24, R192, gdesc[UR4].tnspB, R24, gsb0 ;  /* 0x43e00004c0187df0 */ /* 0x000fe60008001818 */
[----:B------:R-:W-:Y:S02]  /*a260*/  WARPGROUP.DEPBAR.LE gsb0, 0x0 ;  /* 0x00008000000079c5 */ /* 0x000fe40000010000 */
[----:B0-23--:R-:W-:Y:S05]  /*a270*/  @!P0 BRA `(.L_x_218) ;  /* 0x0000000000048947 */ /* 0x00dfea0003800000 */
[----:B------:R-:W-:Y:S01]  /*a280*/  BPT.TRAP 0x1 ;  /* 0x000000040000795c */ /* 0x000fe20000300000 */
.L_x_218:
[----:B------:R-:W0:Y:S01]  /*a290*/  S2UR UR5, SR_SWINHI ;  /* 0x00000000000579c3 */ /* 0x000e220000002f00 */
[----:B------:R-:W-:Y:S01]  /*a2a0*/  ISETP.NE.AND P0, PT, R18, RZ, PT ;  /* 0x000000ff1200720c */ /* 0x000fe20003f05270 */
[----:B------:R-:W-:Y:S02]  /*a2b0*/  IMAD.U32 R7, RZ, RZ, UR9 ;  /* 0x00000009ff077e24 */ /* 0x000fe4000f8e00ff */
        /* <DEDUP_REMOVED lines=11> */
[----:B------:R-:W-:-:S02]  /*a370*/  @P0 VIADD R7, R7, 0x38860 ;  /* 0x0003886007070836 */ /* 0x000fc40000000000 */
[-C--:B------:R-:W-:Y:S01]  /*a380*/  FMUL.FTZ R185, R125, R6.reuse ;  /* 0x000000067db97220 */ /* 0x080fe20000410000 */
[----:B------:R-:W-:Y:S01]  /*a390*/  FMUL.FTZ R184, R129, R6 ;  /* 0x0000000681b87220 */ /* 0x000fe20000410000 */
[-C--:B------:R-:W-:Y:S01]  /*a3a0*/  FMUL.FTZ R27, R27, R5.reuse ;  /* 0x000000051b1b7220 */ /* 0x080fe20000410000 */
[-C--:B------:R-:W-:Y:S01]  /*a3b0*/  FMUL.FTZ R26, R26, R5.reuse ;  /* 0x000000051a1a7220 */ /* 0x080fe20000410000 */
[----:B------:R-:W-:Y:S01]  /*a3c0*/  @P0 PRMT R7, R22, 0x654, R7 ;  /* 0x0000065416070816 */ /* 0x000fe20000000007 */
[-C--:B------:R-:W-:Y:S01]  /*a3d0*/  FMUL.FTZ R3, R31, R5.reuse ;  /* 0x000000051f037220 */ /* 0x080fe20000410000 */
[-C--:B------:R-:W-:Y:S01]  /*a3e0*/  FMUL.FTZ R21, R30, R5.reuse ;  /* 0x000000051e157220 */ /* 0x080fe20000410000 */
[-C--:B------:R-:W-:Y:S01]  /*a3f0*/  FMUL.FTZ R35, R35, R5.reuse ;  /* 0x0000000523237220 */ /* 0x080fe20000410000 */
[-C--:B------:R-:W-:Y:S01]  /*a400*/  FMUL.FTZ R34, R34, R5.reuse ;  /* 0x0000000522227220 */ /* 0x080fe20000410000 */
[----:B------:R-:W-:Y:S01]  /*a410*/  UMOV UR6, UR4 ;  /* 0x0000000400067c82 */ /* 0x000fe20008000000 */
[----:B0-----:R-:W-:Y:S01]  /*a420*/  UMOV UR7, UR5 ;  /* 0x0000000500077c82 */ /* 0x001fe20008000000 */
[----:B------:R-:W-:Y:S01]  /*a430*/  FMUL.FTZ R39, R39, R5 ;  /* 0x0000000527277220 */ /* 0x000fe20000410000 */
[----:B------:R-:W-:-:S02]  /*a440*/  IMAD.U32 R164, RZ, RZ, UR6 ;  /* 0x00000006ffa47e24 */ /* 0x000fc4000f8e00ff */
[-C--:B------:R-:W-:Y:S01]  /*a450*/  FMUL.FTZ R38, R38, R5.reuse ;  /* 0x0000000526267220 */ /* 0x080fe20000410000 */
[----:B------:R-:W-:Y:S02]  /*a460*/  IMAD.U32 R165, RZ, RZ, UR7 ;  /* 0x00000007ffa57e24 */ /* 0x000fe4000f8e00ff */
[-C--:B------:R-:W-:Y:S01]  /*a470*/  FMUL.FTZ R43, R43, R5.reuse ;  /* 0x000000052b2b7220 */ /* 0x080fe20000410000 */
[-C--:B------:R-:W-:Y:S01]  /*a480*/  FMUL.FTZ R42, R42, R5.reuse ;  /* 0x000000052a2a7220 */ /* 0x080fe20000410000 */
[----:B------:R-:W-:Y:S01]  /*a490*/  FMUL.FTZ R47, R47, R5 ;  /* 0x000000052f2f7220 */ /* 0x000fe20000410000 */
[----:B------:R-:W-:-:S04]  /*a4a0*/  IMAD.WIDE R12, R226, 0x2, R164 ;  /* 0x00000002e20c7825 */ /* 0x000fc800078e02a4 */
[-C--:B------:R-:W-:Y:S01]  /*a4b0*/  FMUL.FTZ R46, R46, R5.reuse ;  /* 0x000000052e2e7220 */ /* 0x080fe20000410000 */
[-C--:B------:R-:W-:Y:S01]  /*a4c0*/  FMUL.FTZ R51, R51, R5.reuse ;  /* 0x0000000533337220 */ /* 0x080fe20000410000 */
[-C--:B------:R-:W-:Y:S01]  /*a4d0*/  FMUL.FTZ R50, R50, R5.reuse ;  /* 0x0000000532327220 */ /* 0x080fe20000410000 */
[-C--:B------:R-:W-:Y:S01]  /*a4e0*/  FMUL.FTZ R55, R55, R5.reuse ;  /* 0x0000000537377220 */ /* 0x080fe20000410000 */
[----:B------:R-:W-:Y:S01]  /*a4f0*/  IADD3 R11, P3, R12, 0xc060, RZ ;  /* 0x0000c0600c0b7810 */ /* 0x000fe20007f7e0ff */
[-C--:B------:R-:W-:Y:S01]  /*a500*/  FMUL.FTZ R54, R54, R5.reuse ;  /* 0x0000000536367220 */ /* 0x080fe20000410000 */
[-C--:B------:R-:W-:Y:S01]  /*a510*/  FMUL.FTZ R59, R59, R5.reuse ;  /* 0x000000053b3b7220 */ /* 0x080fe20000410000 */
[-C--:B------:R-:W-:Y:S01]  /*a520*/  FMUL.FTZ R58, R58, R5.reuse ;  /* 0x000000053a3a7220 */ /* 0x080fe20000410000 */
[----:B------:R-:W-:Y:S01]  /*a530*/  LOP3.LUT R4, R11, 0x380, RZ, 0xc0, !PT ;  /* 0x000003800b047812 */ /* 0x000fe200078ec0ff */
        /* <DEDUP_REMOVED lines=49> */
[----:B------:R0:W-:Y:S01]  /*a850*/  @P0 SYNCS.ARRIVE.TRANS64.RED.A1T0 RZ, [R7+URZ], RZ ;  /* 0x000000ff07ff09a7 */ /* 0x0001e2000810043f */
[----:B------:R-:W-:Y:S01]  /*a860*/  IMAD.X R5, RZ, RZ, R13, P3 ;  /* 0x000000ffff057224 */ /* 0x000fe200018e060d */
[----:B------:R-:W-:Y:S01]  /*a870*/  SHF.R.U64 R4, R4, 0x3, RZ ;  /* 0x0000000304047819 */ /* 0x000fe200000012ff */
[----:B------:R-:W-:Y:S01]  /*a880*/  IMAD R9, R220, 0x40, R17 ;  /* 0x00000040dc097824 */ /* 0x000fe200078e0211 */
[C---:B------:R-:W-:Y:S01]  /*a890*/  IADD3 R115, P4, R12.reuse, 0xc040, RZ ;  /* 0x0000c0400c737810 */ /* 0x040fe20007f9e0ff */
[----:B------:R-:W-:Y:S01]  /*a8a0*/  FMUL.FTZ R199, R53, R6 ;  /* 0x0000000635c77220 */ /* 0x000fe20000410000 */
[C---:B------:R-:W-:Y:S01]  /*a8b0*/  IADD3 R111, P5, R12.reuse, 0xc020, RZ ;  /* 0x0000c0200c6f7810 */ /* 0x040fe20007fbe0ff */
[----:B------:R-:W-:Y:S01]  /*a8c0*/  IMAD.WIDE R164, R9, 0x2, R164 ;  /* 0x0000000209a47825 */ /* 0x000fe200078e02a4 */
[----:B------:R-:W-:-:S03]  /*a8d0*/  IADD3 R107, P6, R12, 0xc000, RZ ;  /* 0x0000c0000c6b7810 */ /* 0x000fc60007fde0ff */
[-C--:B------:R-:W-:Y:S01]  /*a8e0*/  FMUL.FTZ R198, R57, R6.reuse ;  /* 0x0000000639c67220 */ /* 0x080fe20000410000 */
[C---:B------:R-:W-:Y:S01]  /*a8f0*/  IADD3 R69, P0, R12.reuse, 0x8060, RZ ;  /* 0x000080600c457810 */ /* 0x040fe20007f1e0ff */
[----:B------:R-:W-:Y:S01]  /*a900*/  FMUL.FTZ R197, R61, R6 ;  /* 0x000000063dc57220 */ /* 0x000fe20000410000 */
[C---:B------:R-:W-:Y:S01]  /*a910*/  IADD3 R31, P1, R12.reuse, 0x20, RZ ;  /* 0x000000200c1f7810 */ /* 0x040fe20007f3e0ff */
[--C-:B0-----:R-:W-:Y:S01]  /*a920*/  IMAD.X R7, RZ, RZ, R13.reuse, P4 ;  /* 0x000000ffff077224 */ /* 0x101fe200020e060d */
[C---:B------:R-:W-:Y:S01]  /*a930*/  IADD3 R56, P2, R12.reuse, 0x8040, RZ ;  /* 0x000080400c387810 */ /* 0x040fe20007f5e0ff */
[--C-:B------:R-:W-:Y:S01]  /*a940*/  IMAD.X R9, RZ, RZ, R13.reuse, P5 ;  /* 0x000000ffff097224 */ /* 0x100fe200028e060d */
[C---:B------:R-:W-:Y:S01]  /*a950*/  IADD3 R65, P3, R12.reuse, 0x8020, RZ ;  /* 0x000080200c417810 */ /* 0x040fe20007f7e0ff */
[--C-:B------:R-:W-:Y:S01]  /*a960*/  IMAD.X R135, RZ, RZ, R13.reuse, P0 ;  /* 0x000000ffff877224 */ /* 0x100fe200000e060d */
[----:B------:R-:W-:Y:S01]  /*a970*/  LOP3.LUT R131, R12, 0x380, RZ, 0xc0, !PT ;  /* 0x000003800c837812 */ /* 0x000fe200078ec0ff */
[--C-:B------:R-:W-:Y:S01]  /*a980*/  IMAD.X R139, RZ, RZ, R13.reuse, P1 ;  /* 0x000000ffff8b7224 */ /* 0x100fe200008e060d */
[----:B------:R-:W-:Y:S01]  /*a990*/  LOP3.LUT R4, R4, R11, RZ, 0x3c, !PT ;  /* 0x0000000b04047212 */ /* 0x000fe200078e3cff */
[--C-:B------:R-:W-:Y:S01]  /*a9a0*/  IMAD.X R11, RZ, RZ, R13.reuse, P6 ;  /* 0x000000ffff0b7224 */ /* 0x100fe200030e060d */
[C---:B------:R-:W-:Y:S01]  /*a9b0*/  IADD3 R30, P4, R12.reuse, 0x8000, RZ ;  /* 0x000080000c1e7810 */ /* 0x040fe20007f9e0ff */
        /* <DEDUP_REMOVED lines=14> */
[----:B------:R-:W-:-:S02]  /*aaa0*/  IMAD.X R161, RZ, RZ, R13, P2 ;  /* 0x000000ffffa17224 */ /* 0x000fc400010e060d */
[----:B------:R-:W-:Y:S01]  /*aab0*/  FMUL.FTZ R183, R52, R6 ;  /* 0x0000000634b77220 */ /* 0x000fe20000410000 */
[--C-:B------:R-:W-:Y:S01]  /*aac0*/  IMAD.X R163, RZ, RZ, R13.reuse, P3 ;  /* 0x000000ffffa37224 */ /* 0x100fe200018e060d */
[----:B------:R-:W-:Y:S01]  /*aad0*/  LOP3.LUT R130, R131, R12, RZ, 0x3c, !PT ;  /* 0x0000000c83827212 */ /* 0x000fe200078e3cff */
[----:B------:R-:W-:Y:S01]  /*aae0*/  IMAD.MOV.U32 R131, RZ, RZ, R13 ;  /* 0x000000ffff837224 */ /* 0x000fe200078e000d */
[----:B------:R-:W-:Y:S01]  /*aaf0*/  LOP3.LUT R13, R56, 0x380, RZ, 0xc0, !PT ;  /* 0x00000380380d7812 */ /* 0x000fe200078ec0ff */
[-C--:B------:R-:W-:Y:S01]  /*ab00*/  FMUL.FTZ R25, R25, R6.reuse ;  /* 0x0000000619197220 */ /* 0x080fe20000410000 */
[----:B------:R-:W-:Y:S01]  /*ab10*/  LOP3.LUT R12, R31, 0x380, RZ, 0xc0, !PT ;  /* 0x000003801f0c7812 */ /* 0x000fe200078ec0ff */
[-C--:B------:R-:W-:Y:S01]  /*ab20*/  FMUL.FTZ R24, R24, R6.reuse ;  /* 0x0000000618187220 */ /* 0x080fe20000410000 */
[----:B------:R-:W-:Y:S01]  /*ab30*/  SHF.R.U64 R13, R13, 0x3, RZ ;  /* 0x000000030d0d7819 */ /* 0x000fe200000012ff */
[-C--:B------:R-:W-:Y:S01]  /*ab40*/  FMUL.FTZ R29, R29, R6.reuse ;  /* 0x000000061d1d7220 */ /* 0x080fe20000410000 */
[----:B------:R-:W-:Y:S01]  /*ab50*/  SHF.R.U64 R12, R12, 0x3, RZ ;  /* 0x000000030c0c7819 */ /* 0x000fe200000012ff */
[----:B------:R-:W-:Y:S01]  /*ab60*/  FMUL.FTZ R28, R28, R6 ;  /* 0x000000061c1c7220 */ /* 0x000fe20000410000 */
[----:B------:R-:W-:Y:S01]  /*ab70*/  LOP3.LUT R142, R13, R56, RZ, 0x3c, !PT ;  /* 0x000000380d8e7212 */ /* 0x000fe200078e3cff */
[-C--:B------:R-:W-:Y:S01]  /*ab80*/  FMUL.FTZ R33, R33, R6.reuse ;  /* 0x0000000621217220 */ /* 0x080fe20000410000 */
[----:B------:R-:W-:Y:S01]  /*ab90*/  LOP3.LUT R13, R30, 0x380, RZ, 0xc0, !PT ;  /* 0x000003801e0d7812 */ /* 0x000fe200078ec0ff */
[-C--:B------:R-:W-:Y:S01]  /*aba0*/  FMUL.FTZ R32, R32, R6.reuse ;  /* 0x0000000620207220 */ /* 0x080fe20000410000 */
[----:B------:R-:W-:Y:S01]  /*abb0*/  LOP3.LUT R138, R12, R31, RZ, 0x3c, !PT ;  /* 0x0000001f0c8a7212 */ /* 0x000fe200078e3cff */
[-C--:B------:R-:W-:Y:S01]  /*abc0*/  FMUL.FTZ R36, R36, R6.reuse ;  /* 0x0000000624247220 */ /* 0x080fe20000410000 */
[----:B------:R-:W-:Y:S01]  /*abd0*/  SHF.R.U64 R13, R13, 0x3, RZ ;  /* 0x000000030d0d7819 */ /* 0x000fe200000012ff */
[-C--:B------:R-:W-:Y:S01]  /*abe0*/  FMUL.FTZ R41, R41, R6.reuse ;  /* 0x0000000629297220 */ /* 0x080fe20000410000 */
[----:B------:R-:W-:Y:S01]  /*abf0*/  LOP3.LUT R12, R61, 0x380, RZ, 0xc0, !PT ;  /* 0x000003803d0c7812 */ /* 0x000fe200078ec0ff */
[----:B------:R-:W-:Y:S01]  /*ac00*/  FMUL.FTZ R40, R40, R6 ;  /* 0x0000000628287220 */ /* 0x000fe20000410000 */
[----:B------:R-:W-:Y:S01]  /*ac10*/  LOP3.LUT R150, R13, R30, RZ, 0x3c, !PT ;  /* 0x0000001e0d967212 */ /* 0x000fe200078e3cff */
[-C--:B------:R-:W-:Y:S01]  /*ac20*/  FMUL.FTZ R44, R44, R6.reuse ;  /* 0x000000062c2c7220 */ /* 0x080fe20000410000 */
[----:B------:R-:W-:Y:S01]  /*ac30*/  LOP3.LUT R30, R57, 0x380, RZ, 0xc0, !PT ;  /* 0x00000380391e7812 */ /* 0x000fe200078ec0ff */
[-C--:B------:R-:W-:Y:S01]  /*ac40*/  FMUL.FTZ R49, R49, R6.reuse ;  /* 0x0000000631317220 */ /* 0x080fe20000410000 */
[----:B------:R-:W-:Y:S01]  /*ac50*/  LOP3.LUT R52, R65, 0x380, RZ, 0xc0, !PT ;  /* 0x0000038041347812 */ /* 0x000fe200078ec0ff */
[-C--:B------:R-:W-:Y:S01]  /*ac60*/  FMUL.FTZ R48, R48, R6.reuse ;  /* 0x0000000630307220 */ /* 0x080fe20000410000 */
[----:B------:R-:W-:Y:S01]  /*ac70*/  SHF.R.U64 R12, R12, 0x3, RZ ;  /* 0x000000030c0c7819 */ /* 0x000fe200000012ff */
[-C--:B------:R-:W-:Y:S01]  /*ac80*/  FMUL.FTZ R181, R60, R6.reuse ;  /* 0x000000063cb57220 */ /* 0x080fe20000410000 */
[----:B------:R-:W-:Y:S01]  /*ac90*/  LOP3.LUT R13, R20, 0x380, RZ, 0xc0, !PT ;  /* 0x00000380140d7812 */ /* 0x000fe200078ec0ff */
[-C--:B------:R-:W-:Y:S01]  /*aca0*/  FMUL.FTZ R180, R64, R6.reuse ;  /* 0x0000000640b47220 */ /* 0x080fe20000410000 */
[----:B------:R-:W-:Y:S01]  /*acb0*/  SHF.R.U64 R30, R30, 0x3, RZ ;  /* 0x000000031e1e7819 */ /* 0x000fe200000012ff */
[-C--:B------:R-:W-:Y:S01]  /*acc0*/  FMUL.FTZ R179, R68, R6.reuse ;  /* 0x0000000644b37220 */ /* 0x080fe20000410000 */
[----:B------:R-:W-:Y:S01]  /*acd0*/  SHF.R.U64 R52, R52, 0x3, RZ ;  /* 0x0000000334347819 */ /* 0x000fe200000012ff */
[-C--:B------:R-:W-:Y:S01]  /*ace0*/  FMUL.FTZ R73, R73, R6.reuse ;  /* 0x0000000649497220 */ /* 0x080fe20000410000 */
[----:B------:R-:W-:Y:S01]  /*acf0*/  LOP3.LUT R152, R12, R61, RZ, 0x3c, !PT ;  /* 0x0000003d0c987212 */ /* 0x000fe200078e3cff */
[-C--:B------:R-:W-:Y:S01]  /*ad00*/  FMUL.FTZ R72, R72, R6.reuse ;  /* 0x0000000648487220 */ /* 0x080fe20000410000 */
[----:B------:R-:W-:Y:S01]  /*ad10*/  LOP3.LUT R12, R53, 0x380, RZ, 0xc0, !PT ;  /* 0x00000380350c7812 */ /* 0x000fe200078ec0ff */
[-C--:B------:R-:W-:Y:S01]  /*ad20*/  FMUL.FTZ R76, R76, R6.reuse ;  /* 0x000000064c4c7220 */ /* 0x080fe20000410000 */
[----:B------:R-:W-:Y:S01]  /*ad30*/  SHF.R.U64 R13, R13, 0x3, RZ ;  /* 0x000000030d0d7819 */ /* 0x000fe200000012ff */
[-C--:B------:R-:W-:Y:S01]  /*ad40*/  FMUL.FTZ R81, R81, R6.reuse ;  /* 0x0000000651517220 */ /* 0x080fe20000410000 */
[----:B------:R-:W-:Y:S01]  /*ad50*/  LOP3.LUT R156, R30, R57, RZ, 0x3c, !PT ;  /* 0x000000391e9c7212 */ /* 0x000fe200078e3cff */
[-C--:B------:R-:W-:Y:S01]  /*ad60*/  FMUL.FTZ R80, R80, R6.reuse ;  /* 0x0000000650507220 */ /* 0x080fe20000410000 */
[----:B------:R-:W-:Y:S01]  /*ad70*/  IADD3 R30, P3, R164, 0x1000, RZ ;  /* 0x00001000a41e7810 */ /* 0x000fe20007f7e0ff */
[-C--:B------:R-:W-:Y:S01]  /*ad80*/  FMUL.FTZ R84, R84, R6.reuse ;  /* 0x0000000654547220 */ /* 0x080fe20000410000 */
[----:B------:R-:W-:Y:S01]  /*ad90*/  LOP3.LUT R31, R14, 0x380, RZ, 0xc0, !PT ;  /* 0x000003800e1f7812 */ /* 0x000fe200078ec0ff */
[-C--:B------:R-:W-:Y:S01]  /*ada0*/  FMUL.FTZ R89, R89, R6.reuse ;  /* 0x0000000659597220 */ /* 0x080fe20000410000 */
[----:B------:R-:W-:Y:S01]  /*adb0*/  LOP3.LUT R146, R52, R65, RZ, 0x3c, !PT ;  /* 0x0000004134927212 */ /* 0x000fe200078e3cff */
[-C--:B------:R-:W-:Y:S01]  /*adc0*/  FMUL.FTZ R88, R88, R6.reuse ;  /* 0x0000000658587220 */ /* 0x080fe20000410000 */
[----:B------:R-:W-:Y:S01]  /*add0*/  SHF.R.U64 R12, R12, 0x3, RZ ;  /* 0x000000030c0c7819 */ /* 0x000fe200000012ff */
[----:B------:R-:W-:Y:S01]  /*ade0*/  FMUL.FTZ R92, R92, R6 ;  /* 0x000000065c5c7220 */ /* 0x000fe20000410000 */
[----:B------:R-:W-:Y:S01]  /*adf0*/  LOP3.LUT R158, R13, R20, RZ, 0x3c, !PT ;  /* 0x000000140d9e7212 */ /* 0x000fe200078e3cff */
[-C--:B------:R-:W-:Y:S01]  /*ae00*/  FMUL.FTZ R97, R97, R6.reuse ;  /* 0x0000000661617220 */ /* 0x080fe20000410000 */
[----:B------:R-:W-:Y:S01]  /*ae10*/  LOP3.LUT R52, R15, 0x380, RZ, 0xc0, !PT ;  /* 0x000003800f347812 */ /* 0x000fe200078ec0ff */
[-C--:B------:R-:W-:Y:S01]  /*ae20*/  FMUL.FTZ R96, R96, R6.reuse ;  /* 0x0000000660607220 */ /* 0x080fe20000410000 */
[----:B------:R-:W-:Y:S01]  /*ae30*/  IADD3 R20, P4, R164, 0x2000, RZ ;  /* 0x00002000a4147810 */ /* 0x000fe20007f9e0ff */
[-C--:B------:R-:W-:Y:S01]  /*ae40*/  FMUL.FTZ R100, R100, R6.reuse ;  /* 0x0000000664647220 */ /* 0x080fe20000410000 */
[----:B------:R-:W-:Y:S01]  /*ae50*/  LOP3.LUT R13, R30, 0x380, RZ, 0xc0, !PT ;  /* 0x000003801e0d7812 */ /* 0x000fe200078ec0ff */
[-C--:B------:R-:W-:Y:S01]  /*ae60*/  FMUL.FTZ R104, R104, R6.reuse ;  /* 0x0000000668687220 */ /* 0x080fe20000410000 */
[----:B------:R-:W-:Y:S01]  /*ae70*/  SHF.R.U64 R31, R31, 0x3, RZ ;  /* 0x000000031f1f7819 */ /* 0x000fe200000012ff */
[-C--:B------:R-:W-:Y:S01]  /*ae80*/  FMUL.FTZ R108, R108, R6.reuse ;  /* 0x000000066c6c7220 */ /* 0x080fe20000410000 */
[----:B------:R-:W-:Y:S01]  /*ae90*/  LOP3.LUT R154, R12, R53, RZ, 0x3c, !PT ;  /* 0x000000350c9a7212 */ /* 0x000fe200078e3cff */
[-C--:B------:R-:W-:Y:S01]  /*aea0*/  FMUL.FTZ R112, R112, R6.reuse ;  /* 0x0000000670707220 */ /* 0x080fe20000410000 */
[----:B------:R-:W-:Y:S01]  /*aeb0*/  SHF.R.U64 R52, R52, 0x3, RZ ;  /* 0x0000000334347819 */ /* 0x000fe200000012ff */
[-C--:B------:R-:W-:Y:S01]  /*aec0*/  FMUL.FTZ R116, R116, R6.reuse ;  /* 0x0000000674747220 */ /* 0x080fe20000410000 */
[----:B------:R-:W-:Y:S01]  /*aed0*/  LOP3.LUT R12, R20, 0x380, RZ, 0xc0, !PT ;  /* 0x00000380140c7812 */ /* 0x000fe200078ec0ff */
[-C--:B------:R-:W-:Y:S01]  /*aee0*/  FMUL.FTZ R120, R120, R6.reuse ;  /* 0x0000000678787220 */ /* 0x080fe20000410000 */
[----:B------:R-:W-:Y:S01]  /*aef0*/  SHF.R.U64 R13, R13, 0x3, RZ ;  /* 0x000000030d0d7819 */ /* 0x000fe200000012ff */
[----:B------:R-:W-:Y:S01]  /*af00*/  FMUL.FTZ R124, R124, R6 ;  /* 0x000000067c7c7220 */ /* 0x000fe20000410000 */
[----:B------:R-:W-:Y:S01]  /*af10*/  LOP3.LUT R162, R31, R14, RZ, 0x3c, !PT ;  /* 0x0000000e1fa27212 */ /* 0x000fe200078e3cff */
[-C--:B------:R-:W-:Y:S01]  /*af20*/  FMUL.FTZ R128, R128, R6.reuse ;  /* 0x0000000680807220 */ /* 0x080fe20000410000 */
[----:B------:R-:W-:Y:S01]  /*af30*/  IADD3 R31, P5, R164, 0x3000, RZ ;  /* 0x00003000a41f7810 */ /* 0x000fe20007fbe0ff */
        /* <DEDUP_REMOVED lines=17> */
[----:B------:R-:W-:Y:S01]  /*b050*/  LOP3.LUT R30, R30, R31, RZ, 0x3c, !PT ;  /* 0x0000001f1e1e7212 */ /* 0x000fe200078e3cff */
[--C-:B------:R-:W-:Y:S01]  /*b060*/  IMAD.X R31, RZ, RZ, R165.reuse, P5 ;  /* 0x000000ffff1f7224 */ /* 0x100fe200028e06a5 */
[----:B------:R-:W-:Y:S01]  /*b070*/  IADD3 R111, P2, R164, 0x7000, RZ ;  /* 0x00007000a46f7810 */ /* 0x000fe20007f5e0ff */
[----:B------:R-:W-:Y:S01]  /*b080*/  FMUL.FTZ R148, R148, R6 ;  /* 0x0000000694947220 */ /* 0x000fe20000410000 */
[----:B------:R-:W-:Y:S01]  /*b090*/  IADD3 R53, P5, R164, 0xa000, RZ ;  /* 0x0000a000a4357810 */ /* 0x000fe20007fbe0ff */
[----:B------:R-:W0:Y:S01]  /*b0a0*/  LDC R200, c[0x0][0xbe8] ;  /* 0x0002fa00ffc87b82 */ /* 0x000e220000000800 */
[----:B------:R-:W-:Y:S01]  /*b0b0*/  LOP3.LUT R6, R115, 0x380, RZ, 0xc0, !PT ;  /* 0x0000038073067812 */ /* 0x000fe200078ec0ff */
[--C-:B------:R-:W-:Y:S01]  /*b0c0*/  IMAD.X R13, RZ, RZ, R165.reuse, P3 ;  /* 0x000000ffff0d7224 */ /* 0x100fe200018e06a5 */
[----:B------:R-:W-:Y:S01]  /*b0d0*/  LOP3.LUT R14, R15, R20, RZ, 0x3c, !PT ;  /* 0x000000140f0e7212 */ /* 0x000fe200078e3cff */
[----:B------:R-:W-:Y:S01]  /*b0e0*/  ULDC UR10, c[0x0][0xc44] ;  /* 0x00031100000a7ab9 */ /* 0x000fe20000000800 */
[----:B------:R-:W-:Y:S01]  /*b0f0*/  LOP3.LUT R110, R111, 0x380, RZ, 0xc0, !PT ;  /* 0x000003806f6e7812 */ /* 0x000fe200078ec0ff */
[----:B------:R-:W-:Y:S01]  /*b100*/  ULDC.64 UR8, c[0x0][0xb90] ;  /* 0x0002e40000087ab9 */ /* 0x000fe20000000a00 */
[----:B------:R-:W-:Y:S01]  /*b110*/  LOP3.LUT R20, R53, 0x380, RZ, 0xc0, !PT ;  /* 0x0000038035147812 */ /* 0x000fe200078ec0ff */
[----:B------:R-:W-:Y:S01]  /*b120*/  IMAD.X R15, RZ, RZ, R165, P4 ;  /* 0x000000ffff0f7224 */ /* 0x000fe200020e06a5 */
[----:B------:R-:W-:-:S02]  /*b130*/  SHF.R.U64 R6, R6, 0x3, RZ ;  /* 0x0000000306067819 */ /* 0x000fc400000012ff */
[----:B------:R-:W-:Y:S02]  /*b140*/  SHF.R.U64 R110, R110, 0x3, RZ ;  /* 0x000000036e6e7819 */ /* 0x000fe400000012ff */
[----:B------:R-:W-:Y:S02]  /*b150*/  SHF.R.U64 R20, R20, 0x3, RZ ;  /* 0x0000000314147819 */ /* 0x000fe400000012ff */
[----:B------:R-:W-:Y:S02]  /*b160*/  LOP3.LUT R6, R6, R115, RZ, 0x3c, !PT ;  /* 0x0000007306067212 */ /* 0x000fe400078e3cff */
[----:B------:R-:W-:Y:S01]  /*b170*/  LOP3.LUT R110, R110, R111, RZ, 0x3c, !PT ;  /* 0x0000006f6e6e7212 */ /* 0x000fe200078e3cff */
[----:B------:R-:W-:Y:S01]  /*b180*/  IMAD.X R111, RZ, RZ, R165, P2 ;  /* 0x000000ffff6f7224 */ /* 0x000fe200010e06a5 */
[----:B------:R-:W-:Y:S02]  /*b190*/  IADD3 R115, P3, R164, 0x8000, RZ ;  /* 0x00008000a4737810 */ /* 0x000fe40007f7e0ff */
[----:B------:R-:W-:-:S02]  /*b1a0*/  LOP3.LUT R20, R20, R53, RZ, 0x3c, !PT ;  /* 0x0000003514147212 */ /* 0x000fc400078e3cff */
[----:B------:R-:W-:Y:S02]  /*b1b0*/  IADD3 R53, P2, R164, 0xe000, RZ ;  /* 0x0000e000a4357810 */ /* 0x000fe40007f5e0ff */
[----:B------:R-:W-:Y:S02]  /*b1c0*/  LOP3.LUT R114, R115, 0x380, RZ, 0xc0, !PT ;  /* 0x0000038073727812 */ /* 0x000fe400078ec0ff */
[----:B------:R-:W-:Y:S02]  /*b1d0*/  LOP3.LUT R52, R53, 0x380, RZ, 0xc0, !PT ;  /* 0x0000038035347812 */ /* 0x000fe400078ec0ff */
[----:B------:R-:W-:Y:S02]  /*b1e0*/  SHF.R.U64 R114, R114, 0x3, RZ ;  /* 0x0000000372727819 */ /* 0x000fe400000012ff */
[----:B------:R-:W-:Y:S02]  /*b1f0*/  SHF.R.U64 R52, R52, 0x3, RZ ;  /* 0x0000000334347819 */ /* 0x000fe400000012ff */
[----:B------:R-:W-:-:S02]  /*b200*/  F2FP.BF16.F32.PACK_AB R24, R25, R24 ;  /* 0x000000181918723e */ /* 0x000fc400000010ff */
[----:B------:R-:W-:Y:S01]  /*b210*/  LOP3.LUT R114, R114, R115, RZ, 0x3c, !PT ;  /* 0x0000007372727212 */ /* 0x000fe200078e3cff */
[--C-:B------:R-:W-:Y:S01]  /*b220*/  IMAD.X R115, RZ, RZ, R165.reuse, P3 ;  /* 0x000000ffff737224 */ /* 0x100fe200018e06a5 */
[----:B------:R-:W-:Y:S02]  /*b230*/  F2FP.BF16.F32.PACK_AB R25, R27, R26 ;  /* 0x0000001a1b19723e */ /* 0x000fe400000010ff */
[----:B------:R-:W-:Y:S01]  /*b240*/  LOP3.LUT R52, R52, R53, RZ, 0x3c, !PT ;  /* 0x0000003534347212 */ /* 0x000fe200078e3cff */
[--C-:B------:R-:W-:Y:S01]  /*b250*/  IMAD.X R53, RZ, RZ, R165.reuse, P2 ;  /* 0x000000ffff357224 */ /* 0x100fe200010e06a5 */
[----:B------:R-:W-:Y:S02]  /*b260*/  MOV R201, R130 ;  /* 0x0000008200c97202 */ /* 0x000fe40000000f00 */
[----:B------:R-:W-:Y:S02]  /*b270*/  F2FP.BF16.F32.PACK_AB R26, R29, R28 ;  /* 0x0000001c1d1a723e */ /* 0x000fe400000010ff */
[----:B------:R-:W-:Y:S01]  /*b280*/  F2FP.BF16.F32.PACK_AB R27, R3, R21 ;  /* 0x00000015031b723e */ /* 0x000fe200000010ff */
[----:B------:R-:W-:Y:S01]  /*b290*/  BAR.SYNC.DEFER_BLOCKING 0x1, 0x100 ;  /* 0x0044000000007b1d */ /* 0x000fe20000010000 */
[----:B------:R-:W-:Y:S01]  /*b2a0*/  IADD3 R130, P3, R164, 0xf000, RZ ;  /* 0x0000f000a4827810 */ /* 0x000fe20007f7e0ff */
[----:B------:R-:W-:Y:S01]  /*b2b0*/  IMAD.X R21, RZ, RZ, R165, P5 ;  /* 0x000000ffff157224 */ /* 0x000fe200028e06a5 */
[----:B0-----:R-:W-:-:S02]  /*b2c0*/  ISETP.NE.AND P2, PT, R200, 0x1, PT ;  /* 0x00000001c800780c */ /* 0x001fc40003f45270 */
[----:B------:R-:W-:Y:S01]  /*b2d0*/  LOP3.LUT R3, R130, 0x380, RZ, 0xc0, !PT ;  /* 0x0000038082037812 */ /* 0x000fe200078ec0ff */
[----:B------:R-:W-:Y:S01]  /*b2e0*/  IMAD.X R131, RZ, RZ, R165, P3 ;  /* 0x000000ffff837224 */ /* 0x000fe200018e06a5 */
[----:B------:R-:W-:Y:S02]  /*b2f0*/  R2UR UR14, R218 ;  /* 0x00000000da0e72ca */ /* 0x000fe400000e0000 */
[----:B------:R-:W-:Y:S02]  /*b300*/  SHF.R.U64 R3, R3, 0x3, RZ ;  /* 0x0000000303037819 */ /* 0x000fe400000012ff */
[----:B------:R-:W-:Y:S02]  /*b310*/  R2UR UR13, R219 ;  /* 0x00000000db0d72ca */ /* 0x000fe400000e0000 */
[----:B------:R-:W-:Y:S02]  /*b320*/  LOP3.LUT R130, R3, R130, RZ, 0x3c, !PT ;  /* 0x0000008203827212 */ /* 0x000fe400078e3cff */
[----:B------:R-:W-:-:S02]  /*b330*/  LOP3.LUT R60, R69, 0x380, RZ, 0xc0, !PT ;  /* 0x00000380453c7812 */ /* 0x000fc400078ec0ff */
[----:B------:R-:W-:Y:S02]  /*b340*/  MOV R3, R4 ;  /* 0x0000000400037202 */ /* 0x000fe40000000f00 */
[----:B------:R-:W0:Y:S01]  /*b350*/  @P2 LDC R4, c[0x0][0xbec] ;  /* 0x0002fb00ff042b82 */ /* 0x000e220000000800 */
[----:B------:R-:W-:Y:S01]  /*b360*/  R2UR UR12, R217 ;  /* 0x00000000d90c72ca */ /* 0x000fe200000e0000 */
[----:B------:R-:W-:Y:S01]  /*b370*/  UIADD3 UR5, -UR14, URZ, URZ ;  /* 0x0000003f0e057290 */ /* 0x000fe2000fffe13f */
[----:B------:R-:W-:Y:S01]  /*b380*/  SHF.R.U64 R60, R60, 0x3, RZ ;  /* 0x000000033c3c7819 */ /* 0x000fe200000012ff */
[----:B------:R1:W-:Y:S02]  /*b390*/  STSM.16.M88.4 [R201], R24 ;  /* 0x00000018c9007844 */ /* 0x0003e40000000200 */
[----:B------:R-:W-:Y:S01]  /*b3a0*/  UIMAD UR10, UR10, UR5, UR13 ;  /* 0x000000050a0a72a4 */ /* 0x000fe2000f8e020d */
[----:B------:R-:W-:Y:S01]  /*b3b0*/  LOP3.LUT R134, R60, R69, RZ, 0x3c, !PT ;  /* 0x000000453c867212 */ /* 0x000fe200078e3cff */
[----:B------:R-:W2:Y:S01]  /*b3c0*/  @P2 LDC R5, c[0x0][0xbf0] ;  /* 0x0002fc00ff052b82 */ /* 0x000ea20000000800 */
[----:B------:R-:W-:Y:S01]  /*b3d0*/  IADD3 R65, P0, R164, 0x5000, RZ ;  /* 0x00005000a4417810 */ /* 0x000fe20007f1e0ff */
[----:B------:R-:W-:Y:S01]  /*b3e0*/  USHF.R.S32.HI UR11, URZ, 0x1f, UR10 ;  /* 0x0000001f3f0b7899 */ /* 0x000fe2000801140a */
[----:B------:R-:W-:Y:S01]  /*b3f0*/  MOV R134, R134 ;  /* 0x0000008600867202 */ /* 0x000fe20000000f00 */
[----:B------:R-:W-:Y:S01]  /*b400*/  IMAD R135, RZ, RZ, -UR13 ;  /* 0x8000000dff877e24 */ /* 0x000fe2000f8e02ff */
[----:B------:R-:W-:Y:S01]  /*b410*/  F2FP.BF16.F32.PACK_AB R40, R41, R40 ;  /* 0x000000282928723e */ /* 0x000fe200000010ff */
[----:B------:R-:W-:Y:S01]  /*b420*/  UIMAD UR5, UR11, UR8, URZ ;  /* 0x000000080b0572a4 */ /* 0x000fe2000f8e023f */
[----:B------:R-:W-:Y:S01]  /*b430*/  F2FP.BF16.F32.PACK_AB R41, R43, R42 ;  /* 0x0000002a2b29723e */ /* 0x000fe200000010ff */
[----:B------:R-:W-:Y:S01]  /*b440*/  UIMAD.WIDE.U32 UR6, UR10, UR8, URZ ;  /* 0x000000080a0672a5 */ /* 0x000fe2000f8e003f */
[----:B------:R-:W-:Y:S01]  /*b450*/  LOP3.LUT R64, R65, 0x380, RZ, 0xc0, !PT ;  /* 0x0000038041407812 */ /* 0x000fe200078ec0ff */
[----:B------:R-:W-:Y:S01]  /*b460*/  UIMAD UR5, UR10, UR9, UR5 ;  /* 0x000000090a0572a4 */ /* 0x000fe2000f8e0205 */
[----:B------:R-:W-:-:S02]  /*b470*/  F2FP.BF16.F32.PACK_AB R43, R47, R46 ;  /* 0x0000002e2f2b723e */ /* 0x000fc400000010ff */
[----:B-1----:R-:W-:Y:S01]  /*b480*/  MOV R26, R6 ;  /* 0x00000006001a7202 */ /* 0x002fe20000000f00 */
[----:B------:R-:W1:Y:S01]  /*b490*/  LDC.64 R24, c[0x0][0xb98] ;  /* 0x0002e600ff187b82 */ /* 0x000e620000000a00 */
[----:B------:R-:W-:Y:S01]  /*b4a0*/  LOP3.LUT R10, R107, 0x380, RZ, 0xc0, !PT ;  /* 0x000003806b0a7812 */ /* 0x000fe200078ec0ff */
[----:B------:R-:W-:Y:S01]  /*b4b0*/  IMAD.U32 R126, RZ, RZ, UR6 ;  /* 0x00000006ff7e7e24 */ /* 0x000fe2000f8e00ff */
[----:B------:R-:W-:Y:S01]  /*b4c0*/  SHF.R.U64 R64, R64, 0x3, RZ ;  /* 0x0000000340407819 */ /* 0x000fe200000012ff */
[----:B------:R-:W-:Y:S01]  /*b4d0*/  UIADD3 UR6, UR7, UR5, URZ ;  /* 0x0000000507067290 */ /* 0x000fe2000fffe03f */
[----:B------:R-:W-:Y:S01]  /*b4e0*/  SHF.R.U64 R10, R10, 0x3, RZ ;  /* 0x000000030a0a7819 */ /* 0x000fe200000012ff */
[----:B------:R-:W-:Y:S01]  /*b4f0*/  IMAD.U32 R127, RZ, RZ, UR7 ;  /* 0x00000007ff7f7e24 */ /* 0x000fe2000f8e00ff */
[----:B------:R-:W-:Y:S01]  /*b500*/  F2FP.BF16.F32.PACK_AB R32, R33, R32 ;  /* 0x000000202120723e */ /* 0x000fe200000010ff */
[----:B------:R-:W3:Y:S01]  /*b510*/  LDC R6, c[0x0][0xc38] ;  /* 0x00030e00ff067b82 */ /* 0x000ee20000000800 */
[----:B------:R-:W-:Y:S01]  /*b520*/  F2FP.BF16.F32.PACK_AB R33, R35, R34 ;  /* 0x000000222321723e */ /* 0x000fe200000010ff */
[----:B------:R-:W-:Y:S01]  /*b530*/  IMAD.U32 R127, RZ, RZ, UR6 ;  /* 0x00000006ff7f7e24 */ /* 0x000fe2000f8e00ff */
[----:B------:R-:W-:Y:S01]  /*b540*/  LOP3.LUT R64, R64, R65, RZ, 0x3c, !PT ;  /* 0x0000004140407212 */ /* 0x000fe200078e3cff */
[----:B------:R-:W-:Y:S01]  /*b550*/  IMAD.X R65, RZ, RZ, R165, P0 ;  /* 0x000000ffff417224 */ /* 0x000fe200000e06a5 */
[----:B------:R-:W-:Y:S01]  /*b560*/  MOV R138, R138 ;  /* 0x0000008a008a7202 */ /* 0x000fe20000000f00 */
[----:B------:R-:W-:Y:S01]  /*b570*/  ULDC.64 UR6, c[0x0][0xb88] ;  /* 0x0002e20000067ab9 */ /* 0x000fe20000000a00 */
[----:B------:R-:W-:Y:S01]  /*b580*/  F2FP.BF16.F32.PACK_AB R34, R178, R36 ;  /* 0x00000024b222723e */ /* 0x000fe200000010ff */
[----:B------:R-:W-:Y:S01]  /*b590*/  ULDC UR5, c[0x0][0xa88] ;  /* 0x0002a20000057ab9 */ /* 0x000fe20000000800 */
[----:B------:R-:W-:Y:S01]  /*b5a0*/  F2FP.BF16.F32.PACK_AB R35, R39, R38 ;  /* 0x000000262723723e */ /* 0x000fe200000010ff */
[----:B------:R-:W-:Y:S01]  /*b5b0*/  ULDC.64 UR8, c[0x0][0x208] ;  /* 0x0000820000087ab9 */ /* 0x000fe20000000a00 */
[----:B------:R-:W-:-:S02]  /*b5c0*/  LOP3.LUT R10, R10, R107, RZ, 0x3c, !PT ;  /* 0x0000006b0a0a7212 */ /* 0x000fc400078e3cff */
[C---:B------:R-:W-:Y:S01]  /*b5d0*/  IADD3 R107, P0, R164.reuse, 0xc000, RZ ;  /* 0x0000c000a46b7810 */ /* 0x040fe20007f1e0ff */
[----:B------:R1:W-:Y:S01]  /*b5e0*/  STSM.16.M88.4 [R138], R32 ;  /* 0x000000208a007844 */ /* 0x0003e20000000200 */
[C---:B------:R-:W-:Y:S02]  /*b5f0*/  IADD3 R57, P6, R164.reuse, 0x4000, RZ ;  /* 0x00004000a4397810 */ /* 0x040fe40007fde0ff */
[----:B------:R-:W-:Y:S02]  /*b600*/  IADD3 R69, P1, R164, 0x6000, RZ ;  /* 0x00006000a4457810 */ /* 0x000fe40007f3e0ff */
[----:B------:R-:W-:Y:S02]  /*b610*/  LOP3.LUT R106, R107, 0x380, RZ, 0xc0, !PT ;  /* 0x000003806b6a7812 */ /* 0x000fe400078ec0ff */
[----:B------:R-:W-:Y:S02]  /*b620*/  LOP3.LUT R56, R57, 0x380, RZ, 0xc0, !PT ;  /* 0x0000038039387812 */ /* 0x000fe400078ec0ff */
[----:B------:R-:W-:Y:S01]  /*b630*/  LOP3.LUT R68, R69, 0x380, RZ, 0xc0, !PT ;  /* 0x0000038045447812 */ /* 0x000fe200078ec0ff */
[----:B---3--:R-:W-:Y:S01]  /*b640*/  IMAD R135, R6, R135, UR12 ;  /* 0x0000000c06877e24 */ /* 0x008fe2000f8e0287 */
[----:B------:R-:W-:Y:S01]  /*b650*/  USHF.R.S32.HI UR12, URZ, 0x1f, UR14 ;  /* 0x0000001f3f0c7899 */ /* 0x000fe2000801140e */
[----:B------:R-:W-:-:S02]  /*b660*/  F2FP.BF16.F32.PACK_AB R48, R49, R48 ;  /* 0x000000303130723e */ /* 0x000fc400000010ff */
[----:B------:R-:W-:Y:S01]  /*b670*/  IMAD R47, R135, 0x80, R225 ;  /* 0x00000080872f7824 */ /* 0x000fe200078e02e1 */
[----:B------:R-:W-:Y:S02]  /*b680*/  MOV R154, R154 ;  /* 0x0000009a009a7202 */ /* 0x000fe40000000f00 */
[----:B-1----:R-:W-:Y:S01]  /*b690*/  IMAD R32, R24, UR12, RZ ;  /* 0x0000000c18207c24 */ /* 0x002fe2000f8e02ff */
[----:B------:R-:W-:Y:S01]  /*b6a0*/  F2FP.BF16.F32.PACK_AB R42, R177, R44 ;  /* 0x0000002cb12a723e */ /* 0x000fe200000010ff */
[----:B0-----:R-:W-:Y:S01]  /*b6b0*/  @P2 IMAD.HI.U32 R4, R47, R4, RZ ;  /* 0x000000042f042227 */ /* 0x001fe200078e00ff */
[----:B------:R-:W-:Y:S02]  /*b6c0*/  F2FP.BF16.F32.PACK_AB R49, R51, R50 ;  /* 0x000000323331723e */ /* 0x000fe400000010ff */
[----:B------:R-:W-:Y:S01]  /*b6d0*/  LOP3.LUT R29, R164, 0x380, RZ, 0xc0, !PT ;  /* 0x00000380a41d7812 */ /* 0x000fe200078ec0ff */
[----:B------:R-:W-:Y:S01]  /*b6e0*/  IMAD.MOV.U32 R39, RZ, RZ, R47 ;  /* 0x000000ffff277224 */ /* 0x000fe200078e002f */
[----:B--2---:R-:W-:Y:S01]  /*b6f0*/  @P2 SHF.R.U32.HI R39, RZ, R5, R4 ;  /* 0x00000005ff272219 */ /* 0x004fe20000011604 */
[----:B------:R-:W-:Y:S01]  /*b700*/  IMAD R32, R25, UR14, R32 ;  /* 0x0000000e19207c24 */ /* 0x000fe2000f8e0220 */
[----:B------:R-:W-:Y:S01]  /*b710*/  MOV R162, R162 ;  /* 0x000000a200a27202 */ /* 0x000fe20000000f00 */
[----:B------:R-:W-:Y:S01]  /*b720*/  IMAD.WIDE.U32 R24, R24, UR14, R126 ;  /* 0x0000000e18187c25 */ /* 0x000fe2000f8e007e */
[----:B------:R-:W-:Y:S01]  /*b730*/  F2FP.BF16.F32.PACK_AB R50, R199, R183 ;  /* 0x000000b7c732723e */ /* 0x000fe200000010ff */
[----:B------:R-:W-:Y:S01]  /*b740*/  STSM.16.M88.4 [R154], R40 ;  /* 0x000000289a007844 */ /* 0x000fe20000000200 */
[----:B------:R-:W-:Y:S01]  /*b750*/  F2FP.BF16.F32.PACK_AB R51, R55, R54 ;  /* 0x000000363733723e */ /* 0x000fe200000010ff */
[----:B------:R-:W-:Y:S01]  /*b760*/  IMAD.MOV R33, RZ, RZ, -R39 ;  /* 0x000000ffff217224 */ /* 0x000fe200078e0a27 */
[----:B------:R-:W-:-:S02]  /*b770*/  SHF.R.U64 R106, R106, 0x3, RZ ;  /* 0x000000036a6a7819 */ /* 0x000fc400000012ff */
[----:B------:R-:W-:Y:S01]  /*b780*/  MOV R160, R160 ;  /* 0x000000a000a07202 */ /* 0x000fe20000000f00 */
[----:B------:R-:W-:Y:S01]  /*b790*/  IMAD R33, R200, R33, R47 ;  /* 0x00000021c8217224 */ /* 0x000fe200078e022f */
[----:B------:R-:W-:Y:S01]  /*b7a0*/  F2FP.BF16.F32.PACK_AB R4, R198, R182 ;  /* 0x000000b6c604723e */ /* 0x000fe200000010ff */
[----:B------:R-:W-:Y:S01]  /*b7b0*/  STSM.16.M88.4 [R162], R48 ;  /* 0x00000030a2007844 */ /* 0x000fe20000000200 */
[----:B------:R-:W-:Y:S02]  /*b7c0*/  F2FP.BF16.F32.PACK_AB R5, R59, R58 ;  /* 0x0000003a3b05723e */ /* 0x000fe400000010ff */
[----:B------:R-:W-:Y:S02]  /*b7d0*/  F2FP.BF16.F32.PACK_AB R6, R197, R181 ;  /* 0x000000b5c506723e */ /* 0x000fe400000010ff */
[----:B------:R-:W-:Y:S02]  /*b7e0*/  F2FP.BF16.F32.PACK_AB R7, R63, R62 ;  /* 0x0000003e3f07723e */ /* 0x000fe400000010ff */
[----:B------:R-:W-:-:S02]  /*b7f0*/  SHF.R.U64 R56, R56, 0x3, RZ ;  /* 0x0000000338387819 */ /* 0x000fc400000012ff */
[----:B------:R-:W-:Y:S01]  /*b800*/  SHF.R.U64 R68, R68, 0x3, RZ ;  /* 0x0000000344447819 */ /* 0x000fe200000012ff */
[----:B------:R0:W-:Y:S01]  /*b810*/  STSM.16.M88.4 [R160], R4 ;  /* 0x00000004a0007844 */ /* 0x0001e20000000200 */
[----:B------:R-:W-:Y:S02]  /*b820*/  SHF.R.U64 R29, R29, 0x3, RZ ;  /* 0x000000031d1d7819 */ /* 0x000fe400000012ff */
[----:B------:R-:W-:Y:S01]  /*b830*/  LOP3.LUT R106, R106, R107, RZ, 0x3c, !PT ;  /* 0x0000006b6a6a7212 */ /* 0x000fe200078e3cff */
[--C-:B------:R-:W-:Y:S01]  /*b840*/  IMAD.X R107, RZ, RZ, R165.reuse, P0 ;  /* 0x000000ffff6b7224 */ /* 0x100fe200000e06a5 */
[----:B------:R-:W-:Y:S01]  /*b850*/  LOP3.LUT R56, R56, R57, RZ, 0x3c, !PT ;  /* 0x0000003938387212 */ /* 0x000fe200078e3cff */
[--C-:B------:R-:W-:Y:S01]  /*b860*/  IMAD.X R57, RZ, RZ, R165.reuse, P6 ;  /* 0x000000ffff397224 */ /* 0x100fe200030e06a5 */
[----:B------:R-:W-:Y:S01]  /*b870*/  LOP3.LUT R68, R68, R69, RZ, 0x3c, !PT ;  /* 0x0000004544447212 */ /* 0x000fe200078e3cff */
[----:B------:R-:W-:Y:S01]  /*b880*/  IMAD.X R69, RZ, RZ, R165, P1 ;  /* 0x000000ffff457224 */ /* 0x000fe200008e06a5 */
[----:B------:R-:W-:-:S02]  /*b890*/  IADD3 R123, P4, R164, 0x9000, RZ ;  /* 0x00009000a47b7810 */ /* 0x000fc40007f9e0ff */
[C---:B------:R-:W-:Y:S02]  /*b8a0*/  IADD3 R61, P6, R164.reuse, 0xb000, RZ ;  /* 0x0000b000a43d7810 */ /* 0x040fe40007fde0ff */
[----:B------:R-:W-:Y:S02]  /*b8b0*/  IADD3 R119, P1, R164, 0xd000, RZ ;  /* 0x0000d000a4777810 */ /* 0x000fe40007f3e0ff */
[----:B------:R-:W-:Y:S01]  /*b8c0*/  LOP3.LUT R28, R29, R164, RZ, 0x3c, !PT ;  /* 0x000000a41d1c7212 */ /* 0x000fe200078e3cff */
[----:B------:R-:W-:Y:S01]  /*b8d0*/  IMAD.MOV.U32 R29, RZ, RZ, R165 ;  /* 0x000000ffff1d7224 */ /* 0x000fe200078e00a5 */
[----:B0-----:R-:W-:Y:S02]  /*b8e0*/  SHF.R.S32.HI R5, RZ, 0x1f, R39 ;  /* 0x0000001fff057819 */ /* 0x001fe40000011427 */
[----:B------:R-:W-:Y:S02]  /*b8f0*/  SHF.R.S32.HI R6, RZ, 0x1f, R33 ;  /* 0x0000001fff067819 */ /* 0x000fe40000011421 */
[----:B------:R-:W-:Y:S01]  /*b900*/  IADD3 R4, P0, R39, R24, RZ ;  /* 0x0000001827047210 */ /* 0x000fe20007f1e0ff */
[----:B------:R-:W-:Y:S01]  /*b910*/  IMAD R24, R200, UR5, RZ ;  /* 0x00000005c8187c24 */ /* 0x000fe2000f8e02ff */
[----:B------:R-:W-:Y:S01]  /*b920*/  MOV R27, R8 ;  /* 0x00000008001b7202 */ /* 0x000fe20000000f00 */
[----:B------:R-:W-:Y:S01]  /*b930*/  IMAD R6, R6, UR6, RZ ;  /* 0x0000000606067c24 */ /* 0x000fe2000f8e02ff */
[----:B------:R-:W-:-:S02]  /*b940*/  MOV R164, R10 ;  /* 0x0000000a00a47202 */ /* 0x000fc40000000f00 */
[----:B------:R-:W-:Y:S02]  /*b950*/  MOV R158, R158 ;  /* 0x0000009e009e7202 */ /* 0x000fe40000000f00 */
[----:B------:R-:W-:Y:S02]  /*b960*/  F2FP.BF16.F32.PACK_AB R8, R196, R180 ;  /* 0x000000b4c408723e */ /* 0x000fe400000010ff */
[----:B------:R-:W-:Y:S02]  /*b970*/  F2FP.BF16.F32.PACK_AB R9, R67, R66 ;  /* 0x000000424309723e */ /* 0x000fe400000010ff */
[----:B------:R-:W-:Y:S02]  /*b980*/  F2FP.BF16.F32.PACK_AB R10, R195, R179 ;  /* 0x000000b3c30a723e */ /* 0x000fe400000010ff */
[----:B------:R-:W-:Y:S02]  /*b990*/  F2FP.BF16.F32.PACK_AB R11, R71, R70 ;  /* 0x00000046470b723e */ /* 0x000fe400000010ff */
[----:B------:R-:W-:-:S02]  /*b9a0*/  IADD3.X R5, R5, R25, R32, P0, !PT ;  /* 0x0000001905057210 */ /* 0x000fc400007fe420 */
[----:B------:R-:W-:Y:S01]  /*b9b0*/  LOP3.LUT R118, R119, 0x380, RZ, 0xc0, !PT ;  /* 0x0000038077767812 */ /* 0x000fe200078ec0ff */
[----:B------:R0:W-:Y:S01]  /*b9c0*/  STSM.16.M88.4 [R158], R8 ;  /* 0x000000089e007844 */ /* 0x0001e20000000200 */
[----:B------:R-:W-:Y:S01]  /*b9d0*/  F2FP.BF16.F32.PACK_AB R72, R73, R72 ;  /* 0x000000484948723e */ /* 0x000fe200000010ff */
[----:B------:R-:W-:Y:S01]  /*b9e0*/  IMAD.WIDE.U32 R4, R33, UR6, R4 ;  /* 0x0000000621047c25 */ /* 0x000fe2000f8e0004 */
[----:B------:R-:W-:Y:S02]  /*b9f0*/  SHF.R.U64 R118, R118, 0x3, RZ ;  /* 0x0000000376767819 */ /* 0x000fe400000012ff */
[----:B------:R-:W-:Y:S02]  /*ba00*/  F2FP.BF16.F32.PACK_AB R73, R75, R74 ;  /* 0x0000004a4b49723e */ /* 0x000fe400000010ff */
[----:B------:R-:W-:Y:S02]  /*ba10*/  F2FP.BF16.F32.PACK_AB R80, R81, R80 ;  /* 0x000000505150723e */ /* 0x000fe400000010ff */
[----:B------:R-:W-:-:S02]  /*ba20*/  MOV R156, R156 ;  /* 0x0000009c009c7202 */ /* 0x000fc40000000f00 */
[----:B------:R-:W-:Y:S02]  /*ba30*/  F2FP.BF16.F32.PACK_AB R74, R194, R76 ;  /* 0x0000004cc24a723e */ /* 0x000fe400000010ff */
[----:B------:R-:W-:Y:S02]  /*ba40*/  F2FP.BF16.F32.PACK_AB R75, R79, R78 ;  /* 0x0000004e4f4b723e */ /* 0x000fe400000010ff */
[----:B------:R-:W-:Y:S01]  /*ba50*/  F2FP.BF16.F32.PACK_AB R81, R83, R82 ;  /* 0x000000525351723e */ /* 0x000fe200000010ff */
[----:B0-----:R-:W-:Y:S01]  /*ba60*/  IMAD R9, R33, UR7, R6 ;  /* 0x0000000721097c24 */ /* 0x001fe2000f8e0206 */
[----:B------:R-:W-:Y:S01]  /*ba70*/  ULDC.64 UR6, c[0x0][0xb50] ;  /* 0x0002d40000067ab9 */ /* 0x000fe20000000a00 */
[----:B------:R-:W-:Y:S01]  /*ba80*/  IMAD R11, R135, 0x80, R224 ;  /* 0x00000080870b7824 */ /* 0x000fe200078e02e0 */
[----:B------:R-:W-:Y:S01]  /*ba90*/  F2FP.BF16.F32.PACK_AB R88, R89, R88 ;  /* 0x000000585958723e */ /* 0x000fe200000010ff */
[----:B------:R-:W-:Y:S01]  /*baa0*/  IMAD.IADD R5, R5, 0x1, R9 ;  /* 0x0000000105057824 */ /* 0x000fe200078e0209 */
[----:B------:R-:W-:Y:S01]  /*bab0*/  LOP3.LUT P0, RZ, R222, 0x3, RZ, 0xc0, !PT ;  /* 0x00000003deff7812 */ /* 0x000fe2000780c0ff */
[----:B------:R-:W-:Y:S01]  /*bac0*/  VIADD R7, R11, 0x8 ;  /* 0x000000080b077836 */ /* 0x000fe20000000000 */
[----:B------:R-:W-:Y:S01]  /*bad0*/  MOV R152, R152 ;  /* 0x0000009800987202 */ /* 0x000fe20000000f00 */
[----:B------:R-:W-:Y:S01]  /*bae0*/  STSM.16.M88.4 [R156], R72 ;  /* 0x000000489c007844 */ /* 0x000fe20000000200 */
[----:B------:R-:W-:-:S02]  /*baf0*/  F2FP.BF16.F32.PACK_AB R82, R193, R84 ;  /* 0x00000054c152723e */ /* 0x000fc400000010ff */
[----:B------:R-:W-:Y:S02]  /*bb00*/  F2FP.BF16.F32.PACK_AB R83, R87, R86 ;  /* 0x000000565753723e */ /* 0x000fe400000010ff */
[----:B------:R-:W-:Y:S02]  /*bb10*/  F2FP.BF16.F32.PACK_AB R89, R91, R90 ;  /* 0x0000005a5b59723e */ /* 0x000fe400000010ff */
[----:B------:R-:W-:Y:S01]  /*bb20*/  F2FP.BF16.F32.PACK_AB R96, R97, R96 ;  /* 0x000000606160723e */ /* 0x000fe200000010ff */
[----:B------:R-:W-:Y:S01]  /*bb30*/  STSM.16.M88.4 [R152], R80 ;  /* 0x0000005098007844 */ /* 0x000fe20000000200 */
[----:B------:R-:W-:Y:S02]  /*bb40*/  LEA R8, P3, R4, UR6, 0x2 ;  /* 0x0000000604087c11 */ /* 0x000fe4000f8610ff */
[----:B------:R-:W-:Y:S01]  /*bb50*/  LOP3.LUT R118, R118, R119, RZ, 0x3c, !PT ;  /* 0x0000007776767212 */ /* 0x000fe200078e3cff */
[----:B------:R-:W-:Y:S01]  /*bb60*/  IMAD.X R119, RZ, RZ, R165, P1 ;  /* 0x000000ffff777224 */ /* 0x000fe200008e06a5 */
[----:B------:R-:W-:Y:S01]  /*bb70*/  MOV R150, R150 ;  /* 0x0000009600967202 */ /* 0x000fe20000000f00 */
[----:B------:R-:W-:Y:S01]  /*bb80*/  SHFL.IDX PT, R44, R8, RZ, 0x1c1f ;  /* 0x001c1fff082c7589 */ /* 0x000fe200000e0000 */
[----:B------:R-:W-:-:S02]  /*bb90*/  F2FP.BF16.F32.PACK_AB R90, R192, R92 ;  /* 0x0000005cc05a723e */ /* 0x000fc400000010ff */
[----:B------:R-:W-:Y:S01]  /*bba0*/  F2FP.BF16.F32.PACK_AB R91, R95, R94 ;  /* 0x0000005e5f5b723e */ /* 0x000fe200000010ff */
[----:B------:R-:W-:Y:S01]  /*bbb0*/  SHFL.IDX PT, R46, R8, 0x1, 0x1c1f ;  /* 0x003c1f00082e7f89 */ /* 0x000fe200000e0000 */
[----:B------:R-:W-:Y:S02]  /*bbc0*/  F2FP.BF16.F32.PACK_AB R97, R99, R98 ;  /* 0x000000626361723e */ /* 0x000fe400000010ff */
[----:B------:R-:W-:Y:S01]  /*bbd0*/  MOV R146, R146 ;  /* 0x0000009200927202 */ /* 0x000fe20000000f00 */
[----:B------:R-:W-:Y:S01]  /*bbe0*/  STSM.16.M88.4 [R150], R88 ;  /* 0x0000005896007844 */ /* 0x000fe20000000200 */
[----:B------:R-:W-:Y:S02]  /*bbf0*/  F2FP.BF16.F32.PACK_AB R98, R191, R100 ;  /* 0x00000064bf62723e */ /* 0x000fe400000010ff */
[----:B------:R-:W-:Y:S02]  /*bc00*/  F2FP.BF16.F32.PACK_AB R99, R103, R102 ;  /* 0x000000666763723e */ /* 0x000fe400000010ff */
[----:B------:R-:W-:-:S02]  /*bc10*/  MOV R142, R142 ;  /* 0x0000008e008e7202 */ /* 0x000fc40000000f00 */
[----:B------:R-:W-:Y:S01]  /*bc20*/  F2FP.BF16.F32.PACK_AB R36, R190, R104 ;  /* 0x00000068be24723e */ /* 0x000fe200000010ff */
[----:B------:R-:W-:Y:S01]  /*bc30*/  STSM.16.M88.4 [R146], R96 ;  /* 0x0000006092007844 */ /* 0x000fe20000000200 */
[----:B------:R-:W-:Y:S02]  /*bc40*/  F2FP.BF16.F32.PACK_AB R37, R37, R45 ;  /* 0x0000002d2525723e */ /* 0x000fe400000010ff */
[----:B------:R-:W-:Y:S02]  /*bc50*/  F2FP.BF16.F32.PACK_AB R38, R189, R108 ;  /* 0x0000006cbd26723e */ /* 0x000fe400000010ff */
[----:B------:R-:W-:Y:S02]  /*bc60*/  F2FP.BF16.F32.PACK_AB R39, R77, R85 ;  /* 0x000000554d27723e */ /* 0x000fe400000010ff */
[-C--:B------:R-:W-:Y:S02]  /*bc70*/  ISETP.GE.OR P1, PT, R11, R24.reuse, P0 ;  /* 0x000000180b00720c */ /* 0x080fe40000726670 */
[----:B------:R-:W-:Y:S01]  /*bc80*/  ISETP.GE.OR P0, PT, R7, R24, P0 ;  /* 0x000000180700720c */ /* 0x000fe20000706670 */
[----:B------:R-:W-:Y:S01]  /*bc90*/  STSM.16.M88.4 [R142], R36 ;  /* 0x000000248e007844 */ /* 0x000fe20000000200 */
[----:B------:R-:W-:-:S02]  /*bca0*/  LEA.HI.X R9, R4, UR7, R5, 0x2, P3 ;  /* 0x0000000704097c11 */ /* 0x000fc400098f1405 */
[----:B------:R-:W-:Y:S02]  /*bcb0*/  F2FP.BF16.F32.PACK_AB R92, R188, R112 ;  /* 0x00000070bc5c723e */ /* 0x000fe400000010ff */
[----:B------:R-:W-:Y:S01]  /*bcc0*/  F2FP.BF16.F32.PACK_AB R93, R93, R101 ;  /* 0x000000655d5d723e */ /* 0x000fe200000010ff */
[----:B------:R-:W0:Y:S01]  /*bcd0*/  SHFL.IDX PT, R45, R9, RZ, 0x1c1f ;  /* 0x001c1fff092d7589 */ /* 0x000e2200000e0000 */
[----:B------:R-:W-:Y:S02]  /*bce0*/  F2FP.BF16.F32.PACK_AB R94, R187, R116 ;  /* 0x00000074bb5e723e */ /* 0x000fe400000010ff */
[----:B------:R-:W-:Y:S01]  /*bcf0*/  F2FP.BF16.F32.PACK_AB R95, R105, R109 ;  /* 0x0000006d695f723e */ /* 0x000fe200000010ff */
[----:B------:R-:W1:Y:S01]  /*bd00*/  SHFL.IDX PT, R47, R9, 0x1, 0x1c1f ;  /* 0x003c1f00092f7f89 */ /* 0x000e6200000e0000 */
[----:B------:R-:W-:Y:S02]  /*bd10*/  F2FP.BF16.F32.PACK_AB R4, R186, R120 ;  /* 0x00000078ba04723e */ /* 0x000fe400000010ff */
[----:B------:R-:W-:Y:S01]  /*bd20*/  F2FP.BF16.F32.PACK_AB R5, R113, R117 ;  /* 0x000000757105723e */ /* 0x000fe200000010ff */
[----:B------:R-:W-:Y:S01]  /*bd30*/  STSM.16.M88.4 [R134], R92 ;  /* 0x0000005c86007844 */ /* 0x000fe20000000200 */
[----:B------:R-:W-:-:S02]  /*bd40*/  F2FP.BF16.F32.PACK_AB R6, R185, R124 ;  /* 0x0000007cb906723e */ /* 0x000fc400000010ff */
[----:B------:R-:W-:Y:S02]  /*bd50*/  F2FP.BF16.F32.PACK_AB R7, R121, R125 ;  /* 0x0000007d7907723e */ /* 0x000fe400000010ff */
[----:B------:R-:W-:Y:S02]  /*bd60*/  F2FP.BF16.F32.PACK_AB R184, R184, R128 ;  /* 0x00000080b8b8723e */ /* 0x000fe400000010ff */
[----:B------:R-:W-:Y:S01]  /*bd70*/  F2FP.BF16.F32.PACK_AB R185, R129, R166 ;  /* 0x000000a681b9723e */ /* 0x000fe200000010ff */
[----:B------:R-:W-:Y:S01]  /*bd80*/  STSM.16.M88.4 [R164], R4 ;  /* 0x00000004a4007844 */ /* 0x000fe20000000200 */
[----:B------:R-:W-:Y:S02]  /*bd90*/  F2FP.BF16.F32.PACK_AB R186, R133, R132 ;  /* 0x0000008485ba723e */ /* 0x000fe400000010ff */
[----:B------:R-:W-:Y:S02]  /*bda0*/  F2FP.BF16.F32.PACK_AB R187, R167, R168 ;  /* 0x000000a8a7bb723e */ /* 0x000fe400000010ff */
[----:B------:R-:W-:-:S02]  /*bdb0*/  F2FP.BF16.F32.PACK_AB R169, R169, R170 ;  /* 0x000000aaa9a9723e */ /* 0x000fc400000010ff */
[----:B------:R-:W-:Y:S01]  /*bdc0*/  F2FP.BF16.F32.PACK_AB R168, R137, R136 ;  /* 0x0000008889a8723e */ /* 0x000fe200000010ff */
[----:B------:R-:W-:Y:S01]  /*bdd0*/  STSM.16.M88.4 [R27], R184 ;  /* 0x000000b81b007844 */ /* 0x000fe20000000200 */
[----:B------:R-:W-:Y:S02]  /*bde0*/  F2FP.BF16.F32.PACK_AB R170, R141, R140 ;  /* 0x0000008c8daa723e */ /* 0x000fe400000010ff */
[----:B------:R-:W-:Y:S02]  /*bdf0*/  F2FP.BF16.F32.PACK_AB R171, R171, R172 ;  /* 0x000000acabab723e */ /* 0x000fe400000010ff */
[----:B------:R-:W-:Y:S02]  /*be00*/  F2FP.BF16.F32.PACK_AB R173, R173, R174 ;  /* 0x000000aeadad723e */ /* 0x000fe400000010ff */
[----:B------:R-:W-:Y:S01]  /*be10*/  F2FP.BF16.F32.PACK_AB R172, R145, R144 ;  /* 0x0000009091ac723e */ /* 0x000fe200000010ff */
[----:B------:R-:W-:Y:S01]  /*be20*/  STSM.16.M88.4 [R26], R168 ;  /* 0x000000a81a007844 */ /* 0x000fe20000000200 */
[----:B------:R-:W-:-:S02]  /*be30*/  F2FP.BF16.F32.PACK_AB R174, R149, R148 ;  /* 0x0000009495ae723e */ /* 0x000fc400000010ff */
[----:B------:R-:W-:Y:S02]  /*be40*/  F2FP.BF16.F32.PACK_AB R175, R175, R176 ;  /* 0x000000b0afaf723e */ /* 0x000fe400000010ff */
[----:B------:R-:W-:Y:S02]  /*be50*/  LOP3.LUT R122, R123, 0x380, RZ, 0xc0, !PT ;  /* 0x000003807b7a7812 */ /* 0x000fe400078ec0ff */
[----:B------:R-:W-:Y:S01]  /*be60*/  LOP3.LUT R60, R61, 0x380, RZ, 0xc0, !PT ;  /* 0x000003803d3c7812 */ /* 0x000fe200078ec0ff */
[----:B------:R2:W-:Y:S01]  /*be70*/  STSM.16.M88.4 [R3], R172 ;  /* 0x000000ac03007844 */ /* 0x0005e20000000200 */
[----:B------:R-:W-:Y:S02]  /*be80*/  SHF.R.U64 R122, R122, 0x3, RZ ;  /* 0x000000037a7a7819 */ /* 0x000fe400000012ff */
[----:B------:R-:W-:Y:S01]  /*be90*/  SHF.R.U64 R60, R60, 0x3, RZ ;  /* 0x000000033c3c7819 */ /* 0x000fe200000012ff */
[----:B------:R-:W-:Y:S01]  /*bea0*/  BAR.SYNC.DEFER_BLOCKING 0x1, 0x100 ;  /* 0x0044000000007b1d */ /* 0x000fe20000010000 */
[----:B------:R-:W-:Y:S01]  /*beb0*/  LOP3.LUT R122, R122, R123, RZ, 0x3c, !PT ;  /* 0x0000007b7a7a7212 */ /* 0x000fe200078e3cff */
[--C-:B------:R-:W-:Y:S01]  /*bec0*/  IMAD.X R123, RZ, RZ, R165.reuse, P4 ;  /* 0x000000ffff7b7224 */ /* 0x100fe200020e06a5 */
[----:B------:R-:W-:Y:S01]  /*bed0*/  LOP3.LUT R60, R60, R61, RZ, 0x3c, !PT ;  /* 0x0000003d3c3c7212 */ /* 0x000fe200078e3cff */
[----:B------:R-:W-:-:S04]  /*bee0*/  IMAD.X R61, RZ, RZ, R165, P6 ;  /* 0x000000ffff3d7224 */ /* 0x000fc800030e06a5 */
[----:B--2---:R-:W2:Y:S01]  /*bef0*/  @P2 LDC R3, c[0x0][0xbec] ;  /* 0x0002fb00ff032b82 */ /* 0x004ea20000000800 */
[----:B0-----:R-:W-:Y:S04]  /*bf00*/  @!P1 ST.E desc[UR8][R44.64], R2 ;  /* 0x000000022c009985 */ /* 0x001fe8000c101908 */
[----:B-1----:R0:W-:Y:S04]  /*bf10*/  @!P0 ST.E desc[UR8][R46.64], R0 ;  /* 0x000000002e008985 */ /* 0x0021e8000c101908 */
[----:B------:R1:W5:Y:S04]  /*bf20*/  LD.E.128 R32, desc[UR8][R12.64] ;  /* 0x000000080c207980 */ /* 0x000368000c101d00 */
[----:B------:R3:W5:Y:S01]  /*bf30*/  LD.E.128 R36, desc[UR8][R14.64] ;  /* 0x000000080e247980 */ /* 0x000762000c101d00 */
[----:B0-----:R-:W-:-:S03]  /*bf40*/  IMAD R0, R215, 0x20, R220 ;  /* 0x00000020d7007824 */ /* 0x001fc600078e02dc */
[----:B------:R0:W5:Y:S01]  /*bf50*/  LD.E.128 R8, desc[UR8][R28.64] ;  /* 0x000000081c087980 */ /* 0x000162000c101d00 */
[----:B-1----:R-:W1:Y:S03]  /*bf60*/  @P2 LDC R13, c[0x0][0xbf0] ;  /* 0x0002fc00ff0d2b82 */ /* 0x002e660000000800 */
[----:B------:R0:W5:Y:S04]  /*bf70*/  LD.E.128 R40, desc[UR8][R30.64] ;  /* 0x000000081e287980 */ /* 0x000168000c101d00 */
[----:B------:R-:W5:Y:S01]  /*bf80*/  LD.E.128 R56, desc[UR8][R56.64] ;  /* 0x0000000838387980 */ /* 0x000f62000c101d00 */
[----:B---3--:R-:W3:Y:S03]  /*bf90*/  LDC.64 R14, c[0x0][0xae0] ;  /* 0x0002b800ff0e7b82 */ /* 0x008ee60000000a00 */
[----:B------:R-:W5:Y:S01]  /*bfa0*/  LD.E.128 R64, desc[UR8][R64.64] ;  /* 0x0000000840407980 */ /* 0x000f62000c101d00 */
[----:B------:R-:W-:-:S03]  /*bfb0*/  IMAD R12, R135, 0x80, R0 ;  /* 0x00000080870c7824 */ /* 0x000fc600078e0200 */
[----:B------:R-:W5:Y:S04]  /*bfc0*/  LD.E.128 R68, desc[UR8][R68.64] ;  /* 0x0000000844447980 */ /* 0x000f68000c101d00 */
[----:B------:R-:W5:Y:S04]  /*bfd0*/  LD.E.128 R108, desc[UR8][R110.64] ;  /* 0x000000086e6c7980 */ /* 0x000f68000c101d00 */
[----:B------:R-:W5:Y:S04]  /*bfe0*/  LD.E.128 R112, desc[UR8][R114.64] ;  /* 0x0000000872707980 */ /* 0x000f68000c101d00 */
[----:B------:R-:W5:Y:S04]  /*bff0*/  LD.E.128 R120, desc[UR8][R122.64] ;  /* 0x000000087a787980 */ /* 0x000f68000c101d00 */
[----:B------:R0:W5:Y:S04]  /*c000*/  LD.E.128 R4, desc[UR8][R20.64] ;  /* 0x0000000814047980 */ /* 0x000168000c101d00 */
[----:B------:R-:W5:Y:S04]  /*c010*/  LD.E.128 R60, desc[UR8][R60.64] ;  /* 0x000000083c3c7980 */ /* 0x000f68000c101d00 */
[----:B------:R-:W5:Y:S04]  /*c020*/  LD.E.128 R104, desc[UR8][R106.64] ;  /* 0x000000086a687980 */ /* 0x000f68000c101d00 */
[----:B------:R-:W5:Y:S04]  /*c030*/  LD.E.128 R116, desc[UR8][R118.64] ;  /* 0x0000000876747980 */ /* 0x000f68000c101d00 */
[----:B------:R-:W5:Y:S04]  /*c040*/  LD.E.128 R52, desc[UR8][R52.64] ;  /* 0x0000000834347980 */ /* 0x000f68000c101d00 */
[----:B------:R-:W5:Y:S01]  /*c050*/  LD.E.128 R128, desc[UR8][R130.64] ;  /* 0x0000000882807980 */ /* 0x000f62000c101d00 */
[----:B------:R-:W-:-:S02]  /*c060*/  ULDC.64 UR8, c[0x0][0xae8] ;  /* 0x0002ba0000087ab9 */ /* 0x000fc40000000a00 */
[----:B------:R-:W-:Y:S01]  /*c070*/  UIMAD UR5, UR11, UR8, URZ ;  /* 0x000000080b0572a4 */ /* 0x000fe2000f8e023f */
[----:B--2---:R-:W-:Y:S01]  /*c080*/  @P2 IMAD.HI.U32 R2, R12, R3, RZ ;  /* 0x000000030c022227 */ /* 0x004fe200078e00ff */
[----:B------:R-:W-:Y:S01]  /*c090*/  UIMAD.WIDE.U32 UR6, UR10, UR8, URZ ;  /* 0x000000080a0672a5 */ /* 0x000fe2000f8e003f */
[----:B------:R-:W-:Y:S01]  /*c0a0*/  R2UR UR13, R216 ;  /* 0x00000000d80d72ca */ /* 0x000fe200000e0000 */
[----:B------:R-:W-:Y:S01]  /*c0b0*/  UIMAD UR5, UR10, UR9, UR5 ;  /* 0x000000090a0572a4 */ /* 0x000fe2000f8e0205 */
[----:B------:R-:W-:Y:S01]  /*c0c0*/  IMAD.MOV.U32 R0, RZ, RZ, R12 ;  /* 0x000000ffff007224 */ /* 0x000fe200078e000c */
[----:B------:R-:W-:Y:S01]  /*c0d0*/  @!PT LDS RZ, [RZ] ;  /* 0x00000000fffff984 */ /* 0x000fe20000000800 */
[----:B------:R-:W-:Y:S01]  /*c0e0*/  @!PT LDS RZ, [RZ] ;  /* 0x00000000fffff984 */ /* 0x000fe20000000800 */
[----:B------:R-:W-:Y:S01]  /*c0f0*/  @!PT LDS RZ, [RZ] ;  /* 0x00000000fffff984 */ /* 0x000fe20000000800 */
[----:B------:R-:W-:Y:S01]  /*c100*/  @!PT LDS RZ, [RZ] ;  /* 0x00000000fffff984 */ /* 0x000fe20000000800 */
[----:B------:R2:W-:Y:S06]  /*c110*/  MEMBAR.ALL.CTA ;  /* 0x0000000000007992 */ /* 0x0005ec0000008000 */
[----:B--2---:R-:W2:Y:S01]  /*c120*/  FENCE.VIEW.ASYNC.S ;  /* 0x00000000000073c6 */ /* 0x004ea20000000000 */
[----:B------:R-:W-:Y:S01]  /*c130*/  ULDC.64 UR8, c[0x0][0xaf0] ;  /* 0x0002bc0000087ab9 */ /* 0x000fe20000000a00 */
[----:B------:R-:W-:Y:S01]  /*c140*/  UIADD3 UR7, UR7, UR5, URZ ;  /* 0x0000000507077290 */ /* 0x000fe2000fffe03f */
[----:B-1----:R-:W-:Y:S01]  /*c150*/  @P2 SHF.R.U32.HI R0, RZ, R13, R2 ;  /* 0x0000000dff002219 */ /* 0x002fe20000011602 */
[----:B------:R-:W-:-:S02]  /*c160*/  UIMAD UR5, UR12, UR8, URZ ;  /* 0x000000080c0572a4 */ /* 0x000fc4000f8e023f */
[----:B------:R-:W-:Y:S01]  /*c170*/  UIMAD.WIDE.U32 UR6, UR14, UR8, UR6 ;  /* 0x000000080e0672a5 */ /* 0x000fe2000f8e0006 */
[--C-:B------:R-:W-:Y:S01]  /*c180*/  SHF.R.S32.HI R3, RZ, 0x1f, R0.reuse ;  /* 0x0000001fff037819 */ /* 0x100fe20000011400 */
[----:B------:R-:W-:Y:S01]  /*c190*/  UIMAD UR5, UR14, UR9, UR5 ;  /* 0x000000090e0572a4 */ /* 0x000fe2000f8e0205 */
[----:B------:R-:W-:Y:S01]  /*c1a0*/  IMAD.MOV R13, RZ, RZ, -R0 ;  /* 0x000000ffff0d7224 */ /* 0x000fe200078e0a00 */
[----:B------:R-:W-:Y:S01]  /*c1b0*/  R2UR UR12, R16 ;  /* 0x00000000100c72ca */ /* 0x000fe200000e0000 */
[----:B------:R-:W-:Y:S01]  /*c1c0*/  ULDC.64 UR8, c[0x0][0xad8] ;  /* 0x0002b60000087ab9 */ /* 0x000fe20000000a00 */
[----:B------:R-:W-:Y:S01]  /*c1d0*/  UIADD3 UR7, UR7, UR5, URZ ;  /* 0x0000000507077290 */ /* 0x000fe2000fffe03f */
[-C--:B---3--:R-:W-:Y:S01]  /*c1e0*/  IMAD R3, R3, R14.reuse, RZ ;  /* 0x0000000e03037224 */ /* 0x088fe200078e02ff */
[----:B------:R-:W-:Y:S01]  /*c1f0*/  UIADD3 UR60, UR60, 0x1, URZ ;  /* 0x000000013c3c7890 */ /* 0x000fe2000fffe03f */
[----:B------:R-:W-:Y:S01]  /*c200*/  IMAD R13, R200, R13, R12 ;  /* 0x0000000dc80d7224 */ /* 0x000fe200078e020c */
[----:B------:R-:W-:Y:S01]  /*c210*/  UIADD3 UR4, UR4, 0x38820, URZ ;  /* 0x0003882004047890 */ /* 0x000fe2000fffe03f */
[C---:B------:R-:W-:Y:S01]  /*c220*/  IMAD R15, R0.reuse, R15, R3 ;  /* 0x0000000f000f7224 */ /* 0x040fe200078e0203 */
[----:B------:R-:W-:Y:S01]  /*c230*/  ULDC.64 UR10, c[0x0][0xa80] ;  /* 0x0002a000000a7ab9 */ /* 0x000fe20000000a00 */
[----:B------:R-:W-:Y:S01]  /*c240*/  IMAD.WIDE.U32 R2, R0, R14, UR6 ;  /* 0x0000000600027e25 */ /* 0x000fe2000f8e000e */
[----:B------:R-:W-:-:S03]  /*c250*/  SHF.R.S32.HI R0, RZ, 0x1f, R13 ;  /* 0x0000001fff007819 */ /* 0x000fc6000001140d */
[----:B------:R-:W-:Y:S02]  /*c260*/  IMAD.IADD R3, R3, 0x1, R15 ;  /* 0x0000000103037824 */ /* 0x000fe400078e020f */
[----:B------:R-:W-:Y:S02]  /*c270*/  IMAD R0, R0, UR8, RZ ;  /* 0x0000000800007c24 */ /* 0x000fe4000f8e02ff */
[----:B------:R-:W-:Y:S01]  /*c280*/  IMAD R135, R135, 0x80, R220 ;  /* 0x0000008087877824 */ /* 0x000fe200078e02dc */
[----:B------:R-:W-:Y:S01]  /*c290*/  ULDC UR5, c[0x0][0xc] ;  /* 0x0000030000057ab9 */ /* 0x000fe20000000800 */
[C---:B------:R-:W-:Y:S01]  /*c2a0*/  IMAD R15, R13.reuse, UR9, R0 ;  /* 0x000000090d0f7c24 */ /* 0x040fe2000f8e0200 */
[----:B------:R-:W-:Y:S01]  /*c2b0*/  UISETP.NE.AND UP0, UPT, UR60, 0x2, UPT ;  /* 0x000000023c00788c */ /* 0x000fe2000bf05270 */
[----:B------:R-:W-:Y:S01]  /*c2c0*/  IMAD.WIDE.U32 R2, R13, UR8, R2 ;  /* 0x000000080d027c25 */ /* 0x000fe2000f8e0002 */
[----:B------:R-:W-:Y:S01]  /*c2d0*/  UMOV UR6, 0x1 ;  /* 0x0000000100067882 */ /* 0x000fe20000000000 */
[----:B------:R-:W-:Y:S01]  /*c2e0*/  UIADD3 UR13, UR5, UR13, URZ ;  /* 0x0000000d050d7290 */ /* 0x000fe2000fffe03f */
[----:B------:R-:W-:Y:S01]  /*c2f0*/  ISETP.GE.AND P2, PT, R135, R24, PT ;  /* 0x000000188700720c */ /* 0x000fe20003f46270 */
[----:B------:R-:W-:Y:S01]  /*c300*/  UPRMT UR5, URZ, 0x654, UR4 ;  /* 0x000006543f057896 */ /* 0x000fe20008000004 */
[----:B------:R-:W-:Y:S01]  /*c310*/  IMAD.IADD R15, R3, 0x1, R15 ;  /* 0x00000001030f7824 */ /* 0x000fe200078e020f */
[----:B------:R-:W-:Y:S01]  /*c320*/  UPRMT UR4, UR6, 0x654, UR4 ;  /* 0x0000065406047896 */ /* 0x000fe20008000004 */
[----:B------:R-:W-:Y:S01]  /*c330*/  LEA R0, P0, R2, UR10, 0x1 ;  /* 0x0000000a02007c11 */ /* 0x000fe2000f8008ff */
[----:B------:R-:W-:Y:S01]  /*c340*/  USEL UR6, URZ, 0x1, UP0 ;  /* 0x000000013f067887 */ /* 0x000fe20008000000 */
[----:B------:R-:W-:-:S02]  /*c350*/  VIADD R13, R135, 0x20 ;  /* 0x00000020870d7836 */ /* 0x000fc40000000000 */
[----:B------:R-:W-:Y:S01]  /*c360*/  LEA.HI.X R25, R2, UR11, R15, 0x1, P0 ;  /* 0x0000000b02197c11 */ /* 0x000fe200080f0c0f */
[----:B------:R-:W-:Y:S01]  /*c370*/  ULOP3.LUT UR12, UR12, UR6, URZ, 0x3c, !UPT ;  /* 0x000000060c0c7292 */ /* 0x000fe2000f8e3c3f */
[----:B------:R-:W-:Y:S01]  /*c380*/  VIADD R3, R135, 0x40 ;  /* 0x0000004087037836 */ /* 0x000fe20000000000 */
[-C--:B------:R-:W-:Y:S01]  /*c390*/  ISETP.GE.AND P1, PT, R13, R24.reuse, PT ;  /* 0x000000180d00720c */ /* 0x080fe20003f26270 */
[----:B--2---:R-:W-:Y:S01]  /*c3a0*/  SYNCS.ARRIVE.TRANS64.RED.A1T0 RZ, [UR5], RZ ;  /* 0x000000ffffff79a7 */ /* 0x004fe20008100405 */
[----:B------:R-:W-:Y:S01]  /*c3b0*/  IMAD.U32 R216, RZ, RZ, UR13 ;  /* 0x0000000dffd87e24 */ /* 0x000fe2000f8e00ff */
[----:B------:R-:W-:Y:S01]  /*c3c0*/  USEL UR60, UR60, URZ, UP0 ;  /* 0x0000003f3c3c7287 */ /* 0x000fe20008000000 */
[----:B------:R0:W1:Y:S01]  /*c3d0*/  SHFL.IDX PT, R12, R0, RZ, 0x181f ;  /* 0x00181fff000c7589 */ /* 0x00006200000e0000 */
[----:B------:R-:W-:Y:S01]  /*c3e0*/  IMAD.U32 R16, RZ, RZ, UR12 ;  /* 0x0000000cff107e24 */ /* 0x000fe2000f8e00ff */
[----:B------:R-:W-:Y:S02]  /*c3f0*/  BSSY B0, `(.L_x_219) ;  /* 0x0000016000007945 */ /* 0x000fe40003800000 */
[----:B------:R0:W2:Y:S01]  /*c400*/  SHFL.IDX PT, R13, R25, RZ, 0x181f ;  /* 0x00181fff190d7589 */ /* 0x0000a200000e0000 */
[----:B------:R-:W-:Y:S01]  /*c410*/  SYNCS.ARRIVE.TRANS64.RED.A1T0 RZ, [UR4], RZ ;  /* 0x000000ffffff79a7 */ /* 0x000fe20008100404 */
[----:B------:R-:W-:Y:S01]  /*c420*/  ISETP.GE.AND P0, PT, R3, R24, PT ;  /* 0x000000180300720c */ /* 0x000fe20003f06270 */
[----:B------:R-:W-:-:S12]  /*c430*/  @P2 BRA `(.L_x_220) ;  /* 0x0000000000442947 */ /* 0x000fd80003800000 */
[----:B------:R-:W-:Y:S01]  /*c440*/  ULDC UR4, c[0x0][0xac8] ;  /* 0x0002b20000047ab9 */ /* 0x000fe20000000800 */
[----:B------:R-:W-:Y:S01]  /*c450*/  ULDC.64 UR6, c[0x0][0x208] ;  /* 0x0000820000067ab9 */ /* 0x000fe20000000a00 */
[----:B------:R-:W-:Y:S02]  /*c460*/  ISETP.GE.AND P4, PT, R214, UR4, PT ;  /* 0x00000004d6007c0c */ /* 0x000fe4000bf86270 */
[----:B------:R-:W-:Y:S02]  /*c470*/  ISETP.GE.AND P3, PT, R213, UR4, PT ;  /* 0x00000004d5007c0c */ /* 0x000fe4000bf66270 */
[----:B------:R-:W-:Y:S02]  /*c480*/  ISETP.GE.AND P2, PT, R212, UR4, PT ;  /* 0x00000004d4007c0c */ /* 0x000fe4000bf46270 */
[----:B------:R-:W-:-:S07]  /*c490*/  ISETP.GE.AND P5, PT, R17, UR4, PT ;  /* 0x0000000411007c0c */ /* 0x000fce000bfa6270 */
[----:B-1----:R-:W-:-:S04]  /*c4a0*/  @!P4 LEA R14, P6, R214, R12, 0x1 ;  /* 0x0000000cd60ec211 */ /* 0x002fc800078c08ff */
[----:B--2---:R-:W-:Y:S02]  /*c4b0*/  @!P4 LEA.HI.X R15, R214, R13, R231, 0x1, P6 ;  /* 0x0000000dd60fc211 */ /* 0x004fe400030f0ce7 */
[----:B0-----:R-:W-:Y:S01]  /*c4c0*/  @!P3 LEA R20, P6, R213, R12, 0x1 ;  /* 0x0000000cd514b211 */ /* 0x001fe200078c08ff */
        /* <DEDUP_REMOVED lines=8> */
.L_x_220:
[----:B------:R-:W-:Y:S05]  /*c550*/  BSYNC B0 ;  /* 0x0000000000007941 */ /* 0x000fea0003800000 */
.L_x_219:
[----:B---3-5:R3:W4:Y:S01]  /*c560*/  SHFL.IDX PT, R9, R25, 0x1, 0x181f ;  /* 0x00381f0019097f89 */ /* 0x02872200000e0000 */
        /* <DEDUP_REMOVED lines=10> */
[-C--:B-1----:R-:W-:Y:S02]  /*c610*/  @!P2 LEA R12, P5, R213, R8.reuse, 0x1 ;  /* 0x00000008d50ca211 */ /* 0x082fe400078a08ff */
[-C--:B----4-:R-:W-:Y:S02]  /*c620*/  @!P3 LEA.HI.X R11, R214, R9.reuse, R231, 0x1, P6 ;  /* 0x00000009d60bb211 */ /* 0x090fe400030f0ce7 */
[C---:B------:R-:W-:Y:S01]  /*c630*/  @!P1 LEA R14, P6, R212.reuse, R8, 0x1 ;  /* 0x00000008d40e9211 */ /* 0x040fe200078c08ff */
[----:B------:R-:W-:Y:S01]  /*c640*/  @!P4 IMAD.WIDE R2, R17, 0x2, R8 ;  /* 0x000000021102c825 */ /* 0x000fe200078e0208 */
[-C--:B--2---:R-:W-:Y:S02]  /*c650*/  @!P2 LEA.HI.X R13, R213, R9.reuse, R230, 0x1, P5 ;  /* 0x00000009d50da211 */ /* 0x084fe400028f0ce6 */
[----:B------:R-:W-:-:S02]  /*c660*/  @!P1 LEA.HI.X R15, R212, R9, R229, 0x1, P6 ;  /* 0x00000009d40f9211 */ /* 0x000fc400030f0ce5 */
[----:B------:R0:W-:Y:S04]  /*c670*/  @!P4 ST.E.128 desc[UR6][R2.64], R32 ;  /* 0x000000200200c985 */ /* 0x0001e8000c101d06 */
[----:B------:R0:W-:Y:S04]  /*c680*/  @!P3 ST.E.128 desc[UR6][R10.64], R64 ;  /* 0x000000400a00b985 */ /* 0x0001e8000c101d06 */
[----:B------:R0:W-:Y:S04]  /*c690*/  @!P2 ST.E.128 desc[UR6][R12.64], R120 ;  /* 0x000000780c00a985 */ /* 0x0001e8000c101d06 */
[----:B------:R0:W-:Y:S02]  /*c6a0*/  @!P1 ST.E.128 desc[UR6][R14.64], R116 ;  /* 0x000000740e009985 */ /* 0x0001e4000c101d06 */
.L_x_222:
[----:B------:R-:W-:Y:S05]  /*c6b0*/  BSYNC B0 ;  /* 0x0000000000007941 */ /* 0x000fea0003800000 */
.L_x_221:
[----:B----4-:R4:W1:Y:S01]  /*c6c0*/  SHFL.IDX PT, R9, R25, 0x2, 0x181f ;  /* 0x00581f0019097f89 */ /* 0x01086200000e0000 */
[----:B------:R-:W-:Y:S03]  /*c6d0*/  BSSY B0, `(.L_x_223) ;  /* 0x0000014000007945 */ /* 0x000fe60003800000 */
[----:B0-----:R4:W0:Y:S01]  /*c6e0*/  SHFL.IDX PT, R8, R0, 0x2, 0x181f ;  /* 0x00581f0000087f89 */ /* 0x00182200000e0000 */
        /* <DEDUP_REMOVED lines=8> */
[-C--:B-1----:R-:W-:Y:S02]  /*c770*/  @!P5 LEA R12, P1, R213, R8.reuse, 0x1 ;  /* 0x00000008d50cd211 */ /* 0x082fe400078208ff */
[----:B------:R-:W-:Y:S02]  /*c780*/  @!P6 LEA R14, P2, R212, R8, 0x1 ;  /* 0x00000008d40ee211 */ /* 0x000fe400078408ff */
[----:B------:R-:W-:Y:S01]  /*c790*/  @!P3 IMAD.WIDE R2, R17, 0x2, R8 ;  /* 0x000000021102b825 */ /* 0x000fe200078e0208 */
[-C--:B------:R-:W-:Y:S02]  /*c7a0*/  @!P4 LEA.HI.X R11, R214, R9.reuse, R231, 0x1, P0 ;  /* 0x00000009d60bc211 */ /* 0x080fe400000f0ce7 */
[-C--:B--2---:R-:W-:Y:S02]  /*c7b0*/  @!P5 LEA.HI.X R13, R213, R9.reuse, R230, 0x1, P1 ;  /* 0x00000009d50dd211 */ /* 0x084fe400008f0ce6 */
[----:B------:R-:W-:Y:S01]  /*c7c0*/  @!P6 LEA.HI.X R15, R212, R9, R229, 0x1, P2 ;  /* 0x00000009d40fe211 */ /* 0x000fe200010f0ce5 */
[----:B------:R0:W-:Y:S04]  /*c7d0*/  @!P3 ST.E.128 desc[UR6][R2.64], R36 ;  /* 0x000000240200b985 */ /* 0x0001e8000c101d06 */
[----:B------:R0:W-:Y:S04]  /*c7e0*/  @!P4 ST.E.128 desc[UR6][R10.64], R68 ;  /* 0x000000440a00c985 */ /* 0x0001e8000c101d06 */
[----:B------:R0:W-:Y:S04]  /*c7f0*/  @!P5 ST.E.128 desc[UR6][R12.64], R4 ;  /* 0x000000040c00d985 */ /* 0x0001e8000c101d06 */
[----:B------:R0:W-:Y:S02]  /*c800*/  @!P6 ST.E.128 desc[UR6][R14.64], R52 ;  /* 0x000000340e00e985 */ /* 0x0001e4000c101d06 */
.L_x_224:
[----:B------:R-:W-:Y:S05]  /*c810*/  BSYNC B0 ;  /* 0x0000000000007941 */ /* 0x000fea0003800000 */
.L_x_223:
        /* <DEDUP_REMOVED lines=20> */
[-C--:B-1----:R-:W-:Y:S02]  /*c960*/  @!P5 LEA.HI.X R9, R213, R5.reuse, R230, 0x1, P1 ;  /* 0x00000005d509d211 */ /* 0x082fe400008f0ce6 */
[----:B------:R-:W-:Y:S01]  /*c970*/  @!P6 LEA.HI.X R11, R212, R5, R229, 0x1, P2 ;  /* 0x00000005d40be211 */ /* 0x000fe200010f0ce5 */
[----:B------:R0:W-:Y:S04]  /*c980*/  @!P3 ST.E.128 desc[UR6][R2.64], R40 ;  /* 0x000000280200b985 */ /* 0x0001e8000c101d06 */
[----:B------:R0:W-:Y:S04]  /*c990*/  @!P4 ST.E.128 desc[UR6][R6.64], R108 ;  /* 0x0000006c0600c985 */ /* 0x0001e8000c101d06 */
[----:B------:R0:W-:Y:S04]  /*c9a0*/  @!P5 ST.E.128 desc[UR6][R8.64], R60 ;  /* 0x0000003c0800d985 */ /* 0x0001e8000c101d06 */
[----:B------:R0:W-:Y:S02]  /*c9b0*/  @!P6 ST.E.128 desc[UR6][R10.64], R128 ;  /* 0x000000800a00e985 */ /* 0x0001e4000c101d06 */
.L_x_226:
[----:B------:R-:W-:Y:S05]  /*c9c0*/  BSYNC B0 ;  /* 0x0000000000007941 */ /* 0x000fea0003800000 */
.L_x_225:
[----:B0--34-:R-:W0:Y:S01]  /*c9d0*/  LDC R0, c[0x0][0xc34] ;  /* 0x00030d00ff007b82 */ /* 0x019e220000000800 */
[----:B------:R-:W-:-:S13]  /*c9e0*/  R2UR UR4, R216 ;  /* 0x00000000d80472ca */ /* 0x000fda00000e0000 */
[----:B0-----:R-:W-:-:S13]  /*c9f0*/  ISETP.LE.AND P0, PT, R0, UR4, PT ;  /* 0x0000000400007c0c */ /* 0x001fda000bf03270 */
[----:B------:R-:W-:Y:S05]  /*ca00*/  @!P0 BRA `(.L_x_227) ;  /* 0xffffff4800408947 */ /* 0x000fea000383ffff */
[----:B------:R-:W-:Y:S05]  /*ca10*/  EXIT ;  /* 0x000000000000794d */ /* 0x000fea0003800000 */
.L_x_193:
        /* <DEDUP_REMOVED lines=10> */
[----:B------:R-:W2:Y:S01]  /*cac0*/  LDL R4, [R1+0x30] ;  /* 0x0000300001047983 */ /* 0x000ea20000100800 */
[----:B------:R-:W1:Y:S01]  /*cad0*/  S2UR UR4, SR_CgaCtaId ;  /* 0x00000000000479c3 */ /* 0x000e620000008800 */
[C---:B------:R-:W-:Y:S01]  /*cae0*/  IMAD.SHL.U32 R2, R0.reuse, 0x8, RZ ;  /* 0x0000000800027824 */ /* 0x040fe200078e00ff */
[C---:B------:R-:W-:Y:S01]  /*caf0*/  LOP3.LUT R5, R0.reuse, 0x7f, RZ, 0xc0, !PT ;  /* 0x0000007f00057812 */ /* 0x040fe200078ec0ff */
[----:B------:R-:W-:Y:S01]  /*cb00*/  UMOV UR36, 0x400 ;  /* 0x0000040000247882 */ /* 0x000fe20000000000 */
[----:B------:R-:W-:Y:S01]  /*cb10*/  LOP3.LUT P0, RZ, R0, 0x1f, RZ, 0xc0, !PT ;  /* 0x0000001f00ff7812 */ /* 0x000fe2000780c0ff */
[----:B------:R-:W-:Y:S01]  /*cb20*/  IMAD.MOV.U32 R19, RZ, RZ, RZ ;  /* 0x000000ffff137224 */ /* 0x000fe200078e00ff */
[----:B0-----:R-:W-:Y:S01]  /*cb30*/  LOP3.LUT R3, R2, 0x1f8, RZ, 0xc0, !PT ;  /* 0x000001f802037812 */ /* 0x001fe200078ec0ff */
[----:B------:R-:W-:Y:S01]  /*cb40*/  ULDC.64 UR38, c[0x0][0x198] ;  /* 0x0000660000267ab9 */ /* 0x000fe20000000a00 */
[C---:B------:R-:W-:Y:S01]  /*cb50*/  ISETP.NE.AND P1, PT, R5.reuse, RZ, PT ;  /* 0x000000ff0500720c */ /* 0x040fe20003f25270 */
[----:B------:R-:W-:Y:S01]  /*cb60*/  ULDC UR40, c[0x0][0xc] ;  /* 0x0000030000287ab9 */ /* 0x000fe20000000800 */
[----:B------:R-:W-:-:S02]  /*cb70*/  ISETP.NE.OR P0, PT, R5, RZ, !P0 ;  /* 0x000000ff0500720c */ /* 0x000fc40004705670 */
[----:B------:R-:W-:Y:S02]  /*cb80*/  LOP3.LUT R18, R18, 0xfffffffe, RZ, 0xc0, !PT ;  /* 0xfffffffe12127812 */ /* 0x000fe400078ec0ff */
[----:B------:R-:W-:-:S07]  /*cb90*/  LOP3.LUT R2, R2, 0x38, RZ, 0xc0, !PT ;  /* 0x0000003802027812 */ /* 0x000fce00078ec0ff */
[----:B------:R-:W-:Y:S01]  /*cba0*/  @P1 LOP3.LUT R18, R18, 0x1, RZ, 0xfc, !PT ;  /* 0x0000000112121812 */ /* 0x000fe200078efcff */
[----:B-1----:R-:W-:-:S03]  /*cbb0*/  ULEA UR36, UR4, UR36, 0x18 ;  /* 0x0000002404247291 */ /* 0x002fc6000f8ec03f */
[----:B------:R-:W-:-:S04]  /*cbc0*/  LOP3.LUT R18, R18, 0xfffffffd, RZ, 0xc0, !PT ;  /* 0xfffffffd12127812 */ /* 0x000fc800078ec0ff */
[----:B------:R-:W-:Y:S02]  /*cbd0*/  @P0 LOP3.LUT R18, R18, 0x2, RZ, 0xfc, !PT ;  /* 0x0000000212120812 */ /* 0x000fe400078efcff */
[----:B--2---:R-:W-:Y:S02]  /*cbe0*/  R2UR UR5, R4 ;  /* 0x00000000040572ca */ /* 0x004fe400000e0000 */
[----:B------:R-:W-:Y:S01]  /*cbf0*/  LOP3.LUT R4, R3, 0x38, R0, 0x78, !PT ;  /* 0x0000003803047812 */ /* 0x000fe200078e7800 */
[----:B------:R-:W-:Y:S02]  /*cc00*/  IMAD.SHL.U32 R3, R5, 0x8, RZ ;  /* 0x0000000805037824 */ /* 0x000fe400078e00ff */
[----:B------:R-:W-:-:S03]  /*cc10*/  IMAD.SHL.U32 R0, R0, 0x10, RZ ;  /* 0x0000001000007824 */ /* 0x000fc600078e00ff */
[----:B------:R-:W-:Y:S02]  /*cc20*/  LOP3.LUT R3, R4, 0x200, R3, 0xf8, !PT ;  /* 0x0000020004037812 */ /* 0x000fe400078ef803 */
[----:B------:R-:W-:-:S03]  /*cc30*/  SHF.R.U32.HI R4, RZ, 0x3, R5 ;  /* 0x00000003ff047819 */ /* 0x000fc60000011605 */
[----:B------:R-:W-:Y:S01]  /*cc40*/  ULOP3.LUT UR37, UR5, 0x2, URZ, 0xfc, !UPT ;  /* 0x0000000205257892 */ /* 0x000fe2000f8efc3f */
[----:B------:R-:W0:Y:S01]  /*cc50*/  S2UR UR5, SR_CTAID.X ;  /* 0x00000000000579c3 */ /* 0x000e220000002500 */
[----:B------:R-:W-:Y:S02]  /*cc60*/  LOP3.LUT R4, R4, 0x70, R0, 0xf8, !PT ;  /* 0x0000007004047812 */ /* 0x000fe400078ef800 */
[----:B------:R-:W-:Y:S02]  /*cc70*/  LEA R0, R3, UR36, 0x1 ;  /* 0x0000002403007c11 */ /* 0x000fe4000f8e08ff */
[----:B------:R-:W-:-:S03]  /*cc80*/  LOP3.LUT R4, R2, 0x40, RZ, 0xfc, !PT ;  /* 0x0000004002047812 */ /* 0x000fc600078efcff */
[----:B------:R1:W-:Y:S02]  /*cc90*/  STL [R1+0x10], R0 ;  /* 0x0000100001007387 */ /* 0x0003e40000100800 */
[----:B-1----:R-:W-:Y:S02]  /*cca0*/  IMAD.MOV.U32 R0, RZ, RZ, 0x1 ;  /* 0x00000001ff007424 */ /* 0x002fe400078e00ff */
[----:B0-----:R-:W-:-:S05]  /*ccb0*/  IMAD.U32 R3, RZ, RZ, UR5 ;  /* 0x00000005ff037e24 */ /* 0x001fca000f8e00ff */
[----:B------:R0:W-:Y:S04]  /*ccc0*/  STL [R1+0x24], R3 ;  /* 0x0000240301007387 */ /* 0x0001e80000100800 */
[----:B------:R-:W-:Y:S04]  /*ccd0*/  STL [R1+0x2c], RZ ;  /* 0x00002cff01007387 */ /* 0x000fe80000100800 */
[----:B------:R1:W-:Y:S01]  /*cce0*/  STL [R1], R0 ;  /* 0x0000000001007387 */ /* 0x0003e20000100800 */
[C---:B0-----:R-:W-:Y:S02]  /*ccf0*/  LOP3.LUT R3, R2.reuse, 0x80, RZ, 0xfc, !PT ;  /* 0x0000008002037812 */ /* 0x041fe400078efcff */
[----:B-1----:R-:W-:-:S07]  /*cd00*/  LOP3.LUT R0, R2, 0xc0, RZ, 0xfc, !PT ;  /* 0x000000c002007812 */ /* 0x002fce00078efcff */
.L_x_323:
[----:B------:R-:W2:Y:S01]  /*cd10*/  LDL R2, [R1+0x24] ;  /* 0x0000240001027983 */ /* 0x000ea20000100800 */
[----:B0-----:R-:W0:Y:S01]  /*cd20*/  LDC R0, c[0x0][0xc38] ;  /* 0x00030e00ff007b82 */ /* 0x001e220000000800 */
[----:B------:R-:W-:Y:S05]  /*cd30*/  YIELD ;  /* 0x0000000000007946 */ /* 0x000fea0003800000 */
[----:B------:R-:W-:Y:S02]  /*cd40*/  ULDC.64 UR4, c[0x0][0x418] ;  /* 0x0001060000047ab9 */ /* 0x000fe40000000a00 */
[----:B------:R-:W1:Y:S01]  /*cd50*/  LDC R16, c[0x0][0xc44] ;  /* 0x00031100ff107b82 */ /* 0x000e620000000800 */
[----:B------:R-:W-:-:S03]  /*cd60*/  UISETP.NE.U32.AND UP0, UPT, UR4, URZ, UPT ;  /* 0x0000003f0400728c */ /* 0x000fc6000bf05070 */
[----:B------:R-:W-:Y:S01]  /*cd70*/  ULDC UR4, c[0x0][0x424] ;  /* 0x0001090000047ab9 */ /* 0x000fe20000000800 */
[----:B------:R-:W-:-:S04]  /*cd80*/  UISETP.NE.AND.EX UP0, UPT, UR5, URZ, UPT, UP0 ;  /* 0x0000003f0500728c */ /* 0x000fc8000bf05300 */
[----:B------:R-:W-:Y:S01]  /*cd90*/  USEL UR4, UR4, 0x1, UP0 ;  /* 0x0000000104047887 */ /* 0x000fe20008000000 */
[----:B0-----:R-:W-:Y:S02]  /*cda0*/  ISETP.NE.AND P0, PT, R0, 0x1, PT ;  /* 0x000000010000780c */ /* 0x001fe40003f05270 */
[----:B-1----:R-:W-:-:S11]  /*cdb0*/  ISETP.NE.AND P1, PT, R16, 0x1, PT ;  /* 0x000000011000780c */ /* 0x002fd60003f25270 */
[----:B------:R-:W2:Y:S08]  /*cdc0*/  @P0 LDC R0, c[0x0][0xc3c] ;  /* 0x00030f00ff000b82 */ /* 0x000eb00000000800 */
[----:B------:R-:W0:Y:S01]  /*cdd0*/  @P0 LDC R3, c[0x0][0xc40] ;  /* 0x00031000ff030b82 */ /* 0x000e220000000800 */
[----:B--2---:R-:W-:-:S04]  /*cde0*/  @P0 IMAD.HI.U32 R0, R2, R0, RZ ;  /* 0x0000000002000227 */ /* 0x004fc800078e00ff */
[----:B------:R-:W-:Y:S01]  /*cdf0*/  IMAD.MOV.U32 R4, RZ, RZ, R2 ;  /* 0x000000ffff047224 */ /* 0x000fe200078e0002 */
[----:B0-----:R-:W-:Y:S02]  /*ce00*/  @P0 SHF.R.U32.HI R4, RZ, R3, R0 ;  /* 0x00000003ff040219 */ /* 0x001fe40000011600 */
[----:B------:R-:W0:Y:S03]  /*ce10*/  @P1 LDC.64 R2, c[0x0][0xc48] ;  /* 0x00031200ff021b82 */ /* 0x000e260000000a00 */
[----:B------:R-:W-:Y:S01]  /*ce20*/  IMAD.MOV.U32 R5, RZ, RZ, R4 ;  /* 0x000000ffff057224 */ /* 0x000fe200078e0004 */
[----:B------:R-:W-:Y:S04]  /*ce30*/  STL [R1+0x1c], R4 ;  /* 0x00001c0401007387 */ /* 0x000fe80000100800 */
[----:B------:R-:W1:Y:S01]  /*ce40*/  LDC R0, c[0x0][0x2f0] ;  /* 0x0000bc00ff007b82 */ /* 0x000e620000000800 */
[----:B0-----:R-:W-:-:S05]  /*ce50*/  @P1 IMAD.HI.U32 R2, R4, R2, RZ ;  /* 0x0000000204021227 */ /* 0x001fca00078e00ff */
[----:B------:R-:W-:Y:S01]  /*ce60*/  @P1 SHF.R.U32.HI R5, RZ, R3, R2 ;  /* 0x00000003ff051219 */ /* 0x000fe20000011602 */
[----:B-1----:R-:W-:Y:S01]  /*ce70*/  IMAD R0, R0, UR4, RZ ;  /* 0x0000000400007c24 */ /* 0x002fe2000f8e02ff */
[----:B------:R-:W-:-:S03]  /*ce80*/  UIADD3 UR4, UR36, 0x24400, URZ ;  /* 0x0002440024047890 */ /* 0x000fc6000fffe03f */
[----:B------:R-:W-:Y:S01]  /*ce90*/  STL [R1+0x14], R5 ;  /* 0x0000140501007387 */ /* 0x000fe20000100800 */
[----:B------:R-:W-:Y:S01]  /*cea0*/  IMAD.MOV R3, RZ, RZ, -R5 ;  /* 0x000000ffff037224 */ /* 0x000fe200078e0a05 */
[----:B------:R-:W-:Y:S02]  /*ceb0*/  ULOP3.LUT UP0, URZ, UR4, 0x3ff, URZ, 0xc0, !UPT ;  /* 0x000003ff043f7892 */ /* 0x000fe4000f80c03f */
[----:B------:R0:W-:Y:S01]  /*cec0*/  STL [R1+0x28], R0 ;  /* 0x0000280001007387 */ /* 0x0001e20000100800 */
[----:B------:R-:W-:-:S03]  /*ced0*/  IMAD R16, R16, R3, R4 ;  /* 0x0000000310107224 */ /* 0x000fc600078e0204 */
[----:B------:R-:W-:Y:S01]  /*cee0*/  PLOP3.LUT P0, PT, PT, PT, UP0, 0x80, 0x0 ;  /* 0x000000000000781c */ /* 0x000fe20003f0f008 */
[----:B0-----:R-:W-:-:S04]  /*cef0*/  VIADD R0, R0, 0x4f ;  /* 0x0000004f00007836 */ /* 0x001fc80000000000 */
[----:B------:R-:W-:-:S05]  /*cf00*/  IMAD.HI R0, R0, 0x66666667, RZ ;  /* 0x6666666700007827 */ /* 0x000fca00078e02ff */
[----:B------:R-:W-:-:S04]  /*cf10*/  SHF.R.U32.HI R2, RZ, 0x1f, R0 ;  /* 0x0000001fff027819 */ /* 0x000fc80000011600 */
[----:B------:R-:W-:-:S05]  /*cf20*/  LEA.HI.SX32 R0, R0, R2, 0x1b ;  /* 0x0000000200007211 */ /* 0x000fca00078fdaff */
[----:B------:R0:W-:Y:S01]  /*cf30*/  STL [R1+0x20], R0 ;  /* 0x0000200001007387 */ /* 0x0001e20000100800 */
[----:B------:R-:W-:Y:S05]  /*cf40*/  @!P0 BRA `(.L_x_229) ;  /* 0x0000000000408947 */ /* 0x000fea0003800000 */
[----:B------:R-:W-:Y:S01]  /*cf50*/  MOV R2, 0x0 ;  /* 0x0000000000027802 */ /* 0x000fe20000000f00 */
[----:B------:R-:W-:Y:S01]  /*cf60*/  ULDC.64 UR6, c[0x4][0xa8] ;  /* 0x01002a0000067ab9 */ /* 0x000fe20000000a00 */
[----:B------:R-:W-:Y:S01]  /*cf70*/  ULDC.64 UR8, c[0x4][0xb0] ;  /* 0x01002c0000087ab9 */ /* 0x000fe20000000a00 */
[----:B------:R-:W-:Y:S01]  /*cf80*/  ULDC.64 UR4, c[0x4][0x8] ;  /* 0x0100020000047ab9 */ /* 0x000fe20000000a00 */
[----:B------:R-:W-:Y:S02]  /*cf90*/  IMAD.U32 R4, RZ, RZ, UR6 ;  /* 0x00000006ff047e24 */ /* 0x000fe4000f8e00ff */
[----:B------:R-:W1:Y:S01]  /*cfa0*/  LDC.64 R2, c[0x4][R2] ;  /* 0x0100000002027b82 */ /* 0x000e620000000a00 */
[----:B------:R-:W-:Y:S02]  /*cfb0*/  IMAD.U32 R5, RZ, RZ, UR7 ;  /* 0x00000007ff057e24 */ /* 0x000fe4000f8e00ff */
[----:B------:R-:W-:Y:S02]  /*cfc0*/  IMAD.U32 R6, RZ, RZ, UR8 ;  /* 0x00000008ff067e24 */ /* 0x000fe4000f8e00ff */
[----:B------:R-:W-:-:S02]  /*cfd0*/  IMAD.U32 R7, RZ, RZ, UR9 ;  /* 0x00000009ff077e24 */ /* 0x000fc4000f8e00ff */
[----:B------:R-:W-:Y:S02]  /*cfe0*/  IMAD.U32 R10, RZ, RZ, UR4 ;  /* 0x00000004ff0a7e24 */ /* 0x000fe4000f8e00ff */
[----:B------:R-:W-:Y:S02]  /*cff0*/  IMAD.U32 R11, RZ, RZ, UR5 ;  /* 0x00000005ff0b7e24 */ /* 0x000fe4000f8e00ff */
[----:B------:R-:W-:Y:S02]  /*d000*/  IMAD.MOV.U32 R8, RZ, RZ, 0x70 ;  /* 0x00000070ff087424 */ /* 0x000fe400078e00ff */
[----:B------:R-:W-:Y:S02]  /*d010*/  IMAD.MOV.U32 R12, RZ, RZ, 0x1 ;  /* 0x00000001ff0c7424 */ /* 0x000fe400078e00ff */
[----:B------:R-:W-:-:S07]  /*d020*/  IMAD.MOV.U32 R13, RZ, RZ, RZ ;  /* 0x000000ffff0d7224 */ /* 0x000fce00078e00ff */
[----:B------:R-:W-:-:S07]  /*d030*/  LEPC R20, `(.L_x_229) ;  /* 0x000000001014794e */ /* 0x000fce0000000000 */
[----:B01----:R-:W-:Y:S05]  /*d040*/  CALL.ABS.NOINC R2 ;  /* 0x0000000002007343 */ /* 0x003fea0003c00000 */
.L_x_229:
        /* <DEDUP_REMOVED lines=8> */
[----:B------:R1:W2:Y:S01]  /*d0d0*/  LDC.64 R2, c[0x4][R17] ;  /* 0x0100000011027b82 */ /* 0x0002a20000000a00 */
[----:B------:R-:W-:Y:S02]  /*d0e0*/  IMAD.U32 R4, RZ, RZ, UR6 ;  /* 0x00000006ff047e24 */ /* 0x000fe4000f8e00ff */
[----:B------:R-:W-:Y:S02]  /*d0f0*/  IMAD.U32 R5, RZ, RZ, UR7 ;  /* 0x00000007ff057e24 */ /* 0x000fe4000f8e00ff */
[----:B------:R-:W-:Y:S02]  /*d100*/  IMAD.U32 R6, RZ, RZ, UR8 ;  /* 0x00000008ff067e24 */ /* 0x000fe4000f8e00ff */
[----:B------:R-:W-:-:S02]  /*d110*/  IMAD.U32 R7, RZ, RZ, UR9 ;  /* 0x00000009ff077e24 */ /* 0x000fc4000f8e00ff */
[----:B------:R-:W-:Y:S02]  /*d120*/  IMAD.U32 R10, RZ, RZ, UR4 ;  /* 0x00000004ff0a7e24 */ /* 0x000fe4000f8e00ff */
[----:B------:R-:W-:Y:S02]  /*d130*/  IMAD.U32 R11, RZ, RZ, UR5 ;  /* 0x00000005ff0b7e24 */ /* 0x000fe4000f8e00ff */
[----:B------:R-:W-:Y:S02]  /*d140*/  IMAD.MOV.U32 R8, RZ, RZ, 0x70 ;  /* 0x00000070ff087424 */ /* 0x000fe400078e00ff */
[----:B------:R-:W-:Y:S02]  /*d150*/  IMAD.MOV.U32 R12, RZ, RZ, 0x1 ;  /* 0x00000001ff0c7424 */ /* 0x000fe400078e00ff */
[----:B-1----:R-:W-:-:S07]  /*d160*/  IMAD.MOV.U32 R13, RZ, RZ, RZ ;  /* 0x000000ffff0d7224 */ /* 0x002fce00078e00ff */
[----:B------:R-:W-:-:S07]  /*d170*/  LEPC R20, `(.L_x_231) ;  /* 0x000000001014794e */ /* 0x000fce0000000000 */
[----:B0-2---:R-:W-:Y:S05]  /*d180*/  CALL.ABS.NOINC R2 ;  /* 0x0000000002007343 */ /* 0x005fea0003c00000 */
.L_x_231:
[----:B------:R0:W1:Y:S01]  /*d190*/  LDC.64 R2, c[0x4][R17] ;  /* 0x0100000011027b82 */ /* 0x0000620000000a00 */
[----:B------:R-:W-:Y:S01]  /*d1a0*/  ULDC.64 UR6, c[0x4][0xa8] ;  /* 0x01002a0000067ab9 */ /* 0x000fe20000000a00 */
[----:B------:R-:W-:Y:S01]  /*d1b0*/  ULDC.64 UR8, c[0x4][0xb0] ;  /* 0x01002c0000087ab9 */ /* 0x000fe20000000a00 */
[----:B------:R-:W-:Y:S01]  /*d1c0*/  ULDC.64 UR4, c[0x4][0x18] ;  /* 0x0100060000047ab9 */ /* 0x000fe20000000a00 */
        /* <DEDUP_REMOVED lines=8> */
[----:B0-----:R-:W-:-:S07]  /*d250*/  IMAD.MOV.U32 R13, RZ, RZ, RZ ;  /* 0x000000ffff0d7224 */ /* 0x001fce00078e00ff */
[----:B------:R-:W-:-:S07]  /*d260*/  LEPC R20, `(.L_x_230) ;  /* 0x000000001014794e */ /* 0x000fce0000000000 */
[----:B-1----:R-:W-:Y:S05]  /*d270*/  CALL.ABS.NOINC R2 ;  /* 0x0000000002007343 */ /* 0x002fea0003c00000 */
.L_x_230:
[----:B------:R-:W2:Y:S01]  /*d280*/  LDL R2, [R1+0x20] ;  /* 0x0000200001027983 */ /* 0x000ea20000100800 */
[----:B------:R-:W-:-:S03]  /*d290*/  ULDC.64 UR4, c[0x0][0x9f8] ;  /* 0x00027e0000047ab9 */ /* 0x000fc60000000a00 */
[----:B0-----:R-:W3:Y:S01]  /*d2a0*/  LDL R0, [R1+0x14] ;  /* 0x0000140001007983 */ /* 0x001ee20000100800 */
[----:B------:R-:W-:Y:S01]  /*d2b0*/  ISETP.NE.U32.AND P0, PT, RZ, UR4, PT ;  /* 0x00000004ff007c0c */ /* 0x000fe2000bf05070 */
[----:B------:R-:W-:-:S03]  /*d2c0*/  ULDC.64 UR6, c[0x0][0x208] ;  /* 0x0000820000067ab9 */ /* 0x000fc60000000a00 */
[----:B------:R-:W-:Y:S01]  /*d2d0*/  ISETP.NE.AND.EX P0, PT, RZ, UR5, PT, P0 ;  /* 0x00000005ff007c0c */ /* 0x000fe2000bf05300 */
[----:B--2---:R-:W-:-:S12]  /*d2e0*/  IMAD.MOV.U32 R17, RZ, RZ, R2 ;  /* 0x000000ffff117224 */ /* 0x004fd800078e0002 */
[----:B------:R-:W3:Y:S02]  /*d2f0*/  @P0 LDC.64 R2, c[0x0][0x9f8] ;  /* 0x00027e00ff020b82 */ /* 0x000ee40000000a00 */
[----:B---3--:R-:W-:-:S05]  /*d300*/  @P0 IMAD.WIDE R2, R0, 0x4, R2 ;  /* 0x0000000400020825 */ /* 0x008fca00078e0202 */
[----:B------:R0:W2:Y:S01]  /*d310*/  @P0 LDG.E R0, desc[UR6][R2.64] ;  /* 0x0000000602000981 */ /* 0x0000a2000c1e1900 */
[----:B------:R-:W-:Y:S01]  /*d320*/  VIADD R9, R17, 0xffffffff ;  /* 0xffffffff11097836 */ /* 0x000fe20000000000 */
[----:B------:R-:W-:Y:S01]  /*d330*/  UMOV UR4, 0xffffffff ;  /* 0xffffffff00047882 */ /* 0x000fe20000000000 */
[----:B------:R-:W-:-:S03]  /*d340*/  LOP3.LUT R18, R18, 0xfffffffb, RZ, 0xc0, !PT ;  /* 0xfffffffb12127812 */ /* 0x000fc600078ec0ff */
[----:B------:R1:W-:Y:S01]  /*d350*/  STL [R1+0x18], R9 ;  /* 0x0000180901007387 */ /* 0x0003e20000100800 */
[----:B0-----:R-:W0:Y:S02]  /*d360*/  LDC.64 R2, c[0x0][0x418] ;  /* 0x00010600ff027b82 */ /* 0x001e240000000a00 */
[----:B0-----:R-:W-:-:S04]  /*d370*/  ISETP.NE.U32.AND P0, PT, R2, RZ, PT ;  /* 0x000000ff0200720c */ /* 0x001fc80003f05070 */
[----:B------:R-:W-:-:S13]  /*d380*/  ISETP.NE.AND.EX P1, PT, R3, RZ, PT, P0 ;  /* 0x000000ff0300720c */ /* 0x000fda0003f25300 */
[----:B------:R-:W-:Y:S02]  /*d390*/  @P1 LOP3.LUT R18, R18, 0x4, RZ, 0xfc, !PT ;  /* 0x0000000412121812 */ /* 0x000fe400078efcff */
[----:B--2---:R-:W-:Y:S01]  /*d3a0*/  SHF.R.S32.HI R8, RZ, 0x1f, R0 ;  /* 0x0000001fff087819 */ /* 0x004fe20000011400 */
[----:B------:R1:W-:Y:S01]  /*d3b0*/  STL [R1+0x8], R0 ;  /* 0x0000080001007387 */ /* 0x0003e20000100800 */
[----:B------:R-:W-:-:S03]  /*d3c0*/  SEL R17, R0, RZ, !P1 ;  /* 0x000000ff00117207 */ /* 0x000fc60004800000 */
[----:B------:R1:W-:Y:S01]  /*d3d0*/  STL [R1+0xc], R8 ;  /* 0x00000c0801007387 */ /* 0x0003e20000100800 */
[----:B------:R-:W-:Y:S05]  /*d3e0*/  BRA.DIV UR4, `(.L_x_232) ;  /* 0x0000004e04707947 */ /* 0x000fea000b800000 */
[----:B------:R-:W0:Y:S02]  /*d3f0*/  S2R R4, SR_TID.X ;  /* 0x0000000000047919 */ /* 0x000e240000002100 */
[----:B0-----:R-:W-:-:S04]  /*d400*/  SHF.R.U32.HI R4, RZ, 0x5, R4 ;  /* 0x00000005ff047819 */ /* 0x001fc80000011604 */
[----:B------:R-:W-:-:S05]  /*d410*/  LOP3.LUT R4, R4, 0x3, RZ, 0xc0, !PT ;  /* 0x0000000304047812 */ /* 0x000fca00078ec0ff */
[----:B------:R0:W2:Y:S02]  /*d420*/  SHFL.IDX PT, R14, R4, RZ, 0x1f ;  /* 0x00001fff040e7589 */ /* 0x0000a400000e0000 */
.L_x_339:
[----:B--2---:R-:W-:Y:S02]  /*d430*/  ISETP.NE.AND P0, PT, R14, RZ, PT ;  /* 0x000000ff0e00720c */ /* 0x004fe40003f05270 */
[----:B------:R-:W-:Y:S02]  /*d440*/  PLOP3.LUT P2, PT, PT, PT, PT, 0x8, 0x0 ;  /* 0x000000000000781c */ /* 0x000fe40003f4e170 */
[----:B------:R-:W-:-:S11]  /*d450*/  LOP3.LUT R18, R18, 0xfffffff7, RZ, 0xc0, !PT ;  /* 0xfffffff712127812 */ /* 0x000fd600078ec0ff */
[----:B------:R-:W-:Y:S01]  /*d460*/  @P2 LOP3.LUT R18, R18, 0x8, RZ, 0xfc, !PT ;  /* 0x0000000812122812 */ /* 0x000fe200078efcff */
[----:B------:R-:W-:Y:S06]  /*d470*/  @P0 BRA `(.L_x_233) ;  /* 0x0000000400600947 */ /* 0x000fec0003800000 */
[----:B------:R-:W-:-:S03]  /*d480*/  UMOV UR4, 0xffffffff ;  /* 0xffffffff00047882 */ /* 0x000fc60000000000 */
[----:B------:R-:W-:Y:S05]  /*d490*/  BRA.DIV UR4, `(.L_x_234) ;  /* 0x0000004e04787947 */ /* 0x000fea000b800000 */
[----:B------:R-:W-:-:S13]  /*d4a0*/  ELECT P6, URZ, PT ;  /* 0x00000000003f782f */ /* 0x000fda00038c0000 */
.L_x_342:
[----:B------:R-:W-:Y:S05]  /*d4b0*/  @!P6 BRA `(.L_x_233) ;  /* 0x000000040050e947 */ /* 0x000fea0003800000 */
[----:B------:R2:W-:Y:S01]  /*d4c0*/  STL [R1+0x4], R9 ;  /* 0x0000040901007387 */ /* 0x0005e20000100800 */
[----:B------:R-:W-:Y:S05]  /*d4d0*/  @!P1 BRA `(.L_x_235) ;  /* 0x00000000004c9947 */ /* 0x000fea0003800000 */
[----:B------:R-:W3:Y:S01]  /*d4e0*/  LDC R7, c[0x0][0x43c] ;  /* 0x00010f00ff077b82 */ /* 0x000ee20000000800 */
[----:B------:R-:W-:Y:S01]  /*d4f0*/  ULDC.64 UR4, c[0x0][0x428] ;  /* 0x00010a0000047ab9 */ /* 0x000fe20000000a00 */
[----:B------:R-:W-:Y:S01]  /*d500*/  ULDC.64 UR6, c[0x0][0x208] ;  /* 0x0000820000067ab9 */ /* 0x000fe20000000a00 */
[----:B---3--:R-:W-:-:S13]  /*d510*/  ISETP.NE.AND P0, PT, R7, 0x1, PT ;  /* 0x000000010700780c */ /* 0x008fda0003f05270 */
[----:B0-----:R-:W0:Y:S02]  /*d520*/  @P0 LDC.64 R4, c[0x0][0x440] ;  /* 0x00011000ff040b82 */ /* 0x001e240000000a00 */
[----:B0-----:R-:W-:-:S04]  /*d530*/  @P0 IMAD.HI.U32 R6, R9, R4, RZ ;  /* 0x0000000409060227 */ /* 0x001fc800078e00ff */
[----:B------:R-:W-:Y:S01]  /*d540*/  IMAD.MOV.U32 R4, RZ, RZ, R9 ;  /* 0x000000ffff047224 */ /* 0x000fe200078e0009 */
[----:B------:R-:W-:-:S05]  /*d550*/  @P0 SHF.R.U32.HI R4, RZ, R5, R6 ;  /* 0x00000005ff040219 */ /* 0x000fca0000011606 */
[----:B------:R-:W-:-:S04]  /*d560*/  IMAD.MOV R5, RZ, RZ, -R4 ;  /* 0x000000ffff057224 */ /* 0x000fc800078e0a04 */
[----:B------:R-:W-:Y:S01]  /*d570*/  IMAD R6, R7, R5, R9 ;  /* 0x0000000507067224 */ /* 0x000fe200078e0209 */
[----:B------:R-:W-:-:S04]  /*d580*/  SHF.R.S32.HI R5, RZ, 0x1f, R4 ;  /* 0x0000001fff057819 */ /* 0x000fc80000011404 */
[----:B------:R0:W-:Y:S01]  /*d590*/  STL [R1+0x4], R6 ;  /* 0x0000040601007387 */ /* 0x0001e20000100800 */
[----:B------:R-:W-:-:S03]  /*d5a0*/  IMAD.WIDE.U32 R4, R0, UR4, R4 ;  /* 0x0000000400047c25 */ /* 0x000fc6000f8e0004 */
[----:B------:R-:W-:Y:S01]  /*d5b0*/  LEA R2, P0, R4, R2, 0x2 ;  /* 0x0000000204027211 */ /* 0x000fe200078010ff */
[----:B0-----:R-:W-:-:S04]  /*d5c0*/  IMAD R6, R8, UR4, RZ ;  /* 0x0000000408067c24 */ /* 0x001fc8000f8e02ff */
[----:B-1----:R-:W-:-:S04]  /*d5d0*/  IMAD R0, R0, UR5, R6 ;  /* 0x0000000500007c24 */ /* 0x002fc8000f8e0206 */
[----:B------:R-:W-:-:S05]  /*d5e0*/  IMAD.IADD R0, R5, 0x1, R0 ;  /* 0x0000000105007824 */ /* 0x000fca00078e0200 */
[----:B------:R-:W-:-:S05]  /*d5f0*/  LEA.HI.X R3, R4, R3, R0, 0x2, P0 ;  /* 0x0000000304037211 */ /* 0x000fca00000f1400 */
[----:B------:R3:W5:Y:S02]  /*d600*/  LDG.E R0, desc[UR6][R2.64] ;  /* 0x0000000602007981 */ /* 0x000764000c1e1900 */
.L_x_235:
[----:B---3--:R-:W3:Y:S01]  /*d610*/  LDL R3, [R1] ;  /* 0x0000000001037983 */ /* 0x008ee20000100800 */
[----:B------:R-:W-:Y:S02]  /*d620*/  LEA R2, R19, UR36, 0x3 ;  /* 0x0000002413027c11 */ /* 0x000fe4000f8e18ff */
[----:B---3--:R-:W-:-:S04]  /*d630*/  SHF.L.U32 R3, R3, 0x1f, RZ ;  /* 0x0000001f03037819 */ /* 0x008fc800000006ff */
[----:B------:R-:W3:Y:S02]  /*d640*/  SYNCS.PHASECHK.TRANS64.TRYWAIT P0, [R2+URZ+0x38840], R3 ;  /* 0x03884003020075a7 */ /* 0x000ee4000800017f */
[----:B---3--:R-:W-:Y:S05]  /*d650*/  @!P0 BRA `(.L_x_236) ;  /* 0x0000004c00288947 */ /* 0x008fea0003800000 */
.L_x_343:
[----:B0-----:R-:W0:Y:S01]  /*d660*/  S2R R4, SR_TID.X ;  /* 0x0000000000047919 */ /* 0x001e220000002100 */
[----:B------:R-:W-:-:S04]  /*d670*/  UPRMT UR4, UR37, 0x9910, URZ ;  /* 0x0000991025047896 */ /* 0x000fc8000800003f */
[----:B------:R-:W-:Y:S01]  /*d680*/  UISETP.NE.AND UP0, UPT, UR4, 0x2, UPT ;  /* 0x000000020400788c */ /* 0x000fe2000bf05270 */
[----:B0-----:R-:W-:-:S04]  /*d690*/  LOP3.LUT R4, R4, 0x7f, RZ, 0xc0, !PT ;  /* 0x0000007f04047812 */ /* 0x001fc800078ec0ff */
[----:B------:R-:W-:-:S13]  /*d6a0*/  ISETP.NE.AND P0, PT, R4, RZ, PT ;  /* 0x000000ff0400720c */ /* 0x000fda0003f05270 */
[----:B---3--:R-:W-:-:S04]  /*d6b0*/  @!P0 IMAD.MOV.U32 R3, RZ, RZ, 0xa000 ;  /* 0x0000a000ff038424 */ /* 0x008fc800078e00ff */
[----:B------:R0:W-:Y:S01]  /*d6c0*/  @!P0 SYNCS.ARRIVE.TRANS64 RZ, [R2+URZ+0x38830], R3 ;  /* 0x0388300302ff89a7 */ /* 0x0001e2000800003f */
[----:B------:R-:W-:-:S13]  /*d6d0*/  PLOP3.LUT P0, PT, PT, PT, UP0, 0x80, 0x0 ;  /* 0x000000000000781c */ /* 0x000fda0003f0f008 */
[----:B0-----:R-:W-:Y:S05]  /*d6e0*/  @P0 BRA `(.L_x_237) ;  /* 0x0000000000040947 */ /* 0x001fea0003800000 */
[----:B------:R-:W-:Y:S01]  /*d6f0*/  BPT.TRAP 0x1 ;  /* 0x000000040000795c */ /* 0x000fe20000300000 */
.L_x_237:
[----:B------:R-:W-:-:S13]  /*d700*/  LOP3.LUT P0, RZ, R18, 0x2, RZ, 0xc0, !PT ;  /* 0x0000000212ff7812 */ /* 0x000fda000780c0ff */
[----:B------:R-:W-:Y:S05]  /*d710*/  @P0 BRA `(.L_x_238) ;  /* 0x0000000000040947 */ /* 0x000fea0003800000 */
[----:B------:R-:W-:Y:S01]  /*d720*/  BPT.TRAP 0x1 ;  /* 0x000000040000795c */ /* 0x000fe20000300000 */
.L_x_238:
[----:B------:R-:W3:Y:S01]  /*d730*/  LDL R4, [R1+0x4] ;  /* 0x0000040001047983 */ /* 0x000ee20000100800 */
[----:B------:R-:W-:Y:S01]  /*d740*/  R2UR UR9, R2 ;  /* 0x00000000020972ca */ /* 0x000fe200000e0000 */
[----:B------:R-:W-:Y:S01]  /*d750*/  UIADD3 UR4, UP0, UR38, 0x370, URZ ;  /* 0x0000037026047890 */ /* 0x000fe2000ff1e03f */
[----:B------:R-:W-:Y:S01]  /*d760*/  R2UR UR12, R16 ;  /* 0x00000000100c72ca */ /* 0x000fe200000e0000 */
[----:B------:R-:W0:Y:S01]  /*d770*/  S2R R5, SR_CgaCtaId ;  /* 0x0000000000057919 */ /* 0x000e220000008800 */
[----:B-----5:R-:W-:Y:S01]  /*d780*/  R2UR UR13, R0 ;  /* 0x00000000000d72ca */ /* 0x020fe200000e0000 */
[----:B------:R-:W-:Y:S01]  /*d790*/  UMOV UR10, URZ ;  /* 0x0000003f000a7c82 */ /* 0x000fe20008000000 */
[----:B------:R-:W-:Y:S01]  /*d7a0*/  UMOV UR19, 0x30000 ;  /* 0x0003000000137882 */ /* 0x000fe20000000000 */
[----:B------:R-:W4:Y:S01]  /*d7b0*/  S2R R3, SR_CgaCtaId ;  /* 0x0000000000037919 */ /* 0x000f220000008800 */
[----:B------:R-:W-:Y:S01]  /*d7c0*/  UMOV UR6, 0x0 ;  /* 0x0000000000067882 */ /* 0x000fe20000000000 */
[----:B------:R-:W-:Y:S01]  /*d7d0*/  UMOV UR7, 0x14f00000 ;  /* 0x14f0000000077882 */ /* 0x000fe20000000000 */
[----:B------:R-:W-:Y:S01]  /*d7e0*/  UMOV UR16, 0x40 ;  /* 0x0000004000107882 */ /* 0x000fe20000000000 */
[----:B------:R-:W-:Y:S01]  /*d7f0*/  PLOP3.LUT P0, PT, PT, PT, PT, 0x80, 0x0 ;  /* 0x000000000000781c */ /* 0x000fe20003f0f070 */
[----:B------:R-:W-:Y:S01]  /*d800*/  IMAD.MOV.U32 R17, RZ, RZ, R0 ;  /* 0x000000ffff117224 */ /* 0x000fe200078e0000 */
[----:B------:R-:W-:Y:S01]  /*d810*/  UIADD3 UR9, UR9, 0x38830, URZ ;  /* 0x0003883009097890 */ /* 0x000fe2000fffe03f */
[----:B------:R-:W-:-:S10]  /*d820*/  LOP3.LUT R18, R18, 0xfffffff7, RZ, 0xc0, !PT ;  /* 0xfffffff712127812 */ /* 0x000fd400078ec0ff */
[----:B------:R-:W-:Y:S02]  /*d830*/  @P0 LOP3.LUT R18, R18, 0x8, RZ, 0xfc, !PT ;  /* 0x0000000812120812 */ /* 0x000fe400078efcff */
[----:B0-----:R-:W-:Y:S02]  /*d840*/  LOP3.LUT R5, R5, 0x1, RZ, 0xc0, !PT ;  /* 0x0000000105057812 */ /* 0x001fe400078ec0ff */
[----:B----4-:R-:W-:-:S03]  /*d850*/  LOP3.LUT R3, R3, 0x1, RZ, 0xc0, !PT ;  /* 0x0000000103037812 */ /* 0x010fc600078ec0ff */
[----:B------:R-:W-:-:S04]  /*d860*/  IMAD R5, R5, 0xa00, RZ ;  /* 0x00000a0005057824 */ /* 0x000fc800078e02ff */
[----:B------:R-:W-:Y:S02]  /*d870*/  IMAD R2, R19, 0x5000, R5 ;  /* 0x0000500013027824 */ /* 0x000fe400078e0205 */
[----:B------:R-:W-:-:S03]  /*d880*/  IMAD R3, R3, 0x28, RZ ;  /* 0x0000002803037824 */ /* 0x000fc600078e02ff */
[----:B------:R-:W-:Y:S02]  /*d890*/  R2UR UR5, R2 ;  /* 0x00000000020572ca */ /* 0x000fe400000e0000 */
[----:B------:R-:W-:-:S11]  /*d8a0*/  R2UR UR8, R3 ;  /* 0x00000000030872ca */ /* 0x000fd600000e0000 */
[----:B------:R-:W-:Y:S02]  /*d8b0*/  ULEA UR14, UR5, UR36, 0x1 ;  /* 0x00000024050e7291 */ /* 0x000fe4000f8e083f */
[----:B------:R-:W-:Y:S02]  /*d8c0*/  UIADD3.X UR5, URZ, UR39, URZ, UP0, !UPT ;  /* 0x000000273f057290 */ /* 0x000fe400087fe43f */
[----:B------:R-:W-:Y:S02]  /*d8d0*/  UIADD3 UR15, UR14, 0x26c00, URZ ;  /* 0x00026c000e0f7890 */ /* 0x000fe4000fffe03f */
[----:B------:R-:W-:Y:S02]  /*d8e0*/  UIADD3 UR17, UR14, 0x29400, URZ ;  /* 0x000294000e117890 */ /* 0x000fe4000fffe03f */
[----:B------:R-:W-:Y:S01]  /*d8f0*/  UIADD3 UR18, UR14, 0x2bc00, URZ ;  /* 0x0002bc000e127890 */ /* 0x000fe2000fffe03f */
[----:B---3--:R-:W-:-:S13]  /*d900*/  R2UR UR11, R4 ;  /* 0x00000000040b72ca */ /* 0x008fda00000e0000 */
[----:B------:R-:W-:Y:S02]  /*d910*/  UIMAD UR11, UR11, 0x50, UR8 ;  /* 0x000000500b0b78a4 */ /* 0x000fe4000f8e0208 */
[----:B------:R-:W-:-:S03]  /*d920*/  UIADD3 UR8, UR14, 0x24400, URZ ;  /* 0x000244000e087890 */ /* 0x000fc6000fffe03f */
[----:B------:R-:W-:-:S06]  /*d930*/  UMOV UR14, 0x80 ;  /* 0x00000080000e7882 */ /* 0x000fcc0000000000 */
[----:B------:R0:W-:Y:S02]  /*d940*/  UTMALDG.4D.MULTICAST [UR8], [UR4], UR19, desc[UR6] ;  /* 0x00000608040073b4 */ /* 0x0001e40008019813 */
[----:B0-----:R-:W-:Y:S01]  /*d950*/  UMOV UR8, UR15 ;  /* 0x0000000f00087c82 */ /* 0x001fe20008000000 */
[----:B------:R-:W-:Y:S02]  /*d960*/  UMOV UR10, UR16 ;  /* 0x00000010000a7c82 */ /* 0x000fe40008000000 */
[----:B------:R0:W-:Y:S02]  /*d970*/  UTMALDG.4D.MULTICAST [UR8], [UR4], UR19, desc[UR6] ;  /* 0x00000608040073b4 */ /* 0x0001e40008019813 */
[----:B0-----:R-:W-:Y:S01]  /*d980*/  UMOV UR8, UR17 ;  /* 0x0000001100087c82 */ /* 0x001fe20008000000 */
[----:B------:R-:W-:Y:S01]  /*d990*/  UMOV UR10, UR14 ;  /* 0x0000000e000a7c82 */ /* 0x000fe20008000000 */
[----:B------:R-:W-:Y:S01]  /*d9a0*/  UMOV UR14, 0xc0 ;  /* 0x000000c0000e7882 */ /* 0x000fe20000000000 */
[----:B------:R0:W-:Y:S02]  /*d9b0*/  UTMALDG.4D.MULTICAST [UR8], [UR4], UR19, desc[UR6] ;  /* 0x00000608040073b4 */ /* 0x0001e40008019813 */
[----:B0-----:R-:W-:Y:S01]  /*d9c0*/  UMOV UR8, UR18 ;  /* 0x0000001200087c82 */ /* 0x001fe20008000000 */
[----:B------:R-:W-:-:S02]  /*d9d0*/  UMOV UR10, UR14 ;  /* 0x0000000e000a7c82 */ /* 0x000fc40008000000 */
[----:B------:R3:W-:Y:S02]  /*d9e0*/  UTMALDG.4D.MULTICAST [UR8], [UR4], UR19, desc[UR6] ;  /* 0x00000608040073b4 */ /* 0x0007e40008019813 */
[----:B---3--:R-:W-:Y:S01]  /*d9f0*/  NOP ;  /* 0x0000000000007918 */ /* 0x008fe20000000000 */
.L_x_233:
        /* <DEDUP_REMOVED lines=10> */
[----:B0-----:R-:W-:Y:S02]  /*daa0*/  IMAD.U32 R4, RZ, RZ, UR6 ;  /* 0x00000006ff047e24 */ /* 0x001fe4000f8e00ff */
[----:B------:R-:W0:Y:S01]  /*dab0*/  LDC.64 R2, c[0x4][R2] ;  /* 0x0100000002027b82 */ /* 0x000e220000000a00 */
[----:B------:R-:W-:Y:S02]  /*dac0*/  IMAD.U32 R5, RZ, RZ, UR7 ;  /* 0x00000007ff057e24 */ /* 0x000fe4000f8e00ff */
[----:B------:R-:W-:Y:S02]  /*dad0*/  IMAD.U32 R6, RZ, RZ, UR8 ;  /* 0x00000008ff067e24 */ /* 0x000fe4000f8e00ff */
[----:B------:R-:W-:-:S02]  /*dae0*/  IMAD.U32 R7, RZ, RZ, UR9 ;  /* 0x00000009ff077e24 */ /* 0x000fc4000f8e00ff */
[----:B------:R-:W-:Y:S02]  /*daf0*/  IMAD.U32 R10, RZ, RZ, UR4 ;  /* 0x00000004ff0a7e24 */ /* 0x000fe4000f8e00ff */
[----:B------:R-:W-:Y:S02]  /*db00*/  IMAD.U32 R11, RZ, RZ, UR5 ;  /* 0x00000005ff0b7e24 */ /* 0x000fe4000f8e00ff */
[----:B-1----:R-:W-:Y:S02]  /*db10*/  IMAD.MOV.U32 R8, RZ, RZ, 0x70 ;  /* 0x00000070ff087424 */ /* 0x002fe400078e00ff */
[----:B------:R-:W-:Y:S02]  /*db20*/  IMAD.MOV.U32 R12, RZ, RZ, 0x1 ;  /* 0x00000001ff0c7424 */ /* 0x000fe400078e00ff */
[----:B------:R-:W-:-:S07]  /*db30*/  IMAD.MOV.U32 R13, RZ, RZ, RZ ;  /* 0x000000ffff0d7224 */ /* 0x000fce00078e00ff */
[----:B------:R-:W-:-:S07]  /*db40*/  LEPC R20, `(.L_x_239) ;  /* 0x000000001014794e */ /* 0x000fce0000000000 */
[----:B0-2---:R-:W-:Y:S05]  /*db50*/  CALL.ABS.NOINC R2 ;  /* 0x0000000002007343 */ /* 0x005fea0003c00000 */
.L_x_239:
[----:B0-----:R-:W3:Y:S01]  /*db60*/  LDL.LU R4, [R1+0x14] ;  /* 0x0000140001047983 */ /* 0x001ee20000300800 */
[----:B-1----:R-:W-:Y:S01]  /*db70*/  SHF.R.S32.HI R0, RZ, 0x1f, R16 ;  /* 0x0000001fff007819 */ /* 0x002fe20000011410 */
[----:B------:R-:W-:Y:S01]  /*db80*/  ULDC.64 UR4, c[0x0][0x2d8] ;  /* 0x0000b60000047ab9 */ /* 0x000fe20000000a00 */
[----:B------:R-:W0:Y:S01]  /*db90*/  LDC R8, c[0x0][0x448] ;  /* 0x00011200ff087b82 */ /* 0x000e220000000800 */
[----:B------:R-:W4:Y:S04]  /*dba0*/  LDL.LU R7, [R1+0x1c] ;  /* 0x00001c0001077983 */ /* 0x000f280000300800 */
[----:B------:R-:W5:Y:S01]  /*dbb0*/  LDL R5, [R1+0x24] ;  /* 0x0000240001057983 */ /* 0x000f620000100800 */
[----:B------:R-:W-:Y:S02]  /*dbc0*/  IMAD R0, R0, UR4, RZ ;  /* 0x0000000400007c24 */ /* 0x000fe4000f8e02ff */
[C---:B------:R-:W-:Y:S01]  /*dbd0*/  IMAD.WIDE.U32 R2, R16.reuse, UR4, RZ ;  /* 0x0000000410027c25 */ /* 0x040fe2000f8e00ff */
[----:B------:R-:W1:Y:S03]  /*dbe0*/  S2R R10, SR_TID.X ;  /* 0x00000000000a7919 */ /* 0x000e660000002100 */
[----:B------:R-:W-:Y:S01]  /*dbf0*/  IMAD R0, R16, UR5, R0 ;  /* 0x0000000510007c24 */ /* 0x000fe2000f8e0200 */
[----:B------:R-:W-:-:S03]  /*dc00*/  ULDC.64 UR4, c[0x0][0x2e0] ;  /* 0x0000b80000047ab9 */ /* 0x000fc60000000a00 */
[----:B------:R-:W-:Y:S01]  /*dc10*/  IMAD.IADD R3, R3, 0x1, R0 ;  /* 0x0000000103037824 */ /* 0x000fe200078e0200 */
[----:B0-----:R-:W-:-:S13]  /*dc20*/  ISETP.NE.AND P0, PT, R8, 0x1, PT ;  /* 0x000000010800780c */ /* 0x001fda0003f05270 */
[----:B------:R-:W0:Y:S01]  /*dc30*/  @P0 LDC R6, c[0x0][0x44c] ;  /* 0x00011300ff060b82 */ /* 0x000e220000000800 */
[----:B-1----:R-:W-:-:S05]  /*dc40*/  IMAD.SHL.U32 R10, R10, 0x8, RZ ;  /* 0x000000080a0a7824 */ /* 0x002fca00078e00ff */
[----:B------:R-:W-:-:S04]  /*dc50*/  LOP3.LUT R10, R10, 0x38, RZ, 0xc0, !PT ;  /* 0x000000380a0a7812 */ /* 0x000fc800078ec0ff */
[C---:B------:R-:W-:Y:S02]  /*dc60*/  LOP3.LUT R12, R10.reuse, 0x40, RZ, 0xfc, !PT ;  /* 0x000000400a0c7812 */ /* 0x040fe400078efcff */
[C---:B------:R-:W-:Y:S02]  /*dc70*/  LOP3.LUT R11, R10.reuse, 0x80, RZ, 0xfc, !PT ;  /* 0x000000800a0b7812 */ /* 0x040fe400078efcff */
[----:B------:R-:W-:Y:S02]  /*dc80*/  LOP3.LUT R10, R10, 0xc0, RZ, 0xfc, !PT ;  /* 0x000000c00a0a7812 */ /* 0x000fe400078efcff */
[----:B---3--:R-:W-:Y:S01]  /*dc90*/  SHF.R.S32.HI R0, RZ, 0x1f, R4 ;  /* 0x0000001fff007819 */ /* 0x008fe20000011404 */
[----:B------:R-:W-:-:S04]  /*dca0*/  IMAD.WIDE.U32 R2, R4, UR4, R2 ;  /* 0x0000000404027c25 */ /* 0x000fc8000f8e0002 */
[----:B------:R-:W-:Y:S01]  /*dcb0*/  IMAD R0, R0, UR4, RZ ;  /* 0x0000000400007c24 */ /* 0x000fe2000f8e02ff */
[----:B------:R-:W-:-:S03]  /*dcc0*/  ULDC UR4, c[0x0][0xc38] ;  /* 0x00030e0000047ab9 */ /* 0x000fc60000000800 */
[----:B------:R-:W-:Y:S02]  /*dcd0*/  IMAD R0, R4, UR5, R0 ;  /* 0x0000000504007c24 */ /* 0x000fe4000f8e0200 */
[----:B------:R-:W1:Y:S02]  /*dce0*/  S2R R4, SR_TID.X ;  /* 0x0000000000047919 */ /* 0x000e640000002100 */
[----:B------:R-:W-:Y:S02]  /*dcf0*/  IMAD.IADD R3, R3, 0x1, R0 ;  /* 0x0000000103037824 */ /* 0x000fe400078e0200 */
[----:B----4-:R-:W-:Y:S02]  /*dd00*/  IMAD.MOV R0, RZ, RZ, -R7 ;  /* 0x000000ffff007224 */ /* 0x010fe400078e0a07 */
[----:B------:R-:W3:Y:S02]  /*dd10*/  @P0 LDC R7, c[0x0][0x450] ;  /* 0x00011400ff070b82 */ /* 0x000ee40000000800 */
[----:B-----5:R-:W-:Y:S01]  /*dd20*/  IMAD R0, R0, UR4, R5 ;  /* 0x0000000400007c24 */ /* 0x020fe2000f8e0205 */
[----:B------:R-:W-:-:S03]  /*dd30*/  ULDC.64 UR4, c[0x0][0x2d0] ;  /* 0x0000b40000047ab9 */ /* 0x000fc60000000a00 */
[----:B------:R-:W-:Y:S01]  /*dd40*/  IMAD.SHL.U32 R5, R0, 0x80, RZ ;  /* 0x0000008000057824 */ /* 0x000fe200078e00ff */
[----:B-1----:R-:W-:-:S04]  /*dd50*/  LOP3.LUT R4, R4, 0x7f, RZ, 0xc0, !PT ;  /* 0x0000007f04047812 */ /* 0x002fc800078ec0ff */
[----:B--2---:R-:W-:Y:S02]  /*dd60*/  SHF.R.U32.HI R9, RZ, 0x3, R4 ;  /* 0x00000003ff097819 */ /* 0x004fe40000011604 */
[----:B------:R-:W1:Y:S02]  /*dd70*/  S2R R4, SR_TID.X ;  /* 0x0000000000047919 */ /* 0x000e640000002100 */
[----:B-1----:R-:W-:-:S05]  /*dd80*/  IMAD.SHL.U32 R4, R4, 0x10, RZ ;  /* 0x0000001004047824 */ /* 0x002fca00078e00ff */
[----:B------:R-:W-:Y:S02]  /*dd90*/  LOP3.LUT R4, R9, 0x70, R4, 0xf8, !PT ;  /* 0x0000007009047812 */ /* 0x000fe400078ef804 */
[----:B------:R-:W1:Y:S02]  /*dda0*/  S2R R9, SR_TID.X ;  /* 0x0000000000097919 */ /* 0x000e640000002100 */
[----:B------:R-:W-:-:S05]  /*ddb0*/  LOP3.LUT R0, R4, R5, RZ, 0xfc, !PT ;  /* 0x0000000504007212 */ /* 0x000fca00078efcff */
[----:B0-----:R-:W-:-:S04]  /*ddc0*/  @P0 IMAD.HI.U32 R6, R0, R6, RZ ;  /* 0x0000000600060227 */ /* 0x001fc800078e00ff */
[----:B------:R-:W-:Y:S01]  /*ddd0*/  IMAD.MOV.U32 R4, RZ, RZ, R0 ;  /* 0x000000ffff047224 */ /* 0x000fe200078e0000 */
[----:B---3--:R-:W-:-:S05]  /*dde0*/  @P0 SHF.R.U32.HI R4, RZ, R7, R6 ;  /* 0x00000007ff040219 */ /* 0x008fca0000011606 */
[----:B------:R-:W-:Y:S02]  /*ddf0*/  IMAD.MOV R6, RZ, RZ, -R4 ;  /* 0x000000ffff067224 */ /* 0x000fe400078e0a04 */
[----:B------:R-:W-:-:S04]  /*de00*/  IMAD.WIDE.U32 R2, R4, UR4, R2 ;  /* 0x0000000404027c25 */ /* 0x000fc8000f8e0002 */
[----:B------:R-:W-:Y:S01]  /*de10*/  IMAD R0, R8, R6, R0 ;  /* 0x0000000608007224 */ /* 0x000fe200078e0200 */
[----:B------:R-:W-:-:S05]  /*de20*/  SHF.R.S32.HI R6, RZ, 0x1f, R4 ;  /* 0x0000001fff067819 */ /* 0x000fca0000011404 */
[----:B------:R-:W-:Y:S02]  /*de30*/  IMAD R6, R6, UR4, RZ ;  /* 0x0000000406067c24 */ /* 0x000fe4000f8e02ff */
[----:B-1----:R-:W-:Y:S02]  /*de40*/  IMAD.SHL.U32 R9, R9, 0x8, RZ ;  /* 0x0000000809097824 */ /* 0x002fe400078e00ff */
[----:B------:R-:W-:Y:S01]  /*de50*/  IMAD R6, R4, UR5, R6 ;  /* 0x0000000504067c24 */ /* 0x000fe2000f8e0206 */
[----:B------:R-:W-:Y:S01]  /*de60*/  SHF.R.S32.HI R4, RZ, 0x1f, R0 ;  /* 0x0000001fff047819 */ /* 0x000fe20000011400 */
[----:B------:R-:W-:Y:S01]  /*de70*/  ULDC.64 UR4, c[0x0][0x2c8] ;  /* 0x0000b20000047ab9 */ /* 0x000fe20000000a00 */
[----:B------:R-:W-:Y:S01]  /*de80*/  LOP3.LUT R9, R9, 0x38, RZ, 0xc0, !PT ;  /* 0x0000003809097812 */ /* 0x000fe200078ec0ff */
[----:B------:R-:W-:Y:S02]  /*de90*/  IMAD.IADD R3, R3, 0x1, R6 ;  /* 0x0000000103037824 */ /* 0x000fe400078e0206 */
[----:B------:R-:W-:-:S02]  /*dea0*/  IMAD R4, R4, UR4, RZ ;  /* 0x0000000404047c24 */ /* 0x000fc4000f8e02ff */
[----:B------:R-:W-:-:S04]  /*deb0*/  IMAD.WIDE.U32 R2, R0, UR4, R2 ;  /* 0x0000000400027c25 */ /* 0x000fc8000f8e0002 */
[----:B------:R-:W-:Y:S01]  /*dec0*/  IMAD R4, R0, UR5, R4 ;  /* 0x0000000500047c24 */ /* 0x000fe2000f8e0204 */
[----:B------:R-:W-:-:S03]  /*ded0*/  ULDC.64 UR4, c[0x0][0x280] ;  /* 0x0000a00000047ab9 */ /* 0x000fc60000000a00 */
[----:B------:R-:W-:Y:S01]  /*dee0*/  IMAD.IADD R3, R3, 0x1, R4 ;  /* 0x0000000103037824 */ /* 0x000fe200078e0204 */
[C---:B------:R-:W-:Y:S01]  /*def0*/  LEA R4, P0, R2.reuse, UR4, 0x1 ;  /* 0x0000000402047c11 */ /* 0x040fe2000f8008ff */
[----:B------:R-:W-:Y:S02]  /*df00*/  ULDC UR4, c[0x0][0x2b8] ;  /* 0x0000ae0000047ab9 */ /* 0x000fe40000000800 */
[----:B------:R-:W-:Y:S02]  /*df10*/  ISETP.GE.AND P4, PT, R9, UR4, PT ;  /* 0x0000000409007c0c */ /* 0x000fe4000bf86270 */
[----:B------:R-:W-:Y:S01]  /*df20*/  LEA.HI.X R3, R2, UR5, R3, 0x1, P0 ;  /* 0x0000000502037c11 */ /* 0x000fe200080f0c03 */
[----:B------:R-:W-:Y:S01]  /*df30*/  UMOV UR5, 0xffffffff ;  /* 0xffffffff00057882 */ /* 0x000fe20000000000 */
[----:B------:R-:W-:Y:S02]  /*df40*/  ISETP.GE.AND P3, PT, R12, UR4, PT ;  /* 0x000000040c007c0c */ /* 0x000fe4000bf66270 */
[----:B------:R-:W-:-:S02]  /*df50*/  ISETP.GE.AND P0, PT, R11, UR4, PT ;  /* 0x000000040b007c0c */ /* 0x000fc4000bf06270 */
[----:B------:R-:W-:Y:S01]  /*df60*/  ISETP.GE.AND P1, PT, R10, UR4, PT ;  /* 0x000000040a007c0c */ /* 0x000fe2000bf26270 */
[----:B------:R-:W-:-:S12]  /*df70*/  BRA.DIV UR5, `(.L_x_240) ;  /* 0x0000004205f47947 */ /* 0x000fd8000b800000 */
[----:B------:R-:W2:Y:S01]  /*df80*/  LDL R10, [R1+0x10] ;  /* 0x00001000010a7983 */ /* 0x000ea20000100800 */
[----:B------:R-:W-:Y:S01]  /*df90*/  ULDC UR4, c[0x0][0x288] ;  /* 0x0000a20000047ab9 */ /* 0x000fe20000000800 */
[----:B------:R-:W0:Y:S02]  /*dfa0*/  S2R R6, SR_TID.X ;  /* 0x0000000000067919 */ /* 0x000e240000002100 */
[----:B------:R-:W1:Y:S01]  /*dfb0*/  SHFL.IDX PT, R7, R4, RZ, 0x181f ;  /* 0x00181fff04077589 */ /* 0x000e6200000e0000 */
[----:B------:R-:W-:Y:S01]  /*dfc0*/  IMAD R2, R8, UR4, RZ ;  /* 0x0000000408027c24 */ /* 0x000fe2000f8e02ff */
[----:B0-----:R-:W-:-:S04]  /*dfd0*/  LOP3.LUT R6, R6, 0x7f, RZ, 0xc0, !PT ;  /* 0x0000007f06067812 */ /* 0x001fc800078ec0ff */
[----:B------:R-:W-:Y:S02]  /*dfe0*/  SHF.R.U32.HI R11, RZ, 0x3, R6 ;  /* 0x00000003ff0b7819 */ /* 0x000fe40000011606 */
[----:B------:R-:W0:Y:S03]  /*dff0*/  SHFL.IDX PT, R6, R3, RZ, 0x181f ;  /* 0x00181fff03067589 */ /* 0x000e2600000e0000 */
[----:B------:R-:W-:-:S05]  /*e000*/  IMAD.IADD R0, R11, 0x1, R5 ;  /* 0x000000010b007824 */ /* 0x000fca00078e0205 */
[----:B------:R-:W-:-:S13]  /*e010*/  ISETP.GE.AND P2, PT, R0, R2, PT ;  /* 0x000000020000720c */ /* 0x000fda0003f46270 */
[----:B-1----:R-:W-:-:S05]  /*e020*/  @!P2 LEA R7, P5, R9, R7, 0x1 ;  /* 0x000000070907a211 */ /* 0x002fca00078a08ff */
[----:B0-----:R-:W-:-:S05]  /*e030*/  @!P2 IMAD.X R6, RZ, RZ, R6, P5 ;  /* 0x000000ffff06a224 */ /* 0x001fca00028e0606 */
[----:B------:R-:W-:-:S04]  /*e040*/  @!P2 LOP3.LUT R7, R7, R6, RZ, 0x3c, !PT ;  /* 0x000000060707a212 */ /* 0x000fc800078e3cff */
[----:B------:R-:W-:Y:S01]  /*e050*/  @!P2 LOP3.LUT R6, R7, R6, RZ, 0x3c, !PT ;  /* 0x000000060706a212 */ /* 0x000fe200078e3cff */
[----:B------:R-:W-:-:S03]  /*e060*/  ULDC.64 UR6, c[0x0][0x208] ;  /* 0x0000820000067ab9 */ /* 0x000fc60000000a00 */
[----:B------:R-:W-:Y:S01]  /*e070*/  @!P2 LOP3.LUT R7, R7, R6, RZ, 0x3c, !PT ;  /* 0x000000060707a212 */ /* 0x000fe200078e3cff */
[----:B------:R-:W-:-:S04]  /*e080*/  VIADD R5, R0, 0x10 ;  /* 0x0000001000057836 */ /* 0x000fc80000000000 */
[----:B------:R-:W-:Y:S01]  /*e090*/  @!PT LDS RZ, [RZ] ;  /* 0x00000000fffff984 */ /* 0x000fe20000000800 */
[----:B--2---:R-:W-:Y:S04]  /*e0a0*/  @!P2 LDGSTS.E.BYPASS.LTC128B.128 [R10+0x14400], desc[UR6][R6.64], !P4 ;  /* 0x14400000060aafae */ /* 0x004fe8000e101d46 */
[----:B------:R-:W-:Y:S04]  /*e0b0*/  @!P2 LDGSTS.E.BYPASS.LTC128B.128 [R10+0x18400], desc[UR6][R6.64+0x80], !P3 ;  /* 0x18400080060aafae */ /* 0x000fe8000d901d46 */
[----:B------:R-:W-:Y:S04]  /*e0c0*/  @!P2 LDGSTS.E.BYPASS.LTC128B.128 [R10+0x1c400], desc[UR6][R6.64+0x100], !P0 ;  /* 0x1c400100060aafae */ /* 0x000fe8000c101d46 */
[----:B------:R0:W-:Y:S01]  /*e0d0*/  @!P2 LDGSTS.E.BYPASS.LTC128B.128 [R10+0x20400], desc[UR6][R6.64+0x180], !P1 ;  /* 0x20400180060aafae */ /* 0x0001e2000c901d46 */
[----:B------:R-:W-:-:S03]  /*e0e0*/  ISETP.GE.AND P2, PT, R5, R2, PT ;  /* 0x000000020500720c */ /* 0x000fc60003f46270 */
[----:B0-----:R-:W0:Y:S04]  /*e0f0*/  SHFL.IDX PT, R7, R4, 0x1, 0x181f ;  /* 0x00381f0004077f89 */ /* 0x001e2800000e0000 */
[----:B------:R-:W1:Y:S06]  /*e100*/  SHFL.IDX PT, R6, R3, 0x1, 0x181f ;  /* 0x00381f0003067f89 */ /* 0x000e6c00000e0000 */
[----:B0-----:R-:W-:-:S05]  /*e110*/  @!P2 LEA R7, P5, R9, R7, 0x1 ;  /* 0x000000070907a211 */ /* 0x001fca00078a08ff */
[----:B-1----:R-:W-:-:S05]  /*e120*/  @!P2 IMAD.X R6, RZ, RZ, R6, P5 ;  /* 0x000000ffff06a224 */ /* 0x002fca00028e0606 */
[----:B------:R-:W-:-:S04]  /*e130*/  @!P2 LOP3.LUT R7, R7, R6, RZ, 0x3c, !PT ;  /* 0x000000060707a212 */ /* 0x000fc800078e3cff */
[----:B------:R-:W-:-:S04]  /*e140*/  @!P2 LOP3.LUT R6, R7, R6, RZ, 0x3c, !PT ;  /* 0x000000060706a212 */ /* 0x000fc800078e3cff */
[----:B------:R-:W-:-:S05]  /*e150*/  @!P2 LOP3.LUT R7, R7, R6, RZ, 0x3c, !PT ;  /* 0x000000060707a212 */ /* 0x000fca00078e3cff */
[----:B------:R-:W-:Y:S04]  /*e160*/  @!P2 LDGSTS.E.BYPASS.LTC128B.128 [R10+0x14c00], desc[UR6][R6.64], !P4 ;  /* 0x14c00000060aafae */ /* 0x000fe8000e101d46 */
[----:B------:R-:W-:Y:S04]  /*e170*/  @!P2 LDGSTS.E.BYPASS.LTC128B.128 [R10+0x18c00], desc[UR6][R6.64+0x80], !P3 ;  /* 0x18c00080060aafae */ /* 0x000fe8000d901d46 */
[----:B------:R-:W-:Y:S04]  /*e180*/  @!P2 LDGSTS.E.BYPASS.LTC128B.128 [R10+0x1cc00], desc[UR6][R6.64+0x100], !P0 ;  /* 0x1cc00100060aafae */ /* 0x000fe8000c101d46 */
[----:B------:R0:W-:Y:S01]  /*e190*/  @!P2 LDGSTS.E.BYPASS.LTC128B.128 [R10+0x20c00], desc[UR6][R6.64+0x180], !P1 ;  /* 0x20c00180060aafae */ /* 0x0001e2000c901d46 */
[----:B------:R-:W-:-:S03]  /*e1a0*/  VIADD R5, R0, 0x20 ;  /* 0x0000002000057836 */ /* 0x000fc60000000000 */
[----:B0-----:R-:W0:Y:S04]  /*e1b0*/  SHFL.IDX PT, R7, R4, 0x2, 0x181f ;  /* 0x00581f0004077f89 */ /* 0x001e2800000e0000 */
[----:B------:R-:W1:Y:S01]  /*e1c0*/  SHFL.IDX PT, R6, R3, 0x2, 0x181f ;  /* 0x00581f0003067f89 */ /* 0x000e6200000e0000 */
[----:B------:R-:W-:-:S13]  /*e1d0*/  ISETP.GE.AND P2, PT, R5, R2, PT ;  /* 0x000000020500720c */ /* 0x000fda0003f46270 */
        /* <DEDUP_REMOVED lines=56> */
[----:B------:R-:W-:Y:S01]  /*e560*/  @!P2 LOP3.LUT R7, R7, R6, RZ, 0x3c, !PT ;  /* 0x000000060707a212 */ /* 0x000fe200078e3cff */
[----:B------:R0:W1:Y:S04]  /*e570*/  SHFL.IDX PT, R5, R3, 0x7, 0x181f ;  /* 0x00f81f0003057f89 */ /* 0x00006800000e0000 */
[----:B------:R0:W-:Y:S04]  /*e580*/  @!P2 LDGSTS.E.BYPASS.LTC128B.128 [R10+0x17400], desc[UR6][R6.64], !P4 ;  /* 0x17400000060aafae */ /* 0x0001e8000e101d46 */
[----:B------:R0:W-:Y:S04]  /*e590*/  @!P2 LDGSTS.E.BYPASS.LTC128B.128 [R10+0x1b400], desc[UR6][R6.64+0x80], !P3 ;  /* 0x1b400080060aafae */ /* 0x0001e8000d901d46 */
[----:B------:R0:W-:Y:S04]  /*e5a0*/  @!P2 LDGSTS.E.BYPASS.LTC128B.128 [R10+0x1f400], desc[UR6][R6.64+0x100], !P0 ;  /* 0x1f400100060aafae */ /* 0x0001e8000c101d46 */
[----:B------:R0:W-:Y:S04]  /*e5b0*/  @!P2 LDGSTS.E.BYPASS.LTC128B.128 [R10+0x23400], desc[UR6][R6.64+0x180], !P1 ;  /* 0x23400180060aafae */ /* 0x0001e8000c901d46 */
[----:B------:R0:W2:Y:S02]  /*e5c0*/  SHFL.IDX PT, R3, R4, 0x7, 0x181f ;  /* 0x00f81f0004037f89 */ /* 0x0000a400000e0000 */
.L_x_360:
[----:B------:R-:W-:Y:S01]  /*e5d0*/  VIADD R0, R0, 0x70 ;  /* 0x0000007000007836 */ /* 0x000fe20000000000 */
[----:B------:R-:W-:Y:S04]  /*e5e0*/  BSSY B0, `(.L_x_241) ;  /* 0x000000e000007945 */ /* 0x000fe80003800000 */
[----:B------:R-:W-:-:S13]  /*e5f0*/  ISETP.GE.AND P2, PT, R0, R2, PT ;  /* 0x000000020000720c */ /* 0x000fda0003f46270 */
[----:B------:R-:W-:Y:S05]  /*e600*/  @P2 BRA `(.L_x_242) ;  /* 0x00000000002c2947 */ /* 0x000fea0003800000 */
[----:B0-----:R-:W3:Y:S01]  /*e610*/  LDL R4, [R1+0x10] ;  /* 0x0000100001047983 */ /* 0x001ee20000100800 */
[----:B--2---:R-:W-:Y:S01]  /*e620*/  LEA R2, P2, R9, R3, 0x1 ;  /* 0x0000000309027211 */ /* 0x004fe200078408ff */
[----:B------:R-:W-:-:S04]  /*e630*/  ULDC.64 UR4, c[0x0][0x208] ;  /* 0x0000820000047ab9 */ /* 0x000fc80000000a00 */
[----:B-1----:R-:W-:-:S05]  /*e640*/  IMAD.X R3, RZ, RZ, R5, P2 ;  /* 0x000000ffff037224 */ /* 0x002fca00010e0605 */
[----:B------:R-:W-:Y:S01]  /*e650*/  @!PT LDS RZ, [RZ] ;  /* 0x00000000fffff984 */ /* 0x000fe20000000800 */
[----:B------:R-:W-:Y:S01]  /*e660*/  @!PT LDS RZ, [RZ] ;  /* 0x00000000fffff984 */ /* 0x000fe20000000800 */
[----:B------:R-:W-:Y:S01]  /*e670*/  @!PT LDS RZ, [RZ] ;  /* 0x00000000fffff984 */ /* 0x000fe20000000800 */
[----:B---3--:R3:W-:Y:S04]  /*e680*/  LDGSTS.E.BYPASS.LTC128B.128 [R4+0x17c00], desc[UR4][R2.64], !P4 ;  /* 0x17c0000002047fae */ /* 0x0087e8000e101d44 */
[----:B------:R3:W-:Y:S04]  /*e690*/  LDGSTS.E.BYPASS.LTC128B.128 [R4+0x1bc00], desc[UR4][R2.64+0x80], !P3 ;  /* 0x1bc0008002047fae */ /* 0x0007e8000d901d44 */
[----:B------:R3:W-:Y:S04]  /*e6a0*/  LDGSTS.E.BYPASS.LTC128B.128 [R4+0x1fc00], desc[UR4][R2.64+0x100], !P0 ;  /* 0x1fc0010002047fae */ /* 0x0007e8000c101d44 */
[----:B------:R3:W-:Y:S02]  /*e6b0*/  LDGSTS.E.BYPASS.LTC128B.128 [R4+0x23c00], desc[UR4][R2.64+0x180], !P1 ;  /* 0x23c0018002047fae */ /* 0x0007e4000c901d44 */
.L_x_242:
[----:B------:R-:W-:Y:S05]  /*e6c0*/  BSYNC B0 ;  /* 0x0000000000007941 */ /* 0x000fea0003800000 */
.L_x_241:
        /* <DEDUP_REMOVED lines=10> */
[----:B------:R-:W4:Y:S01]  /*e770*/  SYNCS.PHASECHK.TRANS64.TRYWAIT P0, [UR36+0x38820], R0 ;  /* 0x03882000ff0075a7 */ /* 0x000f220008000164 */
[----:B---3--:R-:W-:Y:S02]  /*e780*/  ISETP.GE.AND P1, PT, R2, 0x51, PT ;  /* 0x000000510200780c */ /* 0x008fe40003f26270 */
[----:B----4-:R-:W-:Y:S11]  /*e790*/  @!P0 BRA `(.L_x_244) ;  /* 0x0000004800148947 */ /* 0x010ff60003800000 */
.L_x_361:
[----:B------:R-:W-:Y:S05]  /*e7a0*/  BSYNC B0 ;  /* 0x0000000000007941 */ /* 0x000fea0003800000 */
.L_x_243:
[----:B------:R-:W-:Y:S05]  /*e7b0*/  @!P1 BRA `(.L_x_245) ;  /* 0x0000002c00449947 */ /* 0x000fea0003800000 */
[----:B---3--:R-:W3:Y:S01]  /*e7c0*/  LDL R2, [R1+0x20] ;  /* 0x0000200001027983 */ /* 0x008ee20000100800 */
[----:B------:R-:W-:Y:S02]  /*e7d0*/  IMAD.MOV.U32 R0, RZ, RZ, 0x1 ;  /* 0x00000001ff007424 */ /* 0x000fe400078e00ff */
[----:B---3--:R-:W-:-:S05]  /*e7e0*/  IMAD.MOV R9, RZ, RZ, -R2 ;  /* 0x000000ffff097224 */ /* 0x008fca00078e0a02 */
[----:B------:R-:W-:-:S05]  /*e7f0*/  VIADDMNMX R9, R9, R0, 0xffffffff, !PT ;  /* 0xffffffff09097446 */ /* 0x000fca0007800100 */
[----:B------:R-:W-:-:S05]  /*e800*/  IMAD.IADD R0, R2, 0x1, R9 ;  /* 0x0000000102007824 */ /* 0x000fca00078e0209 */
[----:B------:R-:W-:-:S04]  /*e810*/  LOP3.LUT R0, R0, 0x1, RZ, 0xc0, !PT ;  /* 0x0000000100007812 */ /* 0x000fc800078ec0ff */
[----:B------:R-:W-:Y:S01]  /*e820*/  ISETP.NE.U32.AND P0, PT, R0, 0x1, PT ;  /* 0x000000010000780c */ /* 0x000fe20003f05070 */
[----:B------:R-:W-:-:S12]  /*e830*/  VIADD R0, R2, 0xfffffffe ;  /* 0xfffffffe02007836 */ /* 0x000fd80000000000 */
[----:B------:R-:W-:Y:S05]  /*e840*/  @P0 BRA `(.L_x_246) ;  /* 0x0000000c00b40947 */ /* 0x000fea0003800000 */
[----:B------:R-:W3:Y:S01]  /*e850*/  LDL R2, [R1] ;  /* 0x0000000001027983 */ /* 0x000ee20000100800 */
[----:B------:R-:W-:Y:S01]  /*e860*/  LOP3.LUT P2, RZ, R18, 0x8, RZ, 0xc0, !PT ;  /* 0x0000000812ff7812 */ /* 0x000fe2000784c0ff */
[----:B0-----:R-:W-:Y:S01]  /*e870*/  VIADD R4, R19, 0x1 ;  /* 0x0000000113047836 */ /* 0x001fe20000000000 */
[----:B------:R-:W-:Y:S04]  /*e880*/  BSSY B0, `(.L_x_247) ;  /* 0x00000e5000007945 */ /* 0x000fe80003800000 */
[----:B------:R-:W-:-:S04]  /*e890*/  ISETP.NE.AND P0, PT, R4, 0x2, PT ;  /* 0x000000020400780c */ /* 0x000fc80003f05270 */
[----:B------:R-:W-:Y:S02]  /*e8a0*/  SEL R8, RZ, 0x1, P0 ;  /* 0x00000001ff087807 */ /* 0x000fe40000000000 */
[----:B------:R-:W-:Y:S02]  /*e8b0*/  SEL R4, R4, RZ, P0 ;  /* 0x000000ff04047207 */ /* 0x000fe40000000000 */
[----:B---3--:R-:W-:Y:S01]  /*e8c0*/  LOP3.LUT R8, R2, R8, RZ, 0x3c, !PT ;  /* 0x0000000802087212 */ /* 0x008fe200078e3cff */
[----:B------:R-:W-:Y:S06]  /*e8d0*/  @!P2 BRA `(.L_x_248) ;  /* 0x0000000c007ca947 */ /* 0x000fec0003800000 */
[----:B------:R-:W-:Y:S01]  /*e8e0*/  LOP3.LUT P2, RZ, R18, 0x4, RZ, 0xc0, !PT ;  /* 0x0000000412ff7812 */ /* 0x000fe2000784c0ff */
[----:B------:R-:W-:-:S12]  /*e8f0*/  IMAD.MOV.U32 R6, RZ, RZ, R17 ;  /* 0x000000ffff067224 */ /* 0x000fd800078e0011 */
[----:B------:R-:W-:Y:S05]  /*e900*/  @!P2 BRA `(.L_x_249) ;  /* 0x000000000054a947 */ /* 0x000fea0003800000 */
[----:B------:R-:W3:Y:S01]  /*e910*/  LDL R10, [R1+0xc] ;  /* 0x00000c00010a7983 */ /* 0x000ee20000100800 */
[----:B------:R-:W0:Y:S01]  /*e920*/  LDC R6, c[0x0][0x43c] ;  /* 0x00010f00ff067b82 */ /* 0x000e220000000800 */
[----:B------:R-:W-:Y:S02]  /*e930*/  ULDC.64 UR4, c[0x0][0x428] ;  /* 0x00010a0000047ab9 */ /* 0x000fe40000000a00 */
[----:B------:R-:W4:Y:S01]  /*e940*/  LDL R7, [R1+0x8] ;  /* 0x0000080001077983 */ /* 0x000f220000100800 */
[----:B------:R-:W-:Y:S01]  /*e950*/  ULDC.64 UR6, c[0x0][0x208] ;  /* 0x0000820000067ab9 */ /* 0x000fe20000000a00 */
[----:B0-----:R-:W-:-:S13]  /*e960*/  ISETP.NE.AND P0, PT, R6, 0x1, PT ;  /* 0x000000010600780c */ /* 0x001fda0003f05270 */
[----:B--2---:R-:W1:Y:S02]  /*e970*/  @P0 LDC.64 R2, c[0x0][0x440] ;  /* 0x00011000ff020b82 */ /* 0x004e640000000a00 */
[----:B-1----:R-:W-:-:S04]  /*e980*/  @P0 IMAD.HI.U32 R5, R0, R2, RZ ;  /* 0x0000000200050227 */ /* 0x002fc800078e00ff */
[----:B------:R-:W-:Y:S01]  /*e990*/  IMAD.MOV.U32 R2, RZ, RZ, R0 ;  /* 0x000000ffff027224 */ /* 0x000fe200078e0000 */
[----:B------:R-:W-:-:S05]  /*e9a0*/  @P0 SHF.R.U32.HI R2, RZ, R3, R5 ;  /* 0x00000003ff020219 */ /* 0x000fca0000011605 */
[----:B------:R-:W-:-:S04]  /*e9b0*/  IMAD.MOV R3, RZ, RZ, -R2 ;  /* 0x000000ffff037224 */ /* 0x000fc800078e0a02 */
[----:B------:R-:W-:Y:S01]  /*e9c0*/  IMAD R0, R6, R3, R0 ;  /* 0x0000000306007224 */ /* 0x000fe200078e0200 */
[----:B------:R-:W-:Y:S01]  /*e9d0*/  SHF.R.S32.HI R3, RZ, 0x1f, R2 ;  /* 0x0000001fff037819 */ /* 0x000fe20000011402 */
[----:B---3--:R-:W-:-:S04]  /*e9e0*/  IMAD R5, R10, UR4, RZ ;  /* 0x000000040a057c24 */ /* 0x008fc8000f8e02ff */
[C---:B----4-:R-:W-:Y:S02]  /*e9f0*/  IMAD R5, R7.reuse, UR5, R5 ;  /* 0x0000000507057c24 */ /* 0x050fe4000f8e0205 */
[----:B------:R-:W-:Y:S01]  /*ea00*/  IMAD.WIDE.U32 R2, R7, UR4, R2 ;  /* 0x0000000407027c25 */ /* 0x000fe2000f8e0002 */
[----:B------:R-:W-:-:S03]  /*ea10*/  ULDC.64 UR4, c[0x0][0x418] ;  /* 0x0001060000047ab9 */ /* 0x000fc60000000a00 */
[----:B------:R-:W-:Y:S01]  /*ea20*/  IMAD.IADD R3, R5, 0x1, R3 ;  /* 0x0000000105037824 */ /* 0x000fe200078e0203 */
[----:B------:R-:W-:-:S04]  /*ea30*/  LEA R6, P0, R2, UR4, 0x2 ;  /* 0x0000000402067c11 */ /* 0x000fc8000f8010ff */
[----:B------:R-:W-:-:S05]  /*ea40*/  LEA.HI.X R7, R2, UR5, R3, 0x2, P0 ;  /* 0x0000000502077c11 */ /* 0x000fca00080f1403 */
[----:B------:R0:W5:Y:S04]  /*ea50*/  LDG.E R6, desc[UR6][R6.64] ;  /* 0x0000000606067981 */ /* 0x000168000c1e1900 */
.L_x_249:
[----:B--2---:R-:W-:Y:S01]  /*ea60*/  LEA R3, R4, UR36, 0x3 ;  /* 0x0000002404037c11 */ /* 0x004fe2000f8e18ff */
[----:B------:R-:W-:Y:S01]  /*ea70*/  BSSY B1, `(.L_x_250) ;  /* 0x0000004000017945 */ /* 0x000fe20003800000 */
[----:B------:R-:W-:-:S04]  /*ea80*/  SHF.L.U32 R2, R8, 0x1f, RZ ;  /* 0x0000001f08027819 */ /* 0x000fc800000006ff */
[----:B------:R-:W2:Y:S02]  /*ea90*/  SYNCS.PHASECHK.TRANS64.TRYWAIT P0, [R3+URZ+0x38840], R2 ;  /* 0x03884002030075a7 */ /* 0x000ea4000800017f */
[----:B--2---:R-:W-:Y:S05]  /*eaa0*/  @!P0 BRA `(.L_x_251) ;  /* 0x0000004400688947 */ /* 0x004fea0003800000 */
.L_x_362:
[----:B------:R-:W-:Y:S05]  /*eab0*/  BSYNC B1 ;  /* 0x0000000000017941 */ /* 0x000fea0003800000 */
.L_x_250:
[----:B-1----:R-:W1:Y:S01]  /*eac0*/  S2R R5, SR_TID.X ;  /* 0x0000000000057919 */ /* 0x002e620000002100 */
[----:B------:R-:W-:Y:S01]  /*ead0*/  UPRMT UR4, UR37, 0x9910, URZ ;  /* 0x0000991025047896 */ /* 0x000fe2000800003f */
[----:B-1----:R-:W-:-:S04]  /*eae0*/  LOP3.LUT R5, R5, 0x7f, RZ, 0xc0, !PT ;  /* 0x0000007f05057812 */ /* 0x002fc800078ec0ff */
[----:B------:R-:W-:-:S13]  /*eaf0*/  ISETP.NE.AND P0, PT, R5, RZ, PT ;  /* 0x000000ff0500720c */ /* 0x000fda0003f05270 */
[----:B--2---:R-:W-:-:S04]  /*eb00*/  @!P0 IMAD.MOV.U32 R2, RZ, RZ, 0xa000 ;  /* 0x0000a000ff028424 */ /* 0x004fc800078e00ff */
[----:B------:R1:W-:Y:S02]  /*eb10*/  @!P0 SYNCS.ARRIVE.TRANS64 RZ, [R3+URZ+0x38830], R2 ;  /* 0x0388300203ff89a7 */ /* 0x0003e4000800003f */
[----:B-1----:R-:W-:-:S05]  /*eb20*/  IMAD.U32 R2, RZ, RZ, UR4 ;  /* 0x00000004ff027e24 */ /* 0x002fca000f8e00ff */
[----:B------:R-:W-:-:S13]  /*eb30*/  ISETP.NE.AND P1, PT, R2, 0x2, PT ;  /* 0x000000020200780c */ /* 0x000fda0003f25270 */
[----:B------:R-:W-:Y:S05]  /*eb40*/  @P1 BRA `(.L_x_252) ;  /* 0x0000000000041947 */ /* 0x000fea0003800000 */
[----:B------:R-:W-:Y:S01]  /*eb50*/  BPT.TRAP 0x1 ;  /* 0x000000040000795c */ /* 0x000fe20000300000 */
.L_x_252:
[----:B------:R-:W-:Y:S01]  /*eb60*/  LOP3.LUT P0, RZ, R18, 0x2, RZ, 0xc0, !PT ;  /* 0x0000000212ff7812 */ /* 0x000fe2000780c0ff */
[----:B------:R-:W-:-:S12]  /*eb70*/  BSSY B1, `(.L_x_253) ;  /* 0x0000003000017945 */ /* 0x000fd80003800000 */
[----:B------:R-:W-:Y:S05]  /*eb80*/  @P0 BRA `(.L_x_254) ;  /* 0x0000000000040947 */ /* 0x000fea0003800000 */
[----:B------:R-:W-:Y:S01]  /*eb90*/  BPT.TRAP 0x1 ;  /* 0x000000040000795c */ /* 0x000fe20000300000 */
.L_x_254:
[----:B------:R-:W-:Y:S05]  /*eba0*/  BSYNC B1 ;  /* 0x0000000000017941 */ /* 0x000fea0003800000 */
.L_x_253:
[----:B------:R-:W1:Y:S01]  /*ebb0*/  S2R R2, SR_CgaCtaId ;  /* 0x0000000000027919 */ /* 0x000e620000008800 */
[----:B------:R-:W-:Y:S01]  /*ebc0*/  IMAD.MOV.U32 R10, RZ, RZ, RZ ;  /* 0x000000ffff0a7224 */ /* 0x000fe200078e00ff */
[----:B------:R-:W-:Y:S01]  /*ebd0*/  UIADD3 UR4, UP0, UR38, 0x370, URZ ;  /* 0x0000037026047890 */ /* 0x000fe2000ff1e03f */
[----:B------:R-:W-:Y:S01]  /*ebe0*/  PLOP3.LUT P0, PT, PT, PT, PT, 0x80, 0x0 ;  /* 0x000000000000781c */ /* 0x000fe20003f0f070 */
[----:B------:R-:W-:Y:S01]  /*ebf0*/  VIADD R3, R3, 0x38830 ;  /* 0x0003883003037836 */ /* 0x000fe20000000000 */
[----:B------:R-:W-:Y:S01]  /*ec00*/  UMOV UR6, 0x30000 ;  /* 0x0003000000067882 */ /* 0x000fe20000000000 */
[----:B------:R-:W-:Y:S01]  /*ec10*/  R2UR UR10, R10 ;  /* 0x000000000a0a72ca */ /* 0x000fe200000e0000 */
[----:B------:R-:W-:Y:S01]  /*ec20*/  UIADD3.X UR5, URZ, UR39, URZ, UP0, !UPT ;  /* 0x000000273f057290 */ /* 0x000fe200087fe43f */
[----:B------:R-:W-:Y:S01]  /*ec30*/  UMOV UR14, 0x0 ;  /* 0x00000000000e7882 */ /* 0x000fe20000000000 */
[----:B------:R-:W-:Y:S01]  /*ec40*/  UMOV UR15, 0x14f00000 ;  /* 0x14f00000000f7882 */ /* 0x000fe20000000000 */
[----:B-1----:R-:W-:-:S05]  /*ec50*/  LOP3.LUT R2, R2, 0x1, RZ, 0xc0, !PT ;  /* 0x0000000102027812 */ /* 0x002fca00078ec0ff */
[----:B------:R-:W-:-:S04]  /*ec60*/  IMAD R2, R2, 0xa00, RZ ;  /* 0x00000a0002027824 */ /* 0x000fc800078e02ff */
[----:B------:R-:W-:Y:S02]  /*ec70*/  IMAD R5, R4, 0x5000, R2 ;  /* 0x0000500004057824 */ /* 0x000fe400078e0202 */
[----:B------:R-:W1:Y:S03]  /*ec80*/  S2R R2, SR_CgaCtaId ;  /* 0x0000000000027919 */ /* 0x000e660000008800 */
[----:B------:R-:W-:-:S05]  /*ec90*/  LEA R5, R5, UR36, 0x1 ;  /* 0x0000002405057c11 */ /* 0x000fca000f8e08ff */
[----:B0-----:R-:W-:Y:S01]  /*eca0*/  VIADD R7, R5, 0x24400 ;  /* 0x0002440005077836 */ /* 0x001fe20000000000 */
[----:B-1----:R-:W-:-:S05]  /*ecb0*/  LOP3.LUT R2, R2, 0x1, RZ, 0xc0, !PT ;  /* 0x0000000102027812 */ /* 0x002fca00078ec0ff */
[----:B------:R-:W-:-:S04]  /*ecc0*/  IMAD R2, R2, 0x28, RZ ;  /* 0x0000002802027824 */ /* 0x000fc800078e02ff */
[----:B------:R-:W-:-:S07]  /*ecd0*/  IMAD R2, R0, 0x50, R2 ;  /* 0x0000005000027824 */ /* 0x000fce00078e0202 */
.L_x_255:
        /* <DEDUP_REMOVED lines=8> */
[----:B------:R0:W-:Y:S02]  /*ed60*/  UTMALDG.4D.MULTICAST [UR8], [UR4], UR6, desc[UR14] ;  /* 0x00000e08040073b4 */ /* 0x0001e40008019806 */
[----:B0-----:R-:W-:Y:S05]  /*ed70*/  @P0 BRA.U.ANY `(.L_x_255) ;  /* 0xfffffffd00d80947 */ /* 0x001fea000393ffff */
[----:B------:R-:W-:Y:S01]  /*ed80*/  IMAD.MOV.U32 R13, RZ, RZ, 0x40 ;  /* 0x00000040ff0d7424 */ /* 0x000fe200078e00ff */
[----:B------:R-:W-:Y:S01]  /*ed90*/  PLOP3.LUT P0, PT, PT, PT, PT, 0x80, 0x0 ;  /* 0x000000000000781c */ /* 0x000fe20003f0f070 */
[----:B------:R-:W-:Y:S01]  /*eda0*/  VIADD R7, R5, 0x26c00 ;  /* 0x00026c0005077836 */ /* 0x000fe20000000000 */
[----:B------:R-:W-:Y:S01]  /*edb0*/  UMOV UR6, 0x30000 ;  /* 0x0003000000067882 */ /* 0x000fe20000000000 */
[----:B------:R-:W-:Y:S01]  /*edc0*/  UMOV UR14, 0x0 ;  /* 0x00000000000e7882 */ /* 0x000fe20000000000 */
[----:B------:R-:W-:Y:S01]  /*edd0*/  R2UR UR10, R13 ;  /* 0x000000000d0a72ca */ /* 0x000fe200000e0000 */
[----:B------:R-:W-:-:S14]  /*ede0*/  UMOV UR15, 0x14f00000 ;  /* 0x14f00000000f7882 */ /* 0x000fdc0000000000 */
.L_x_256:
        /* <DEDUP_REMOVED lines=17> */
.L_x_257:
        /* <DEDUP_REMOVED lines=17> */
.L_x_258:
        /* <DEDUP_REMOVED lines=10> */
[----:B------:R-:W2:Y:S01]  /*f0b0*/  LDL.LU R7, [R1] ;  /* 0x0000000001077983 */ /* 0x000ea20000300800 */
[----:B------:R-:W-:Y:S01]  /*f0c0*/  LEA R2, R19, UR36, 0x3 ;  /* 0x0000002413027c11 */ /* 0x000fe2000f8e18ff */
[----:B------:R-:W-:Y:S01]  /*f0d0*/  BSSY B1, `(.L_x_259) ;  /* 0x0000004000017945 */ /* 0x000fe20003800000 */
[----:B--2---:R-:W-:-:S04]  /*f0e0*/  SHF.L.U32 R3, R7, 0x1f, RZ ;  /* 0x0000001f07037819 */ /* 0x004fc800000006ff */
[----:B------:R-:W0:Y:S02]  /*f0f0*/  SYNCS.PHASECHK.TRANS64.TRYWAIT P0, [R2+URZ+0x38860], R3 ;  /* 0x03886003020075a7 */ /* 0x000e24000800017f */
[----:B0-----:R-:W-:Y:S05]  /*f100*/  @!P0 BRA `(.L_x_260) ;  /* 0x0000003c00e48947 */ /* 0x001fea0003800000 */
.L_x_363:
[----:B------:R-:W-:Y:S05]  /*f110*/  BSYNC B1 ;  /* 0x0000000000017941 */ /* 0x000fea0003800000 */
.L_x_259:
[----:B------:R-:W1:Y:S02]  /*f120*/  S2R R5, SR_TID.X ;  /* 0x0000000000057919 */ /* 0x000e640000002100 */
[----:B-1----:R-:W-:-:S04]  /*f130*/  LOP3.LUT R5, R5, 0x7f, RZ, 0xc0, !PT ;  /* 0x0000007f05057812 */ /* 0x002fc800078ec0ff */
[----:B------:R-:W-:-:S13]  /*f140*/  ISETP.NE.AND P0, PT, R5, RZ, PT ;  /* 0x000000ff0500720c */ /* 0x000fda0003f05270 */
[----:B0-----:R-:W-:-:S04]  /*f150*/  @!P0 IMAD.MOV.U32 R3, RZ, RZ, 0xa000 ;  /* 0x0000a000ff038424 */ /* 0x001fc800078e00ff */
[----:B------:R0:W-:Y:S01]  /*f160*/  @!P0 SYNCS.ARRIVE.TRANS64 RZ, [R2+URZ+0x38850], R3 ;  /* 0x0388500302ff89a7 */ /* 0x0001e2000800003f */
[----:B------:R-:W-:Y:S05]  /*f170*/  @P1 BRA `(.L_x_261) ;  /* 0x0000000000041947 */ /* 0x000fea0003800000 */
[----:B------:R-:W-:Y:S01]  /*f180*/  BPT.TRAP 0x1 ;  /* 0x000000040000795c */ /* 0x000fe20000300000 */
.L_x_261:
[----:B------:R-:W-:Y:S01]  /*f190*/  LOP3.LUT P0, RZ, R18, 0x2, RZ, 0xc0, !PT ;  /* 0x0000000212ff7812 */ /* 0x000fe2000780c0ff */
[----:B------:R-:W-:-:S12]  /*f1a0*/  BSSY B1, `(.L_x_262) ;  /* 0x0000003000017945 */ /* 0x000fd80003800000 */
[----:B------:R-:W-:Y:S05]  /*f1b0*/  @P0 BRA `(.L_x_263) ;  /* 0x0000000000040947 */ /* 0x000fea0003800000 */
[----:B------:R-:W-:Y:S01]  /*f1c0*/  BPT.TRAP 0x1 ;  /* 0x000000040000795c */ /* 0x000fe20000300000 */
.L_x_263:
[----:B------:R-:W-:Y:S05]  /*f1d0*/  BSYNC B1 ;  /* 0x0000000000017941 */ /* 0x000fea0003800000 */
.L_x_262:
[----:B------:R-:W2:Y:S01]  /*f1e0*/  LDL.LU R5, [R1+0x4] ;  /* 0x0000040001057983 */ /* 0x000ea20000300800 */
[----:B0-----:R-:W0:Y:S01]  /*f1f0*/  S2R R3, SR_CgaCtaId ;  /* 0x0000000000037919 */ /* 0x001e220000008800 */
[----:B------:R-:W1:Y:S01]  /*f200*/  S2R R7, SR_CgaCtaId ;  /* 0x0000000000077919 */ /* 0x000e620000008800 */
[----:B------:R-:W-:Y:S01]  /*f210*/  R2UR UR10, R10 ;  /* 0x000000000a0a72ca */ /* 0x000fe200000e0000 */
[----:B------:R-:W-:Y:S01]  /*f220*/  UIADD3 UR4, UP0, UR38, 0x470, URZ ;  /* 0x0000047026047890 */ /* 0x000fe2000ff1e03f */
[----:B------:R-:W-:Y:S01]  /*f230*/  PLOP3.LUT P0, PT, PT, PT, PT, 0x80, 0x0 ;  /* 0x000000000000781c */ /* 0x000fe20003f0f070 */
[----:B------:R-:W-:Y:S01]  /*f240*/  VIADD R2, R2, 0x38850 ;  /* 0x0003885002027836 */ /* 0x000fe20000000000 */
[----:B------:R-:W-:Y:S01]  /*f250*/  UMOV UR6, 0x30000 ;  /* 0x0003000000067882 */ /* 0x000fe20000000000 */
[----:B------:R-:W-:Y:S01]  /*f260*/  UIADD3.X UR5, URZ, UR39, URZ, UP0, !UPT ;  /* 0x000000273f057290 */ /* 0x000fe200087fe43f */
[----:B0-----:R-:W-:-:S05]  /*f270*/  LOP3.LUT R3, R3, 0x1, RZ, 0xc0, !PT ;  /* 0x0000000103037812 */ /* 0x001fca00078ec0ff */
[----:B------:R-:W-:Y:S01]  /*f280*/  IMAD R3, R3, 0xa00, RZ ;  /* 0x00000a0003037824 */ /* 0x000fe200078e02ff */
[----:B-1----:R-:W-:-:S03]  /*f290*/  LOP3.LUT R7, R7, 0x1, RZ, 0xc0, !PT ;  /* 0x0000000107077812 */ /* 0x002fc600078ec0ff */
[----:B------:R-:W-:Y:S02]  /*f2a0*/  IMAD R3, R19, 0x5000, R3 ;  /* 0x0000500013037824 */ /* 0x000fe400078e0203 */
[----:B------:R-:W-:-:S03]  /*f2b0*/  IMAD R7, R7, 0x28, RZ ;  /* 0x0000002807077824 */ /* 0x000fc600078e02ff */
[----:B------:R-:W-:Y:S01]  /*f2c0*/  LEA R3, R3, UR36, 0x1 ;  /* 0x0000002403037c11 */ /* 0x000fe2000f8e08ff */
[----:B------:R-:W-:Y:S01]  /*f2d0*/  UMOV UR14, 0x0 ;  /* 0x00000000000e7882 */ /* 0x000fe20000000000 */
[----:B------:R-:W-:Y:S01]  /*f2e0*/  UMOV UR15, 0x14f00000 ;  /* 0x14f00000000f7882 */ /* 0x000fe20000000000 */
[----:B--2---:R-:W-:Y:S02]  /*f2f0*/  IMAD R5, R5, 0x50, R7 ;  /* 0x0000005005057824 */ /* 0x004fe400078e0207 */
[----:B------:R-:W-:-:S07]  /*f300*/  VIADD R7, R3, 0x400 ;  /* 0x0000040003077836 */ /* 0x000fce0000000000 */
.L_x_264:
        /* <DEDUP_REMOVED lines=10> */
[----:B------:R-:W-:Y:S01]  /*f3b0*/  R2UR UR10, R13 ;  /* 0x000000000d0a72ca */ /* 0x000fe200000e0000 */
[----:B------:R-:W-:Y:S01]  /*f3c0*/  VIADD R7, R3, 0x2c00 ;  /* 0x00002c0003077836 */ /* 0x000fe20000000000 */
[----:B------:R-:W-:Y:S01]  /*f3d0*/  PLOP3.LUT P0, PT, PT, PT, PT, 0x80, 0x0 ;  /* 0x000000000000781c */ /* 0x000fe20003f0f070 */
[----:B------:R-:W-:Y:S01]  /*f3e0*/  UMOV UR6, 0x30000 ;  /* 0x0003000000067882 */ /* 0x000fe20000000000 */
[----:B------:R-:W-:Y:S01]  /*f3f0*/  UMOV UR14, 0x0 ;  /* 0x00000000000e7882 */ /* 0x000fe20000000000 */
[----:B------:R-:W-:-:S10]  /*f400*/  UMOV UR15, 0x14f00000 ;  /* 0x14f00000000f7882 */ /* 0x000fd40000000000 */
.L_x_265:
        /* <DEDUP_REMOVED lines=16> */
.L_x_266:
        /* <DEDUP_REMOVED lines=16> */
.L_x_267:
        /* <DEDUP_REMOVED lines=10> */
[----:B------:R0:W-:Y:S01]  /*f6b0*/  STL [R1+0x4], R0 ;  /* 0x0000040001007387 */ /* 0x0001e20000100800 */
[----:B------:R-:W-:-:S07]  /*f6c0*/  IMAD.MOV.U32 R17, RZ, RZ, R6 ;  /* 0x000000ffff117224 */ /* 0x000fce00078e0006 */
.L_x_248:
[----:B------:R-:W-:Y:S05]  /*f6d0*/  BSYNC B0 ;  /* 0x0000000000007941 */ /* 0x000fea0003800000 */
.L_x_247:
[----:B0-----:R-:W3:Y:S01]  /*f6e0*/  LDL.LU R0, [R1+0x20] ;  /* 0x0000200001007983 */ /* 0x001ee20000300800 */
[----:B------:R-:W-:-:S03]  /*f6f0*/  IMAD.MOV.U32 R19, RZ, RZ, R4 ;  /* 0x000000ffff137224 */ /* 0x000fc600078e0004 */
[----:B------:R4:W-:Y:S02]  /*f700*/  STL [R1], R8 ;  /* 0x0000000801007387 */ /* 0x0009e40000100800 */
[----:B---34-:R-:W-:-:S07]  /*f710*/  VIADD R0, R0, 0xfffffffd ;  /* 0xfffffffd00007836 */ /* 0x018fce0000000000 */
.L_x_246:
[----:B------:R-:W3:Y:S01]  /*f720*/  LDL.LU R2, [R1+0x18] ;  /* 0x0000180001027983 */ /* 0x000ee20000300800 */
[----:B------:R-:W-:Y:S01]  /*f730*/  IMAD.MOV R9, RZ, RZ, -R9 ;  /* 0x000000ffff097224 */ /* 0x000fe200078e0a09 */
[----:B------:R-:W-:Y:S04]  /*f740*/  BSSY B0, `(.L_x_245) ;  /* 0x00001d8000007945 */ /* 0x000fe80003800000 */
[----:B---3--:R-:W-:-:S13]  /*f750*/  ISETP.NE.AND P0, PT, R2, R9, PT ;  /* 0x000000090200720c */ /* 0x008fda0003f05270 */
[----:B------:R-:W-:Y:S05]  /*f760*/  @!P0 BRA `(.L_x_268) ;  /* 0x0000001c00548947 */ /* 0x000fea0003800000 */
[----:B0-----:R-:W-:-:S07]  /*f770*/  IMAD.MOV.U32 R6, RZ, RZ, R17 ;  /* 0x000000ffff067224 */ /* 0x001fce00078e0011 */
.L_x_311:
[----:B---3--:R-:W3:Y:S01]  /*f780*/  LDL R2, [R1] ;  /* 0x0000000001027983 */ /* 0x008ee20000100800 */
[----:B------:R-:W-:Y:S01]  /*f790*/  LOP3.LUT P1, RZ, R18, 0x8, RZ, 0xc0, !PT ;  /* 0x0000000812ff7812 */ /* 0x000fe2000782c0ff */
[----:B------:R-:W-:Y:S01]  /*f7a0*/  VIADD R4, R19, 0x1 ;  /* 0x0000000113047836 */ /* 0x000fe20000000000 */
[----:B------:R-:W-:Y:S04]  /*f7b0*/  BSSY B1, `(.L_x_269) ;  /* 0x00000e5000017945 */ /* 0x000fe80003800000 */
[----:B------:R-:W-:-:S04]  /*f7c0*/  ISETP.NE.AND P0, PT, R4, 0x2, PT ;  /* 0x000000020400780c */ /* 0x000fc80003f05270 */
[----:B-1----:R-:W-:Y:S02]  /*f7d0*/  SEL R5, RZ, 0x1, P0 ;  /* 0x00000001ff057807 */ /* 0x002fe40000000000 */
[----:B------:R-:W-:Y:S02]  /*f7e0*/  SEL R4, R4, RZ, P0 ;  /* 0x000000ff04047207 */ /* 0x000fe40000000000 */
[----:B---3--:R-:W-:Y:S01]  /*f7f0*/  LOP3.LUT R5, R2, R5, RZ, 0x3c, !PT ;  /* 0x0000000502057212 */ /* 0x008fe200078e3cff */
[----:B0-----:R-:W-:Y:S06]  /*f800*/  @!P1 BRA `(.L_x_270) ;  /* 0x0000000c007c9947 */ /* 0x001fec0003800000 */
        /* <DEDUP_REMOVED lines=9> */
[----:B--2---:R-:W0:Y:S02]  /*f8a0*/  @P0 LDC.64 R2, c[0x0][0x440] ;  /* 0x00011000ff020b82 */ /* 0x004e240000000a00 */
[----:B0-----:R-:W-:-:S04]  /*f8b0*/  @P0 IMAD.HI.U32 R6, R0, R2, RZ ;  /* 0x0000000200060227 */ /* 0x001fc800078e00ff */
        /* <DEDUP_REMOVED lines=13> */
.L_x_271:
[----:B--2---:R-:W-:Y:S01]  /*f990*/  LEA R3, R4, UR36, 0x3 ;  /* 0x0000002404037c11 */ /* 0x004fe2000f8e18ff */
[----:B------:R-:W-:Y:S01]  /*f9a0*/  BSSY B2, `(.L_x_272) ;  /* 0x0000004000027945 */ /* 0x000fe20003800000 */
[----:B------:R-:W-:-:S04]  /*f9b0*/  SHF.L.U32 R2, R5, 0x1f, RZ ;  /* 0x0000001f05027819 */ /* 0x000fc800000006ff */
[----:B------:R-:W1:Y:S02]  /*f9c0*/  SYNCS.PHASECHK.TRANS64.TRYWAIT P0, [R3+URZ+0x38840], R2 ;  /* 0x03884002030075a7 */ /* 0x000e64000800017f */
[----:B-1----:R-:W-:Y:S05]  /*f9d0*/  @!P0 BRA `(.L_x_273) ;  /* 0x0000003400c48947 */ /* 0x002fea0003800000 */
.L_x_364:
[----:B------:R-:W-:Y:S05]  /*f9e0*/  BSYNC B2 ;  /* 0x0000000000027941 */ /* 0x000fea0003800000 */
.L_x_272:
[----:B0-----:R-:W0:Y:S01]  /*f9f0*/  S2R R7, SR_TID.X ;  /* 0x0000000000077919 */ /* 0x001e220000002100 */
[----:B------:R-:W-:Y:S01]  /*fa00*/  UPRMT UR4, UR37, 0x9910, URZ ;  /* 0x0000991025047896 */ /* 0x000fe2000800003f */
[----:B0-----:R-:W-:-:S04]  /*fa10*/  LOP3.LUT R7, R7, 0x7f, RZ, 0xc0, !PT ;  /* 0x0000007f07077812 */ /* 0x001fc800078ec0ff */
[----:B------:R-:W-:-:S13]  /*fa20*/  ISETP.NE.AND P0, PT, R7, RZ, PT ;  /* 0x000000ff0700720c */ /* 0x000fda0003f05270 */
[----:B-1----:R-:W-:-:S04]  /*fa30*/  @!P0 IMAD.MOV.U32 R2, RZ, RZ, 0xa000 ;  /* 0x0000a000ff028424 */ /* 0x002fc800078e00ff */
[----:B------:R0:W-:Y:S02]  /*fa40*/  @!P0 SYNCS.ARRIVE.TRANS64 RZ, [R3+URZ+0x38830], R2 ;  /* 0x0388300203ff89a7 */ /* 0x0001e4000800003f */
[----:B0-----:R-:W-:-:S05]  /*fa50*/  IMAD.U32 R2, RZ, RZ, UR4 ;  /* 0x00000004ff027e24 */ /* 0x001fca000f8e00ff */
[----:B------:R-:W-:-:S13]  /*fa60*/  ISETP.NE.AND P1, PT, R2, 0x2, PT ;  /* 0x000000020200780c */ /* 0x000fda0003f25270 */
[----:B------:R-:W-:Y:S05]  /*fa70*/  @P1 BRA `(.L_x_274) ;  /* 0x0000000000041947 */ /* 0x000fea0003800000 */
[----:B------:R-:W-:Y:S01]  /*fa80*/  BPT.TRAP 0x1 ;  /* 0x000000040000795c */ /* 0x000fe20000300000 */
.L_x_274:
[----:B------:R-:W-:Y:S01]  /*fa90*/  LOP3.LUT P0, RZ, R18, 0x2, RZ, 0xc0, !PT ;  /* 0x0000000212ff7812 */ /* 0x000fe2000780c0ff */
[----:B------:R-:W-:-:S12]  /*faa0*/  BSSY B2, `(.L_x_275) ;  /* 0x0000003000027945 */ /* 0x000fd80003800000 */
[----:B------:R-:W-:Y:S05]  /*fab0*/  @P0 BRA `(.L_x_276) ;  /* 0x0000000000040947 */ /* 0x000fea0003800000 */
[----:B------:R-:W-:Y:S01]  /*fac0*/  BPT.TRAP 0x1 ;  /* 0x000000040000795c */ /* 0x000fe20000300000 */
.L_x_276:
[----:B------:R-:W-:Y:S05]  /*fad0*/  BSYNC B2 ;  /* 0x0000000000027941 */ /* 0x000fea0003800000 */
.L_x_275:
[----:B------:R-:W0:Y:S01]  /*fae0*/  S2R R2, SR_CgaCtaId ;  /* 0x0000000000027919 */ /* 0x000e220000008800 */
        /* <DEDUP_REMOVED lines=9> */
[----:B0-----:R-:W-:-:S05]  /*fb80*/  LOP3.LUT R2, R2, 0x1, RZ, 0xc0, !PT ;  /* 0x0000000102027812 */ /* 0x001fca00078ec0ff */
[----:B------:R-:W-:-:S04]  /*fb90*/  IMAD R2, R2, 0xa00, RZ ;  /* 0x00000a0002027824 */ /* 0x000fc800078e02ff */
[----:B------:R-:W-:Y:S02]  /*fba0*/  IMAD R7, R4, 0x5000, R2 ;  /* 0x0000500004077824 */ /* 0x000fe400078e0202 */
[----:B------:R-:W0:Y:S03]  /*fbb0*/  S2R R2, SR_CgaCtaId ;  /* 0x0000000000027919 */ /* 0x000e260000008800 */
[----:B------:R-:W-:-:S05]  /*fbc0*/  LEA R7, R7, UR36, 0x1 ;  /* 0x0000002407077c11 */ /* 0x000fca000f8e08ff */
[----:B------:R-:W-:Y:S01]  /*fbd0*/  VIADD R9, R7, 0x24400 ;  /* 0x0002440007097836 */ /* 0x000fe20000000000 */
[----:B0-----:R-:W-:-:S05]  /*fbe0*/  LOP3.LUT R2, R2, 0x1, RZ, 0xc0, !PT ;  /* 0x0000000102027812 */ /* 0x001fca00078ec0ff */
[----:B------:R-:W-:-:S04]  /*fbf0*/  IMAD R2, R2, 0x28, RZ ;  /* 0x0000002802027824 */ /* 0x000fc800078e02ff */
[----:B------:R-:W-:-:S07]  /*fc00*/  IMAD R2, R8, 0x50, R2 ;  /* 0x0000005008027824 */ /* 0x000fce00078e0202 */
.L_x_277:
        /* <DEDUP_REMOVED lines=17> */
.L_x_278:
        /* <DEDUP_REMOVED lines=17> */
.L_x_279:
        /* <DEDUP_REMOVED lines=17> */
.L_x_280:
        /* <DEDUP_REMOVED lines=16> */
.L_x_365:
[----:B------:R-:W-:Y:S05]  /*10040*/  BSYNC B2 ;  /* 0x0000000000027941 */ /* 0x000fea0003800000 */
.L_x_281:
[----:B------:R-:W1:Y:S02]  /*10050*/  S2R R7, SR_TID.X ;  /* 0x0000000000077919 */ /* 0x000e640000002100 */
[----:B-1----:R-:W-:-:S04]  /*10060*/  LOP3.LUT R7, R7, 0x7f, RZ, 0xc0, !PT ;  /* 0x0000007f07077812 */ /* 0x002fc800078ec0ff */
[----:B------:R-:W-:-:S13]  /*10070*/  ISETP.NE.AND P0, PT, R7, RZ, PT ;  /* 0x000000ff0700720c */ /* 0x000fda0003f05270 */
[----:B0-----:R-:W-:-:S04]  /*10080*/  @!P0 IMAD.MOV.U32 R3, RZ, RZ, 0xa000 ;  /* 0x0000a000ff038424 */ /* 0x001fc800078e00ff */
[----:B------:R0:W-:Y:S01]  /*10090*/  @!P0 SYNCS.ARRIVE.TRANS64 RZ, [R2+URZ+0x38850], R3 ;  /* 0x0388500302ff89a7 */ /* 0x0001e2000800003f */
[----:B------:R-:W-:Y:S05]  /*100a0*/  @P1 BRA `(.L_x_283) ;  /* 0x0000000000041947 */ /* 0x000fea0003800000 */
[----:B------:R-:W-:Y:S01]  /*100b0*/  BPT.TRAP 0x1 ;  /* 0x000000040000795c */ /* 0x000fe20000300000 */
.L_x_283:
[----:B------:R-:W-:Y:S01]  /*100c0*/  LOP3.LUT P0, RZ, R18, 0x2, RZ, 0xc0, !PT ;  /* 0x0000000212ff7812 */ /* 0x000fe2000780c0ff */
[----:B------:R-:W-:-:S12]  /*100d0*/  BSSY B2, `(.L_x_284) ;  /* 0x0000003000027945 */ /* 0x000fd80003800000 */
[----:B------:R-:W-:Y:S05]  /*100e0*/  @P0 BRA `(.L_x_285) ;  /* 0x0000000000040947 */ /* 0x000fea0003800000 */
[----:B------:R-:W-:Y:S01]  /*100f0*/  BPT.TRAP 0x1 ;  /* 0x000000040000795c */ /* 0x000fe20000300000 */
.L_x_285:
[----:B------:R-:W-:Y:S05]  /*10100*/  BSYNC B2 ;  /* 0x0000000000027941 */ /* 0x000fea0003800000 */
.L_x_284:
        /* <DEDUP_REMOVED lines=19> */
.L_x_286:
        /* <DEDUP_REMOVED lines=16> */
.L_x_287:
        /* <DEDUP_REMOVED lines=16> */
.L_x_288:
        /* <DEDUP_REMOVED lines=16> */
.L_x_289:
        /* <DEDUP_REMOVED lines=12> */
.L_x_270:
[----:B------:R-:W-:Y:S05]  /*10600*/  BSYNC B1 ;  /* 0x0000000000017941 */ /* 0x000fea0003800000 */
.L_x_269:
[----:B------:R-:W-:Y:S01]  /*10610*/  VIADD R19, R4, 0x1 ;  /* 0x0000000104137836 */ /* 0x000fe20000000000 */
[----:B------:R-:W-:Y:S01]  /*10620*/  LOP3.LUT P1, RZ, R18, 0x8, RZ, 0xc0, !PT ;  /* 0x0000000812ff7812 */ /* 0x000fe2000782c0ff */
[----:B------:R-:W-:Y:S03]  /*10630*/  BSSY B1, `(.L_x_290) ;  /* 0x00000e5000017945 */ /* 0x000fe60003800000 */
[----:B------:R-:W-:-:S04]  /*10640*/  ISETP.NE.AND P0, PT, R19, 0x2, PT ;  /* 0x000000021300780c */ /* 0x000fc80003f05270 */
[----:B------:R-:W-:Y:S02]  /*10650*/  SEL R2, RZ, 0x1, P0 ;  /* 0x00000001ff027807 */ /* 0x000fe40000000000 */
[----:B------:R-:W-:Y:S02]  /*10660*/  SEL R19, R19, RZ, P0 ;  /* 0x000000ff13137207 */ /* 0x000fe40000000000 */
[----:B------:R-:W-:-:S05]  /*10670*/  LOP3.LUT R9, R5, R2, RZ, 0x3c, !PT ;  /* 0x0000000205097212 */ /* 0x000fca00078e3cff */
[----:B------:R1:W-:Y:S01]  /*10680*/  STL [R1], R9 ;  /* 0x0000000901007387 */ /* 0x0003e20000100800 */
[----:B------:R-:W-:Y:S05]  /*10690*/  @!P1 BRA `(.L_x_291) ;  /* 0x0000000c00789947 */ /* 0x000fea0003800000 */
[----:B------:R-:W-:Y:S01]  /*106a0*/  LOP3.LUT P1, RZ, R18, 0x4, RZ, 0xc0, !PT ;  /* 0x0000000412ff7812 */ /* 0x000fe2000782c0ff */
[----:B0-----:R-:W-:-:S12]  /*106b0*/  VIADD R8, R0, 0xffffffff ;  /* 0xffffffff00087836 */ /* 0x001fd80000000000 */
        /* <DEDUP_REMOVED lines=22> */
.L_x_292:
[----:B--2---:R-:W-:Y:S01]  /*10820*/  LEA R3, R19, UR36, 0x3 ;  /* 0x0000002413037c11 */ /* 0x004fe2000f8e18ff */
[----:B------:R-:W-:Y:S01]  /*10830*/  BSSY B2, `(.L_x_293) ;  /* 0x0000004000027945 */ /* 0x000fe20003800000 */
[----:B------:R-:W-:-:S04]  /*10840*/  SHF.L.U32 R2, R9, 0x1f, RZ ;  /* 0x0000001f09027819 */ /* 0x000fc800000006ff */
[----:B------:R-:W2:Y:S02]  /*10850*/  SYNCS.PHASECHK.TRANS64.TRYWAIT P0, [R3+URZ+0x38840], R2 ;  /* 0x03884002030075a7 */ /* 0x000ea4000800017f */
[----:B--2---:R-:W-:Y:S05]  /*10860*/  @!P0 BRA `(.L_x_294) ;  /* 0x0000002800488947 */ /* 0x004fea0003800000 */
.L_x_366:
[----:B------:R-:W-:Y:S05]  /*10870*/  BSYNC B2 ;  /* 0x0000000000027941 */ /* 0x000fea0003800000 */
.L_x_293:
[----:B0-----:R-:W0:Y:S01]  /*10880*/  S2R R7, SR_TID.X ;  /* 0x0000000000077919 */ /* 0x001e220000002100 */
[----:B------:R-:W-:Y:S01]  /*10890*/  UPRMT UR4, UR37, 0x9910, URZ ;  /* 0x0000991025047896 */ /* 0x000fe2000800003f */
[----:B0-----:R-:W-:-:S04]  /*108a0*/  LOP3.LUT R7, R7, 0x7f, RZ, 0xc0, !PT ;  /* 0x0000007f07077812 */ /* 0x001fc800078ec0ff */
[----:B------:R-:W-:-:S13]  /*108b0*/  ISETP.NE.AND P0, PT, R7, RZ, PT ;  /* 0x000000ff0700720c */ /* 0x000fda0003f05270 */
[----:B--2---:R-:W-:-:S04]  /*108c0*/  @!P0 IMAD.MOV.U32 R2, RZ, RZ, 0xa000 ;  /* 0x0000a000ff028424 */ /* 0x004fc800078e00ff */
[----:B------:R0:W-:Y:S02]  /*108d0*/  @!P0 SYNCS.ARRIVE.TRANS64 RZ, [R3+URZ+0x38830], R2 ;  /* 0x0388300203ff89a7 */ /* 0x0001e4000800003f */
[----:B0-----:R-:W-:-:S05]  /*108e0*/  IMAD.U32 R2, RZ, RZ, UR4 ;  /* 0x00000004ff027e24 */ /* 0x001fca000f8e00ff */
[----:B------:R-:W-:-:S13]  /*108f0*/  ISETP.NE.AND P1, PT, R2, 0x2, PT ;  /* 0x000000020200780c */ /* 0x000fda0003f25270 */
[----:B------:R-:W-:Y:S05]  /*10900*/  @P1 BRA `(.L_x_295) ;  /* 0x0000000000041947 */ /* 0x000fea0003800000 */
[----:B------:R-:W-:Y:S01]  /*10910*/  BPT.TRAP 0x1 ;  /* 0x000000040000795c */ /* 0x000fe20000300000 */
.L_x_295:
[----:B------:R-:W-:Y:S01]  /*10920*/  LOP3.LUT P0, RZ, R18, 0x2, RZ, 0xc0, !PT ;  /* 0x0000000212ff7812 */ /* 0x000fe2000780c0ff */
[----:B------:R-:W-:-:S12]  /*10930*/  BSSY B2, `(.L_x_296) ;  /* 0x0000003000027945 */ /* 0x000fd80003800000 */
[----:B------:R-:W-:Y:S05]  /*10940*/  @P0 BRA `(.L_x_297) ;  /* 0x0000000000040947 */ /* 0x000fea0003800000 */
[----:B------:R-:W-:Y:S01]  /*10950*/  BPT.TRAP 0x1 ;  /* 0x000000040000795c */ /* 0x000fe20000300000 */
.L_x_297:
[----:B------:R-:W-:Y:S05]  /*10960*/  BSYNC B2 ;  /* 0x0000000000027941 */ /* 0x000fea0003800000 */
.L_x_296:
        /* <DEDUP_REMOVED lines=15> */
[----:B-1----:R-:W-:Y:S01]  /*10a60*/  VIADD R9, R7, 0x24400 ;  /* 0x0002440007097836 */ /* 0x002fe20000000000 */
[----:B0-----:R-:W-:-:S05]  /*10a70*/  LOP3.LUT R2, R2, 0x1, RZ, 0xc0, !PT ;  /* 0x0000000102027812 */ /* 0x001fca00078ec0ff */
[----:B------:R-:W-:-:S04]  /*10a80*/  IMAD R2, R2, 0x28, RZ ;  /* 0x0000002802027824 */ /* 0x000fc800078e02ff */
[----:B------:R-:W-:-:S07]  /*10a90*/  IMAD R2, R8, 0x50, R2 ;  /* 0x0000005008027824 */ /* 0x000fce00078e0202 */
.L_x_298:
        /* <DEDUP_REMOVED lines=17> */
.L_x_299:
        /* <DEDUP_REMOVED lines=17> */
.L_x_300:
        /* <DEDUP_REMOVED lines=17> */
.L_x_301:
        /* <DEDUP_REMOVED lines=10> */
[----:B------:R-:W-:Y:S01]  /*10e70*/  SHF.L.U32 R5, R5, 0x1f, RZ ;  /* 0x0000001f05057819 */ /* 0x000fe200000006ff */
[----:B------:R-:W-:Y:S01]  /*10e80*/  BSSY B2, `(.L_x_302) ;  /* 0x0000004000027945 */ /* 0x000fe20003800000 */
[----:B------:R-:W-:-:S04]  /*10e90*/  LEA R2, R4, UR36, 0x3 ;  /* 0x0000002404027c11 */ /* 0x000fc8000f8e18ff */
[----:B------:R-:W0:Y:S02]  /*10ea0*/  SYNCS.PHASECHK.TRANS64.TRYWAIT P0, [R2+URZ+0x38860], R5 ;  /* 0x03886005020075a7 */ /* 0x000e24000800017f */
[----:B0-----:R-:W-:Y:S05]  /*10eb0*/  @!P0 BRA `(.L_x_303) ;  /* 0x0000002000c88947 */ /* 0x001fea0003800000 */
.L_x_367:
[----:B------:R-:W-:Y:S05]  /*10ec0*/  BSYNC B2 ;  /* 0x0000000000027941 */ /* 0x000fea0003800000 */
.L_x_302:
[----:B------:R-:W1:Y:S02]  /*10ed0*/  S2R R3, SR_TID.X ;  /* 0x0000000000037919 */ /* 0x000e640000002100 */
[----:B-1----:R-:W-:-:S04]  /*10ee0*/  LOP3.LUT R3, R3, 0x7f, RZ, 0xc0, !PT ;  /* 0x0000007f03037812 */ /* 0x002fc800078ec0ff */
[----:B------:R-:W-:-:S13]  /*10ef0*/  ISETP.NE.AND P0, PT, R3, RZ, PT ;  /* 0x000000ff0300720c */ /* 0x000fda0003f05270 */
[----:B------:R-:W-:-:S04]  /*10f00*/  @!P0 IMAD.MOV.U32 R3, RZ, RZ, 0xa000 ;  /* 0x0000a000ff038424 */ /* 0x000fc800078e00ff */
[----:B------:R1:W-:Y:S01]  /*10f10*/  @!P0 SYNCS.ARRIVE.TRANS64 RZ, [R2+URZ+0x38850], R3 ;  /* 0x0388500302ff89a7 */ /* 0x0003e2000800003f */
[----:B------:R-:W-:Y:S05]  /*10f20*/  @P1 BRA `(.L_x_304) ;  /* 0x0000000000041947 */ /* 0x000fea0003800000 */
[----:B------:R-:W-:Y:S01]  /*10f30*/  BPT.TRAP 0x1 ;  /* 0x000000040000795c */ /* 0x000fe20000300000 */
.L_x_304:
[----:B------:R-:W-:Y:S01]  /*10f40*/  LOP3.LUT P0, RZ, R18, 0x2, RZ, 0xc0, !PT ;  /* 0x0000000212ff7812 */ /* 0x000fe2000780c0ff */
[----:B------:R-:W-:-:S12]  /*10f50*/  BSSY B2, `(.L_x_305) ;  /* 0x0000003000027945 */ /* 0x000fd80003800000 */
[----:B------:R-:W-:Y:S05]  /*10f60*/  @P0 BRA `(.L_x_306) ;  /* 0x0000000000040947 */ /* 0x000fea0003800000 */
[----:B------:R-:W-:Y:S01]  /*10f70*/  BPT.TRAP 0x1 ;  /* 0x000000040000795c */ /* 0x000fe20000300000 */
.L_x_306:
[----:B------:R-:W-:Y:S05]  /*10f80*/  BSYNC B2 ;  /* 0x0000000000027941 */ /* 0x000fea0003800000 */
.L_x_305:
[----:B0-----:R-:W2:Y:S01]  /*10f90*/  LDL.LU R5, [R1+0x4] ;  /* 0x0000040001057983 */ /* 0x001ea20000300800 */
[----:B-1----:R-:W0:Y:S01]  /*10fa0*/  S2R R3, SR_CgaCtaId ;  /* 0x0000000000037919 */ /* 0x002e220000008800 */
        /* <DEDUP_REMOVED lines=17> */
.L_x_307:
        /* <DEDUP_REMOVED lines=16> */
.L_x_308:
        /* <DEDUP_REMOVED lines=16> */
.L_x_309:
        /* <DEDUP_REMOVED lines=16> */
.L_x_310:
        /* <DEDUP_REMOVED lines=12> */
.L_x_291:
[----:B------:R-:W-:Y:S05]  /*11480*/  BSYNC B1 ;  /* 0x0000000000017941 */ /* 0x000fea0003800000 */
.L_x_290:
[C---:B------:R-:W-:Y:S01]  /*11490*/  ISETP.GT.AND P0, PT, R0.reuse, 0x1, PT ;  /* 0x000000010000780c */ /* 0x040fe20003f04270 */
[----:B------:R-:W-:-:S12]  /*114a0*/  VIADD R0, R0, 0xfffffffe ;  /* 0xfffffffe00007836 */ /* 0x000fd80000000000 */
[----:B------:R-:W-:Y:S05]  /*114b0*/  @P0 BRA `(.L_x_311) ;  /* 0xffffffe000b00947 */ /* 0x000fea000383ffff */
.L_x_268:
[----:B------:R-:W-:Y:S05]  /*114c0*/  BSYNC B0 ;  /* 0x0000000000007941 */ /* 0x000fea0003800000 */
.L_x_245:
[----:B------:R-:W-:Y:S01]  /*114d0*/  LOP3.LUT P0, RZ, R18, 0x8, RZ, 0xc0, !PT ;  /* 0x0000000812ff7812 */ /* 0x000fe2000780c0ff */
[----:B------:R-:W-:-:S12]  /*114e0*/  BSSY B0, `(.L_x_312) ;  /* 0x0000065000007945 */ /* 0x000fd80003800000 */
[----:B------:R-:W-:Y:S05]  /*114f0*/  @!P0 BRA `(.L_x_313) ;  /* 0x00000004008c8947 */ /* 0x000fea0003800000 */
[----:B---3--:R-:W3:Y:S01]  /*11500*/  LDL R2, [R1] ;  /* 0x0000000001027983 */ /* 0x008ee20000100800 */
[----:B------:R-:W-:Y:S01]  /*11510*/  LEA R0, R19, UR36, 0x3 ;  /* 0x0000002413007c11 */ /* 0x000fe2000f8e18ff */
[----:B------:R-:W-:Y:S01]  /*11520*/  BSSY B1, `(.L_x_314) ;  /* 0x0000004000017945 */ /* 0x000fe20003800000 */
[----:B---3--:R-:W-:-:S04]  /*11530*/  SHF.L.U32 R2, R2, 0x1f, RZ ;  /* 0x0000001f02027819 */ /* 0x008fc800000006ff */
[----:B------:R-:W3:Y:S02]  /*11540*/  SYNCS.PHASECHK.TRANS64.TRYWAIT P0, [R0+URZ+0x38860], R2 ;  /* 0x03886002000075a7 */ /* 0x000ee4000800017f */
[----:B---3--:R-:W-:Y:S05]  /*11550*/  @!P0 BRA `(.L_x_315) ;  /* 0x0000001c00348947 */ /* 0x008fea0003800000 */
.L_x_368:
[----:B------:R-:W-:Y:S05]  /*11560*/  BSYNC B1 ;  /* 0x0000000000017941 */ /* 0x000fea0003800000 */
.L_x_314:
[----:B0-2---:R-:W0:Y:S01]  /*11570*/  S2R R3, SR_TID.X ;  /* 0x0000000000037919 */ /* 0x005e220000002100 */
        /* <DEDUP_REMOVED lines=9> */
.L_x_316:
[----:B------:R-:W-:Y:S01]  /*11610*/  LOP3.LUT P0, RZ, R18, 0x2, RZ, 0xc0, !PT ;  /* 0x0000000212ff7812 */ /* 0x000fe2000780c0ff */
[----:B------:R-:W-:-:S12]  /*11620*/  BSSY B1, `(.L_x_317) ;  /* 0x0000003000017945 */ /* 0x000fd80003800000 */
[----:B------:R-:W-:Y:S05]  /*11630*/  @P0 BRA `(.L_x_318) ;  /* 0x0000000000040947 */ /* 0x000fea0003800000 */
[----:B------:R-:W-:Y:S01]  /*11640*/  BPT.TRAP 0x1 ;  /* 0x000000040000795c */ /* 0x000fe20000300000 */
.L_x_318:
[----:B------:R-:W-:Y:S05]  /*11650*/  BSYNC B1 ;  /* 0x0000000000017941 */ /* 0x000fea0003800000 */
.L_x_317:
[----:B------:R-:W2:Y:S01]  /*11660*/  LDL R3, [R1+0x4] ;  /* 0x0000040001037983 */ /* 0x000ea20000100800 */
[----:B------:R-:W0:Y:S01]  /*11670*/  S2R R2, SR_CgaCtaId ;  /* 0x0000000000027919 */ /* 0x000e220000008800 */
[----:B------:R-:W3:Y:S01]  /*11680*/  S2R R4, SR_CgaCtaId ;  /* 0x0000000000047919 */ /* 0x000ee20000008800 */
[----:B------:R-:W-:Y:S01]  /*11690*/  UIADD3 UR4, UP0, UR38, 0x470, URZ ;  /* 0x0000047026047890 */ /* 0x000fe2000ff1e03f */
[----:B------:R-:W-:Y:S01]  /*116a0*/  PLOP3.LUT P0, PT, PT, PT, PT, 0x80, 0x0 ;  /* 0x000000000000781c */ /* 0x000fe20003f0f070 */
[----:B------:R-:W-:Y:S01]  /*116b0*/  VIADD R0, R0, 0x38850 ;  /* 0x0003885000007836 */ /* 0x000fe20000000000 */
[----:B------:R-:W-:Y:S01]  /*116c0*/  UMOV UR6, 0x30000 ;  /* 0x0003000000067882 */ /* 0x000fe20000000000 */
[----:B------:R-:W-:Y:S01]  /*116d0*/  UIADD3.X UR5, URZ, UR39, URZ, UP0, !UPT ;  /* 0x000000273f057290 */ /* 0x000fe200087fe43f */
[----:B0-----:R-:W-:Y:S02]  /*116e0*/  LOP3.LUT R2, R2, 0x1, RZ, 0xc0, !PT ;  /* 0x0000000102027812 */ /* 0x001fe400078ec0ff */
[----:B---3--:R-:W-:-:S03]  /*116f0*/  LOP3.LUT R4, R4, 0x1, RZ, 0xc0, !PT ;  /* 0x0000000104047812 */ /* 0x008fc600078ec0ff */
[----:B------:R-:W-:-:S04]  /*11700*/  IMAD R2, R2, 0xa00, RZ ;  /* 0x00000a0002027824 */ /* 0x000fc800078e02ff */
[----:B------:R-:W-:Y:S02]  /*11710*/  IMAD R2, R19, 0x5000, R2 ;  /* 0x0000500013027824 */ /* 0x000fe400078e0202 */
[----:B------:R-:W-:-:S03]  /*11720*/  IMAD R4, R4, 0x28, RZ ;  /* 0x0000002804047824 */ /* 0x000fc600078e02ff */
[----:B------:R-:W-:Y:S01]  /*11730*/  LEA R2, R2, UR36, 0x1 ;  /* 0x0000002402027c11 */ /* 0x000fe2000f8e08ff */
[----:B------:R-:W-:Y:S01]  /*11740*/  UMOV UR14, 0x0 ;  /* 0x00000000000e7882 */ /* 0x000fe20000000000 */
[----:B------:R-:W-:Y:S01]  /*11750*/  UMOV UR15, 0x14f00000 ;  /* 0x14f00000000f7882 */ /* 0x000fe20000000000 */
[----:B------:R-:W-:Y:S01]  /*11760*/  UMOV UR10, URZ ;  /* 0x0000003f000a7c82 */ /* 0x000fe20008000000 */
[----:B--2---:R-:W-:Y:S02]  /*11770*/  IMAD R3, R3, 0x50, R4 ;  /* 0x0000005003037824 */ /* 0x004fe400078e0204 */
[----:B------:R-:W-:-:S07]  /*11780*/  VIADD R4, R2, 0x400 ;  /* 0x0000040002047836 */ /* 0x000fce0000000000 */
.L_x_319:
        /* <DEDUP_REMOVED lines=10> */
[----:B------:R-:W-:Y:S01]  /*11830*/  PLOP3.LUT P0, PT, PT, PT, PT, 0x80, 0x0 ;  /* 0x000000000000781c */ /* 0x000fe20003f0f070 */
[----:B------:R-:W-:Y:S01]  /*11840*/  VIADD R4, R2, 0x2c00 ;  /* 0x00002c0002047836 */ /* 0x000fe20000000000 */
[----:B------:R-:W-:Y:S01]  /*11850*/  UMOV UR6, 0x30000 ;  /* 0x0003000000067882 */ /* 0x000fe20000000000 */
[----:B------:R-:W-:Y:S01]  /*11860*/  UMOV UR14, 0x0 ;  /* 0x00000000000e7882 */ /* 0x000fe20000000000 */
[----:B------:R-:W-:Y:S01]  /*11870*/  UMOV UR15, 0x14f00000 ;  /* 0x14f00000000f7882 */ /* 0x000fe20000000000 */
[----:B------:R-:W-:-:S08]  /*11880*/  UMOV UR10, 0x40 ;  /* 0x00000040000a7882 */ /* 0x000fd00000000000 */
.L_x_320:
        /* <DEDUP_REMOVED lines=16> */
.L_x_321:
        /* <DEDUP_REMOVED lines=16> */
.L_x_322:
        /* <DEDUP_REMOVED lines=9> */
[----:B----4-:R-:W-:Y:S05]  /*11b20*/  @P0 BRA.U.ANY `(.L_x_322) ;  /* 0xfffffffd00d80947 */ /* 0x010fea000393ffff */
.L_x_313:
[----:B------:R-:W-:Y:S05]  /*11b30*/  BSYNC B0 ;  /* 0x0000000000007941 */ /* 0x000fea0003800000 */
.L_x_312:
[----:B0-----:R-:W4:Y:S01]  /*11b40*/  LDL.LU R6, [R1+0x24] ;  /* 0x0000240001067983 */ /* 0x001f220000300800 */
[----:B------:R-:W-:Y:S01]  /*11b50*/  VIADD R19, R19, 0x1 ;  /* 0x0000000113137836 */ /* 0x000fe20000000000 */
[----:B------:R-:W-:Y:S02]  /*11b60*/  ULDC UR4, c[0x0][0xc34] ;  /* 0x00030d0000047ab9 */ /* 0x000fe40000000800 */
[----:B-1----:R-:W5:Y:S04]  /*11b70*/  LDL.LU R5, [R1] ;  /* 0x0000000001057983 */ /* 0x002f680000300800 */
[----:B------:R-:W2:Y:S01]  /*11b80*/  LDL.LU R4, [R1+0x2c] ;  /* 0x00002c0001047983 */ /* 0x000ea20000300800 */
[----:B------:R-:W-:-:S04]  /*11b90*/  ISETP.NE.AND P0, PT, R19, 0x2, PT ;  /* 0x000000021300780c */ /* 0x000fc80003f05270 */
[----:B---3--:R-:W-:Y:S02]  /*11ba0*/  SEL R0, RZ, 0x1, P0 ;  /* 0x00000001ff007807 */ /* 0x008fe40000000000 */
        /* <DEDUP_REMOVED lines=10> */
.L_x_228:
[----:B0-----:R-:W0:Y:S01]  /*11c50*/  S2R R3, SR_CgaCtaId ;  /* 0x0000000000037919 */ /* 0x001e220000008800 */
[----:B------:R-:W-:Y:S01]  /*11c60*/  MOV R0, 0x400 ;  /* 0x0000040000007802 */ /* 0x000fe20000000f00 */
[----:B------:R-:W-:Y:S03]  /*11c70*/  BSSY B0, `(.L_x_324) ;  /* 0x0000005000007945 */ /* 0x000fe60003800000 */
[----:B0-----:R-:W-:Y:S02]  /*11c80*/  LEA R0, R3, R0, 0x18 ;  /* 0x0000000003007211 */ /* 0x001fe400078ec0ff */
[----:B------:R-:W-:-:S04]  /*11c90*/  SHF.L.U32 R3, R2, 0x1f, RZ ;  /* 0x0000001f02037819 */ /* 0x000fc800000006ff */
[----:B------:R-:W0:Y:S02]  /*11ca0*/  SYNCS.PHASECHK.TRANS64.TRYWAIT P0, [R0+URZ+0x38820], R3 ;  /* 0x03882003000075a7 */ /* 0x000e24000800017f */
[----:B0-----:R-:W-:Y:S05]  /*11cb0*/  @!P0 BRA `(.L_x_325) ;  /* 0x0000001400708947 */ /* 0x001fea0003800000 */
.L_x_369:
[----:B------:R-:W-:Y:S05]  /*11cc0*/  BSYNC B0 ;  /* 0x0000000000007941 */ /* 0x000fea0003800000 */
.L_x_324:
[----:B------:R-:W-:-:S03]  /*11cd0*/  UMOV UR4, 0xffffffff ;  /* 0xffffffff00047882 */ /* 0x000fc60000000000 */
[----:B------:R-:W-:Y:S05]  /*11ce0*/  BRA.DIV UR4, `(.L_x_326) ;  /* 0x0000001604787947 */ /* 0x000fea000b800000 */
[----:B------:R-:W1:Y:S02]  /*11cf0*/  S2R R2, SR_TID.X ;  /* 0x0000000000027919 */ /* 0x000e640000002100 */
[----:B-1----:R-:W-:-:S04]  /*11d00*/  SHF.R.U32.HI R2, RZ, 0x5, R2 ;  /* 0x00000005ff027819 */ /* 0x002fc80000011602 */
[----:B------:R-:W-:-:S05]  /*11d10*/  LOP3.LUT R2, R2, 0x3, RZ, 0xc0, !PT ;  /* 0x0000000302027812 */ /* 0x000fca00078ec0ff */
[----:B------:R1:W2:Y:S02]  /*11d20*/  SHFL.IDX PT, R14, R2, RZ, 0x1f ;  /* 0x00001fff020e7589 */ /* 0x0002a400000e0000 */
.L_x_372:
[----:B--2---:R-:W-:Y:S01]  /*11d30*/  ISETP.NE.AND P0, PT, R14, RZ, PT ;  /* 0x000000ff0e00720c */ /* 0x004fe20003f05270 */
[----:B------:R-:W-:-:S12]  /*11d40*/  BSSY B0, `(.L_x_327) ;  /* 0x0000027000007945 */ /* 0x000fd80003800000 */
[----:B------:R-:W-:Y:S05]  /*11d50*/  @P0 BRA `(.L_x_328) ;  /* 0x0000000000940947 */ /* 0x000fea0003800000 */
[----:B------:R-:W-:-:S03]  /*11d60*/  UMOV UR4, 0xffffffff ;  /* 0xffffffff00047882 */ /* 0x000fc60000000000 */
[----:B------:R-:W-:Y:S05]  /*11d70*/  BRA.DIV UR4, `(.L_x_329) ;  /* 0x0000001604887947 */ /* 0x000fea000b800000 */
[----:B------:R-:W-:-:S13]  /*11d80*/  ELECT P6, URZ, PT ;  /* 0x00000000003f782f */ /* 0x000fda00038c0000 */
.L_x_375:
        /* <DEDUP_REMOVED lines=8> */
.L_x_330:
[----:B------:R-:W2:Y:S01]  /*11e10*/  LDL.LU R7, [R1] ;  /* 0x0000000001077983 */ /* 0x000ea20000300800 */
[----:B------:R-:W-:Y:S02]  /*11e20*/  VIADD R2, R0, 0x38840 ;  /* 0x0003884000027836 */ /* 0x000fe40000000000 */
[C---:B0-----:R-:W-:Y:S02]  /*11e30*/  VIADD R3, R19.reuse, 0x1 ;  /* 0x0000000113037836 */ /* 0x041fe40000000000 */
[----:B------:R-:W-:-:S03]  /*11e40*/  IMAD R6, R19, 0x8, R2 ;  /* 0x0000000813067824 */ /* 0x000fc600078e0202 */
[----:B------:R-:W-:-:S04]  /*11e50*/  ISETP.NE.AND P1, PT, R3, 0x2, PT ;  /* 0x000000020300780c */ /* 0x000fc80003f25270 */
[----:B------:R-:W-:Y:S02]  /*11e60*/  SEL R4, RZ, 0x1, P1 ;  /* 0x00000001ff047807 */ /* 0x000fe40000800000 */
[----:B------:R-:W-:Y:S02]  /*11e70*/  SEL R3, R3, RZ, P1 ;  /* 0x000000ff03037207 */ /* 0x000fe40000800000 */
[C---:B--2---:R-:W-:Y:S02]  /*11e80*/  SHF.L.U32 R5, R7.reuse, 0x1f, RZ ;  /* 0x0000001f07057819 */ /* 0x044fe400000006ff */
[----:B------:R-:W-:Y:S01]  /*11e90*/  LOP3.LUT R4, R7, R4, RZ, 0x3c, !PT ;  /* 0x0000000407047212 */ /* 0x000fe200078e3cff */
[----:B------:R-:W-:Y:S01]  /*11ea0*/  IMAD R7, R3, 0x8, R2 ;  /* 0x0000000803077824 */ /* 0x000fe200078e0202 */
[----:B------:R-:W0:Y:S02]  /*11eb0*/  SYNCS.PHASECHK.TRANS64.TRYWAIT P0, [R6+URZ], R5 ;  /* 0x00000005060075a7 */ /* 0x000e24000800017f */
[----:B------:R-:W-:Y:S01]  /*11ec0*/  SHF.L.U32 R2, R4, 0x1f, RZ ;  /* 0x0000001f04027819 */ /* 0x000fe200000006ff */
[----:B0-----:R-:W-:Y:S06]  /*11ed0*/  @!P0 BRA `(.L_x_331) ;  /* 0x0000001400508947 */ /* 0x001fec0003800000 */
.L_x_376:
[----:B------:R-:W1:Y:S02]  /*11ee0*/  SYNCS.PHASECHK.TRANS64.TRYWAIT P0, [R7+URZ], R2 ;  /* 0x00000002070075a7 */ /* 0x000e64000800017f */
[----:B-1----:R-:W-:Y:S05]  /*11ef0*/  @!P0 BRA `(.L_x_332) ;  /* 0x00000014005c8947 */ /* 0x002fea0003800000 */
.L_x_377:
[----:B------:R-:W-:Y:S05]  /*11f00*/  @!P2 BRA `(.L_x_333) ;  /* 0x000000000004a947 */ /* 0x000fea0003800000 */
[----:B------:R-:W-:Y:S01]  /*11f10*/  BPT.TRAP 0x1 ;  /* 0x000000040000795c */ /* 0x000fe20000300000 */
.L_x_333:
[----:B------:R-:W-:-:S04]  /*11f20*/  VIADD R0, R0, 0x38860 ;  /* 0x0003886000007836 */ /* 0x000fc80000000000 */
[----:B------:R-:W-:-:S04]  /*11f30*/  IMAD R4, R19, 0x8, R0 ;  /* 0x0000000813047824 */ /* 0x000fc800078e0200 */
[----:B------:R-:W2:Y:S02]  /*11f40*/  SYNCS.PHASECHK.TRANS64.TRYWAIT P0, [R4+URZ], R5 ;  /* 0x00000005040075a7 */ /* 0x000ea4000800017f */
[----:B--2---:R-:W-:Y:S05]  /*11f50*/  @!P0 BRA `(.L_x_334) ;  /* 0x0000001400588947 */ /* 0x004fea0003800000 */
.L_x_378:
[----:B------:R-:W-:-:S07]  /*11f60*/  IMAD R3, R3, 0x8, R0 ;  /* 0x0000000803037824 */ /* 0x000fce00078e0200 */
.L_x_335:
[----:B---3--:R3:W4:Y:S02]  /*11f70*/  SYNCS.PHASECHK.TRANS64.TRYWAIT P0, [R3+URZ], R2 ;  /* 0x00000002030075a7 */ /* 0x008724000800017f */
[----:B----4-:R-:W-:Y:S05]  /*11f80*/  @!P0 NANOSLEEP.SYNCS 0x989680 ;  /* 0x009896800000895d */ /* 0x010fea0003900000 */
[----:B------:R-:W4:Y:S02]  /*11f90*/  @!P0 SYNCS.PHASECHK.TRANS64 P0, [R3+URZ], R2 ;  /* 0x00000002030085a7 */ /* 0x000f24000800007f */
[----:B----4-:R-:W-:Y:S05]  /*11fa0*/  @!P0 BRA `(.L_x_335) ;  /* 0xfffffffc00f08947 */ /* 0x010fea000383ffff */
.L_x_328:
[----:B------:R-:W-:Y:S05]  /*11fb0*/  BSYNC B0 ;  /* 0x0000000000007941 */ /* 0x000fea0003800000 */
.L_x_327:
[----:B------:R-:W-:Y:S05]  /*11fc0*/  EXIT ;  /* 0x000000000000794d */ /* 0x000fea0003800000 */
.L_x_196:
[----:B0-----:R-:W-:-:S04]  /*11fd0*/  IMAD.U32 R3, RZ, RZ, UR36 ;  /* 0x00000024ff037e24 */ /* 0x001fc8000f8e00ff */
[----:B------:R0:W1:Y:S03]  /*11fe0*/  SYNCS.PHASECHK.TRANS64.TRYWAIT P1, [R3+URZ+0x38800], R0 ;  /* 0x03880000030075a7 */ /* 0x000066000802017f */
[----:B-1----:R-:W-:Y:S05]  /*11ff0*/  @!P1 NANOSLEEP.SYNCS 0x989680 ;  /* 0x009896800000995d */ /* 0x002fea0003900000 */
[----:B------:R-:W1:Y:S02]  /*12000*/  @!P1 SYNCS.PHASECHK.TRANS64 P1, [R3+URZ+0x38800], R0 ;  /* 0x03880000030095a7 */ /* 0x000e64000802007f */
[----:B-1----:R-:W-:Y:S05]  /*12010*/  @!P1 BRA `(.L_x_196) ;  /* 0xfffffffc00ec9947 */ /* 0x002fea000383ffff */
[----:B------:R-:W-:Y:S05]  /*12020*/  BRA `(.L_x_336) ;  /* 0xfffffef400d07947 */ /* 0x000fea000383ffff */
.L_x_200:
[----:B-1----:R1:W2:Y:S02]  /*12030*/  SYNCS.PHASECHK.TRANS64.TRYWAIT P1, [R0+URZ+0x38830], R3 ;  /* 0x03883003000075a7 */ /* 0x0022a4000802017f */
[----:B--2---:R-:W-:Y:S05]  /*12040*/  @!P1 NANOSLEEP.SYNCS 0x989680 ;  /* 0x009896800000995d */ /* 0x004fea0003900000 */
[----:B------:R-:W2:Y:S02]  /*12050*/  @!P1 SYNCS.PHASECHK.TRANS64 P1, [R0+URZ+0x38830], R3 ;  /* 0x03883003000095a7 */ /* 0x000ea4000802007f */
[----:B--2---:R-:W-:Y:S05]  /*12060*/  @!P1 BRA `(.L_x_200) ;  /* 0xfffffffc00f09947 */ /* 0x004fea000383ffff */
[----:B------:R-:W-:Y:S05]  /*12070*/  BRA `(.L_x_199) ;  /* 0xfffffef400f07947 */ /* 0x000fea000383ffff */
.L_x_206:
[----:B------:R-:W-:-:S13]  /*12080*/  R2UR UR4, R232 ;  /* 0x00000000e80472ca */ /* 0x000fda00000e0000 */
[----:B-1----:R-:W-:-:S04]  /*12090*/  IMAD.U32 R152, RZ, RZ, UR4 ;  /* 0x00000004ff987e24 */ /* 0x002fc8000f8e00ff */
[----:B------:R1:W2:Y:S03]  /*120a0*/  SYNCS.PHASECHK.TRANS64.TRYWAIT P1, [R152+URZ+0x38830], R3 ;  /* 0x03883003980075a7 */ /* 0x0002a6000802017f */
[----:B--2---:R-:W-:Y:S05]  /*120b0*/  @!P1 NANOSLEEP.SYNCS 0x989680 ;  /* 0x009896800000995d */ /* 0x004fea0003900000 */
[----:B------:R-:W2:Y:S02]  /*120c0*/  @!P1 SYNCS.PHASECHK.TRANS64 P1, [R152+URZ+0x38830], R3 ;  /* 0x03883003980095a7 */ /* 0x000ea4000802007f */
[----:B--2---:R-:W-:Y:S05]  /*120d0*/  @!P1 BRA `(.L_x_206) ;  /* 0xfffffffc00e89947 */ /* 0x004fea000383ffff */
[----:B------:R-:W-:Y:S05]  /*120e0*/  BRA `(.L_x_205) ;  /* 0xffffff3400ac7947 */ /* 0x000fea000383ffff */
.L_x_210:
[----:B0-----:R-:W-:-:S04]  /*120f0*/  IMAD.U32 R3, RZ, RZ, UR4 ;  /* 0x00000004ff037e24 */ /* 0x001fc8000f8e00ff */
[----:B------:R0:W2:Y:S03]  /*12100*/  SYNCS.PHASECHK.TRANS64.TRYWAIT P1, [R3+URZ+0x38850], R0 ;  /* 0x03885000030075a7 */ /* 0x0000a6000802017f */
[----:B--2---:R-:W-:Y:S05]  /*12110*/  @!P1 NANOSLEEP.SYNCS 0x989680 ;  /* 0x009896800000995d */ /* 0x004fea0003900000 */
[----:B------:R-:W2:Y:S02]  /*12120*/  @!P1 SYNCS.PHASECHK.TRANS64 P1, [R3+URZ+0x38850], R0 ;  /* 0x03885000030095a7 */ /* 0x000ea4000802007f */
[----:B--2---:R-:W-:Y:S05]  /*12130*/  @!P1 BRA `(.L_x_210) ;  /* 0xfffffffc00ec9947 */ /* 0x004fea000383ffff */
[----:B------:R-:W-:Y:S05]  /*12140*/  BRA `(.L_x_209) ;  /* 0xffffff5c00d07947 */ /* 0x000fea000383ffff */
.L_x_217:
[----:B-1----:R-:W-:-:S04]  /*12150*/  IMAD.U32 R7, RZ, RZ, UR9 ;  /* 0x00000009ff077e24 */ /* 0x002fc8000f8e00ff */
[----:B------:R1:W2:Y:S03]  /*12160*/  SYNCS.PHASECHK.TRANS64.TRYWAIT P1, [R7+URZ+0x38850], R0 ;  /* 0x03885000070075a7 */ /* 0x0002a6000802017f */
[----:B--2---:R-:W-:Y:S05]  /*12170*/  @!P1 NANOSLEEP.SYNCS 0x989680 ;  /* 0x009896800000995d */ /* 0x004fea0003900000 */
[----:B------:R-:W2:Y:S02]  /*12180*/  @!P1 SYNCS.PHASECHK.TRANS64 P1, [R7+URZ+0x38850], R0 ;  /* 0x03885000070095a7 */ /* 0x000ea4000802007f */
[----:B--2---:R-:W-:Y:S05]  /*12190*/  @!P1 BRA `(.L_x_217) ;  /* 0xfffffffc00ec9947 */ /* 0x004fea000383ffff */
[----:B------:R-:W-:Y:S05]  /*121a0*/  BRA `(.L_x_216) ;  /* 0xffffff7c00407947 */ /* 0x000fea000383ffff */
.L_x_232:
[----:B------:R-:W0:Y:S01]  /*121b0*/  S2R R5, SR_TID.X ;  /* 0x0000000000057919 */ /* 0x000e220000002100 */
[----:B------:R-:W-:Y:S01]  /*121c0*/  BSSY B0, `(.L_x_337) ;  /* 0x000000a000007945 */ /* 0x000fe20003800000 */
[----:B------:R-:W-:Y:S02]  /*121d0*/  IMAD.MOV.U32 R12, RZ, RZ, RZ ;  /* 0x000000ffff0c7224 */ /* 0x000fe400078e00ff */
[----:B------:R-:W-:Y:S02]  /*121e0*/  IMAD.MOV.U32 R11, RZ, RZ, 0x1f ;  /* 0x0000001fff0b7424 */ /* 0x000fe400078e00ff */
[----:B------:R-:W-:Y:S01]  /*121f0*/  IMAD.MOV.U32 R15, RZ, RZ, -0x1 ;  /* 0xffffffffff0f7424 */ /* 0x000fe200078e00ff */
[----:B0-----:R-:W-:-:S04]  /*12200*/  SHF.R.U32.HI R5, RZ, 0x5, R5 ;  /* 0x00000005ff057819 */ /* 0x001fc80000011605 */
[----:B------:R-:W-:-:S05]  /*12210*/  LOP3.LUT R5, R5, 0x3, RZ, 0xc0, !PT ;  /* 0x0000000305057812 */ /* 0x000fca00078ec0ff */
[----:B------:R-:W-:-:S07]  /*12220*/  IMAD.MOV.U32 R13, RZ, RZ, R5 ;  /* 0x000000ffff0d7224 */ /* 0x000fce00078e0005 */
[----:B-1----:R-:W-:Y:S05]  /*12230*/  WARPSYNC.COLLECTIVE R15, `(.L_x_338) ;  /* 0x000000000f087348 */ /* 0x002fea0003c00000 */
[----:B------:R0:W2:Y:S02]  /*12240*/  SHFL.IDX P6, R14, R13, R12, R11 ;  /* 0x0000000c0d0e7389 */ /* 0x0000a400000c000b */
[----:B012---:R-:W-:Y:S01]  /*12250*/  ENDCOLLECTIVE ;  /* 0x000000000000791b */ /* 0x007fe20003800000 */
.L_x_338:
[----:B------:R-:W-:Y:S05]  /*12260*/  BSYNC B0 ;  /* 0x0000000000007941 */ /* 0x000fea0003800000 */
.L_x_337:
[----:B------:R-:W-:Y:S05]  /*12270*/  BRA `(.L_x_339) ;  /* 0xffffffb0006c7947 */ /* 0x000fea000383ffff */
.L_x_234:
[----:B------:R-:W-:Y:S01]  /*12280*/  BSSY B0, `(.L_x_340) ;  /* 0x0000006000007945 */ /* 0x000fe20003800000 */
[----:B------:R-:W-:-:S07]  /*12290*/  IMAD.MOV.U32 R15, RZ, RZ, -0x1 ;  /* 0xffffffffff0f7424 */ /* 0x000fce00078e00ff */
[----:B01----:R-:W-:Y:S05]  /*122a0*/  WARPSYNC.COLLECTIVE R15, `(.L_x_341) ;  /* 0x000000000f0c7348 */ /* 0x003fea0003c00000 */
[----:B------:R-:W-:Y:S02]  /*122b0*/  ELECT P6, UR62, PT ;  /* 0x00000000003e782f */ /* 0x000fe400038c0000 */
[----:B------:R-:W-:Y:S01]  /*122c0*/  MOV R14, UR62 ;  /* 0x0000003e000e7c02 */ /* 0x000fe20008000f00 */
[----:B01----:R-:W-:Y:S10]  /*122d0*/  ENDCOLLECTIVE ;  /* 0x000000000000791b */ /* 0x003ff40003800000 */
.L_x_341:
[----:B------:R-:W-:Y:S05]  /*122e0*/  BSYNC B0 ;  /* 0x0000000000007941 */ /* 0x000fea0003800000 */
.L_x_340:
[----:B------:R-:W-:Y:S05]  /*122f0*/  BRA `(.L_x_342) ;  /* 0xffffffb0006c7947 */ /* 0x000fea000383ffff */
.L_x_236:
[----:B---3--:R3:W4:Y:S02]  /*12300*/  SYNCS.PHASECHK.TRANS64.TRYWAIT P0, [R2+URZ+0x38840], R3 ;  /* 0x03884003020075a7 */ /* 0x008724000800017f */
[----:B----4-:R-:W-:Y:S05]  /*12310*/  @!P0 NANOSLEEP.SYNCS 0x989680 ;  /* 0x009896800000895d */ /* 0x010fea0003900000 */
[----:B------:R-:W4:Y:S02]  /*12320*/  @!P0 SYNCS.PHASECHK.TRANS64 P0, [R2+URZ+0x38840], R3 ;  /* 0x03884003020085a7 */ /* 0x000f24000800007f */
[----:B----4-:R-:W-:Y:S05]  /*12330*/  @!P0 BRA `(.L_x_236) ;  /* 0xfffffffc00f08947 */ /* 0x010fea000383ffff */
[----:B------:R-:W-:Y:S05]  /*12340*/  BRA `(.L_x_343) ;  /* 0xffffffb000c47947 */ /* 0x000fea000383ffff */
.L_x_240:
[----:B------:R0:W5:Y:S01]  /*12350*/  LDL R10, [R1+0x10] ;  /* 0x00001000010a7983 */ /* 0x0001620000100800 */
[----:B------:R-:W-:Y:S02]  /*12360*/  IMAD.MOV.U32 R13, RZ, RZ, R3 ;  /* 0x000000ffff0d7224 */ /* 0x000fe400078e0003 */
[----:B------:R-:W-:Y:S01]  /*12370*/  IMAD.MOV.U32 R12, RZ, RZ, RZ ;  /* 0x000000ffff0c7224 */ /* 0x000fe200078e00ff */
[----:B------:R-:W1:Y:S01]  /*12380*/  S2R R7, SR_TID.X ;  /* 0x0000000000077919 */ /* 0x000e620000002100 */
[----:B------:R-:W-:Y:S02]  /*12390*/  IMAD.MOV.U32 R11, RZ, RZ, 0x181f ;  /* 0x0000181fff0b7424 */ /* 0x000fe400078e00ff */
[----:B------:R-:W-:-:S07]  /*123a0*/  IMAD.MOV.U32 R15, RZ, RZ, -0x1 ;  /* 0xffffffffff0f7424 */ /* 0x000fce00078e00ff */
[----:B01---5:R-:W-:Y:S05]  /*123b0*/  WARPSYNC.COLLECTIVE R15, `(.L_x_344) ;  /* 0x000000000f087348 */ /* 0x023fea0003c00000 */
[----:B------:R2:W3:Y:S02]  /*123c0*/  SHFL.IDX P6, R14, R13, R12, R11 ;  /* 0x0000000c0d0e7389 */ /* 0x0004e400000c000b */
[----:B0123-5:R-:W-:Y:S01]  /*123d0*/  ENDCOLLECTIVE ;  /* 0x000000000000791b */ /* 0x02ffe20003800000 */
.L_x_344:
[----:B------:R-:W-:Y:S02]  /*123e0*/  IMAD.MOV.U32 R13, RZ, RZ, R4 ;  /* 0x000000ffff0d7224 */ /* 0x000fe400078e0004 */
[----:B------:R-:W-:Y:S01]  /*123f0*/  IMAD.MOV.U32 R6, RZ, RZ, R14 ;  /* 0x000000ffff067224 */ /* 0x000fe200078e000e */
[----:B------:R-:W-:-:S07]  /*12400*/  LOP3.LUT R7, R7, 0x7f, RZ, 0xc0, !PT ;  /* 0x0000007f07077812 */ /* 0x000fce00078ec0ff */
[----:B------:R-:W-:Y:S05]  /*12410*/  WARPSYNC.COLLECTIVE R15, `(.L_x_345) ;  /* 0x000000000f087348 */ /* 0x000fea0003c00000 */
[----:B------:R0:W1:Y:S02]  /*12420*/  SHFL.IDX P6, R14, R13, R12, R11 ;  /* 0x0000000c0d0e7389 */ /* 0x00006400000c000b */
[----:B01----:R-:W-:Y:S01]  /*12430*/  ENDCOLLECTIVE ;  /* 0x000000000000791b */ /* 0x003fe20003800000 */
.L_x_345:
[----:B------:R-:W-:Y:S01]  /*12440*/  ULDC UR4, c[0x0][0x288] ;  /* 0x0000a20000047ab9 */ /* 0x000fe20000000800 */
[----:B------:R-:W-:Y:S01]  /*12450*/  ULDC.64 UR6, c[0x0][0x208] ;  /* 0x0000820000067ab9 */ /* 0x000fe20000000a00 */
[----:B------:R-:W-:Y:S01]  /*12460*/  SHF.R.U32.HI R0, RZ, 0x3, R7 ;  /* 0x00000003ff007819 */ /* 0x000fe20000011607 */
[----:B------:R-:W-:-:S04]  /*12470*/  IMAD R2, R8, UR4, RZ ;  /* 0x0000000408027c24 */ /* 0x000fc8000f8e02ff */
        /* <DEDUP_REMOVED lines=8> */
[----:B------:R-:W-:-:S04]  /*12500*/  @!P2 LOP3.LUT R7, R7, R6, RZ, 0x3c, !PT ;  /* 0x000000060707a212 */ /* 0x000fc800078e3cff */
[----:B------:R-:W-:-:S04]  /*12510*/  @!P2 LOP3.LUT R6, R7, R6, RZ, 0x3c, !PT ;  /* 0x000000060706a212 */ /* 0x000fc800078e3cff */
[----:B------:R-:W-:-:S05]  /*12520*/  @!P2 LOP3.LUT R7, R7, R6, RZ, 0x3c, !PT ;  /* 0x000000060707a212 */ /* 0x000fca00078e3cff */
[----:B------:R-:W-:Y:S01]  /*12530*/  @!PT LDS RZ, [RZ] ;  /* 0x00000000fffff984 */ /* 0x000fe20000000800 */
[----:B------:R-:W-:Y:S01]  /*12540*/  @!PT LDS RZ, [RZ] ;  /* 0x00000000fffff984 */ /* 0x000fe20000000800 */
[----:B------:R-:W-:Y:S01]  /*12550*/  @!PT LDS RZ, [RZ] ;  /* 0x00000000fffff984 */ /* 0x000fe20000000800 */
[----:B------:R0:W-:Y:S04]  /*12560*/  @!P2 LDGSTS.E.BYPASS.LTC128B.128 [R10+0x14400], desc[UR6][R6.64], !P4 ;  /* 0x14400000060aafae */ /* 0x0001e8000e101d46 */
[----:B------:R0:W-:Y:S04]  /*12570*/  @!P2 LDGSTS.E.BYPASS.LTC128B.128 [R10+0x18400], desc[UR6][R6.64+0x80], !P3 ;  /* 0x18400080060aafae */ /* 0x0001e8000d901d46 */
[----:B------:R0:W-:Y:S04]  /*12580*/  @!P2 LDGSTS.E.BYPASS.LTC128B.128 [R10+0x1c400], desc[UR6][R6.64+0x100], !P0 ;  /* 0x1c400100060aafae */ /* 0x0001e8000c101d46 */
[----:B------:R0:W-:Y:S01]  /*12590*/  @!P2 LDGSTS.E.BYPASS.LTC128B.128 [R10+0x20400], desc[UR6][R6.64+0x180], !P1 ;  /* 0x20400180060aafae */ /* 0x0001e2000c901d46 */
[----:B------:R-:W-:Y:S01]  /*125a0*/  ISETP.GE.AND P2, PT, R5, R2, PT ;  /* 0x000000020500720c */ /* 0x000fe20003f46270 */
[----:B------:R-:W-:-:S12]  /*125b0*/  VIADD R5, R0, 0x20 ;  /* 0x0000002000057836 */ /* 0x000fd80000000000 */
[----:B0-----:R-:W-:Y:S05]  /*125c0*/  WARPSYNC.COLLECTIVE R15, `(.L_x_346) ;  /* 0x000000000f087348 */ /* 0x001fea0003c00000 */
[----:B------:R1:W2:Y:S02]  /*125d0*/  SHFL.IDX P6, R14, R13, R12, R11 ;  /* 0x0000000c0d0e7389 */ /* 0x0002a400000c000b */
[----:B012---:R-:W-:Y:S01]  /*125e0*/  ENDCOLLECTIVE ;  /* 0x000000000000791b */ /* 0x007fe20003800000 */
.L_x_346:
[----:B------:R-:W-:Y:S02]  /*125f0*/  IMAD.MOV.U32 R13, RZ, RZ, R4 ;  /* 0x000000ffff0d7224 */ /* 0x000fe400078e0004 */
[----:B------:R-:W-:-:S07]  /*12600*/  IMAD.MOV.U32 R6, RZ, RZ, R14 ;  /* 0x000000ffff067224 */ /* 0x000fce00078e000e */
[----:B------:R-:W-:Y:S05]  /*12610*/  WARPSYNC.COLLECTIVE R15, `(.L_x_347) ;  /* 0x000000000f087348 */ /* 0x000fea0003c00000 */
[----:B------:R0:W1:Y:S02]  /*12620*/  SHFL.IDX P6, R14, R13, R12, R11 ;  /* 0x0000000c0d0e7389 */ /* 0x00006400000c000b */
[----:B01----:R-:W-:Y:S01]  /*12630*/  ENDCOLLECTIVE ;  /* 0x000000000000791b */ /* 0x003fe20003800000 */
.L_x_347:
[----:B------:R-:W-:Y:S01]  /*12640*/  ULDC.64 UR4, c[0x0][0x208] ;  /* 0x0000820000047ab9 */ /* 0x000fe20000000a00 */
[----:B------:R-:W-:Y:S02]  /*12650*/  IMAD.MOV.U32 R13, RZ, RZ, R3 ;  /* 0x000000ffff0d7224 */ /* 0x000fe400078e0003 */
[----:B------:R-:W-:Y:S02]  /*12660*/  IMAD.MOV.U32 R12, RZ, RZ, 0x2 ;  /* 0x00000002ff0c7424 */ /* 0x000fe400078e00ff */
[----:B------:R-:W-:-:S05]  /*12670*/  IMAD.MOV.U32 R7, RZ, RZ, R14 ;  /* 0x000000ffff077224 */ /* 0x000fca00078e000e */
        /* <DEDUP_REMOVED lines=17> */
.L_x_348:
[----:B------:R-:W-:Y:S02]  /*12790*/  IMAD.MOV.U32 R13, RZ, RZ, R4 ;  /* 0x000000ffff0d7224 */ /* 0x000fe400078e0004 */
[----:B------:R-:W-:-:S07]  /*127a0*/  IMAD.MOV.U32 R6, RZ, RZ, R14 ;  /* 0x000000ffff067224 */ /* 0x000fce00078e000e */
[----:B------:R-:W-:Y:S05]  /*127b0*/  WARPSYNC.COLLECTIVE R15, `(.L_x_349) ;  /* 0x000000000f087348 */ /* 0x000fea0003c00000 */
[----:B------:R0:W1:Y:S02]  /*127c0*/  SHFL.IDX P6, R14, R13, R12, R11 ;  /* 0x0000000c0d0e7389 */ /* 0x00006400000c000b */
[----:B01----:R-:W-:Y:S01]  /*127d0*/  ENDCOLLECTIVE ;  /* 0x000000000000791b */ /* 0x003fe20003800000 */
.L_x_349:
        /* <DEDUP_REMOVED lines=21> */
.L_x_350:
[----:B------:R-:W-:Y:S02]  /*12930*/  IMAD.MOV.U32 R13, RZ, RZ, R4 ;  /* 0x000000ffff0d7224 */ /* 0x000fe400078e0004 */
[----:B------:R-:W-:-:S07]  /*12940*/  IMAD.MOV.U32 R6, RZ, RZ, R14 ;  /* 0x000000ffff067224 */ /* 0x000fce00078e000e */
[----:B------:R-:W-:Y:S05]  /*12950*/  WARPSYNC.COLLECTIVE R15, `(.L_x_351) ;  /* 0x000000000f087348 */ /* 0x000fea0003c00000 */
[----:B------:R0:W1:Y:S02]  /*12960*/  SHFL.IDX P6, R14, R13, R12, R11 ;  /* 0x0000000c0d0e7389 */ /* 0x00006400000c000b */
[----:B01----:R-:W-:Y:S01]  /*12970*/  ENDCOLLECTIVE ;  /* 0x000000000000791b */ /* 0x003fe20003800000 */
.L_x_351:
        /* <DEDUP_REMOVED lines=21> */
.L_x_352:
[----:B------:R-:W-:Y:S02]  /*12ad0*/  IMAD.MOV.U32 R13, RZ, RZ, R4 ;  /* 0x000000ffff0d7224 */ /* 0x000fe400078e0004 */
[----:B------:R-:W-:-:S07]  /*12ae0*/  IMAD.MOV.U32 R6, RZ, RZ, R14 ;  /* 0x000000ffff067224 */ /* 0x000fce00078e000e */
[----:B------:R-:W-:Y:S05]  /*12af0*/  WARPSYNC.COLLECTIVE R15, `(.L_x_353) ;  /* 0x000000000f087348 */ /* 0x000fea0003c00000 */
[----:B------:R0:W1:Y:S02]  /*12b00*/  SHFL.IDX P6, R14, R13, R12, R11 ;  /* 0x0000000c0d0e7389 */ /* 0x00006400000c000b */
[----:B01----:R-:W-:Y:S01]  /*12b10*/  ENDCOLLECTIVE ;  /* 0x000000000000791b */ /* 0x003fe20003800000 */
.L_x_353:
        /* <DEDUP_REMOVED lines=21> */
.L_x_354:
[----:B------:R-:W-:Y:S02]  /*12c70*/  IMAD.MOV.U32 R13, RZ, RZ, R4 ;  /* 0x000000ffff0d7224 */ /* 0x000fe400078e0004 */
[----:B------:R-:W-:-:S07]  /*12c80*/  IMAD.MOV.U32 R6, RZ, RZ, R14 ;  /* 0x000000ffff067224 */ /* 0x000fce00078e000e */
[----:B------:R-:W-:Y:S05]  /*12c90*/  WARPSYNC.COLLECTIVE R15, `(.L_x_355) ;  /* 0x000000000f087348 */ /* 0x000fea0003c00000 */
[----:B------:R0:W1:Y:S02]  /*12ca0*/  SHFL.IDX P6, R14, R13, R12, R11 ;  /* 0x0000000c0d0e7389 */ /* 0x00006400000c000b */
[----:B01----:R-:W-:Y:S01]  /*12cb0*/  ENDCOLLECTIVE ;  /* 0x000000000000791b */ /* 0x003fe20003800000 */
.L_x_355:
        /* <DEDUP_REMOVED lines=20> */
.L_x_356:
[----:B------:R-:W-:Y:S02]  /*12e00*/  IMAD.MOV.U32 R13, RZ, RZ, R4 ;  /* 0x000000ffff0d7224 */ /* 0x000fe400078e0004 */
[----:B------:R-:W-:-:S07]  /*12e10*/  IMAD.MOV.U32 R6, RZ, RZ, R14 ;  /* 0x000000ffff067224 */ /* 0x000fce00078e000e */
[----:B------:R-:W-:Y:S05]  /*12e20*/  WARPSYNC.COLLECTIVE R15, `(.L_x_357) ;  /* 0x000000000f087348 */ /* 0x000fea0003c00000 */
[----:B------:R0:W1:Y:S02]  /*12e30*/  SHFL.IDX P6, R14, R13, R12, R11 ;  /* 0x0000000c0d0e7389 */ /* 0x00006400000c000b */
[----:B01----:R-:W-:Y:S01]  /*12e40*/  ENDCOLLECTIVE ;  /* 0x000000000000791b */ /* 0x003fe20003800000 */
.L_x_357:
        /* <DEDUP_REMOVED lines=19> */
.L_x_358:
[----:B------:R-:W-:Y:S02]  /*12f80*/  IMAD.MOV.U32 R13, RZ, RZ, R4 ;  /* 0x000000ffff0d7224 */ /* 0x000fe400078e0004 */
[----:B------:R-:W-:-:S07]  /*12f90*/  IMAD.MOV.U32 R5, RZ, RZ, R14 ;  /* 0x000000ffff057224 */ /* 0x000fce00078e000e */
[----:B------:R-:W-:Y:S05]  /*12fa0*/  WARPSYNC.COLLECTIVE R15, `(.L_x_359) ;  /* 0x000000000f087348 */ /* 0x000fea0003c00000 */
[----:B------:R0:W1:Y:S02]  /*12fb0*/  SHFL.IDX P6, R14, R13, R12, R11 ;  /* 0x0000000c0d0e7389 */ /* 0x00006400000c000b */
[----:B01----:R-:W-:Y:S01]  /*12fc0*/  ENDCOLLECTIVE ;  /* 0x000000000000791b */ /* 0x003fe20003800000 */
.L_x_359:
[----:B------:R-:W-:Y:S01]  /*12fd0*/  IMAD.MOV.U32 R3, RZ, RZ, R14 ;  /* 0x000000ffff037224 */ /* 0x000fe200078e000e */
[----:B------:R-:W-:Y:S06]  /*12fe0*/  BRA `(.L_x_360) ;  /* 0xffffffb400787947 */ /* 0x000fec000383ffff */
.L_x_244:
[----:B---3--:R-:W-:-:S04]  /*12ff0*/  IMAD.U32 R2, RZ, RZ, UR36 ;  /* 0x00000024ff027e24 */ /* 0x008fc8000f8e00ff */
[----:B------:R3:W4:Y:S03]  /*13000*/  SYNCS.PHASECHK.TRANS64.TRYWAIT P0, [R2+URZ+0x38820], R0 ;  /* 0x03882000020075a7 */ /* 0x000726000800017f */
[----:B----4-:R-:W-:Y:S05]  /*13010*/  @!P0 NANOSLEEP.SYNCS 0x989680 ;  /* 0x009896800000895d */ /* 0x010fea0003900000 */
[----:B------:R-:W4:Y:S02]  /*13020*/  @!P0 SYNCS.PHASECHK.TRANS64 P0, [R2+URZ+0x38820], R0 ;  /* 0x03882000020085a7 */ /* 0x000f24000800007f */
[----:B----4-:R-:W-:Y:S05]  /*13030*/  @!P0 BRA `(.L_x_244) ;  /* 0xfffffffc00ec8947 */ /* 0x010fea000383ffff */
[----:B------:R-:W-:Y:S05]  /*13040*/  BRA `(.L_x_361) ;  /* 0xffffffb400d47947 */ /* 0x000fea000383ffff */
.L_x_251:
[----:B--2---:R2:W3:Y:S02]  /*13050*/  SYNCS.PHASECHK.TRANS64.TRYWAIT P0, [R3+URZ+0x38840], R2 ;  /* 0x03884002030075a7 */ /* 0x0044e4000800017f */
[----:B---3--:R-:W-:Y:S05]  /*13060*/  @!P0 NANOSLEEP.SYNCS 0x989680 ;  /* 0x009896800000895d */ /* 0x008fea0003900000 */
[----:B------:R-:W3:Y:S02]  /*13070*/  @!P0 SYNCS.PHASECHK.TRANS64 P0, [R3+URZ+0x38840], R2 ;  /* 0x03884002030085a7 */ /* 0x000ee4000800007f */
[----:B---3--:R-:W-:Y:S05]  /*13080*/  @!P0 BRA `(.L_x_251) ;  /* 0xfffffffc00f08947 */ /* 0x008fea000383ffff */
[----:B------:R-:W-:Y:S05]  /*13090*/  BRA `(.L_x_362) ;  /* 0xffffffb800847947 */ /* 0x000fea000383ffff */
.L_x_260:
[----:B0-----:R0:W1:Y:S02]  /*130a0*/  SYNCS.PHASECHK.TRANS64.TRYWAIT P0, [R2+URZ+0x38860], R3 ;  /* 0x03886003020075a7 */ /* 0x001064000800017f */
[----:B-1----:R-:W-:Y:S05]  /*130b0*/  @!P0 NANOSLEEP.SYNCS 0x989680 ;  /* 0x009896800000895d */ /* 0x002fea0003900000 */
[----:B------:R-:W1:Y:S02]  /*130c0*/  @!P0 SYNCS.PHASECHK.TRANS64 P0, [R2+URZ+0x38860], R3 ;  /* 0x03886003020085a7 */ /* 0x000e64000800007f */
[----:B-1----:R-:W-:Y:S05]  /*130d0*/  @!P0 BRA `(.L_x_260) ;  /* 0xfffffffc00f08947 */ /* 0x002fea000383ffff */
[----:B------:R-:W-:Y:S05]  /*130e0*/  BRA `(.L_x_363) ;  /* 0xffffffc000087947 */ /* 0x000fea000383ffff */
.L_x_273:
[----:B-1----:R1:W2:Y:S02]  /*130f0*/  SYNCS.PHASECHK.TRANS64.TRYWAIT P0, [R3+URZ+0x38840], R2 ;  /* 0x03884002030075a7 */ /* 0x0022a4000800017f */
[----:B--2---:R-:W-:Y:S05]  /*13100*/  @!P0 NANOSLEEP.SYNCS 0x989680 ;  /* 0x009896800000895d */ /* 0x004fea0003900000 */
[----:B------:R-:W2:Y:S02]  /*13110*/  @!P0 SYNCS.PHASECHK.TRANS64 P0, [R3+URZ+0x38840], R2 ;  /* 0x03884002030085a7 */ /* 0x000ea4000800007f */
[----:B--2---:R-:W-:Y:S05]  /*13120*/  @!P0 BRA `(.L_x_273) ;  /* 0xfffffffc00f08947 */ /* 0x004fea000383ffff */
[----:B------:R-:W-:Y:S05]  /*13130*/  BRA `(.L_x_364) ;  /* 0xffffffc800287947 */ /* 0x000fea000383ffff */
.L_x_282:
[----:B0-----:R0:W1:Y:S02]  /*13140*/  SYNCS.PHASECHK.TRANS64.TRYWAIT P0, [R2+URZ+0x38860], R3 ;  /* 0x03886003020075a7 */ /* 0x001064000800017f */
[----:B-1----:R-:W-:Y:S05]  /*13150*/  @!P0 NANOSLEEP.SYNCS 0x989680 ;  /* 0x009896800000895d */ /* 0x002fea0003900000 */
[----:B------:R-:W1:Y:S02]  /*13160*/  @!P0 SYNCS.PHASECHK.TRANS64 P0, [R2+URZ+0x38860], R3 ;  /* 0x03886003020085a7 */ /* 0x000e64000800007f */
[----:B-1----:R-:W-:Y:S05]  /*13170*/  @!P0 BRA `(.L_x_282) ;  /* 0xfffffffc00f08947 */ /* 0x002fea000383ffff */
[----:B------:R-:W-:Y:S05]  /*13180*/  BRA `(.L_x_365) ;  /* 0xffffffcc00ac7947 */ /* 0x000fea000383ffff */
.L_x_294:
[----:B--2---:R2:W3:Y:S02]  /*13190*/  SYNCS.PHASECHK.TRANS64.TRYWAIT P0, [R3+URZ+0x38840], R2 ;  /* 0x03884002030075a7 */ /* 0x0044e4000800017f */
[----:B---3--:R-:W-:Y:S05]  /*131a0*/  @!P0 NANOSLEEP.SYNCS 0x989680 ;  /* 0x009896800000895d */ /* 0x008fea0003900000 */
[----:B------:R-:W3:Y:S02]  /*131b0*/  @!P0 SYNCS.PHASECHK.TRANS64 P0, [R3+URZ+0x38840], R2 ;  /* 0x03884002030085a7 */ /* 0x000ee4000800007f */
[----:B---3--:R-:W-:Y:S05]  /*131c0*/  @!P0 BRA `(.L_x_294) ;  /* 0xfffffffc00f08947 */ /* 0x008fea000383ffff */
[----:B------:R-:W-:Y:S05]  /*131d0*/  BRA `(.L_x_366) ;  /* 0xffffffd400a47947 */ /* 0x000fea000383ffff */
.L_x_303:
[----:B0-----:R0:W1:Y:S02]  /*131e0*/  SYNCS.PHASECHK.TRANS64.TRYWAIT P0, [R2+URZ+0x38860], R5 ;  /* 0x03886005020075a7 */ /* 0x001064000800017f */
[----:B-1----:R-:W-:Y:S05]  /*131f0*/  @!P0 NANOSLEEP.SYNCS 0x989680 ;  /* 0x009896800000895d */ /* 0x002fea0003900000 */
[----:B------:R-:W1:Y:S02]  /*13200*/  @!P0 SYNCS.PHASECHK.TRANS64 P0, [R2+URZ+0x38860], R5 ;  /* 0x03886005020085a7 */ /* 0x000e64000800007f */
[----:B-1----:R-:W-:Y:S05]  /*13210*/  @!P0 BRA `(.L_x_303) ;  /* 0xfffffffc00f08947 */ /* 0x002fea000383ffff */
[----:B------:R-:W-:Y:S05]  /*13220*/  BRA `(.L_x_367) ;  /* 0xffffffdc00247947 */ /* 0x000fea000383ffff */
.L_x_315:
[----:B---3--:R3:W4:Y:S02]  /*13230*/  SYNCS.PHASECHK.TRANS64.TRYWAIT P0, [R0+URZ+0x38860], R2 ;  /* 0x03886002000075a7 */ /* 0x008724000800017f */
[----:B----4-:R-:W-:Y:S05]  /*13240*/  @!P0 NANOSLEEP.SYNCS 0x989680 ;  /* 0x009896800000895d */ /* 0x010fea0003900000 */
[----:B------:R-:W4:Y:S02]  /*13250*/  @!P0 SYNCS.PHASECHK.TRANS64 P0, [R0+URZ+0x38860], R2 ;  /* 0x03886002000085a7 */ /* 0x000f24000800007f */
[----:B----4-:R-:W-:Y:S05]  /*13260*/  @!P0 BRA `(.L_x_315) ;  /* 0xfffffffc00f08947 */ /* 0x010fea000383ffff */
[----:B------:R-:W-:Y:S05]  /*13270*/  BRA `(.L_x_368) ;  /* 0xffffffe000b87947 */ /* 0x000fea000383ffff */
.L_x_325:
[----:B0-----:R0:W1:Y:S02]  /*13280*/  SYNCS.PHASECHK.TRANS64.TRYWAIT P0, [R0+URZ+0x38820], R3 ;  /* 0x03882003000075a7 */ /* 0x001064000800017f */
[----:B-1----:R-:W-:Y:S05]  /*13290*/  @!P0 NANOSLEEP.SYNCS 0x989680 ;  /* 0x009896800000895d */ /* 0x002fea0003900000 */
[----:B------:R-:W1:Y:S02]  /*132a0*/  @!P0 SYNCS.PHASECHK.TRANS64 P0, [R0+URZ+0x38820], R3 ;  /* 0x03882003000085a7 */ /* 0x000e64000800007f */
[----:B-1----:R-:W-:Y:S05]  /*132b0*/  @!P0 BRA `(.L_x_325) ;  /* 0xfffffffc00f08947 */ /* 0x002fea000383ffff */
[----:B------:R-:W-:Y:S05]  /*132c0*/  BRA `(.L_x_369) ;  /* 0xffffffe8007c7947 */ /* 0x000fea000383ffff */
.L_x_326:
        /* <DEDUP_REMOVED lines=11> */
.L_x_371:
[----:B------:R-:W-:Y:S05]  /*13380*/  BSYNC B0 ;  /* 0x0000000000007941 */ /* 0x000fea0003800000 */
.L_x_370:
[----:B------:R-:W-:Y:S05]  /*13390*/  BRA `(.L_x_372) ;  /* 0xffffffe800647947 */ /* 0x000fea000383ffff */
.L_x_329:
[----:B------:R-:W-:Y:S01]  /*133a0*/  BSSY B1, `(.L_x_373) ;  /* 0x0000006000017945 */ /* 0x000fe20003800000 */
[----:B------:R-:W-:-:S07]  /*133b0*/  IMAD.MOV.U32 R15, RZ, RZ, -0x1 ;  /* 0xffffffffff0f7424 */ /* 0x000fce00078e00ff */
[----:B01----:R-:W-:Y:S05]  /*133c0*/  WARPSYNC.COLLECTIVE R15, `(.L_x_374) ;  /* 0x000000000f0c7348 */ /* 0x003fea0003c00000 */
[----:B------:R-:W-:Y:S02]  /*133d0*/  ELECT P6, UR62, PT ;  /* 0x00000000003e782f */ /* 0x000fe400038c0000 */
[----:B------:R-:W-:Y:S01]  /*133e0*/  MOV R14, UR62 ;  /* 0x0000003e000e7c02 */ /* 0x000fe20008000f00 */
[----:B01----:R-:W-:Y:S10]  /*133f0*/  ENDCOLLECTIVE ;  /* 0x000000000000791b */ /* 0x003ff40003800000 */
.L_x_374:
[----:B------:R-:W-:Y:S05]  /*13400*/  BSYNC B1 ;  /* 0x0000000000017941 */ /* 0x000fea0003800000 */
.L_x_373:
[----:B------:R-:W-:Y:S05]  /*13410*/  BRA `(.L_x_375) ;  /* 0xffffffe8005c7947 */ /* 0x000fea000383ffff */
.L_x_331:
[----:B0-----:R0:W1:Y:S02]  /*13420*/  SYNCS.PHASECHK.TRANS64.TRYWAIT P0, [R6+URZ], R5 ;  /* 0x00000005060075a7 */ /* 0x001064000800017f */
[----:B-1----:R-:W-:Y:S05]  /*13430*/  @!P0 NANOSLEEP.SYNCS 0x989680 ;  /* 0x009896800000895d */ /* 0x002fea0003900000 */
[----:B------:R-:W1:Y:S02]  /*13440*/  @!P0 SYNCS.PHASECHK.TRANS64 P0, [R6+URZ], R5 ;  /* 0x00000005060085a7 */ /* 0x000e64000800007f */
[----:B-1----:R-:W-:Y:S05]  /*13450*/  @!P0 BRA `(.L_x_331) ;  /* 0xfffffffc00f08947 */ /* 0x002fea000383ffff */
[----:B------:R-:W-:Y:S05]  /*13460*/  BRA `(.L_x_376) ;  /* 0xffffffe8009c7947 */ /* 0x000fea000383ffff */
.L_x_332:
[----:B-1----:R1:W2:Y:S02]  /*13470*/  SYNCS.PHASECHK.TRANS64.TRYWAIT P0, [R7+URZ], R2 ;  /* 0x00000002070075a7 */ /* 0x0022a4000800017f */
[----:B--2---:R-:W-:Y:S05]  /*13480*/  @!P0 NANOSLEEP.SYNCS 0x989680 ;  /* 0x009896800000895d */ /* 0x004fea0003900000 */
[----:B------:R-:W2:Y:S02]  /*13490*/  @!P0 SYNCS.PHASECHK.TRANS64 P0, [R7+URZ], R2 ;  /* 0x00000002070085a7 */ /* 0x000ea4000800007f */
[----:B--2---:R-:W-:Y:S05]  /*134a0*/  @!P0 BRA `(.L_x_332) ;  /* 0xfffffffc00f08947 */ /* 0x004fea000383ffff */
[----:B------:R-:W-:Y:S05]  /*134b0*/  BRA `(.L_x_377) ;  /* 0xffffffe800907947 */ /* 0x000fea000383ffff */
.L_x_334:
[----:B--2---:R2:W3:Y:S02]  /*134c0*/  SYNCS.PHASECHK.TRANS64.TRYWAIT P0, [R4+URZ], R5 ;  /* 0x00000005040075a7 */ /* 0x0044e4000800017f */
[----:B---3--:R-:W-:Y:S05]  /*134d0*/  @!P0 NANOSLEEP.SYNCS 0x989680 ;  /* 0x009896800000895d */ /* 0x008fea0003900000 */
[----:B------:R-:W3:Y:S02]  /*134e0*/  @!P0 SYNCS.PHASECHK.TRANS64 P0, [R4+URZ], R5 ;  /* 0x00000005040085a7 */ /* 0x000ee4000800007f */
[----:B---3--:R-:W-:Y:S05]  /*134f0*/  @!P0 BRA `(.L_x_334) ;  /* 0xfffffffc00f08947 */ /* 0x008fea000383ffff */
[----:B------:R-:W-:Y:S05]  /*13500*/  BRA `(.L_x_378) ;  /* 0xffffffe800947947 */ /* 0x000fea000383ffff */
.L_x_379:
        /* <DEDUP_REMOVED lines=15> */
.L_x_3425:


//--------------------- .text._ZN7cutlass13device_kernelIN5flash11enable_sm90INS1_16FlashAttnFwdSm90INS1_25CollectiveMainloopFwdSm90ILi2EN4cute5tupleIJNS5_1CILi1EEES8_S8_EEENS6_IJNS7_ILi128EEENS7_ILi80EEENS7_ILi256EEEEEELi256ENS_10bfloat16_tEfNS_4arch4Sm90ELb0ELb0ELb1ELb1ELb0ELb0ELb0ELb1ELb1ELb1ELb0ELb0EEENS1_21CollectiveEpilogueFwdINS6_IJSA_SC_SB_EEES9_SE_SG_Li256ELb1ELb1ELb0ELb0EEENS1_36VarlenDynamicPersistentTileSchedulerILi128ELi80ELi256ELi128ELb0ELb1ELb1ELb0ELb1ELb1EEEEEEEEEvNT_6ParamsE --------------------------
	.section	.text._ZN7cutlass13device_kernelIN5flash11enable_sm90INS1_16FlashAttnFwdSm90INS1_25CollectiveMainloopFwdSm90ILi2EN4cute5tupleIJNS5_1CILi1EEES8_S8_EEENS6_IJNS7_ILi128EEENS7_ILi80EEENS7_ILi256EEEEEELi256ENS_10bfloat16_tEfNS_4arch4Sm90ELb0ELb0ELb1ELb1ELb0ELb0ELb0ELb1ELb1ELb1ELb0ELb0EEENS1_21CollectiveEpilogueFwdINS6_IJSA_SC_SB_EEES9_SE_SG_Li256ELb1ELb1ELb0ELb0EEENS1_36VarlenDynamicPersistentTileSchedulerILi128ELi80ELi256ELi128ELb0ELb1ELb1ELb0ELb1ELb1EEEEEEEEEvNT_6ParamsE,"ax",@progbits
	.align	128
.text._ZN7cutlass13device_kernelIN5flash11enable_sm90INS1_16FlashAttnFwdSm90INS1_25CollectiveMainloopFwdSm90ILi2EN4cute5tupleIJNS5_1CILi1EEES8_S8_EEENS6_IJNS7_ILi128EEENS7_ILi80EEENS7_ILi256EEEEEELi256ENS_10bfloat16_tEfNS_4arch4Sm90ELb0ELb0ELb1ELb1ELb0ELb0ELb0ELb1ELb1ELb1ELb0ELb0EEENS1_21CollectiveEpilogueFwdINS6_IJSA_SC_SB_EEES9_SE_SG_Li256ELb1ELb1ELb0ELb0EEENS1_36VarlenDynamicPersistentTileSchedulerILi128ELi80ELi256ELi128ELb0ELb1ELb1ELb0ELb1ELb1EEEEEEEEEvNT_6ParamsE:
        .type           _ZN7cutlass13device_kernelIN5flash11enable_sm90INS1_16FlashAttnFwdSm90INS1_25CollectiveMainloopFwdSm90ILi2EN4cute5tupleIJNS5_1CILi1EEES8_S8_EEENS6_IJNS7_ILi128EEENS7_ILi80EEENS7_ILi256EEEEEELi256ENS_10bfloat16_tEfNS_4arch4Sm90ELb0ELb0ELb1ELb1ELb0ELb0ELb0ELb1ELb1ELb1ELb0ELb0EEENS1_21CollectiveEpilogueFwdINS6_IJSA_SC_SB_EEES9_SE_SG_Li256ELb1ELb1ELb0ELb0EEENS1_36VarlenDynamicPersistentTileSchedulerILi128ELi80ELi256ELi128ELb0ELb1ELb1ELb0ELb1ELb1EEEEEEEEEvNT_6ParamsE,@function
        .size           _ZN7cutlass13device_kernelIN5flash11enable_sm90INS1_16FlashAttnFwdSm90INS1_25CollectiveMainloopFwdSm90ILi2EN4cute5tupleIJNS5_1CILi1EEES8_S8_EEENS6_IJNS7_ILi128EEENS7_ILi80EEENS7_ILi256EEEEEELi256ENS_10bfloat16_tEfNS_4arch4Sm90ELb0ELb0ELb1ELb1ELb0ELb0ELb0ELb1ELb1ELb1ELb0ELb0EEENS1_21CollectiveEpilogueFwdINS6_IJSA_SC_SB_EEES9_SE_SG_Li256ELb1ELb1ELb0ELb0EEENS1_36VarlenDynamicPersistentTileSchedulerILi128ELi80ELi256ELi128ELb0ELb1ELb1ELb0ELb1ELb1EEEEEEEEEvNT_6ParamsE,(.L_x_3426 - _ZN7cutlass13device_kernelIN5flash11enable_sm90INS1_16FlashAttnFwdSm90INS1_25CollectiveMainloopFwdSm90ILi2EN4cute5tupleIJNS5_1CILi1EEES8_S8_EEENS6_IJNS7_ILi128EEENS7_ILi80EEENS7_ILi256EEEEEELi256ENS_10bfloat16_tEfNS_4arch4Sm90ELb0ELb0ELb1ELb1ELb0ELb0ELb0ELb1ELb1ELb1ELb0ELb0EEENS1_21CollectiveEpilogueFwdINS6_IJSA_SC_SB_EEES9_SE_SG_Li256ELb1ELb1ELb0ELb0EEENS1_36VarlenDynamicPersistentTileSchedulerILi128ELi80ELi256ELi128ELb0ELb1ELb1ELb0ELb1ELb1EEEEEEEEEvNT_6ParamsE)
        .other          _ZN7cutlass13device_kernelIN5flash11enable_sm90INS1_16FlashAttnFwdSm90INS1_25CollectiveMainloopFwdSm90ILi2EN4cute5tupleIJNS5_1CILi1EEES8_S8_EEENS6_IJNS7_ILi128EEENS7_ILi80EEENS7_ILi256EEEEEELi256ENS_10bfloat16_tEfNS_4arch4Sm90ELb0ELb0ELb1ELb1ELb0ELb0ELb0ELb1ELb1ELb1ELb0ELb0EEENS1_21CollectiveEpilogueFwdINS6_IJSA_SC_SB_EEES9_SE_SG_Li256ELb1ELb1ELb0ELb0EEENS1_36VarlenDynamicPersistentTileSchedulerILi128ELi80ELi256ELi128ELb0ELb1ELb1ELb0ELb1ELb1EEEEEEEEEvNT_6ParamsE,@"STO_CUDA_ENTRY STV_DEFAULT"
_ZN7cutlass13device_kernelIN5flash11enable_sm90INS1_16FlashAttnFwdSm90INS1_25CollectiveMainloopFwdSm90ILi2EN4cute5tupleIJNS5_1CILi1EEES8_S8_EEENS6_IJNS7_ILi128EEENS7_ILi80EEENS7_ILi256EEEEEELi256ENS_10bfloat16_tEfNS_4arch4Sm90ELb0ELb0ELb1ELb1ELb0ELb0ELb0ELb1ELb1ELb1ELb0ELb0EEENS1_21CollectiveEpilogueFwdINS6_IJSA_SC_SB_EEES9_SE_SG_Li256ELb1ELb1ELb0ELb0EEENS1_36VarlenDynamicPersistentTileSchedulerILi128ELi80ELi256ELi128ELb0ELb1ELb1ELb0ELb1ELb1EEEEEEEEEvNT_6ParamsE:
        /* <DEDUP_REMOVED lines=18> */
.L_x_381:
[----:B------:R-:W-:Y:S05]  /*0120*/  BSYNC B0 ;  /* 0x0000000000007941 */ /* 0x000fea0003800000 */
.L_x_380:
        /* <DEDUP_REMOVED lines=41> */
.L_x_382:
        /* <DEDUP_REMOVED lines=22> */
.L_x_383:
        /* <DEDUP_REMOVED lines=18> */
.L_x_384:
        /* <DEDUP_REMOVED lines=22> */
.L_x_385:
        /* <DEDUP_REMOVED lines=22> */
.L_x_386:
        /* <DEDUP_REMOVED lines=8> */
.L_x_388:
[----:B------:R-:W-:-:S08]  /*0980*/  NOP ;  /* 0x0000000000007918 */ /* 0x000fd00000000000 */
[----:B------:R-:W1:Y:S02]  /*0990*/  USETMAXREG.TRY_ALLOC.CTAPOOL UP0, 0xf0 ;  /* 0x000000f0000079c8 */ /* 0x000e640008000600 */
[----:B-1----:R-:W-:-:S13]  /*09a0*/  PLOP3.LUT P0, PT, PT, PT, UP0, 0x80, 0x0 ;  /* 0x000000000000781c */ /* 0x002fda0003f0f008 */
[----:B------:R-:W-:Y:S05]  /*09b0*/  @!P0 BRA `(.L_x_388) ;  /* 0xfffffffc00f08947 */ /* 0x000fea000383ffff */
[----:B------:R-:W1:Y:S08]  /*09c0*/  S2UR UR5, SR_CgaCtaId ;  /* 0x00000000000579c3 */ /* 0x000e700000008800 */
[----:B------:R-:W-:Y:S06]  /*09d0*/  BAR.ARV 0x8, 0x180 ;  /* 0x0206000000007b1d */ /* 0x000fec0000002000 */
[----:B------:R-:W-:-:S02]  /*09e0*/  UMOV UR4, 0x400 ;  /* 0x0000040000047882 */ /* 0x000fc40000000000 */
[----:B------:R-:W-:Y:S01]  /*09f0*/  BAR.SYNC.DEFER_BLOCKING 0x5, 0x180 ;  /* 0x0146000000007b1d */ /* 0x000fe20000010000 */
[----:B-1----:R-:W-:-:S09]  /*0a00*/  ULEA UR4, UR5, UR4, 0x18 ;  /* 0x0000000405047291 */ /* 0x002fd2000f8ec03f */
[----:B------:R-:W1:Y:S01]  /*0a10*/  LDS.128 R12, [UR4+0x388d0] ;  /* 0x0388d004ff0c7984 */ /* 0x000e620008000c00 */
[----:B------:R-:W-:Y:S01]  /*0a20*/  ULDC UR4, c[0x0][0xc3c] ;  /* 0x00030f0000047ab9 */ /* 0x000fe20000000800 */
[----:B------:R-:W-:Y:S06]  /*0a30*/  BAR.ARV 0x4, 0x180 ;  /* 0x0106000000007b1d */ /* 0x000fec0000002000 */
[----:B-1----:R-:W-:-:S13]  /*0a40*/  ISETP.GE.AND P0, PT, R15, UR4, PT ;  /* 0x000000040f007c0c */ /* 0x002fda000bf06270 */
[----:B------:R-:W-:Y:S05]  /*0a50*/  @P0 EXIT ;  /* 0x000000000000094d */ /* 0x000fea0003800000 */
[----:B0-----:R-:W2:Y:S01]  /*0a60*/  LDL R2, [R1+0x5c] ;  /* 0x00005c0001027983 */ /* 0x001ea20000100800 */
[----:B------:R-:W-:Y:S01]  /*0a70*/  R2UR UR6, R13 ;  /* 0x000000000d0672ca */ /* 0x000fe200000e0000 */
[----:B------:R-:W-:Y:S01]  /*0a80*/  IMAD.MOV.U32 R218, RZ, RZ, RZ ;  /* 0x000000ffffda7224 */ /* 0x000fe200078e00ff */
[----:B------:R-:W-:Y:S01]  /*0a90*/  R2UR UR5, R14 ;  /* 0x000000000e0572ca */ /* 0x000fe200000e0000 */
[----:B------:R-:W0:Y:S01]  /*0aa0*/  S2R R0, SR_TID.X ;  /* 0x0000000000007919 */ /* 0x000e220000002100 */
[----:B------:R-:W-:Y:S01]  /*0ab0*/  CS2R R16, SRZ ;  /* 0x0000000000107805 */ /* 0x000fe2000001ff00 */
[----:B0-----:R-:W-:-:S05]  /*0ac0*/  VIADD R231, R0, 0xffffff80 ;  /* 0xffffff8000e77836 */ /* 0x001fca0000000000 */
[----:B------:R-:W-:-:S04]  /*0ad0*/  SHF.R.S32.HI R0, RZ, 0x1f, R231 ;  /* 0x0000001fff007819 */ /* 0x000fc800000114e7 */
[CC--:B------:R-:W-:Y:S02]  /*0ae0*/  LEA.HI R3, R0.reuse, R231.reuse, RZ, 0x4 ;  /* 0x000000e700037211 */ /* 0x0c0fe400078f20ff */
[----:B------:R-:W-:Y:S02]  /*0af0*/  LEA.HI R4, R0, R231, RZ, 0x5 ;  /* 0x000000e700047211 */ /* 0x000fe400078f28ff */
[----:B------:R-:W-:-:S03]  /*0b00*/  SHF.R.S32.HI R6, RZ, 0x4, R3 ;  /* 0x00000004ff067819 */ /* 0x000fc60000011403 */
[----:B------:R-:W-:Y:S01]  /*0b10*/  IMAD.SHL.U32 R5, R4, 0x20, RZ ;  /* 0x0000002004057824 */ /* 0x000fe200078e00ff */
[C---:B------:R-:W-:Y:S02]  /*0b20*/  LOP3.LUT R4, R3.reuse, 0x3fffff0, RZ, 0xc0, !PT ;  /* 0x03fffff003047812 */ /* 0x040fe400078ec0ff */
[----:B------:R-:W-:Y:S02]  /*0b30*/  LEA.HI R3, R3, R6, RZ, 0x1 ;  /* 0x0000000603037211 */ /* 0x000fe400078f08ff */
[----:B------:R-:W-:Y:S01]  /*0b40*/  LOP3.LUT R5, R5, 0xfffffc00, RZ, 0xc0, !PT ;  /* 0xfffffc0005057812 */ /* 0x000fe200078ec0ff */
[----:B------:R-:W-:Y:S01]  /*0b50*/  IMAD.IADD R4, R231, 0x1, -R4 ;  /* 0x00000001e7047824 */ /* 0x000fe200078e0a04 */
[----:B------:R-:W-:-:S03]  /*0b60*/  LOP3.LUT R3, R3, 0x1ffffffe, RZ, 0xc0, !PT ;  /* 0x1ffffffe03037812 */ /* 0x000fc600078ec0ff */
[----:B------:R-:W-:Y:S01]  /*0b70*/  IMAD R4, R4, 0x40, R5 ;  /* 0x0000004004047824 */ /* 0x000fe200078e0205 */
[----:B------:R-:W-:Y:S01]  /*0b80*/  LEA.HI R5, R0, R231, RZ, 0x2 ;  /* 0x000000e700057211 */ /* 0x000fe200078f10ff */
[----:B------:R-:W-:Y:S02]  /*0b90*/  IMAD.IADD R3, R6, 0x1, -R3 ;  /* 0x0000000106037824 */ /* 0x000fe400078e0a03 */
[----:B------:R-:W-:Y:S02]  /*0ba0*/  IMAD.MOV.U32 R6, RZ, RZ, -0x2 ;  /* 0xfffffffeff067424 */ /* 0x000fe400078e00ff */
[----:B------:R-:W-:Y:S01]  /*0bb0*/  IMAD R225, R3, 0x8, R4 ;  /* 0x0000000803e17824 */ /* 0x000fe200078e0204 */
[----:B------:R-:W-:-:S05]  /*0bc0*/  LOP3.LUT R4, R5, 0xfffffffc, RZ, 0xc0, !PT ;  /* 0xfffffffc05047812 */ /* 0x000fca00078ec0ff */
[----:B------:R-:W-:-:S05]  /*0bd0*/  IMAD.IADD R4, R231, 0x1, -R4 ;  /* 0x00000001e7047824 */ /* 0x000fca00078e0a04 */
[----:B------:R-:W-:-:S04]  /*0be0*/  LEA.HI R3, R4, R4, RZ, 0x1 ;  /* 0x0000000404037211 */ /* 0x000fc800078f08ff */
[----:B------:R-:W-:-:S05]  /*0bf0*/  LOP3.LUT R3, R3, 0x1ffffffe, RZ, 0xc0, !PT ;  /* 0x1ffffffe03037812 */ /* 0x000fca00078ec0ff */
[----:B------:R-:W-:Y:S01]  /*0c00*/  IMAD.IADD R3, R4, 0x1, -R3 ;  /* 0x0000000104037824 */ /* 0x000fe200078e0a03 */
[----:B--2---:R-:W-:Y:S02]  /*0c10*/  R2UR UR4, R2 ;  /* 0x00000000020472ca */ /* 0x004fe400000e0000 */
[CC--:B------:R-:W-:Y:S02]  /*0c20*/  LEA.HI R2, R0.reuse, R231.reuse, RZ, 0x7 ;  /* 0x000000e700027211 */ /* 0x0c0fe400078f38ff */
[----:B------:R-:W-:Y:S02]  /*0c30*/  LEA.HI R0, R0, R231, RZ, 0x3 ;  /* 0x000000e700007211 */ /* 0x000fe400078f18ff */
[C---:B------:R-:W-:Y:S02]  /*0c40*/  LOP3.LUT R220, R2.reuse, 0xffffff80, RZ, 0xc0, !PT ;  /* 0xffffff8002dc7812 */ /* 0x040fe400078ec0ff */
[----:B------:R-:W-:Y:S02]  /*0c50*/  SHF.R.S32.HI R221, RZ, 0x7, R2 ;  /* 0x00000007ffdd7819 */ /* 0x000fe40000011402 */
[----:B------:R-:W-:Y:S01]  /*0c60*/  SHF.R.S32.HI R217, RZ, 0x3, R0 ;  /* 0x00000003ffd97819 */ /* 0x000fe20000011400 */
[----:B------:R-:W-:Y:S01]  /*0c70*/  IMAD.IADD R220, R231, 0x1, -R220 ;  /* 0x00000001e7dc7824 */ /* 0x000fe200078e0adc */
[----:B------:R-:W-:Y:S01]  /*0c80*/  LEA.HI R2, R2, R221, RZ, 0x1 ;  /* 0x000000dd02027211 */ /* 0x000fe200078f08ff */
[----:B------:R-:W-:-:S03]  /*0c90*/  ULOP3.LUT UR4, UR4, 0x1, URZ, 0xfc, !UPT ;  /* 0x0000000104047892 */ /* 0x000fc6000f8efc3f */
[----:B------:R-:W-:Y:S02]  /*0ca0*/  SHF.R.S32.HI R7, RZ, 0x1f, R220 ;  /* 0x0000001fff077819 */ /* 0x000fe400000114dc */
[----:B------:R-:W-:Y:S01]  /*0cb0*/  LOP3.LUT R2, R2, 0x3fffffe, RZ, 0xc0, !PT ;  /* 0x03fffffe02027812 */ /* 0x000fe200078ec0ff */
[----:B------:R-:W-:Y:S01]  /*0cc0*/  IMAD.U32 R226, RZ, RZ, UR4 ;  /* 0x00000004ffe27e24 */ /* 0x000fe2000f8e00ff */
[CC--:B------:R-:W-:Y:S02]  /*0cd0*/  LEA.HI R8, R7.reuse, R220.reuse, RZ, 0x2 ;  /* 0x000000dc07087211 */ /* 0x0c0fe400078f10ff */
[----:B------:R-:W-:Y:S01]  /*0ce0*/  LEA.HI R7, R7, R220, RZ, 0x5 ;  /* 0x000000dc07077211 */ /* 0x000fe200078f28ff */
[----:B------:R-:W-:Y:S01]  /*0cf0*/  IMAD.IADD R222, R221, 0x1, -R2 ;  /* 0x00000001ddde7824 */ /* 0x000fe200078e0a02 */
[--C-:B------:R-:W-:Y:S02]  /*0d00*/  SHF.R.S32.HI R9, RZ, 0x2, R8.reuse ;  /* 0x00000002ff097819 */ /* 0x100fe40000011408 */
[----:B------:R-:W-:-:S02]  /*0d10*/  SHF.R.S32.HI R10, RZ, 0x1f, R8 ;  /* 0x0000001fff0a7819 */ /* 0x000fc40000011408 */
[----:B------:R-:W-:Y:S02]  /*0d20*/  LOP3.LUT R2, R0, 0xfffffff8, RZ, 0xc0, !PT ;  /* 0xfffffff800027812 */ /* 0x000fe400078ec0ff */
[----:B------:R-:W-:Y:S02]  /*0d30*/  LEA.HI R10, R10, R9, RZ, 0x3 ;  /* 0x000000090a0a7211 */ /* 0x000fe400078f18ff */
[----:B------:R-:W-:Y:S01]  /*0d40*/  SHF.R.S32.HI R7, RZ, 0x5, R7 ;  /* 0x00000005ff077819 */ /* 0x000fe20000011407 */
[----:B------:R-:W-:Y:S01]  /*0d50*/  IMAD.IADD R213, R231, 0x1, -R2 ;  /* 0x00000001e7d57824 */ /* 0x000fe200078e0a02 */
[----:B------:R-:W-:Y:S02]  /*0d60*/  LOP3.LUT R10, R10, 0xfffffff8, RZ, 0xc0, !PT ;  /* 0xfffffff80a0a7812 */ /* 0x000fe400078ec0ff */
[----:B------:R-:W-:Y:S01]  /*0d70*/  LOP3.LUT R5, R8, 0x7ffffffc, RZ, 0xc0, !PT ;  /* 0x7ffffffc08057812 */ /* 0x000fe200078ec0ff */
[----:B------:R-:W-:Y:S02]  /*0d80*/  IMAD.SHL.U32 R18, R213, 0x8, RZ ;  /* 0x00000008d5127824 */ /* 0x000fe400078e00ff */
[----:B------:R-:W-:-:S02]  /*0d90*/  IMAD.IADD R10, R9, 0x1, -R10 ;  /* 0x00000001090a7824 */ /* 0x000fc400078e0a0a */
[C---:B------:R-:W-:Y:S01]  /*0da0*/  VIADD R23, R18.reuse, 0x40 ;  /* 0x0000004012177836 */ /* 0x040fe20000000000 */
[----:B------:R-:W-:Y:S01]  /*0db0*/  SHF.R.S32.HI R230, RZ, 0x1f, R18 ;  /* 0x0000001fffe67819 */ /* 0x000fe20000011412 */
[----:B------:R-:W-:Y:S02]  /*0dc0*/  IMAD R7, R7, 0x10, R10 ;  /* 0x0000001007077824 */ /* 0x000fe400078e020a */
[C---:B------:R-:W-:Y:S01]  /*0dd0*/  VIADD R22, R18.reuse, 0x80 ;  /* 0x0000008012167836 */ /* 0x040fe20000000000 */
[----:B------:R-:W-:Y:S01]  /*0de0*/  SHF.R.S32.HI R229, RZ, 0x1f, R23 ;  /* 0x0000001fffe57819 */ /* 0x000fe20000011417 */
[----:B------:R-:W-:Y:S02]  /*0df0*/  VIADD R212, R18, 0xc0 ;  /* 0x000000c012d47836 */ /* 0x000fe40000000000 */
[----:B------:R-:W-:Y:S01]  /*0e00*/  IMAD.IADD R5, R220, 0x1, -R5 ;  /* 0x00000001dc057824 */ /* 0x000fe200078e0a05 */
[----:B------:R-:W-:Y:S01]  /*0e10*/  SHF.R.S32.HI R228, RZ, 0x1f, R22 ;  /* 0x0000001fffe47819 */ /* 0x000fe20000011416 */
[----:B------:R-:W-:Y:S01]  /*0e20*/  IMAD R222, R222, 0x40, R7 ;  /* 0x00000040dede7824 */ /* 0x000fe200078e0207 */
[----:B------:R-:W-:Y:S01]  /*0e30*/  SHF.R.S32.HI R227, RZ, 0x1f, R212 ;  /* 0x0000001fffe37819 */ /* 0x000fe200000114d4 */
[----:B------:R-:W-:-:S02]  /*0e40*/  IMAD R223, R5, R6, 0x50 ;  /* 0x0000005005df7424 */ /* 0x000fc400078e0206 */
[----:B------:R-:W-:Y:S02]  /*0e50*/  IMAD.MOV.U32 R7, RZ, RZ, R15 ;  /* 0x000000ffff077224 */ /* 0x000fe400078e000f */
[----:B------:R-:W-:-:S07]  /*0e60*/  IMAD R224, R3, 0x8, R222 ;  /* 0x0000000803e07824 */ /* 0x000fce00078e02de */
.L_x_431:
[----:B0-23--:R-:W0:Y:S01]  /*0e70*/  LDC.64 R2, c[0x0][0xc88] ;  /* 0x00032200ff027b82 */ /* 0x00de220000000a00 */
[----:B------:R-:W-:Y:S01]  /*0e80*/  ULDC.64 UR12, c[0x0][0x208] ;  /* 0x00008200000c7ab9 */ /* 0x000fe20000000a00 */
[----:B------:R-:W-:Y:S01]  /*0e90*/  ULDC.64 UR8, c[0x0][0xa28] ;  /* 0x00028a0000087ab9 */ /* 0x000fe20000000a00 */
[----:B------:R-:W-:Y:S01]  /*0ea0*/  ULDC.64 UR10, c[0x0][0xa20] ;  /* 0x00028800000a7ab9 */ /* 0x000fe20000000a00 */
[----:B0-----:R-:W-:-:S06]  /*0eb0*/  IMAD.WIDE R2, R7, 0x4, R2 ;  /* 0x0000000407027825 */ /* 0x001fcc00078e0202 */
[----:B------:R-:W2:Y:S01]  /*0ec0*/  LDG.E R2, desc[UR12][R2.64] ;  /* 0x0000000c02027981 */ /* 0x000ea2000c1e1900 */
[----:B------:R-:W-:Y:S02]  /*0ed0*/  UISETP.NE.U32.AND UP0, UPT, UR8, URZ, UPT ;  /* 0x0000003f0800728c */ /* 0x000fe4000bf05070 */
[----:B------:R-:W-:Y:S02]  /*0ee0*/  UISETP.NE.U32.AND UP1, UPT, UR10, URZ, UPT ;  /* 0x0000003f0a00728c */ /* 0x000fe4000bf25070 */
[----:B------:R-:W-:Y:S02]  /*0ef0*/  UISETP.NE.AND.EX UP0, UPT, UR9, URZ, UPT, UP0 ;  /* 0x0000003f0900728c */ /* 0x000fe4000bf05300 */
[----:B------:R-:W-:-:S04]  /*0f00*/  UISETP.NE.AND.EX UP1, UPT, UR11, URZ, UPT, UP1 ;  /* 0x0000003f0b00728c */ /* 0x000fc8000bf25310 */
[----:B------:R-:W-:Y:S02]  /*0f10*/  PLOP3.LUT P0, PT, PT, PT, UP0, 0x80, 0x0 ;  /* 0x000000000000781c */ /* 0x000fe40003f0f008 */
[----:B------:R-:W-:Y:S02]  /*0f20*/  PLOP3.LUT P1, PT, PT, PT, UP1, 0x80, 0x0 ;  /* 0x000000000000781c */ /* 0x000fe40003f2f018 */
[----:B--2---:R-:W-:-:S13]  /*0f30*/  R2UR UR4, R2 ;  /* 0x00000000020472ca */ /* 0x004fda00000e0000 */
[----:B------:R-:W-:Y:S02]  /*0f40*/  USHF.R.S32.HI UR7, URZ, 0x1f, UR4 ;  /* 0x0000001f3f077899 */ /* 0x000fe40008011404 */
[----:B------:R-:W-:Y:S01]  /*0f50*/  IMAD.U32 R216, RZ, RZ, UR4 ;  /* 0x00000004ffd87e24 */ /* 0x000fe2000f8e00ff */
[----:B------:R-:W-:Y:S02]  /*0f60*/  @UP0 ULEA UR8, UP2, UR4, UR8, 0x2 ;  /* 0x0000000804080291 */ /* 0x000fe4000f84103f */
[----:B------:R-:W-:Y:S02]  /*0f70*/  @UP1 ULEA UR10, UP3, UR4, UR10, 0x2 ;  /* 0x0000000a040a1291 */ /* 0x000fe4000f86103f */
[----:B------:R-:W-:Y:S01]  /*0f80*/  @UP0 ULEA.HI.X UR9, UR4, UR9, UR7, 0x2, UP2 ;  /* 0x0000000904090291 */ /* 0x000fe200090f1407 */
[----:B------:R-:W-:Y:S01]  /*0f90*/  IMAD.U32 R214, RZ, RZ, UR6 ;  /* 0x00000006ffd67e24 */ /* 0x000fe2000f8e00ff */
[----:B------:R-:W-:Y:S01]  /*0fa0*/  @UP1 ULEA.HI.X UR11, UR4, UR11, UR7, 0x2, UP3 ;  /* 0x0000000b040b1291 */ /* 0x000fe200098f1407 */
[----:B------:R-:W-:Y:S01]  /*0fb0*/  IMAD.U32 R2, RZ, RZ, UR8 ;  /* 0x00000008ff027e24 */ /* 0x000fe2000f8e00ff */
[----:B------:R-:W-:Y:S01]  /*0fc0*/  ULDC UR6, c[0x0][0x2f0] ;  /* 0x0000bc0000067ab9 */ /* 0x000fe20000000800 */
[----:B------:R-:W-:Y:S01]  /*0fd0*/  IMAD.U32 R4, RZ, RZ, UR10 ;  /* 0x0000000aff047e24 */ /* 0x000fe2000f8e00ff */
[----:B------:R-:W-:Y:S01]  /*0fe0*/  ULDC UR4, c[0x0][0x424] ;  /* 0x0001090000047ab9 */ /* 0x000fe20000000800 */
[----:B------:R-:W-:Y:S01]  /*0ff0*/  IMAD.U32 R3, RZ, RZ, UR9 ;  /* 0x00000009ff037e24 */ /* 0x000fe2000f8e00ff */
[----:B------:R-:W-:Y:S01]  /*1000*/  ULDC.64 UR8, c[0x0][0x418] ;  /* 0x0001060000087ab9 */ /* 0x000fe20000000a00 */
[----:B------:R-:W-:Y:S01]  /*1010*/  IMAD.U32 R5, RZ, RZ, UR11 ;  /* 0x0000000bff057e24 */ /* 0x000fe2000f8e00ff */
[----:B------:R-:W-:Y:S01]  /*1020*/  UMOV UR60, URZ ;  /* 0x0000003f003c7c82 */ /* 0x000fe20008000000 */
[----:B------:R-:W-:Y:S01]  /*1030*/  IMAD.U32 R219, RZ, RZ, UR7 ;  /* 0x00000007ffdb7e24 */ /* 0x000fe2000f8e00ff */
[----:B------:R-:W2:Y:S04]  /*1040*/  @P0 LDG.E R2, desc[UR12][R2.64] ;  /* 0x0000000c02020981 */ /* 0x000ea8000c1e1900 */
[----:B------:R-:W3:Y:S01]  /*1050*/  @P1 LDG.E R4, desc[UR12][R4.64] ;  /* 0x0000000c04041981 */ /* 0x000ee2000c1e1900 */
[----:B------:R-:W-:Y:S01]  /*1060*/  UISETP.NE.U32.AND UP0, UPT, UR8, URZ, UPT ;  /* 0x0000003f0800728c */ /* 0x000fe2000bf05070 */
[----:B------:R-:W-:Y:S01]  /*1070*/  IMAD.MOV.U32 R0, RZ, RZ, RZ ;  /* 0x000000ffff007224 */ /* 0x000fe200078e00ff */
[----:B------:R-:W-:-:S02]  /*1080*/  CS2R R150, SRZ ;  /* 0x0000000000967805 */ /* 0x000fc4000001ff00 */
[----:B------:R-:W-:Y:S01]  /*1090*/  CS2R R148, SRZ ;  /* 0x0000000000947805 */ /* 0x000fe2000001ff00 */
[----:B------:R-:W-:Y:S01]  /*10a0*/  UISETP.NE.AND.EX UP0, UPT, UR9, URZ, UPT, UP0 ;  /* 0x0000003f0900728c */ /* 0x000fe2000bf05300 */
[----:B------:R-:W-:Y:S02]  /*10b0*/  CS2R R146, SRZ ;  /* 0x0000000000927805 */ /* 0x000fe4000001ff00 */
[----:B------:R-:W-:Y:S02]  /*10c0*/  CS2R R144, SRZ ;  /* 0x0000000000907805 */ /* 0x000fe4000001ff00 */
[----:B------:R-:W-:Y:S01]  /*10d0*/  CS2R R142, SRZ ;  /* 0x00000000008e7805 */ /* 0x000fe2000001ff00 */
[----:B------:R-:W-:Y:S01]  /*10e0*/  USEL UR4, UR4, 0x1, UP0 ;  /* 0x0000000104047887 */ /* 0x000fe20008000000 */
[----:B------:R-:W-:Y:S02]  /*10f0*/  CS2R R140, SRZ ;  /* 0x00000000008c7805 */ /* 0x000fe4000001ff00 */
[----:B------:R-:W-:-:S02]  /*1100*/  CS2R R138, SRZ ;  /* 0x00000000008a7805 */ /* 0x000fc4000001ff00 */
[----:B------:R-:W-:Y:S01]  /*1110*/  CS2R R136, SRZ ;  /* 0x0000000000887805 */ /* 0x000fe2000001ff00 */
[----:B------:R-:W-:Y:S01]  /*1120*/  UIMAD UR4, UR4, UR6, URZ ;  /* 0x00000006040472a4 */ /* 0x000fe2000f8e023f */
        /* <DEDUP_REMOVED lines=19> */
[----:B------:R-:W-:Y:S01]  /*1260*/  CS2R R96, SRZ ;  /* 0x0000000000607805 */ /* 0x000fe2000001ff00 */
[----:B------:R-:W-:Y:S01]  /*1270*/  IMAD.MOV.U32 R165, RZ, RZ, RZ ;  /* 0x000000ffffa57224 */ /* 0x000fe200078e00ff */
[----:B------:R-:W-:Y:S02]  /*1280*/  CS2R R86, SRZ ;  /* 0x0000000000567805 */ /* 0x000fe4000001ff00 */
[----:B------:R-:W-:Y:S02]  /*1290*/  CS2R R92, SRZ ;  /* 0x00000000005c7805 */ /* 0x000fe4000001ff00 */
[----:B------:R-:W-:-:S02]  /*12a0*/  CS2R R90, SRZ ;  /* 0x00000000005a7805 */ /* 0x000fc4000001ff00 */
[----:B------:R-:W-:Y:S02]  /*12b0*/  CS2R R88, SRZ ;  /* 0x0000000000587805 */ /* 0x000fe4000001ff00 */
[----:B------:R-:W-:Y:S02]  /*12c0*/  CS2R R82, SRZ ;  /* 0x0000000000527805 */ /* 0x000fe4000001ff00 */
[----:B-1----:R-:W-:Y:S02]  /*12d0*/  CS2R R84, SRZ ;  /* 0x0000000000547805 */ /* 0x002fe4000001ff00 */
[----:B------:R-:W-:Y:S01]  /*12e0*/  CS2R R80, SRZ ;  /* 0x0000000000507805 */ /* 0x000fe2000001ff00 */
[----:B------:R-:W-:Y:S01]  /*12f0*/  IMAD.MOV.U32 R19, RZ, RZ, RZ ;  /* 0x000000ffff137224 */ /* 0x000fe200078e00ff */
[----:B------:R-:W-:Y:S02]  /*1300*/  CS2R R74, SRZ ;  /* 0x00000000004a7805 */ /* 0x000fe4000001ff00 */
[----:B------:R-:W-:-:S02]  /*1310*/  CS2R R76, SRZ ;  /* 0x00000000004c7805 */ /* 0x000fc4000001ff00 */
[----:B------:R-:W-:Y:S02]  /*1320*/  MOV R153, RZ ;  /* 0x000000ff00997202 */ /* 0x000fe40000000f00 */
        /* <DEDUP_REMOVED lines=15> */
[----:B------:R-:W-:Y:S01]  /*1420*/  CS2R R44, SRZ ;  /* 0x00000000002c7805 */ /* 0x000fe2000001ff00 */
[----:B------:R-:W-:Y:S02]  /*1430*/  IMAD.MOV.U32 R41, RZ, RZ, RZ ;  /* 0x000000ffff297224 */ /* 0x000fe400078e00ff */
[----:B------:R-:W-:Y:S01]  /*1440*/  IMAD.U32 R215, RZ, RZ, UR5 ;  /* 0x00000005ffd77e24 */ /* 0x000fe2000f8e00ff */
[----:B--2---:R-:W-:-:S02]  /*1450*/  @P0 R2UR UR60, R2 ;  /* 0x00000000023c02ca */ /* 0x004fc400000e0000 */
[----:B------:R-:W-:Y:S02]  /*1460*/  CS2R R2, SRZ ;  /* 0x0000000000027805 */ /* 0x000fe4000001ff00 */
[----:B------:R-:W-:Y:S02]  /*1470*/  PLOP3.LUT P0, PT, PT, PT, PT, 0x80, 0x0 ;  /* 0x000000000000781c */ /* 0x000fe40003f0f070 */
[----:B---3--:R-:W-:Y:S01]  /*1480*/  @P1 R2UR UR4, R4 ;  /* 0x00000000040412ca */ /* 0x008fe200000e0000 */
[----:B----4-:R-:W-:-:S14]  /*1490*/  @P1 BRA `(.L_x_389) ;  /* 0x00000000003c1947 */ /* 0x010fdc0003800000 */
[----:B------:R-:W-:Y:S02]  /*14a0*/  ULDC.64 UR6, c[0x0][0xa08] ;  /* 0x0002820000067ab9 */ /* 0x000fe40000000a00 */
[----:B------:R-:W-:-:S04]  /*14b0*/  ISETP.NE.U32.AND P1, PT, RZ, UR6, PT ;  /* 0x00000006ff007c0c */ /* 0x000fc8000bf25070 */
[----:B------:R-:W-:-:S13]  /*14c0*/  ISETP.NE.AND.EX P1, PT, RZ, UR7, PT, P1 ;  /* 0x00000007ff007c0c */ /* 0x000fda000bf25310 */
[----:B------:R-:W-:Y:S05]  /*14d0*/  @!P1 BRA `(.L_x_389) ;  /* 0x00000000002c9947 */ /* 0x000fea0003800000 */
[----:B------:R-:W-:Y:S01]  /*14e0*/  R2UR UR8, R216 ;  /* 0x00000000d80872ca */ /* 0x000fe200000e0000 */
[----:B------:R-:W-:Y:S01]  /*14f0*/  ULDC.64 UR4, c[0x0][0xa08] ;  /* 0x0002820000047ab9 */ /* 0x000fe20000000a00 */
[----:B------:R-:W-:-:S11]  /*1500*/  ULDC.64 UR6, c[0x0][0x208] ;  /* 0x0000820000067ab9 */ /* 0x000fd60000000a00 */
[----:B------:R-:W-:-:S06]  /*1510*/  UIMAD.WIDE UR4, UR8, 0x4, UR4 ;  /* 0x00000004080478a5 */ /* 0x000fcc000f8e0204 */
[----:B------:R-:W-:Y:S02]  /*1520*/  IMAD.U32 R4, RZ, RZ, UR4 ;  /* 0x00000004ff047e24 */ /* 0x000fe4000f8e00ff */
[----:B------:R-:W-:-:S05]  /*1530*/  IMAD.U32 R5, RZ, RZ, UR5 ;  /* 0x00000005ff057e24 */ /* 0x000fca000f8e00ff */
[----:B------:R-:W2:Y:S04]  /*1540*/  LDG.E R7, desc[UR6][R4.64] ;  /* 0x0000000604077981 */ /* 0x000ea8000c1e1900 */
[----:B------:R-:W3:Y:S01]  /*1550*/  LDG.E R6, desc[UR6][R4.64+0x4] ;  /* 0x0000040604067981 */ /* 0x000ee2000c1e1900 */
[----:B--2---:R-:W-:Y:S02]  /*1560*/  R2UR UR4, R7 ;  /* 0x00000000070472ca */ /* 0x004fe400000e0000 */
[----:B---3--:R-:W-:-:S13]  /*1570*/  R2UR UR5, R6 ;  /* 0x00000000060572ca */ /* 0x008fda00000e0000 */
[----:B------:R-:W-:-:S12]  /*1580*/  UIADD3 UR4, -UR4, UR5, URZ ;  /* 0x0000000504047290 */ /* 0x000fd8000fffe13f */
.L_x_389:
[----:B------:R-:W-:Y:S01]  /*1590*/  UIADD3 UR60, -UR60, UR4, URZ ;  /* 0x000000043c3c7290 */ /* 0x000fe2000fffe13f */
[----:B------:R-:W-:Y:S01]  /*15a0*/  IMAD.MOV.U32 R40, RZ, RZ, RZ ;  /* 0x000000ffff287224 */ /* 0x000fe200078e00ff */
[----:B------:R-:W-:Y:S02]  /*15b0*/  CS2R R162, SRZ ;  /* 0x0000000000a27805 */ /* 0x000fe4000001ff00 */
[----:B------:R-:W-:Y:S01]  /*15c0*/  CS2R R34, SRZ ;  /* 0x0000000000227805 */ /* 0x000fe2000001ff00 */
[----:B------:R-:W-:Y:S01]  /*15d0*/  UIADD3 UR4, UR60, 0x4f, URZ ;  /* 0x0000004f3c047890 */ /* 0x000fe2000fffe03f */
[----:B------:R-:W-:Y:S01]  /*15e0*/  CS2R R36, SRZ ;  /* 0x0000000000247805 */ /* 0x000fe2000001ff00 */
[----:B------:R-:W-:Y:S01]  /*15f0*/  UISETP.GE.AND UP0, UPT, UR60, 0x1, UPT ;  /* 0x000000013c00788c */ /* 0x000fe2000bf06270 */
[----:B------:R-:W-:Y:S01]  /*1600*/  CS2R R32, SRZ ;  /* 0x0000000000207805 */ /* 0x000fe2000001ff00 */
[----:B------:R-:W-:Y:S01]  /*1610*/  UIMAD.WIDE UR4, UR4, 0x66666667, URZ ;  /* 0x66666667040478a5 */ /* 0x000fe2000f8e023f */
[----:B------:R-:W-:Y:S01]  /*1620*/  IMAD.MOV.U32 R8, RZ, RZ, RZ ;  /* 0x000000ffff087224 */ /* 0x000fe200078e00ff */
[----:B------:R-:W-:-:S02]  /*1630*/  CS2R R26, SRZ ;  /* 0x00000000001a7805 */ /* 0x000fc4000001ff00 */
[----:B------:R-:W-:Y:S02]  /*1640*/  CS2R R28, SRZ ;  /* 0x00000000001c7805 */ /* 0x000fe4000001ff00 */
[----:B------:R-:W-:Y:S01]  /*1650*/  PLOP3.LUT P1, PT, PT, PT, UP0, 0x80, 0x0 ;  /* 0x000000000000781c */ /* 0x000fe20003f2f008 */
[----:B------:R-:W-:Y:S01]  /*1660*/  USHF.R.U32.HI UR4, URZ, 0x1f, UR5 ;  /* 0x0000001f3f047899 */ /* 0x000fe20008011605 */
[----:B------:R-:W-:Y:S01]  /*1670*/  IMAD.MOV.U32 R164, RZ, RZ, RZ ;  /* 0x000000ffffa47224 */ /* 0x000fe200078e00ff */
[----:B------:R-:W-:Y:S02]  /*1680*/  CS2R R24, SRZ ;  /* 0x0000000000187805 */ /* 0x000fe4000001ff00 */
[----:B------:R-:W-:-:S06]  /*1690*/  ULEA.HI.SX32 UR4, UR5, UR4, 0x1b ;  /* 0x0000000405047291 */ /* 0x000fcc000f8fda3f */
[----:B------:R-:W-:Y:S02]  /*16a0*/  IMAD.U32 R152, RZ, RZ, UR4 ;  /* 0x00000004ff987e24 */ /* 0x000fe4000f8e00ff */
[----:B------:R-:W-:Y:S05]  /*16b0*/  @!P1 BRA `(.L_x_390) ;  /* 0x0000009c00649947 */ /* 0x000fea0003800000 */
[----:B------:R-:W0:Y:S01]  /*16c0*/  SHFL.IDX PT, R0, R221, RZ, 0x1f ;  /* 0x00001fffdd007589 */ /* 0x000e2200000e0000 */
[----:B------:R-:W1:Y:S01]  /*16d0*/  S2UR UR7, SR_CgaCtaId ;  /* 0x00000000000779c3 */ /* 0x000e620000008800 */
[----:B------:R-:W-:Y:S01]  /*16e0*/  UMOV UR6, 0x400 ;  /* 0x0000040000067882 */ /* 0x000fe20000000000 */
[----:B0-----:R-:W-:Y:S01]  /*16f0*/  R2UR UR4, R0 ;  /* 0x00000000000472ca */ /* 0x001fe200000e0000 */
[----:B-1----:R-:W-:-:S04]  /*1700*/  ULEA UR6, UR7, UR6, 0x18 ;  /* 0x0000000607067291 */ /* 0x002fc8000f8ec03f */
[----:B------:R-:W-:-:S04]  /*1710*/  UIADD3 UR6, UR6, 0x14400, URZ ;  /* 0x0001440006067890 */ /* 0x000fc8000fffe03f */
[----:B------:R-:W-:-:S04]  /*1720*/  ULOP3.LUT UP0, URZ, UR6, 0x9f, URZ, 0xc0, !UPT ;  /* 0x0000009f063f7892 */ /* 0x000fc8000f80c03f */
[----:B------:R-:W-:Y:S02]  /*1730*/  ULEA.HI UR5, UR4, UR4, URZ, 0x1 ;  /* 0x0000000404057291 */ /* 0x000fe4000f8f083f */
[----:B------:R-:W-:Y:S02]  /*1740*/  PLOP3.LUT P0, PT, PT, PT, UP0, 0x80, 0x0 ;  /* 0x000000000000781c */ /* 0x000fe40003f0f008 */
[----:B------:R-:W-:-:S04]  /*1750*/  ULOP3.LUT UR5, UR5, 0x1e, URZ, 0xc0, !UPT ;  /* 0x0000001e05057892 */ /* 0x000fc8000f8ec03f */
[----:B------:R-:W-:-:S04]  /*1760*/  UIADD3 UR5, UR4, -UR5, URZ ;  /* 0x8000000504057290 */ /* 0x000fc8000fffe03f */
[----:B------:R-:W-:-:S04]  /*1770*/  ULEA UR5, UR5, UR6, 0xd ;  /* 0x0000000605057291 */ /* 0x000fc8000f8e683f */
[----:B------:R-:W-:-:S04]  /*1780*/  USHF.R.U32.HI UR5, URZ, 0x4, UR5 ;  /* 0x000000043f057899 */ /* 0x000fc80008011605 */
[----:B------:R-:W-:Y:S01]  /*1790*/  ULOP3.LUT UR36, UR5, 0x3fff, URZ, 0xc0, !UPT ;  /* 0x00003fff05247892 */ /* 0x000fe2000f8ec03f */
[----:B------:R-:W-:Y:S11]  /*17a0*/  @!P0 BRA `(.L_x_391) ;  /* 0x0000000000408947 */ /* 0x000ff60003800000 */
        /* <DEDUP_REMOVED lines=16> */
.L_x_391:
[----:B------:R-:W0:Y:S01]  /*18b0*/  S2UR UR5, SR_CgaCtaId ;  /* 0x00000000000579c3 */ /* 0x000e220000008800 */
[----:B------:R-:W-:Y:S01]  /*18c0*/  LEA.HI R0, R218, R218, RZ, 0x1 ;  /* 0x000000dada007211 */ /* 0x000fe200078f08ff */
[----:B------:R-:W-:Y:S01]  /*18d0*/  UMOV UR4, 0x400 ;  /* 0x0000040000047882 */ /* 0x000fe20000000000 */
[----:B------:R-:W-:Y:S01]  /*18e0*/  R2UR UR6, R226 ;  /* 0x00000000e20672ca */ /* 0x000fe200000e0000 */
[----:B------:R-:W-:Y:S01]  /*18f0*/  BSSY B0, `(.L_x_392) ;  /* 0x000000a000007945 */ /* 0x000fe20003800000 */
[----:B------:R-:W-:-:S05]  /*1900*/  LOP3.LUT R3, R0, 0xfffffffe, RZ, 0xc0, !PT ;  /* 0xfffffffe00037812 */ /* 0x000fca00078ec0ff */
[----:B------:R-:W-:-:S05]  /*1910*/  IMAD.IADD R0, R218, 0x1, -R3 ;  /* 0x00000001da007824 */ /* 0x000fca00078e0a03 */
[----:B------:R-:W-:Y:S01]  /*1920*/  SHF.L.U32 R0, R0, 0x1f, RZ ;  /* 0x0000001f00007819 */ /* 0x000fe200000006ff */
[----:B------:R-:W-:-:S05]  /*1930*/  IMAD.U32 R2, RZ, RZ, UR6 ;  /* 0x00000006ff027e24 */ /* 0x000fca000f8e00ff */
[----:B------:R-:W-:Y:S01]  /*1940*/  ISETP.NE.AND P0, PT, R2, 0x3, PT ;  /* 0x000000030200780c */ /* 0x000fe20003f05270 */
[----:B0-----:R-:W-:-:S06]  /*1950*/  ULEA UR4, UR5, UR4, 0x18 ;  /* 0x0000000405047291 */ /* 0x001fcc000f8ec03f */
[----:B------:R-:W-:-:S04]  /*1960*/  IMAD.U32 R5, RZ, RZ, UR4 ;  /* 0x00000004ff057e24 */ /* 0x000fc8000f8e00ff */
[----:B------:R-:W0:Y:S02]  /*1970*/  SYNCS.PHASECHK.TRANS64.TRYWAIT P1, [R5+URZ+0x38800], R0 ;  /* 0x03880000050075a7 */ /* 0x000e24000802017f */
[----:B0-----:R-:W-:Y:S05]  /*1980*/  @!P1 BRA `(.L_x_393) ;  /* 0x0000013800349947 */ /* 0x001fea0003800000 */
.L_x_567:
[----:B------:R-:W-:Y:S05]  /*1990*/  BSYNC B0 ;  /* 0x0000000000007941 */ /* 0x000fea0003800000 */
.L_x_392:
[----:B------:R-:W-:Y:S05]  /*19a0*/  @!P0 BRA `(.L_x_394) ;  /* 0x0000000000048947 */ /* 0x000fea0003800000 */
[----:B------:R-:W-:Y:S01]  /*19b0*/  BPT.TRAP 0x1 ;  /* 0x000000040000795c */ /* 0x000fe20000300000 */
.L_x_394:
[----:B0-----:R-:W-:Y:S01]  /*19c0*/  IMAD R0, R16, 0x8, R5 ;  /* 0x0000000810007824 */ /* 0x001fe200078e0205 */
[----:B------:R-:W-:-:S04]  /*19d0*/  SHF.L.U32 R3, R17, 0x1f, RZ ;  /* 0x0000001f11037819 */ /* 0x000fc800000006ff */
[----:B------:R0:W1:Y:S01]  /*19e0*/  SYNCS.PHASECHK.TRANS64.TRYWAIT P2, [R0+URZ+0x38830], R3 ;  /* 0x03883003000075a7 */ /* 0x000062000804017f */
[----:B------:R-:W-:Y:S05]  /*19f0*/  @!P0 BRA `(.L_x_395) ;  /* 0x0000000000048947 */ /* 0x000fea0003800000 */
[----:B------:R-:W-:Y:S01]  /*1a00*/  BPT.TRAP 0x1 ;  /* 0x000000040000795c */ /* 0x000fe20000300000 */
.L_x_395:
[----:B------:R-:W2:Y:S01]  /*1a10*/  S2R R2, SR_TID.X ;  /* 0x0000000000027919 */ /* 0x000ea20000002100 */
[----:B------:R-:W-:Y:S01]  /*1a20*/  IMAD.MOV.U32 R151, RZ, RZ, RZ ;  /* 0x000000ffff977224 */ /* 0x000fe200078e00ff */
[----:B--2---:R-:W-:Y:S01]  /*1a30*/  LOP3.LUT P1, RZ, R2, 0x7f, RZ, 0xc0, !PT ;  /* 0x0000007f02ff7812 */ /* 0x004fe2000782c0ff */
[----:B-1----:R-:W-:-:S12]  /*1a40*/  @P2 BRA `(.L_x_396) ;  /* 0x0000000000082947 */ /* 0x002fd80003800000 */
[----:B------:R-:W1:Y:S02]  /*1a50*/  SYNCS.PHASECHK.TRANS64.TRYWAIT P2, [R0+URZ+0x38830], R3 ;  /* 0x03883003000075a7 */ /* 0x000e64000804017f */
[----:B-1----:R-:W-:Y:S05]  /*1a60*/  @!P2 BRA `(.L_x_397) ;  /* 0x000001380010a947 */ /* 0x002fea0003800000 */
.L_x_396:
[----:B------:R-:W-:Y:S05]  /*1a70*/  WARPSYNC.ALL ;  /* 0x0000000000007948 */ /* 0x000fea0003800000 */
[----:B------:R-:W-:Y:S01]  /*1a80*/  R2UR UR4, R5 ;  /* 0x00000000050472ca */ /* 0x000fe200000e0000 */
[----:B------:R-:W-:Y:S01]  /*1a90*/  ULOP3.LUT UR5, UR36, 0x10000, URZ, 0xfc, !UPT ;  /* 0x0001000024057892 */ /* 0x000fe2000f8efc3f */
[----:B------:R-:W-:Y:S01]  /*1aa0*/  R2UR UR6, R16 ;  /* 0x00000000100672ca */ /* 0x000fe200000e0000 */
[----:B------:R-:W-:Y:S01]  /*1ab0*/  WARPGROUP.ARRIVE ;  /* 0x00000000000079c5 */ /* 0x000fe20000000000 */
[----:B------:R-:W-:Y:S01]  /*1ac0*/  UMOV UR9, 0x40000040 ;  /* 0x4000004000097882 */ /* 0x000fe20000000000 */
[----:B------:R-:W-:Y:S01]  /*1ad0*/  UMOV UR11, 0x40000040 ;  /* 0x40000040000b7882 */ /* 0x000fe20000000000 */
[----:B------:R-:W-:Y:S01]  /*1ae0*/  UMOV UR21, UR9 ;  /* 0x0000000900157c82 */ /* 0x000fe20008000000 */
[----:B------:R-:W-:Y:S01]  /*1af0*/  IMAD.U32 R13, RZ, RZ, UR9 ;  /* 0x00000009ff0d7e24 */ /* 0x000fe2000f8e00ff */
[----:B------:R-:W-:Y:S01]  /*1b00*/  UMOV UR8, UR5 ;  /* 0x0000000500087c82 */ /* 0x000fe20008000000 */
[----:B------:R-:W-:Y:S01]  /*1b10*/  UMOV UR13, UR21 ;  /* 0x00000015000d7c82 */ /* 0x000fe20008000000 */
[----:B------:R-:W-:Y:S01]  /*1b20*/  UMOV UR20, UR8 ;  /* 0x0000000800147c82 */ /* 0x000fe20008000000 */
[----:B------:R-:W-:Y:S01]  /*1b30*/  IMAD.U32 R12, RZ, RZ, UR8 ;  /* 0x00000008ff0c7e24 */ /* 0x000fe2000f8e00ff */
[----:B------:R-:W-:Y:S01]  /*1b40*/  UMOV UR12, UR20 ;  /* 0x00000014000c7c82 */ /* 0x000fe20008000000 */
[----:B------:R-:W-:Y:S01]  /*1b50*/  UIADD3 UR4, UR4, 0x24400, URZ ;  /* 0x0002440004047890 */ /* 0x000fe2000fffe03f */
[----:B------:R-:W-:Y:S01]  /*1b60*/  P2R R64, PR, RZ, 0x1 ;  /* 0x00000001ff407803 */ /* 0x000fe20000000000 */
[----:B------:R-:W-:Y:S01]  /*1b70*/  UMOV UR15, 0x40000040 ;  /* 0x40000040000f7882 */ /* 0x000fe20000000000 */
[----:B------:R-:W-:Y:S01]  /*1b80*/  UMOV UR16, UR20 ;  /* 0x0000001400107c82 */ /* 0x000fe20008000000 */
[----:B------:R-:W-:Y:S01]  /*1b90*/  USHF.R.U32.HI UR4, URZ, 0x4, UR4 ;  /* 0x000000043f047899 */ /* 0x000fe20008011604 */
[----:B01----:R-:W-:Y:S01]  /*1ba0*/  @!P1 VIADD R0, R0, 0x38840 ;  /* 0x0003884000009836 */ /* 0x003fe20000000000 */
[----:B------:R-:W-:Y:S01]  /*1bb0*/  UMOV UR17, UR21 ;  /* 0x0000001500117c82 */ /* 0x000fe20008000000 */
[----:B------:R-:W-:Y:S01]  /*1bc0*/  UMOV UR19, 0x40000040 ;  /* 0x4000004000137882 */ /* 0x000fe20000000000 */
[----:B------:R-:W-:Y:S01]  /*1bd0*/  ULOP3.LUT UR4, UR4, 0x3fff, URZ, 0xc0, !UPT ;  /* 0x00003fff04047892 */ /* 0x000fe2000f8ec03f */
[--C-:B------:R-:W-:Y:S01]  /*1be0*/  IMAD.MOV.U32 R150, RZ, RZ, R151.reuse ;  /* 0x000000ffff967224 */ /* 0x100fe200078e0097 */
[----:B------:R-:W-:Y:S01]  /*1bf0*/  UMOV UR23, 0x40000040 ;  /* 0x4000004000177882 */ /* 0x000fe20000000000 */
[----:B------:R-:W-:Y:S01]  /*1c00*/  UMOV UR27, 0x40000040 ;  /* 0x40000040001b7882 */ /* 0x000fe20000000000 */
[----:B------:R-:W-:Y:S01]  /*1c10*/  ULOP3.LUT UR7, UR4, 0x10000, URZ, 0xfc, !UPT ;  /* 0x0001000004077892 */ /* 0x000fe2000f8efc3f */
[----:B------:R-:W-:Y:S01]  /*1c20*/  @!P1 PRMT R0, RZ, 0x654, R0 ;  /* 0x00000654ff009816 */ /* 0x000fe20000000000 */
[----:B------:R-:W-:Y:S01]  /*1c30*/  UMOV UR31, 0x40000040 ;  /* 0x40000040001f7882 */ /* 0x000fe20000000000 */
[----:B------:R-:W-:Y:S01]  /*1c40*/  UMOV UR35, 0x40000040 ;  /* 0x4000004000237882 */ /* 0x000fe20000000000 */
[----:B------:R-:W-:Y:S01]  /*1c50*/  UIMAD UR4, UR6, 0xa00, UR7 ;  /* 0x00000a00060478a4 */ /* 0x000fe2000f8e0207 */
[--C-:B------:R-:W-:Y:S01]  /*1c60*/  IMAD.MOV.U32 R149, RZ, RZ, R151.reuse ;  /* 0x000000ffff957224 */ /* 0x100fe200078e0097 */
[----:B------:R-:W-:Y:S01]  /*1c70*/  UIADD3 UR6, UR5, 0x2, URZ ;  /* 0x0000000205067890 */ /* 0x000fe2000fffe03f */
[----:B------:R-:W-:Y:S01]  /*1c80*/  IMAD.U32 R19, RZ, RZ, UR7 ;  /* 0x00000007ff137e24 */ /* 0x000fe2000f8e00ff */
[----:B------:R-:W-:Y:S01]  /*1c90*/  UIADD3 UR14, UR4, 0x100, URZ ;  /* 0x00000100040e7890 */ /* 0x000fe2000fffe03f */
[--C-:B------:R-:W-:Y:S01]  /*1ca0*/  IMAD.MOV.U32 R148, RZ, RZ, R151.reuse ;  /* 0x000000ffff947224 */ /* 0x100fe200078e0097 */
[----:B------:R-:W-:Y:S01]  /*1cb0*/  UIADD3 UR18, UR4, 0x180, URZ ;  /* 0x0000018004127890 */ /* 0x000fe2000fffe03f */
[--C-:B------:R-:W-:Y:S01]  /*1cc0*/  IMAD.MOV.U32 R147, RZ, RZ, R151.reuse ;  /* 0x000000ffff937224 */ /* 0x100fe200078e0097 */
[----:B------:R-:W-:Y:S01]  /*1cd0*/  UMOV UR10, UR4 ;  /* 0x00000004000a7c82 */ /* 0x000fe20008000000 */
[----:B------:R-:W-:Y:S01]  /*1ce0*/  UIADD3 UR7, UR4, 0x2, URZ ;  /* 0x0000000204077890 */ /* 0x000fe2000fffe03f */
        /* <DEDUP_REMOVED lines=36> */
[----:B------:R-:W-:Y:S01]  /*1f30*/  MOV R82, R151 ;  /* 0x0000009700527202 */ /* 0x000fe20000000f00 */
        /* <DEDUP_REMOVED lines=211> */
[----:B------:R-:W-:Y:S02]  /*2c70*/  UIADD3 UR10, UR4, 0x780, URZ ;  /* 0x00000780040a7890 */ /* 0x000fe4000fffe03f */
        /* <DEDUP_REMOVED lines=316> */
[----:B------:R-:W-:Y:S01]  /*4040*/  R2UR UR12, R3 ;  /* 0x00000000030c72ca */ /* 0x000fe200000e0000 */
[----:B------:R-:W-:Y:S01]  /*4050*/  VIADD R3, R223, UR60 ;  /* 0x0000003cdf037c36 */ /* 0x000fe20008000000 */
[----:B------:R-:W-:Y:S01]  /*4060*/  R2UR UR13, R2 ;  /* 0x00000000020d72ca */ /* 0x000fe200000e0000 */
        /* <DEDUP_REMOVED lines=83> */
[----:B------:R-:W-:Y:S01]  /*45a0*/  ISETP.GT.AND P6, PT, R3, 0x11, PT ;  /* 0x000000110300780c */ /* 0x000fe20003fc4270 */
[----:B------:R-:W3:Y:S01]  /*45b0*/  MUFU.TANH R49, R49 ;  /* 0x0000003100317308 */ /* 0x000ee20000002400 */
[----:B--2---:R-:W-:Y:S01]  /*45c0*/  FSEL R15, R15, -INF , P5 ;  /* 0xff8000000f0f7808 */ /* 0x004fe20002800000 */
[----:B------:R-:W-:Y:S01]  /*45d0*/  FMUL.FTZ R55, R55, UR10 ;  /* 0x0000000a37377c20 */ /* 0x000fe20008410000 */
[----:B------:R-:W-:Y:S01]  /*45e0*/  ISETP.GT.AND P5, PT, R3, 0x18, PT ;  /* 0x000000180300780c */ /* 0x000fe20003fa4270 */
[----:B------:R-:W-:Y:S01]  /*45f0*/  IMAD.MOV.U32 R59, RZ, RZ, R151 ;  /* 0x000000ffff3b7224 */ /* 0x000fe200078e0097 */
[----:B0-----:R-:W-:-:S02]  /*4600*/  FSEL R62, R62, -INF , P4 ;  /* 0xff8000003e3e7808 */ /* 0x001fc40002000000 */
        /* <DEDUP_REMOVED lines=64> */
[----:B------:R-:W-:Y:S01]  /*4a10*/  FMNMX.FTZ R21, R45, R4, !PT ;  /* 0x000000042d157209 */ /* 0x000fe20007810000 */
[----:B------:R-:W-:-:S04]  /*4a20*/  ULDC UR5, c[0x0][0x988] ;  /* 0x0002620000057ab9 */ /* 0x000fc80000000800 */
        /* <DEDUP_REMOVED lines=41> */
[----:B-1----:R-:W-:-:S07]  /*4cc0*/  FSEL R25, R25, -INF , P4 ;  /* 0xff80000019197808 */ /* 0x002fce0002000000 */
[----:B------:R-:W1:Y:S01]  /*4cd0*/  MUFU.TANH R29, R29 ;  /* 0x0000001d001d7308 */ /* 0x000e620000002400 */
[----:B0-----:R-:W-:Y:S02]  /*4ce0*/  FSEL R38, R38, -INF , P2 ;  /* 0xff80000026267808 */ /* 0x001fe40001000000 */
[----:B------:R-:W-:Y:S02]  /*4cf0*/  ISETP.GT.AND P2, PT, R3, 0x49, PT ;  /* 0x000000490300780c */ /* 0x000fe40003f44270 */
[----:B------:R-:W-:-:S03]  /*4d00*/  FMNMX.FTZ R3, R25, R4, !PT ;  /* 0x0000000419037209 */ /* 0x000fc60007810000 */
        /* <DEDUP_REMOVED lines=14> */
[----:B0-----:R-:W-:Y:S02]  /*4df0*/  FMNMX.FTZ R14, R3, R4, !PT ;  /* 0x00000004030e7209 */ /* 0x001fe40007810000 */
[----:B------:R-:W-:-:S03]  /*4e00*/  FMNMX.FTZ R3, R2, R15, !PT ;  /* 0x0000000f02037209 */ /* 0x000fc60007810000 */
        /* <DEDUP_REMOVED lines=43> */
[----:B0-----:R-:W-:Y:S01]  /*50c0*/  F2FP.BF16.F32.PACK_AB R208, R57, R56 ;  /* 0x0000003839d0723e */ /* 0x001fe200000010ff */
[----:B------:R-:W-:Y:S01]  /*50d0*/  IMAD.MOV.U32 R64, RZ, RZ, R151 ;  /* 0x000000ffff407224 */ /* 0x000fe200078e0097 */
[----:B------:R-:W-:-:S04]  /*50e0*/  FMNMX.FTZ R14, R38, R3, !PT ;  /* 0x00000003260e7209 */ /* 0x000fc80007810000 */
        /* <DEDUP_REMOVED lines=8> */
[----:B------:R-:W-:Y:S04]  /*5170*/  MUFU.EX2 R52, R52 ;  /* 0x0000003400347308 */ /* 0x000fe80000000800 */
[----:B------:R-:W1:Y:S04]  /*5180*/  SHFL.BFLY PT, R3, R14, 0x2, 0x1f ;  /* 0x0c401f000e037f89 */ /* 0x000e6800000e0000 */
        /* <DEDUP_REMOVED lines=12> */
[----:B-1----:R-:W-:Y:S02]  /*5250*/  FMNMX.FTZ R3, R20, R3, !PT ;  /* 0x0000000314037209 */ /* 0x002fe40007810000 */
[----:B---3--:R-:W-:-:S02]  /*5260*/  F2FP.BF16.F32.PACK_AB R202, R45, R44 ;  /* 0x0000002c2dca723e */ /* 0x008fc400000010ff */
[C---:B------:R-:W-:Y:S01]  /*5270*/  FSETP.NEU.FTZ.AND P2, PT, R3.reuse, -INF , PT ;  /* 0xff8000000300780b */ /* 0x040fe20003f5d000 */
[----:B------:R-:W-:Y:S02]  /*5280*/  FMUL.FTZ R14, R3, UR5 ;  /* 0x00000005030e7c20 */ /* 0x000fe40008410000 */
[----:B------:R-:W-:Y:S03]  /*5290*/  MUFU.EX2 R36, R36 ;  /* 0x0000002400247308 */ /* 0x000fe60000000800 */
[----:B------:R-:W-:Y:S02]  /*52a0*/  FSEL R14, R14, RZ, P2 ;  /* 0x000000ff0e0e7208 */ /* 0x000fe40001000000 */
[----:B------:R-:W-:-:S03]  /*52b0*/  PLOP3.LUT P2, PT, PT, PT, UP0, 0x80, 0x0 ;  /* 0x000000000000781c */ /* 0x000fc60003f4f008 */
[--C-:B------:R-:W-:Y:S01]  /*52c0*/  FFMA.FTZ R2, R2, UR5, -R14.reuse ;  /* 0x0000000502027c23 */ /* 0x100fe2000801080e */
[--C-:B------:R-:W-:Y:S01]  /*52d0*/  FFMA.FTZ R15, R15, UR5, -R14.reuse ;  /* 0x000000050f0f7c23 */ /* 0x100fe2000801080e */
[--C-:B------:R-:W-:Y:S01]  /*52e0*/  FFMA.FTZ R62, R62, UR5, -R14.reuse ;  /* 0x000000053e3e7c23 */ /* 0x100fe2000801080e */
[--C-:B------:R-:W-:Y:S01]  /*52f0*/  FFMA.FTZ R63, R63, UR5, -R14.reuse ;  /* 0x000000053f3f7c23 */ /* 0x100fe2000801080e */
[--C-:B------:R-:W-:Y:S01]  /*5300*/  FFMA.FTZ R50, R50, UR5, -R14.reuse ;  /* 0x0000000532327c23 */ /* 0x100fe2000801080e */
[----:B------:R1:W-:Y:S01]  /*5310*/  MUFU.EX2 R209, R15 ;  /* 0x0000000f00d17308 */ /* 0x0003e20000000800 */
[--C-:B------:R-:W-:Y:S01]  /*5320*/  FFMA.FTZ R51, R51, UR5, -R14.reuse ;  /* 0x0000000533337c23 */ /* 0x100fe2000801080e */
[--C-:B------:R-:W-:Y:S01]  /*5330*/  FFMA.FTZ R54, R54, UR5, -R14.reuse ;  /* 0x0000000536367c23 */ /* 0x100fe2000801080e */
[--C-:B------:R-:W-:Y:S01]  /*5340*/  FFMA.FTZ R55, R55, UR5, -R14.reuse ;  /* 0x0000000537377c23 */ /* 0x100fe2000801080e */
[--C-:B------:R-:W-:Y:S01]  /*5350*/  FFMA.FTZ R42, R42, UR5, -R14.reuse ;  /* 0x000000052a2a7c23 */ /* 0x100fe2000801080e */
[--C-:B------:R-:W-:Y:S01]  /*5360*/  FFMA.FTZ R43, R43, UR5, -R14.reuse ;  /* 0x000000052b2b7c23 */ /* 0x100fe2000801080e */
[--C-:B------:R-:W-:Y:S01]  /*5370*/  FFMA.FTZ R46, R46, UR5, -R14.reuse ;  /* 0x000000052e2e7c23 */ /* 0x100fe2000801080e */
[--C-:B------:R-:W-:Y:S01]  /*5380*/  FFMA.FTZ R47, R47, UR5, -R14.reuse ;  /* 0x000000052f2f7c23 */ /* 0x100fe2000801080e */
[----:B------:R-:W3:Y:S01]  /*5390*/  MUFU.EX2 R2, R2 ;  /* 0x0000000200027308 */ /* 0x000ee20000000800 */
[----:B-1----:R-:W-:Y:S01]  /*53a0*/  FADD.FTZ R15, R56, R57 ;  /* 0x00000039380f7221 */ /* 0x002fe20000010000 */
[--C-:B------:R-:W-:Y:S01]  /*53b0*/  FFMA.FTZ R34, R34, UR5, -R14.reuse ;  /* 0x0000000522227c23 */ /* 0x100fe2000801080e */
[--C-:B------:R-:W-:Y:S01]  /*53c0*/  FFMA.FTZ R35, R35, UR5, -R14.reuse ;  /* 0x0000000523237c23 */ /* 0x100fe2000801080e */
[--C-:B------:R-:W-:Y:S01]  /*53d0*/  FFMA.FTZ R38, R38, UR5, -R14.reuse ;  /* 0x0000000526267c23 */ /* 0x100fe2000801080e */
[----:B------:R-:W-:Y:S01]  /*53e0*/  FADD.FTZ R20, R60, R15 ;  /* 0x0000000f3c147221 */ /* 0x000fe20000010000 */
[--C-:B------:R-:W-:Y:S01]  /*53f0*/  FFMA.FTZ R39, R39, UR5, -R14.reuse ;  /* 0x0000000527277c23 */ /* 0x100fe2000801080e */
[----:B------:R-:W-:Y:S01]  /*5400*/  FFMA.FTZ R26, R26, UR5, -R14 ;  /* 0x000000051a1a7c23 */ /* 0x000fe2000801080e */
[----:B------:R-:W1:Y:S01]  /*5410*/  MUFU.EX2 R62, R62 ;  /* 0x0000003e003e7308 */ /* 0x000e620000000800 */
[----:B------:R-:W-:Y:S01]  /*5420*/  FADD.FTZ R15, R61, R20 ;  /* 0x000000143d0f7221 */ /* 0x000fe20000010000 */
[--C-:B------:R-:W-:Y:S01]  /*5430*/  FFMA.FTZ R27, R27, UR5, -R14.reuse ;  /* 0x000000051b1b7c23 */ /* 0x100fe2000801080e */
[--C-:B------:R-:W-:Y:S01]  /*5440*/  FFMA.FTZ R30, R30, UR5, -R14.reuse ;  /* 0x000000051e1e7c23 */ /* 0x100fe2000801080e */
[----:B------:R-:W-:Y:S01]  /*5450*/  FFMA.FTZ R14, R31, UR5, -R14 ;  /* 0x000000051f0e7c23 */ /* 0x000fe2000801080e */
[----:B------:R-:W-:Y:S01]  /*5460*/  FADD.FTZ R20, R48, R15 ;  /* 0x0000000f30147221 */ /* 0x000fe20000010000 */
[----:B0-----:R-:W-:Y:S01]  /*5470*/  F2FP.BF16.F32.PACK_AB R196, R33, R32 ;  /* 0x0000002021c4723e */ /* 0x001fe200000010ff */
[----:B------:R-:W-:Y:S01]  /*5480*/  IMAD.MOV.U32 R61, RZ, RZ, R151 ;  /* 0x000000ffff3d7224 */ /* 0x000fe200078e0097 */
[----:B------:R-:W0:Y:S01]  /*5490*/  MUFU.EX2 R63, R63 ;  /* 0x0000003f003f7308 */ /* 0x000e220000000800 */
[----:B---3--:R-:W-:Y:S01]  /*54a0*/  FADD.FTZ R15, R2, R209 ;  /* 0x000000d1020f7221 */ /* 0x008fe20000010000 */
[----:B------:R-:W-:Y:S01]  /*54b0*/  FADD.FTZ R29, R49, R20 ;  /* 0x00000014311d7221 */ /* 0x000fe20000010000 */
[----:B------:R-:W-:Y:S01]  /*54c0*/  F2FP.BF16.F32.PACK_AB R209, R209, R2 ;  /* 0x00000002d1d1723e */ /* 0x000fe200000010ff */
[----:B------:R-:W-:-:S02]  /*54d0*/  IMAD.MOV.U32 R2, RZ, RZ, 0x3f800000 ;  /* 0x3f800000ff027424 */ /* 0x000fc400078e00ff */
[----:B------:R-:W-:Y:S01]  /*54e0*/  FADD.FTZ R58, R52, R29 ;  /* 0x0000001d343a7221 */ /* 0x000fe20000010000 */
[----:B------:R-:W-:Y:S01]  /*54f0*/  IMAD.MOV.U32 R60, RZ, RZ, R151 ;  /* 0x000000ffff3c7224 */ /* 0x000fe200078e0097 */
[----:B------:R-:W3:Y:S01]  /*5500*/  MUFU.EX2 R50, R50 ;  /* 0x0000003200327308 */ /* 0x000ee20000000800 */
[----:B-1----:R-:W-:Y:S01]  /*5510*/  FADD.FTZ R20, R62, R15 ;  /* 0x0000000f3e147221 */ /* 0x002fe20000010000 */
[----:B------:R-:W-:Y:S01]  /*5520*/  FADD.FTZ R29, R53, R58 ;  /* 0x0000003a351d7221 */ /* 0x000fe20000010000 */
[--C-:B------:R-:W-:Y:S02]  /*5530*/  IMAD.MOV.U32 R57, RZ, RZ, R151.reuse ;  /* 0x000000ffff397224 */ /* 0x100fe400078e0097 */
[----:B------:R-:W-:Y:S02]  /*5540*/  IMAD.MOV.U32 R56, RZ, RZ, R151 ;  /* 0x000000ffff387224 */ /* 0x000fe400078e0097 */
[----:B------:R-:W-:Y:S01]  /*5550*/  FADD.FTZ R58, R40, R29 ;  /* 0x0000001d283a7221 */ /* 0x000fe20000010000 */
[--C-:B------:R-:W-:Y:S01]  /*5560*/  IMAD.MOV.U32 R53, RZ, RZ, R151.reuse ;  /* 0x000000ffff357224 */ /* 0x100fe200078e0097 */
[----:B------:R-:W1:Y:S01]  /*5570*/  MUFU.EX2 R51, R51 ;  /* 0x0000003300337308 */ /* 0x000e620000000800 */
[----:B0-----:R-:W-:Y:S01]  /*5580*/  FADD.FTZ R15, R63, R20 ;  /* 0x000000143f0f7221 */ /* 0x001fe20000010000 */
[----:B------:R-:W-:Y:S01]  /*5590*/  FADD.FTZ R29, R41, R58 ;  /* 0x0000003a291d7221 */ /* 0x000fe20000010000 */
[----:B------:R-:W-:Y:S01]  /*55a0*/  F2FP.BF16.F32.PACK_AB R211, R63, R62 ;  /* 0x0000003e3fd3723e */ /* 0x000fe200000010ff */
[----:B------:R-:W-:-:S02]  /*55b0*/  IMAD.MOV.U32 R63, RZ, RZ, R151 ;  /* 0x000000ffff3f7224 */ /* 0x000fc400078e0097 */
[----:B--2---:R-:W-:Y:S01]  /*55c0*/  FADD.FTZ R0, R44, R29 ;  /* 0x0000001d2c007221 */ /* 0x004fe20000010000 */
[----:B------:R-:W-:Y:S01]  /*55d0*/  IMAD.MOV.U32 R62, RZ, RZ, R151 ;  /* 0x000000ffff3e7224 */ /* 0x000fe200078e0097 */
[----:B------:R-:W0:Y:S01]  /*55e0*/  MUFU.EX2 R54, R54 ;  /* 0x0000003600367308 */ /* 0x000e220000000800 */
[----:B---3--:R-:W-:Y:S01]  /*55f0*/  FADD.FTZ R20, R50, R15 ;  /* 0x0000000f32147221 */ /* 0x008fe20000010000 */
[----:B------:R-:W-:Y:S01]  /*5600*/  FADD.FTZ R29, R45, R0 ;  /* 0x000000002d1d7221 */ /* 0x000fe20000010000 */
[--C-:B------:R-:W-:Y:S02]  /*5610*/  IMAD.MOV.U32 R58, RZ, RZ, R151.reuse ;  /* 0x000000ffff3a7224 */ /* 0x100fe400078e0097 */
[--C-:B------:R-:W-:Y:S02]  /*5620*/  IMAD.MOV.U32 R52, RZ, RZ, R151.reuse ;  /* 0x000000ffff347224 */ /* 0x100fe400078e0097 */
[--C-:B------:R-:W-:Y:S01]  /*5630*/  IMAD.MOV.U32 R49, RZ, RZ, R151.reuse ;  /* 0x000000ffff317224 */ /* 0x100fe200078e0097 */
[----:B------:R-:W2:Y:S01]  /*5640*/  MUFU.EX2 R55, R55 ;  /* 0x0000003700377308 */ /* 0x000ea20000000800 */
[C---:B-1----:R-:W-:Y:S01]  /*5650*/  FADD.FTZ R15, R51.reuse, R20 ;  /* 0x00000014330f7221 */ /* 0x042fe20000010000 */
[----:B------:R-:W-:Y:S01]  /*5660*/  F2FP.BF16.F32.PACK_AB R205, R51, R50 ;  /* 0x0000003233cd723e */ /* 0x000fe200000010ff */
[----:B------:R-:W-:-:S02]  /*5670*/  IMAD.MOV.U32 R51, RZ, RZ, R151 ;  /* 0x000000ffff337224 */ /* 0x000fc400078e0097 */
[--C-:B------:R-:W-:Y:S02]  /*5680*/  IMAD.MOV.U32 R50, RZ, RZ, R151.reuse ;  /* 0x000000ffff327224 */ /* 0x100fe400078e0097 */
[----:B------:R-:W-:Y:S01]  /*5690*/  IMAD.MOV.U32 R48, RZ, RZ, R151 ;  /* 0x000000ffff307224 */ /* 0x000fe200078e0097 */
[----:B------:R-:W1:Y:S01]  /*56a0*/  MUFU.EX2 R42, R42 ;  /* 0x0000002a002a7308 */ /* 0x000e620000000800 */
[----:B0-----:R-:W-:Y:S01]  /*56b0*/  FADD.FTZ R20, R54, R15 ;  /* 0x0000000f36147221 */ /* 0x001fe20000010000 */
[--C-:B------:R-:W-:Y:S02]  /*56c0*/  IMAD.MOV.U32 R45, RZ, RZ, R151.reuse ;  /* 0x000000ffff2d7224 */ /* 0x100fe400078e0097 */
[--C-:B------:R-:W-:Y:S02]  /*56d0*/  IMAD.MOV.U32 R44, RZ, RZ, R151.reuse ;  /* 0x000000ffff2c7224 */ /* 0x100fe400078e0097 */
[----:B------:R-:W-:Y:S02]  /*56e0*/  IMAD.MOV.U32 R41, RZ, RZ, R151 ;  /* 0x000000ffff297224 */ /* 0x000fe400078e0097 */
[----:B------:R-:W0:Y:S01]  /*56f0*/  MUFU.EX2 R43, R43 ;  /* 0x0000002b002b7308 */ /* 0x000e220000000800 */
[C---:B--2---:R-:W-:Y:S01]  /*5700*/  FADD.FTZ R15, R55.reuse, R20 ;  /* 0x00000014370f7221 */ /* 0x044fe20000010000 */
[----:B------:R-:W-:Y:S01]  /*5710*/  FADD.FTZ R20, R32, R29 ;  /* 0x0000001d20147221 */ /* 0x000fe20000010000 */
[----:B------:R-:W-:Y:S01]  /*5720*/  F2FP.BF16.F32.PACK_AB R207, R55, R54 ;  /* 0x0000003637cf723e */ /* 0x000fe200000010ff */
[----:B------:R-:W-:-:S02]  /*5730*/  IMAD.MOV.U32 R55, RZ, RZ, R151 ;  /* 0x000000ffff377224 */ /* 0x000fc400078e0097 */
[----:B------:R-:W-:Y:S01]  /*5740*/  FADD.FTZ R29, R33, R20 ;  /* 0x00000014211d7221 */ /* 0x000fe20000010000 */
[----:B------:R-:W-:Y:S01]  /*5750*/  IMAD.MOV.U32 R54, RZ, RZ, R151 ;  /* 0x000000ffff367224 */ /* 0x000fe200078e0097 */
[----:B------:R-:W2:Y:S01]  /*5760*/  MUFU.EX2 R46, R46 ;  /* 0x0000002e002e7308 */ /* 0x000ea20000000800 */
[----:B-1----:R-:W-:Y:S01]  /*5770*/  FADD.FTZ R0, R42, R15 ;  /* 0x0000000f2a007221 */ /* 0x002fe20000010000 */
[----:B------:R-:W-:Y:S01]  /*5780*/  FADD.FTZ R20, R36, R29 ;  /* 0x0000001d24147221 */ /* 0x000fe20000010000 */
[--C-:B------:R-:W-:Y:S02]  /*5790*/  IMAD.MOV.U32 R40, RZ, RZ, R151.reuse ;  /* 0x000000ffff287224 */ /* 0x100fe400078e0097 */
[--C-:B------:R-:W-:Y:S02]  /*57a0*/  IMAD.MOV.U32 R33, RZ, RZ, R151.reuse ;  /* 0x000000ffff217224 */ /* 0x100fe400078e0097 */
[--C-:B------:R-:W-:Y:S01]  /*57b0*/  IMAD.MOV.U32 R32, RZ, RZ, R151.reuse ;  /* 0x000000ffff207224 */ /* 0x100fe200078e0097 */
[----:B------:R-:W1:Y:S01]  /*57c0*/  MUFU.EX2 R47, R47 ;  /* 0x0000002f002f7308 */ /* 0x000e620000000800 */
[C---:B0-----:R-:W-:Y:S01]  /*57d0*/  FADD.FTZ R15, R43.reuse, R0 ;  /* 0x000000002b0f7221 */ /* 0x041fe20000010000 */
[----:B------:R-:W-:Y:S01]  /*57e0*/  F2FP.BF16.F32.PACK_AB R201, R43, R42 ;  /* 0x0000002a2bc9723e */ /* 0x000fe200000010ff */
[----:B------:R-:W-:-:S02]  /*57f0*/  IMAD.MOV.U32 R43, RZ, RZ, R151 ;  /* 0x000000ffff2b7224 */ /* 0x000fc400078e0097 */
[--C-:B------:R-:W-:Y:S02]  /*5800*/  IMAD.MOV.U32 R42, RZ, RZ, R151.reuse ;  /* 0x000000ffff2a7224 */ /* 0x100fe400078e0097 */
[----:B------:R-:W-:Y:S01]  /*5810*/  IMAD.MOV.U32 R31, RZ, RZ, R151 ;  /* 0x000000ffff1f7224 */ /* 0x000fe200078e0097 */
[----:B------:R-:W0:Y:S01]  /*5820*/  MUFU.EX2 R37, R37 ;  /* 0x0000002500257308 */ /* 0x000e220000000800 */
[----:B--2---:R-:W-:-:S07]  /*5830*/  FADD.FTZ R0, R46, R15 ;  /* 0x0000000f2e007221 */ /* 0x004fce0000010000 */
[----:B------:R-:W2:Y:S01]  /*5840*/  MUFU.EX2 R34, R34 ;  /* 0x0000002200227308 */ /* 0x000ea20000000800 */
[C---:B-1----:R-:W-:Y:S01]  /*5850*/  FADD.FTZ R15, R47.reuse, R0 ;  /* 0x000000002f0f7221 */ /* 0x042fe20000010000 */
[----:B------:R-:W-:Y:S01]  /*5860*/  F2FP.BF16.F32.PACK_AB R203, R47, R46 ;  /* 0x0000002e2fcb723e */ /* 0x000fe200000010ff */
[----:B------:R-:W-:Y:S01]  /*5870*/  IMAD.MOV.U32 R46, RZ, RZ, R151 ;  /* 0x000000ffff2e7224 */ /* 0x000fe200078e0097 */
[----:B------:R-:W-:-:S04]  /*5880*/  MOV R47, R151 ;  /* 0x00000097002f7202 */ /* 0x000fc80000000f00 */
[----:B------:R-:W1:Y:S01]  /*5890*/  MUFU.EX2 R24, R24 ;  /* 0x0000001800187308 */ /* 0x000e620000000800 */
[C---:B0-----:R-:W-:Y:S01]  /*58a0*/  FADD.FTZ R29, R37.reuse, R20 ;  /* 0x00000014251d7221 */ /* 0x041fe20000010000 */
[----:B------:R-:W-:Y:S01]  /*58b0*/  F2FP.BF16.F32.PACK_AB R198, R37, R36 ;  /* 0x0000002425c6723e */ /* 0x000fe200000010ff */
[--C-:B------:R-:W-:Y:S02]  /*58c0*/  IMAD.MOV.U32 R37, RZ, RZ, R151.reuse ;  /* 0x000000ffff257224 */ /* 0x100fe400078e0097 */
[----:B------:R-:W-:-:S03]  /*58d0*/  IMAD.MOV.U32 R36, RZ, RZ, R151 ;  /* 0x000000ffff247224 */ /* 0x000fc600078e0097 */
[----:B------:R-:W0:Y:S01]  /*58e0*/  MUFU.EX2 R35, R35 ;  /* 0x0000002300237308 */ /* 0x000e220000000800 */
[----:B--2---:R-:W-:-:S07]  /*58f0*/  FADD.FTZ R0, R34, R15 ;  /* 0x0000000f22007221 */ /* 0x004fce0000010000 */
[----:B------:R-:W2:Y:S01]  /*5900*/  MUFU.EX2 R25, R25 ;  /* 0x0000001900197308 */ /* 0x000ea20000000800 */
[----:B-1----:R-:W-:-:S07]  /*5910*/  FADD.FTZ R20, R24, R29 ;  /* 0x0000001d18147221 */ /* 0x002fce0000010000 */
[----:B------:R-:W1:Y:S01]  /*5920*/  MUFU.EX2 R38, R38 ;  /* 0x0000002600267308 */ /* 0x000e620000000800 */
[C---:B0-----:R-:W-:Y:S01]  /*5930*/  FADD.FTZ R15, R35.reuse, R0 ;  /* 0x00000000230f7221 */ /* 0x041fe20000010000 */
[----:B------:R-:W-:Y:S01]  /*5940*/  F2FP.BF16.F32.PACK_AB R197, R35, R34 ;  /* 0x0000002223c5723e */ /* 0x000fe200000010ff */
[--C-:B------:R-:W-:Y:S02]  /*5950*/  IMAD.MOV.U32 R35, RZ, RZ, R151.reuse ;  /* 0x000000ffff237224 */ /* 0x100fe400078e0097 */
[----:B------:R-:W-:-:S03]  /*5960*/  IMAD.MOV.U32 R34, RZ, RZ, R151 ;  /* 0x000000ffff227224 */ /* 0x000fc600078e0097 */
[----:B------:R-:W0:Y:S01]  /*5970*/  MUFU.EX2 R28, R28 ;  /* 0x0000001c001c7308 */ /* 0x000e220000000800 */
[C---:B--2---:R-:W-:Y:S01]  /*5980*/  FADD.FTZ R29, R25.reuse, R20 ;  /* 0x00000014191d7221 */ /* 0x044fe20000010000 */
[----:B------:R-:W-:Y:S01]  /*5990*/  F2FP.BF16.F32.PACK_AB R192, R25, R24 ;  /* 0x0000001819c0723e */ /* 0x000fe200000010ff */
[--C-:B------:R-:W-:Y:S02]  /*59a0*/  IMAD.MOV.U32 R25, RZ, RZ, R151.reuse ;  /* 0x000000ffff197224 */ /* 0x100fe400078e0097 */
[----:B------:R-:W-:-:S03]  /*59b0*/  IMAD.MOV.U32 R24, RZ, RZ, R151 ;  /* 0x000000ffff187224 */ /* 0x000fc600078e0097 */
[----:B------:R-:W2:Y:S01]  /*59c0*/  MUFU.EX2 R39, R39 ;  /* 0x0000002700277308 */ /* 0x000ea20000000800 */
[----:B-1----:R-:W-:-:S07]  /*59d0*/  FADD.FTZ R0, R38, R15 ;  /* 0x0000000f26007221 */ /* 0x002fce0000010000 */
[----:B------:R-:W1:Y:S01]  /*59e0*/  MUFU.EX2 R26, R26 ;  /* 0x0000001a001a7308 */ /* 0x000e620000000800 */
[----:B0-----:R-:W-:-:S07]  /*59f0*/  FADD.FTZ R20, R28, R29 ;  /* 0x0000001d1c147221 */ /* 0x001fce0000010000 */
[----:B------:R-:W0:Y:S01]  /*5a00*/  MUFU.EX2 R21, R21 ;  /* 0x0000001500157308 */ /* 0x000e220000000800 */
[C---:B--2---:R-:W-:Y:S01]  /*5a10*/  FADD.FTZ R29, R39.reuse, R0 ;  /* 0x00000000271d7221 */ /* 0x044fe20000010000 */
[----:B------:R-:W-:Y:S01]  /*5a20*/  F2FP.BF16.F32.PACK_AB R199, R39, R38 ;  /* 0x0000002627c7723e */ /* 0x000fe200000010ff */
[--C-:B------:R-:W-:Y:S02]  /*5a30*/  IMAD.MOV.U32 R39, RZ, RZ, R151.reuse ;  /* 0x000000ffff277224 */ /* 0x100fe400078e0097 */
[----:B------:R-:W-:-:S03]  /*5a40*/  IMAD.MOV.U32 R38, RZ, RZ, R151 ;  /* 0x000000ffff267224 */ /* 0x000fc600078e0097 */
[----:B------:R-:W2:Y:S01]  /*5a50*/  MUFU.EX2 R27, R27 ;  /* 0x0000001b001b7308 */ /* 0x000ea20000000800 */
[----:B-1----:R-:W-:Y:S01]  /*5a60*/  FADD.FTZ R0, R26, R29 ;  /* 0x0000001d1a007221 */ /* 0x002fe20000010000 */
[----:B------:R-:W-:-:S06]  /*5a70*/  IMAD.MOV.U32 R29, RZ, RZ, R151 ;  /* 0x000000ffff1d7224 */ /* 0x000fcc00078e0097 */
[----:B------:R-:W1:Y:S01]  /*5a80*/  MUFU.EX2 R30, R30 ;  /* 0x0000001e001e7308 */ /* 0x000e620000000800 */
[C---:B0-----:R-:W-:Y:S01]  /*5a90*/  FADD.FTZ R15, R21.reuse, R20 ;  /* 0x00000014150f7221 */ /* 0x041fe20000010000 */
[----:B------:R-:W-:Y:S01]  /*5aa0*/  F2FP.BF16.F32.PACK_AB R194, R21, R28 ;  /* 0x0000001c15c2723e */ /* 0x000fe200000010ff */
[----:B------:R-:W-:-:S05]  /*5ab0*/  IMAD.MOV.U32 R28, RZ, RZ, R151 ;  /* 0x000000ffff1c7224 */ /* 0x000fca00078e0097 */
[----:B------:R1:W0:Y:S01]  /*5ac0*/  MUFU.EX2 R195, R14 ;  /* 0x0000000e00c37308 */ /* 0x0002220000000800 */
[C---:B--2---:R-:W-:Y:S01]  /*5ad0*/  FADD.FTZ R21, R27.reuse, R0 ;  /* 0x000000001b157221 */ /* 0x044fe20000010000 */
[----:B------:R-:W-:Y:S01]  /*5ae0*/  F2FP.BF16.F32.PACK_AB R193, R27, R26 ;  /* 0x0000001a1bc1723e */ /* 0x000fe200000010ff */
[--C-:B------:R-:W-:Y:S01]  /*5af0*/  IMAD.MOV.U32 R27, RZ, RZ, R151.reuse ;  /* 0x000000ffff1b7224 */ /* 0x100fe200078e0097 */
[----:B------:R-:W-:Y:S01]  /*5b00*/  MOV R0, 0x3f800000 ;  /* 0x3f80000000007802 */ /* 0x000fe20000000f00 */
[----:B------:R-:W-:Y:S02]  /*5b10*/  IMAD.MOV.U32 R26, RZ, RZ, R151 ;  /* 0x000000ffff1a7224 */ /* 0x000fe400078e0097 */
[----:B-1----:R-:W-:-:S04]  /*5b20*/  FADD.FTZ R14, R30, R21 ;  /* 0x000000151e0e7221 */ /* 0x002fc80000010000 */
[C---:B0-----:R-:W-:Y:S01]  /*5b30*/  FADD.FTZ R14, R195.reuse, R14 ;  /* 0x0000000ec30e7221 */ /* 0x041fe20000010000 */
[----:B------:R-:W-:Y:S01]  /*5b40*/  F2FP.BF16.F32.PACK_AB R195, R195, R30 ;  /* 0x0000001ec3c3723e */ /* 0x000fe200000010ff */
[----:B------:R-:W-:Y:S01]  /*5b50*/  IMAD.MOV.U32 R30, RZ, RZ, R151 ;  /* 0x000000ffff1e7224 */ /* 0x000fe200078e0097 */
[----:B------:R-:W-:Y:S06]  /*5b60*/  @!P2 BRA `(.L_x_398) ;  /* 0x0000004000d4a947 */ /* 0x000fec0003800000 */
[----:B------:R-:W-:Y:S01]  /*5b70*/  R2UR UR4, R152 ;  /* 0x00000000980472ca */ /* 0x000fe200000e0000 */
[----:B------:R-:W-:Y:S01]  /*5b80*/  IMAD.MOV.U32 R20, RZ, RZ, R3 ;  /* 0x000000ffff147224 */ /* 0x000fe200078e0003 */
[----:B------:R-:W-:Y:S01]  /*5b90*/  R2UR UR61, R16 ;  /* 0x00000000103d72ca */ /* 0x000fe200000e0000 */
[----:B------:R-:W-:Y:S01]  /*5ba0*/  IMAD.MOV.U32 R21, RZ, RZ, R4 ;  /* 0x000000ffff157224 */ /* 0x000fe200078e0004 */
[----:B------:R-:W-:Y:S01]  /*5bb0*/  CS2R R150, SRZ ;  /* 0x0000000000967805 */ /* 0x000fe2000001ff00 */
[----:B------:R-:W-:Y:S01]  /*5bc0*/  IMAD.MOV.U32 R234, RZ, RZ, R17 ;  /* 0x000000ffffea7224 */ /* 0x000fe200078e0011 */
[----:B------:R-:W-:Y:S01]  /*5bd0*/  CS2R R146, SRZ ;  /* 0x0000000000927805 */ /* 0x000fe2000001ff00 */
[----:B------:R-:W-:Y:S01]  /*5be0*/  IMAD.MOV.U32 R0, RZ, RZ, 0x3f800000 ;  /* 0x3f800000ff007424 */ /* 0x000fe200078e00ff */
[----:B------:R-:W-:Y:S02]  /*5bf0*/  CS2R R142, SRZ ;  /* 0x00000000008e7805 */ /* 0x000fe4000001ff00 */
[----:B------:R-:W-:-:S02]  /*5c00*/  CS2R R138, SRZ ;  /* 0x00000000008a7805 */ /* 0x000fc4000001ff00 */
[----:B------:R-:W-:Y:S02]  /*5c10*/  CS2R R134, SRZ ;  /* 0x0000000000867805 */ /* 0x000fe4000001ff00 */
[----:B------:R-:W-:Y:S02]  /*5c20*/  CS2R R130, SRZ ;  /* 0x0000000000827805 */ /* 0x000fe4000001ff00 */
[----:B------:R-:W-:Y:S01]  /*5c30*/  CS2R R126, SRZ ;  /* 0x00000000007e7805 */ /* 0x000fe2000001ff00 */
[----:B------:R-:W-:Y:S01]  /*5c40*/  UIADD3 UR4, UR4, -0x2, URZ ;  /* 0xfffffffe04047890 */ /* 0x000fe2000fffe03f */
[----:B------:R-:W-:Y:S02]  /*5c50*/  CS2R R122, SRZ ;  /* 0x00000000007a7805 */ /* 0x000fe4000001ff00 */
[----:B------:R-:W-:Y:S02]  /*5c60*/  CS2R R118, SRZ ;  /* 0x0000000000767805 */ /* 0x000fe4000001ff00 */
[----:B------:R-:W-:-:S02]  /*5c70*/  CS2R R114, SRZ ;  /* 0x0000000000727805 */ /* 0x000fc4000001ff00 */
[----:B------:R-:W-:Y:S02]  /*5c80*/  CS2R R110, SRZ ;  /* 0x00000000006e7805 */ /* 0x000fe4000001ff00 */
[----:B------:R-:W-:Y:S01]  /*5c90*/  CS2R R106, SRZ ;  /* 0x00000000006a7805 */ /* 0x000fe2000001ff00 */
[----:B------:R-:W-:Y:S01]  /*5ca0*/  IMAD.U32 R232, RZ, RZ, UR4 ;  /* 0x00000004ffe87e24 */ /* 0x000fe2000f8e00ff */
        /* <DEDUP_REMOVED lines=51> */
[----:B------:R-:W-:Y:S01]  /*5fe0*/  CS2R R24, SRZ ;  /* 0x0000000000187805 */ /* 0x000fe2000001ff00 */
[----:B------:R-:W-:-:S06]  /*5ff0*/  ULDC UR60, c[0x0][0x9d8] ;  /* 0x00027600003c7ab9 */ /* 0x000fcc0000000800 */
.L_x_407:
[----:B------:R-:W-:-:S04]  /*6000*/  UIADD3 UR4, UR61, 0x1, URZ ;  /* 0x000000013d047890 */ /* 0x000fc8000fffe03f */
[----:B------:R-:W-:-:S04]  /*6010*/  UISETP.NE.AND UP0, UPT, UR4, 0x2, UPT ;  /* 0x000000020400788c */ /* 0x000fc8000bf05270 */
[----:B------:R-:W-:Y:S02]  /*6020*/  USEL UR5, URZ, 0x1, UP0 ;  /* 0x000000013f057887 */ /* 0x000fe40008000000 */
[----:B------:R-:W-:-:S04]  /*6030*/  USEL UR4, UR4, URZ, UP0 ;  /* 0x0000003f04047287 */ /* 0x000fc80008000000 */
[----:B------:R-:W-:Y:S02]  /*6040*/  LOP3.LUT R17, R234, UR5, RZ, 0x3c, !PT ;  /* 0x00000005ea117c12 */ /* 0x000fe4000f8e3cff */
[----:B------:R-:W-:Y:S01]  /*6050*/  IMAD.U32 R16, RZ, RZ, UR4 ;  /* 0x00000004ff107e24 */ /* 0x000fe2000f8e00ff */
[----:B------:R-:W-:Y:S06]  /*6060*/  @!P0 BRA `(.L_x_399) ;  /* 0x0000000000048947 */ /* 0x000fec0003800000 */
[----:B------:R-:W-:Y:S01]  /*6070*/  BPT.TRAP 0x1 ;  /* 0x000000040000795c */ /* 0x000fe20000300000 */
.L_x_399:
[----:B------:R-:W0:Y:S01]  /*6080*/  S2UR UR6, SR_CgaCtaId ;  /* 0x00000000000679c3 */ /* 0x000e220000008800 */
[----:B------:R-:W-:Y:S01]  /*6090*/  UMOV UR5, 0x400 ;  /* 0x0000040000057882 */ /* 0x000fe20000000000 */
[----:B------:R-:W-:Y:S01]  /*60a0*/  SHF.L.U32 R3, R17, 0x1f, RZ ;  /* 0x0000001f11037819 */ /* 0x000fe200000006ff */
[----:B0-----:R-:W-:-:S06]  /*60b0*/  ULEA UR5, UR6, UR5, 0x18 ;  /* 0x0000000506057291 */ /* 0x001fcc000f8ec03f */
[----:B------:R-:W-:-:S05]  /*60c0*/  IMAD.U32 R5, RZ, RZ, UR5 ;  /* 0x00000005ff057e24 */ /* 0x000fca000f8e00ff */
[----:B------:R-:W-:-:S13]  /*60d0*/  R2UR UR5, R5 ;  /* 0x00000000050572ca */ /* 0x000fda00000e0000 */
[----:B------:R-:W-:-:S06]  /*60e0*/  ULEA UR4, UR4, UR5, 0x3 ;  /* 0x0000000504047291 */ /* 0x000fcc000f8e183f */
[----:B------:R-:W-:-:S03]  /*60f0*/  IMAD.U32 R233, RZ, RZ, UR4 ;  /* 0x00000004ffe97e24 */ /* 0x000fc6000f8e00ff */
[----:B------:R0:W1:Y:S01]  /*6100*/  SYNCS.PHASECHK.TRANS64.TRYWAIT P2, [UR4+0x38830], R3 ;  /* 0x03883003ff0075a7 */ /* 0x0000620008040144 */
[----:B------:R-:W-:Y:S05]  /*6110*/  @!P0 BRA `(.L_x_400) ;  /* 0x0000000000048947 */ /* 0x000fea0003800000 */
[----:B------:R-:W-:Y:S01]  /*6120*/  BPT.TRAP 0x1 ;  /* 0x000000040000795c */ /* 0x000fe20000300000 */
.L_x_400:
[----:B-1----:R-:W-:Y:S05]  /*6130*/  @P2 BRA `(.L_x_401) ;  /* 0x00000000000c2947 */ /* 0x002fea0003800000 */
[----:B------:R-:W-:-:S13]  /*6140*/  R2UR UR4, R233 ;  /* 0x00000000e90472ca */ /* 0x000fda00000e0000 */
[----:B------:R-:W1:Y:S02]  /*6150*/  SYNCS.PHASECHK.TRANS64.TRYWAIT P2, [UR4+0x38830], R3 ;  /* 0x03883003ff0075a7 */ /* 0x000e640008040144 */
[----:B-1----:R-:W-:Y:S05]  /*6160*/  @!P2 BRA `(.L_x_402) ;  /* 0x000000f00064a947 */ /* 0x002fea0003800000 */
.L_x_401:
        /* <DEDUP_REMOVED lines=608> */
[----:B------:R-:W-:-:S03]  /*8770*/  UIADD3 UR6, UR4, 0x886, URZ ;  /* 0x0000088604067890 */ /* 0x000fc6000fffe03f */
        /* <DEDUP_REMOVED lines=36> */
.L_x_403:
[----:B------:R-:W-:Y:S02]  /*89c0*/  R2UR UR4, R5 ;  /* 0x00000000050472ca */ /* 0x000fe400000e0000 */
[----:B------:R-:W-:-:S11]  /*89d0*/  SHF.L.U32 R0, R234, 0x1f, RZ ;  /* 0x0000001fea007819 */ /* 0x000fd600000006ff */
[----:B------:R-:W-:-:S09]  /*89e0*/  ULEA UR4, UR61, UR4, 0x3 ;  /* 0x000000043d047291 */ /* 0x000fd2000f8e183f */
[----:B------:R2:W3:Y:S01]  /*89f0*/  SYNCS.PHASECHK.TRANS64.TRYWAIT P2, [UR4+0x38850], R0 ;  /* 0x03885000ff0075a7 */ /* 0x0004e20008040144 */
[----:B------:R-:W-:Y:S05]  /*8a00*/  @!P0 BRA `(.L_x_404) ;  /* 0x0000000000048947 */ /* 0x000fea0003800000 */
[----:B------:R-:W-:Y:S01]  /*8a10*/  BPT.TRAP 0x1 ;  /* 0x000000040000795c */ /* 0x000fe20000300000 */
.L_x_404:
[----:B---3--:R-:W-:Y:S05]  /*8a20*/  @P2 BRA `(.L_x_405) ;  /* 0x0000000000082947 */ /* 0x008fea0003800000 */
[----:B------:R-:W3:Y:S02]  /*8a30*/  SYNCS.PHASECHK.TRANS64.TRYWAIT P2, [UR4+0x38850], R0 ;  /* 0x03885000ff0075a7 */ /* 0x000ee40008040144 */
[----:B---3--:R-:W-:Y:S05]  /*8a40*/  @!P2 BRA `(.L_x_406) ;  /* 0x000000c80048a947 */ /* 0x008fea0003800000 */
.L_x_405:
[----:B------:R-:W-:Y:S01]  /*8a50*/  R2UR UR5, R5 ;  /* 0x00000000050572ca */ /* 0x000fe200000e0000 */
[----:B------:R-:W-:Y:S01]  /*8a60*/  WARPGROUP.ARRIVE ;  /* 0x00000000000079c5 */ /* 0x000fe20000000000 */
        /* <DEDUP_REMOVED lines=46> */
[----:B------:R-:W-:Y:S01]  /*8d50*/  ULDC UR10, c[0x0][0x988] ;  /* 0x00026200000a7ab9 */ /* 0x000fe20000000800 */
[----:B------:R-:W-:Y:S01]  /*8d60*/  FMUL.FTZ R171, R171, UR60 ;  /* 0x0000003cabab7c20 */ /* 0x000fe20008410000 */
[----:B------:R-:W2:Y:S01]  /*8d70*/  MUFU.TANH R177, R177 ;  /* 0x000000b100b17308 */ /* 0x000ea20000002400 */
[----:B0-----:R-:W-:Y:S01]  /*8d80*/  FMNMX.FTZ R191, R188, R191, !PT ;  /* 0x000000bfbcbf7209 */ /* 0x001fe20007810000 */
[----:B------:R-:W-:Y:S01]  /*8d90*/  UMOV UR5, UR10 ;  /* 0x0000000a00057c82 */ /* 0x000fe20008000000 */
[----:B------:R-:W-:Y:S01]  /*8da0*/  FMUL.FTZ R174, R174, UR60 ;  /* 0x0000003caeae7c20 */ /* 0x000fe20008410000 */
        /* <DEDUP_REMOVED lines=11> */
[----:B------:R-:W-:Y:S01]  /*8e60*/  R2UR UR10, R233 ;  /* 0x00000000e90a72ca */ /* 0x000fe200000e0000 */
[----:B------:R-:W1:Y:S01]  /*8e70*/  MUFU.TANH R181, R181 ;  /* 0x000000b500b57308 */ /* 0x000e620000002400 */
[----:B--2---:R-:W-:Y:S01]  /*8e80*/  FMNMX.FTZ R191, R177, R2, !PT ;  /* 0x00000002b1bf7209 */ /* 0x004fe20007810000 */
[----:B------:R-:W-:Y:S01]  /*8e90*/  VOTEU.ALL UP0, P1 ;  /* 0x00000000003f7886 */ /* 0x000fe20000800000 */
[----:B------:R-:W-:-:S04]  /*8ea0*/  IMAD.MOV.U32 R234, RZ, RZ, R17 ;  /* 0x000000ffffea7224 */ /* 0x000fc800078e0011 */
[----:B------:R-:W-:Y:S01]  /*8eb0*/  @!UP0 UIADD3 UR4, UR4, 0x38860, URZ ;  /* 0x0003886004048890 */ /* 0x000fe2000fffe03f */
[----:B------:R-:W2:Y:S01]  /*8ec0*/  MUFU.TANH R168, R168 ;  /* 0x000000a800a87308 */ /* 0x000ea20000002400 */
[----:B0-----:R-:W-:Y:S02]  /*8ed0*/  FMNMX.FTZ R2, R180, R191, !PT ;  /* 0x000000bfb4027209 */ /* 0x001fe40007810000 */
[----:B------:R-:W-:-:S05]  /*8ee0*/  @!UP0 UPRMT UR4, URZ, 0x654, UR4 ;  /* 0x000006543f048896 */ /* 0x000fca0008000004 */
        /* <DEDUP_REMOVED lines=43> */
[----:B------:R-:W-:Y:S08]  /*91a0*/  MUFU.TANH R174, R174 ;  /* 0x000000ae00ae7308 */ /* 0x000ff00000002400 */
[----:B------:R-:W-:Y:S08]  /*91b0*/  MUFU.TANH R175, R175 ;  /* 0x000000af00af7308 */ /* 0x000ff00000002400 */
[----:B------:R-:W-:Y:S08]  /*91c0*/  MUFU.TANH R162, R162 ;  /* 0x000000a200a27308 */ /* 0x000ff00000002400 */
[----:B------:R-:W-:Y:S08]  /*91d0*/  MUFU.TANH R163, R163 ;  /* 0x000000a300a37308 */ /* 0x000ff00000002400 */
[----:B------:R-:W-:Y:S08]  /*91e0*/  MUFU.TANH R166, R166 ;  /* 0x000000a600a67308 */ /* 0x000ff00000002400 */
[----:B------:R-:W-:Y:S08]  /*91f0*/  MUFU.TANH R167, R167 ;  /* 0x000000a700a77308 */ /* 0x000ff00000002400 */
[----:B------:R-:W-:Y:S01]  /*9200*/  MUFU.TANH R154, R154 ;  /* 0x0000009a009a7308 */ /* 0x000fe20000002400 */
[----:B------:R-:W-:-:S02]  /*9210*/  WARPGROUP.DEPBAR.LE gsb0, 0x0 ;  /* 0x00008000000079c5 */ /* 0x000fc40000010000 */
[----:B------:R-:W-:-:S05]  /*9220*/  WARPGROUP.ARRIVE ;  /* 0x00000000000079c5 */ /* 0x000fca0000000000 */
[----:B------:R-:W-:Y:S01]  /*9230*/  MUFU.TANH R155, R155 ;  /* 0x0000009b009b7308 */ /* 0x000fe20000002400 */
[----:B------:R-:W-:Y:S01]  /*9240*/  HGMMA.64x256x16.F32.BF16 R24, R204, gdesc[UR4].tnspB, R24, gsb0 ;  /* 0x43e00004cc187df0 */ /* 0x000fe20008001818 */
[----:B------:R-:W-:Y:S01]  /*9250*/  UIADD3 UR6, UR61, 0x100, URZ ;  /* 0x000001003d067890 */ /* 0x000fe2000fffe03f */
[----:B------:R-:W-:-:S05]  /*9260*/  UMOV UR7, 0x40000040 ;  /* 0x4000004000077882 */ /* 0x000fca0000000000 */
[----:B------:R-:W-:Y:S08]  /*9270*/  MUFU.TANH R158, R158 ;  /* 0x0000009e009e7308 */ /* 0x000ff00000002400 */
[----:B------:R-:W-:Y:S08]  /*9280*/  MUFU.TANH R159, R159 ;  /* 0x0000009f009f7308 */ /* 0x000ff00000002400 */
        /* <DEDUP_REMOVED lines=12> */
[----:B------:R-:W-:Y:S01]  /*9350*/  UMOV UR7, 0x40000040 ;  /* 0x4000004000077882 */ /* 0x000fe20000000000 */
[----:B------:R-:W-:Y:S02]  /*9360*/  WARPGROUP.DEPBAR.LE gsb0, 0x0 ;  /* 0x00008000000079c5 */ /* 0x000fe40000010000 */
[----:B---3--:R-:W-:Y:S01]  /*9370*/  FMNMX.FTZ R196, R186, R183, !PT ;  /* 0x000000b7bac47209 */ /* 0x008fe20007810000 */
[----:B------:R-:W-:Y:S01]  /*9380*/  FMUL.FTZ R197, R4, UR5 ;  /* 0x0000000504c57c20 */ /* 0x000fe20008410000 */
[----:B------:R-:W-:Y:S02]  /*9390*/  WARPGROUP.ARRIVE ;  /* 0x00000000000079c5 */ /* 0x000fe40000000000 */
[----:B----4-:R-:W-:Y:S01]  /*93a0*/  FMNMX.FTZ R21, R189, R196, !PT ;  /* 0x000000c4bd157209 */ /* 0x010fe20007810000 */
[--C-:B------:R-:W-:Y:S01]  /*93b0*/  FFMA.FTZ R183, R0, UR5, -R197.reuse ;  /* 0x0000000500b77c23 */ /* 0x100fe200080108c5 */
[--C-:B------:R-:W-:Y:S01]  /*93c0*/  FFMA.FTZ R208, R3, UR5, -R197.reuse ;  /* 0x0000000503d07c23 */ /* 0x100fe200080108c5 */
[----:B------:R-:W-:Y:S01]  /*93d0*/  FFMA.FTZ R196, R160, UR5, -R197 ;  /* 0x00000005a0c47c23 */ /* 0x000fe200080108c5 */
[----:B-----5:R-:W-:-:S14]  /*93e0*/  FMNMX.FTZ R21, R176, R21, !PT ;  /* 0x00000015b0157209 */ /* 0x020fdc0007810000 */
[----:B------:R-:W-:Y:S01]  /*93f0*/  HGMMA.64x256x16.F32.BF16 R24, R192, gdesc[UR4].tnspB, R24, gsb0 ;  /* 0x43e00004c0187df0 */ /* 0x000fe20008001818 */
[--C-:B------:R-:W-:Y:S01]  /*9400*/  FFMA.FTZ R210, R187, UR5, -R197.reuse ;  /* 0x00000005bbd27c23 */ /* 0x100fe200080108c5 */
[----:B------:R-:W2:Y:S01]  /*9410*/  MUFU.EX2 R183, R183 ;  /* 0x000000b700b77308 */ /* 0x000ea20000000800 */
[----:B-1----:R-:W-:Y:S01]  /*9420*/  FMNMX.FTZ R0, R178, R21, !PT ;  /* 0x00000015b2007209 */ /* 0x002fe20007810000 */
[--C-:B------:R-:W-:Y:S01]  /*9430*/  FFMA.FTZ R21, R152, UR5, -R197.reuse ;  /* 0x0000000598157c23 */ /* 0x100fe200080108c5 */
[--C-:B------:R-:W-:Y:S01]  /*9440*/  FFMA.FTZ R152, R153, UR5, -R197.reuse ;  /* 0x0000000599987c23 */ /* 0x100fe200080108c5 */
[--C-:B------:R-:W-:Y:S01]  /*9450*/  FFMA.FTZ R153, R156, UR5, -R197.reuse ;  /* 0x000000059c997c23 */ /* 0x100fe200080108c5 */
[----:B------:R-:W-:Y:S01]  /*9460*/  FMNMX.FTZ R0, R179, R0, !PT ;  /* 0x00000000b3007209 */ /* 0x000fe20007810000 */
[--C-:B------:R-:W-:Y:S01]  /*9470*/  FFMA.FTZ R191, R188, UR5, -R197.reuse ;  /* 0x00000005bcbf7c23 */ /* 0x100fe200080108c5 */
[--C-:B------:R-:W-:Y:S01]  /*9480*/  FFMA.FTZ R198, R164, UR5, -R197.reuse ;  /* 0x00000005a4c67c23 */ /* 0x100fe200080108c5 */
[----:B------:R-:W1:Y:S01]  /*9490*/  MUFU.EX2 R208, R208 ;  /* 0x000000d000d07308 */ /* 0x000e620000000800 */
[----:B------:R-:W-:Y:S01]  /*94a0*/  FMNMX.FTZ R3, R157, R0, !PT ;  /* 0x000000009d037209 */ /* 0x000fe20007810000 */
[--C-:B------:R-:W-:Y:S01]  /*94b0*/  FFMA.FTZ R204, R190, UR5, -R197.reuse ;  /* 0x00000005becc7c23 */ /* 0x100fe200080108c5 */
[--C-:B------:R-:W-:Y:S01]  /*94c0*/  FFMA.FTZ R177, R177, UR5, -R197.reuse ;  /* 0x00000005b1b17c23 */ /* 0x100fe200080108c5 */
[--C-:B------:R-:W-:Y:S01]  /*94d0*/  FFMA.FTZ R200, R168, UR5, -R197.reuse ;  /* 0x00000005a8c87c23 */ /* 0x100fe200080108c5 */
[----:B------:R-:W-:Y:S01]  /*94e0*/  FMNMX.FTZ R0, R170, R3, !PT ;  /* 0x00000003aa007209 */ /* 0x000fe20007810000 */
[--C-:B------:R-:W-:Y:S01]  /*94f0*/  FFMA.FTZ R202, R172, UR5, -R197.reuse ;  /* 0x00000005acca7c23 */ /* 0x100fe200080108c5 */
[----:B------:R-:W-:Y:S01]  /*9500*/  FFMA.FTZ R206, R180, UR5, -R197 ;  /* 0x00000005b4ce7c23 */ /* 0x000fe200080108c5 */
[----:B------:R-:W3:Y:S01]  /*9510*/  MUFU.EX2 R210, R210 ;  /* 0x000000d200d27308 */ /* 0x000ee20000000800 */
[----:B0-----:R-:W-:Y:S01]  /*9520*/  FMNMX.FTZ R3, R171, R0, !PT ;  /* 0x00000000ab037209 */ /* 0x001fe20007810000 */
[----:B--2---:R-:W-:Y:S01]  /*9530*/  FFMA.FTZ R15, R2, R15, R183 ;  /* 0x0000000f020f7223 */ /* 0x004fe200000100b7 */
[--C-:B------:R-:W-:Y:S01]  /*9540*/  FFMA.FTZ R187, R181, UR5, -R197.reuse ;  /* 0x00000005b5bb7c23 */ /* 0x100fe200080108c5 */
[--C-:B------:R-:W-:Y:S01]  /*9550*/  FFMA.FTZ R169, R169, UR5, -R197.reuse ;  /* 0x00000005a9a97c23 */ /* 0x100fe200080108c5 */
[----:B------:R-:W-:Y:S01]  /*9560*/  FMNMX.FTZ R0, R174, R3, !PT ;  /* 0x00000003ae007209 */ /* 0x000fe20007810000 */
[--C-:B------:R-:W-:Y:S01]  /*9570*/  FFMA.FTZ R173, R173, UR5, -R197.reuse ;  /* 0x00000005adad7c23 */ /* 0x100fe200080108c5 */
[----:B------:R-:W-:Y:S01]  /*9580*/  FFMA.FTZ R181, R161, UR5, -R197 ;  /* 0x00000005a1b57c23 */ /* 0x000fe200080108c5 */
[----:B------:R-:W0:Y:S01]  /*9590*/  MUFU.EX2 R191, R191 ;  /* 0x000000bf00bf7308 */ /* 0x000e220000000800 */
[----:B------:R-:W-:Y:S01]  /*95a0*/  FMNMX.FTZ R3, R175, R0, !PT ;  /* 0x00000000af037209 */ /* 0x000fe20007810000 */
[----:B-1----:R-:W-:Y:S01]  /*95b0*/  FADD.FTZ R15, R208, R15 ;  /* 0x0000000fd00f7221 */ /* 0x002fe20000010000 */
[--C-:B------:R-:W-:Y:S01]  /*95c0*/  FFMA.FTZ R161, R165, UR5, -R197.reuse ;  /* 0x00000005a5a17c23 */ /* 0x100fe200080108c5 */
[----:B------:R-:W-:Y:S01]  /*95d0*/  FFMA.FTZ R182, R182, UR5, -R197 ;  /* 0x00000005b6b67c23 */ /* 0x000fe200080108c5 */
[----:B------:R-:W-:Y:S01]  /*95e0*/  FMNMX.FTZ R0, R162, R3, !PT ;  /* 0x00000003a2007209 */ /* 0x000fe20007810000 */
[----:B------:R-:W-:Y:S01]  /*95f0*/  @!UP0 UIADD3 UR6, UR10, 0x38840, URZ ;  /* 0x000388400a068890 */ /* 0x000fe2000fffe03f */
[----:B------:R-:W-:Y:S01]  /*9600*/  R2UR UR7, R232 ;  /* 0x00000000e80772ca */ /* 0x000fe200000e0000 */
[----:B------:R-:W-:Y:S01]  /*9610*/  MUFU.EX2 R204, R204 ;  /* 0x000000cc00cc7308 */ /* 0x000fe20000000800 */
[----:B------:R-:W-:Y:S01]  /*9620*/  FMNMX.FTZ R3, R163, R0, !PT ;  /* 0x00000000a3037209 */ /* 0x000fe20007810000 */
[----:B------:R-:W-:Y:S01]  /*9630*/  @!UP0 UPRMT UR6, URZ, 0x654, UR6 ;  /* 0x000006543f068896 */ /* 0x000fe20008000006 */
[----:B------:R-:W-:-:S02]  /*9640*/  F2FP.BF16.F32.PACK_AB R208, R208, R183 ;  /* 0x000000b7d0d0723e */ /* 0x000fc400000010ff */
[----:B------:R-:W-:-:S03]  /*9650*/  FMNMX.FTZ R0, R166, R3, !PT ;  /* 0x00000003a6007209 */ /* 0x000fc60007810000 */
[----:B------:R-:W-:Y:S01]  /*9660*/  MUFU.EX2 R177, R177 ;  /* 0x000000b100b17308 */ /* 0x000fe20000000800 */
[----:B------:R-:W-:-:S03]  /*9670*/  FMNMX.FTZ R3, R167, R0, !PT ;  /* 0x00000000a7037209 */ /* 0x000fc60007810000 */
[----:B------:R-:W-:Y:S02]  /*9680*/  ISETP.LT.AND P2, PT, RZ, UR7, PT ;  /* 0x00000007ff007c0c */ /* 0x000fe4000bf41270 */
[----:B------:R-:W-:Y:S02]  /*9690*/  FMNMX.FTZ R0, R154, R3, !PT ;  /* 0x000000039a007209 */ /* 0x000fe40007810000 */
[----:B------:R-:W-:Y:S02]  /*96a0*/  MUFU.EX2 R206, R206 ;  /* 0x000000ce00ce7308 */ /* 0x000fe40000000800 */
[----:B------:R-:W-:-:S04]  /*96b0*/  FMNMX.FTZ R3, R155, R0, !PT ;  /* 0x000000009b037209 */ /* 0x000fc80007810000 */
[----:B------:R-:W-:Y:S02]  /*96c0*/  FMNMX.FTZ R0, R158, R3, !PT ;  /* 0x000000039e007209 */ /* 0x000fe40007810000 */
[----:B------:R-:W-:Y:S02]  /*96d0*/  MUFU.EX2 R187, R187 ;  /* 0x000000bb00bb7308 */ /* 0x000fe40000000800 */
[----:B------:R-:W-:-:S05]  /*96e0*/  FMNMX.FTZ R0, R159, R0, !PT ;  /* 0x000000009f007209 */ /* 0x000fca0007810000 */
[----:B------:R-:W1:Y:S01]  /*96f0*/  SHFL.BFLY PT, R3, R0, 0x2, 0x1f ;  /* 0x0c401f0000037f89 */ /* 0x000e6200000e0000 */
[----:B------:R-:W-:Y:S08]  /*9700*/  MUFU.EX2 R200, R200 ;  /* 0x000000c800c87308 */ /* 0x000ff00000000800 */
[----:B------:R-:W-:Y:S08]  /*9710*/  MUFU.EX2 R169, R169 ;  /* 0x000000a900a97308 */ /* 0x000ff00000000800 */
[----:B------:R-:W-:Y:S01]  /*9720*/  MUFU.EX2 R202, R202 ;  /* 0x000000ca00ca7308 */ /* 0x000fe20000000800 */
[----:B-1----:R-:W-:-:S07]  /*9730*/  FMNMX.FTZ R3, R0, R3, !PT ;  /* 0x0000000300037209 */ /* 0x002fce0007810000 */
[----:B------:R-:W-:Y:S01]  /*9740*/  MUFU.EX2 R173, R173 ;  /* 0x000000ad00ad7308 */ /* 0x000fe20000000800 */
[----:B------:R-:W1:Y:S07]  /*9750*/  SHFL.BFLY PT, R0, R3, 0x1, 0x1f ;  /* 0x0c201f0003007f89 */ /* 0x000e6e00000e0000 */
[----:B------:R-:W-:Y:S08]  /*9760*/  MUFU.EX2 R196, R196 ;  /* 0x000000c400c47308 */ /* 0x000ff00000000800 */
[----:B------:R-:W-:Y:S08]  /*9770*/  MUFU.EX2 R181, R181 ;  /* 0x000000b500b57308 */ /* 0x000ff00000000800 */
[----:B------:R-:W-:Y:S01]  /*9780*/  MUFU.EX2 R198, R198 ;  /* 0x000000c600c67308 */ /* 0x000fe20000000800 */
[----:B-1----:R-:W-:-:S07]  /*9790*/  FMNMX.FTZ R3, R3, R0, !PT ;  /* 0x0000000003037209 */ /* 0x002fce0007810000 */
        /* <DEDUP_REMOVED lines=8> */
[--C-:B------:R-:W-:Y:S01]  /*9820*/  FFMA.FTZ R205, R176, UR5, -R156.reuse ;  /* 0x00000005b0cd7c23 */ /* 0x100fe2000801089c */
[----:B------:R-:W-:Y:S01]  /*9830*/  MUFU.EX2 R0, R0 ;  /* 0x0000000000007308 */ /* 0x000fe20000000800 */
[--C-:B------:R-:W-:Y:S01]  /*9840*/  FFMA.FTZ R168, R178, UR5, -R156.reuse ;  /* 0x00000005b2a87c23 */ /* 0x100fe2000801089c */
[--C-:B------:R-:W-:Y:S01]  /*9850*/  FFMA.FTZ R172, R157, UR5, -R156.reuse ;  /* 0x000000059dac7c23 */ /* 0x100fe2000801089c */
[--C-:B------:R-:W-:Y:S01]  /*9860*/  FFMA.FTZ R207, R179, UR5, -R156.reuse ;  /* 0x00000005b3cf7c23 */ /* 0x100fe2000801089c */
[--C-:B------:R-:W-:Y:S01]  /*9870*/  FFMA.FTZ R199, R166, UR5, -R156.reuse ;  /* 0x00000005a6c77c23 */ /* 0x100fe2000801089c */
[----:B---3--:R-:W-:Y:S01]  /*9880*/  FADD.FTZ R166, R210, R15 ;  /* 0x0000000fd2a67221 */ /* 0x008fe20000010000 */
[--C-:B------:R-:W-:Y:S01]  /*9890*/  FFMA.FTZ R201, R170, UR5, -R156.reuse ;  /* 0x00000005aac97c23 */ /* 0x100fe2000801089c */
[--C-:B------:R-:W-:Y:S01]  /*98a0*/  FFMA.FTZ R170, R171, UR5, -R156.reuse ;  /* 0x00000005abaa7c23 */ /* 0x100fe2000801089c */
[----:B------:R-:W1:Y:S01]  /*98b0*/  MUFU.EX2 R209, R209 ;  /* 0x000000d100d17308 */ /* 0x000e620000000800 */
[--C-:B------:R-:W-:Y:S01]  /*98c0*/  FFMA.FTZ R203, R174, UR5, -R156.reuse ;  /* 0x00000005aecb7c23 */ /* 0x100fe2000801089c */
[--C-:B------:R-:W-:Y:S01]  /*98d0*/  FFMA.FTZ R175, R175, UR5, -R156.reuse ;  /* 0x00000005afaf7c23 */ /* 0x100fe2000801089c */
[--C-:B------:R-:W-:Y:S01]  /*98e0*/  FFMA.FTZ R197, R162, UR5, -R156.reuse ;  /* 0x00000005a2c57c23 */ /* 0x100fe2000801089c */
[--C-:B------:R-:W-:Y:S01]  /*98f0*/  FFMA.FTZ R163, R163, UR5, -R156.reuse ;  /* 0x00000005a3a37c23 */ /* 0x100fe2000801089c */
[--C-:B------:R-:W-:Y:S01]  /*9900*/  FFMA.FTZ R167, R167, UR5, -R156.reuse ;  /* 0x00000005a7a77c23 */ /* 0x100fe2000801089c */
[--C-:B------:R-:W-:Y:S01]  /*9910*/  FFMA.FTZ R154, R154, UR5, -R156.reuse ;  /* 0x000000059a9a7c23 */ /* 0x100fe2000801089c */
[--C-:B------:R-:W-:Y:S01]  /*9920*/  FFMA.FTZ R155, R155, UR5, -R156.reuse ;  /* 0x000000059b9b7c23 */ /* 0x100fe2000801089c */
[----:B------:R-:W2:Y:S01]  /*9930*/  MUFU.EX2 R160, R160 ;  /* 0x000000a000a07308 */ /* 0x000ea20000000800 */
[--C-:B------:R-:W-:Y:S01]  /*9940*/  FFMA.FTZ R158, R158, UR5, -R156.reuse ;  /* 0x000000059e9e7c23 */ /* 0x100fe2000801089c */
[----:B------:R-:W-:Y:S01]  /*9950*/  FFMA.FTZ R156, R159, UR5, -R156 ;  /* 0x000000059f9c7c23 */ /* 0x000fe2000801089c */
[----:B0-----:R-:W-:-:S05]  /*9960*/  F2FP.BF16.F32.PACK_AB R210, R191, R210 ;  /* 0x000000d2bfd2723e */ /* 0x001fca00000010ff */
[----:B------:R-:W0:Y:S01]  /*9970*/  MUFU.EX2 R211, R211 ;  /* 0x000000d300d37308 */ /* 0x000e220000000800 */
[----:B-1----:R-:W-:-:S07]  /*9980*/  FFMA.FTZ R157, R0, R14, R209 ;  /* 0x0000000e009d7223 */ /* 0x002fce00000100d1 */
[----:B------:R-:W1:Y:S01]  /*9990*/  MUFU.EX2 R164, R164 ;  /* 0x000000a400a47308 */ /* 0x000e620000000800 */
[C---:B--2---:R-:W-:Y:S01]  /*99a0*/  FADD.FTZ R14, R160.reuse, R157 ;  /* 0x0000009da00e7221 */ /* 0x044fe20000010000 */
[----:B------:R-:W-:Y:S01]  /*99b0*/  FADD.FTZ R157, R191, R166 ;  /* 0x000000a6bf9d7221 */ /* 0x000fe20000010000 */
[----:B------:R-:W-:-:S03]  /*99c0*/  F2FP.BF16.F32.PACK_AB R209, R160, R209 ;  /* 0x000000d1a0d1723e */ /* 0x000fc600000010ff */
[----:B------:R-:W-:Y:S01]  /*99d0*/  FADD.FTZ R174, R204, R157 ;  /* 0x0000009dccae7221 */ /* 0x000fe20000010000 */
[----:B------:R-:W-:Y:S01]  /*99e0*/  F2FP.BF16.F32.PACK_AB R204, R177, R204 ;  /* 0x000000ccb1cc723e */ /* 0x000fe200000010ff */
[----:B------:R-:W2:Y:S01]  /*99f0*/  MUFU.EX2 R205, R205 ;  /* 0x000000cd00cd7308 */ /* 0x000ea20000000800 */
[----:B0-----:R-:W-:Y:S01]  /*9a00*/  FADD.FTZ R15, R211, R14 ;  /* 0x0000000ed30f7221 */ /* 0x001fe20000010000 */
[----:B------:R-:W-:-:S06]  /*9a10*/  FADD.FTZ R157, R177, R174 ;  /* 0x000000aeb19d7221 */ /* 0x000fcc0000010000 */
[----:B------:R-:W0:Y:S01]  /*9a20*/  MUFU.EX2 R168, R168 ;  /* 0x000000a800a87308 */ /* 0x000e220000000800 */
[C---:B-1----:R-:W-:Y:S01]  /*9a30*/  FADD.FTZ R166, R164.reuse, R15 ;  /* 0x0000000fa4a67221 */ /* 0x042fe20000010000 */
[----:B------:R-:W-:-:S06]  /*9a40*/  F2FP.BF16.F32.PACK_AB R211, R164, R211 ;  /* 0x000000d3a4d3723e */ /* 0x000fcc00000010ff */
[----:B------:R-:W1:Y:S01]  /*9a50*/  MUFU.EX2 R207, R207 ;  /* 0x000000cf00cf7308 */ /* 0x000e620000000800 */
[----:B--2---:R-:W-:Y:S01]  /*9a60*/  FADD.FTZ R15, R205, R166 ;  /* 0x000000a6cd0f7221 */ /* 0x004fe20000010000 */
[----:B------:R-:W-:Y:S01]  /*9a70*/  FADD.FTZ R166, R206, R157 ;  /* 0x0000009dcea67221 */ /* 0x000fe20000010000 */
[----:B------:R-:W-:-:S03]  /*9a80*/  F2FP.BF16.F32.PACK_AB R206, R187, R206 ;  /* 0x000000cebbce723e */ /* 0x000fc600000010ff */
[----:B------:R-:W-:Y:S02]  /*9a90*/  FADD.FTZ R157, R187, R166 ;  /* 0x000000a6bb9d7221 */ /* 0x000fe40000010000 */
[----:B------:R-:W2:Y:S01]  /*9aa0*/  MUFU.EX2 R172, R172 ;  /* 0x000000ac00ac7308 */ /* 0x000ea20000000800 */
[----:B0-----:R-:W-:Y:S01]  /*9ab0*/  FADD.FTZ R160, R168, R15 ;  /* 0x0000000fa8a07221 */ /* 0x001fe20000010000 */
[----:B------:R-:W-:Y:S01]  /*9ac0*/  FADD.FTZ R166, R200, R157 ;  /* 0x0000009dc8a67221 */ /* 0x000fe20000010000 */
[----:B------:R-:W-:Y:S02]  /*9ad0*/  F2FP.BF16.F32.PACK_AB R205, R168, R205 ;  /* 0x000000cda8cd723e */ /* 0x000fe400000010ff */
[C---:B------:R-:W-:Y:S01]  /*9ae0*/  F2FP.BF16.F32.PACK_AB R200, R169.reuse, R200 ;  /* 0x000000c8a9c8723e */ /* 0x040fe200000010ff */
[----:B------:R-:W-:Y:S02]  /*9af0*/  FADD.FTZ R157, R169, R166 ;  /* 0x000000a6a99d7221 */ /* 0x000fe40000010000 */
[----:B------:R-:W0:Y:S01]  /*9b00*/  MUFU.EX2 R201, R201 ;  /* 0x000000c900c97308 */ /* 0x000e220000000800 */
[----:B-1----:R-:W-:Y:S01]  /*9b10*/  FADD.FTZ R15, R207, R160 ;  /* 0x000000a0cf0f7221 */ /* 0x002fe20000010000 */
[----:B------:R-:W-:Y:S01]  /*9b20*/  FADD.FTZ R166, R202, R157 ;  /* 0x0000009dcaa67221 */ /* 0x000fe20000010000 */
[----:B------:R-:W-:-:S03]  /*9b30*/  F2FP.BF16.F32.PACK_AB R202, R173, R202 ;  /* 0x000000caadca723e */ /* 0x000fc600000010ff */
[----:B------:R-:W-:Y:S02]  /*9b40*/  FADD.FTZ R157, R173, R166 ;  /* 0x000000a6ad9d7221 */ /* 0x000fe40000010000 */
[----:B------:R-:W1:Y:S01]  /*9b50*/  MUFU.EX2 R170, R170 ;  /* 0x000000aa00aa7308 */ /* 0x000e620000000800 */
[C---:B--2---:R-:W-:Y:S01]  /*9b60*/  FADD.FTZ R164, R172.reuse, R15 ;  /* 0x0000000faca47221 */ /* 0x044fe20000010000 */
[----:B------:R-:W-:-:S06]  /*9b70*/  F2FP.BF16.F32.PACK_AB R207, R172, R207 ;  /* 0x000000cfaccf723e */ /* 0x000fcc00000010ff */
[----:B------:R-:W2:Y:S01]  /*9b80*/  MUFU.EX2 R203, R203 ;  /* 0x000000cb00cb7308 */ /* 0x000ea20000000800 */
[----:B0-----:R-:W-:-:S07]  /*9b90*/  FADD.FTZ R15, R201, R164 ;  /* 0x000000a4c90f7221 */ /* 0x001fce0000010000 */
[----:B------:R-:W0:Y:S01]  /*9ba0*/  MUFU.EX2 R162, R175 ;  /* 0x000000af00a27308 */ /* 0x000e220000000800 */
[C---:B-1----:R-:W-:Y:S01]  /*9bb0*/  FADD.FTZ R164, R170.reuse, R15 ;  /* 0x0000000faaa47221 */ /* 0x042fe20000010000 */
[----:B------:R-:W-:-:S06]  /*9bc0*/  F2FP.BF16.F32.PACK_AB R201, R170, R201 ;  /* 0x000000c9aac9723e */ /* 0x000fcc00000010ff */
[----:B------:R-:W1:Y:S01]  /*9bd0*/  MUFU.EX2 R197, R197 ;  /* 0x000000c500c57308 */ /* 0x000e620000000800 */
[----:B--2---:R-:W-:-:S07]  /*9be0*/  FADD.FTZ R15, R203, R164 ;  /* 0x000000a4cb0f7221 */ /* 0x004fce0000010000 */
[----:B------:R-:W2:Y:S01]  /*9bf0*/  MUFU.EX2 R14, R163 ;  /* 0x000000a3000e7308 */ /* 0x000ea20000000800 */
[C---:B0-----:R-:W-:Y:S01]  /*9c00*/  FADD.FTZ R164, R162.reuse, R15 ;  /* 0x0000000fa2a47221 */ /* 0x041fe20000010000 */
[----:B------:R-:W-:-:S06]  /*9c10*/  F2FP.BF16.F32.PACK_AB R203, R162, R203 ;  /* 0x000000cba2cb723e */ /* 0x000fcc00000010ff */
[----:B------:R-:W0:Y:S01]  /*9c20*/  MUFU.EX2 R199, R199 ;  /* 0x000000c700c77308 */ /* 0x000e220000000800 */
[----:B-1----:R-:W-:-:S07]  /*9c30*/  FADD.FTZ R15, R197, R164 ;  /* 0x000000a4c50f7221 */ /* 0x002fce0000010000 */
[----:B------:R-:W1:Y:S01]  /*9c40*/  MUFU.EX2 R160, R167 ;  /* 0x000000a700a07308 */ /* 0x000e620000000800 */
[----:B--2---:R-:W-:-:S07]  /*9c50*/  F2FP.BF16.F32.PACK_AB R197, R14, R197 ;  /* 0x000000c50ec5723e */ /* 0x004fce00000010ff */
[----:B------:R-:W2:Y:S01]  /*9c60*/  MUFU.EX2 R21, R21 ;  /* 0x0000001500157308 */ /* 0x000ea20000000800 */
[----:B------:R-:W-:Y:S02]  /*9c70*/  WARPGROUP.DEPBAR.LE gsb0, 0x0 ;  /* 0x00008000000079c5 */ /* 0x000fe40000010000 */
[----:B------:R-:W-:Y:S05]  /*9c80*/  @!P1 SYNCS.ARRIVE.TRANS64.RED.A1T0 RZ, [UR6], RZ ;  /* 0x000000ffffff99a7 */ /* 0x000fea0008100406 */
[----:B------:R3:W4:Y:S01]  /*9c90*/  MUFU.EX2 R168, R154 ;  /* 0x0000009a00a87308 */ /* 0x0007220000000800 */
[----:B------:R-:W-:Y:S01]  /*9ca0*/  @!P1 SYNCS.ARRIVE.TRANS64.RED.A1T0 RZ, [UR4], RZ ;  /* 0x000000ffffff99a7 */ /* 0x000fe20008100404 */
[----:B------:R-:W-:-:S06]  /*9cb0*/  UIADD3 UR4, UR7, -0x1, URZ ;  /* 0xffffffff07047890 */ /* 0x000fcc000fffe03f */
[----:B------:R-:W5:Y:S01]  /*9cc0*/  MUFU.EX2 R152, R152 ;  /* 0x0000009800987308 */ /* 0x000f620000000800 */
[----:B---3--:R-:W-:Y:S01]  /*9cd0*/  FADD.FTZ R154, R196, R157 ;  /* 0x0000009dc49a7221 */ /* 0x008fe20000010000 */
[----:B------:R-:W-:Y:S02]  /*9ce0*/  MOV R232, UR4 ;  /* 0x0000000400e87c02 */ /* 0x000fe40008000f00 */
[C---:B------:R-:W-:Y:S01]  /*9cf0*/  F2FP.BF16.F32.PACK_AB R196, R181.reuse, R196 ;  /* 0x000000c4b5c4723e */ /* 0x040fe200000010ff */
[----:B------:R-:W-:Y:S01]  /*9d00*/  FADD.FTZ R157, R181, R154 ;  /* 0x0000009ab59d7221 */ /* 0x000fe20000010000 */
[----:B------:R-:W-:Y:S02]  /*9d10*/  FADD.FTZ R154, R14, R15 ;  /* 0x0000000f0e9a7221 */ /* 0x000fe40000010000 */
[----:B------:R2:W3:Y:S01]  /*9d20*/  MUFU.EX2 R193, R155 ;  /* 0x0000009b00c17308 */ /* 0x0004e20000000800 */
[----:B------:R-:W-:Y:S01]  /*9d30*/  FADD.FTZ R162, R198, R157 ;  /* 0x0000009dc6a27221 */ /* 0x000fe20000010000 */
[----:B0-----:R-:W-:Y:S01]  /*9d40*/  FADD.FTZ R15, R199, R154 ;  /* 0x0000009ac70f7221 */ /* 0x001fe20000010000 */
[----:B------:R-:W-:-:S02]  /*9d50*/  F2FP.BF16.F32.PACK_AB R198, R161, R198 ;  /* 0x000000c6a1c6723e */ /* 0x000fc400000010ff */
[----:B------:R-:W-:Y:S01]  /*9d60*/  FADD.FTZ R162, R161, R162 ;  /* 0x000000a2a1a27221 */ /* 0x000fe20000010000 */
[C---:B-1----:R-:W-:Y:S01]  /*9d70*/  FADD.FTZ R15, R160.reuse, R15 ;  /* 0x0000000fa00f7221 */ /* 0x042fe20000010000 */
[----:B------:R-:W-:Y:S01]  /*9d80*/  F2FP.BF16.F32.PACK_AB R199, R160, R199 ;  /* 0x000000c7a0c7723e */ /* 0x000fe200000010ff */
[----:B------:R-:W0:Y:S01]  /*9d90*/  MUFU.EX2 R153, R153 ;  /* 0x0000009900997308 */ /* 0x000e220000000800 */
[----:B--2---:R-:W-:Y:S01]  /*9da0*/  FADD.FTZ R155, R21, R162 ;  /* 0x000000a2159b7221 */ /* 0x004fe20000010000 */
[----:B----4-:R-:W-:Y:S01]  /*9db0*/  FADD.FTZ R15, R168, R15 ;  /* 0x0000000fa80f7221 */ /* 0x010fe20000010000 */
[C---:B-----5:R-:W-:Y:S02]  /*9dc0*/  F2FP.BF16.F32.PACK_AB R192, R152.reuse, R21 ;  /* 0x0000001598c0723e */ /* 0x060fe400000010ff */
[----:B------:R-:W-:-:S03]  /*9dd0*/  FADD.FTZ R14, R152, R155 ;  /* 0x0000009b980e7221 */ /* 0x000fc60000010000 */
[----:B------:R-:W1:Y:S01]  /*9de0*/  MUFU.EX2 R158, R158 ;  /* 0x0000009e009e7308 */ /* 0x000e620000000800 */
[C---:B---3--:R-:W-:Y:S01]  /*9df0*/  FADD.FTZ R15, R193.reuse, R15 ;  /* 0x0000000fc10f7221 */ /* 0x048fe20000010000 */
[----:B------:R-:W-:-:S06]  /*9e00*/  F2FP.BF16.F32.PACK_AB R193, R193, R168 ;  /* 0x000000a8c1c1723e */ /* 0x000fcc00000010ff */
[----:B------:R-:W2:Y:S01]  /*9e10*/  MUFU.EX2 R20, R182 ;  /* 0x000000b600147308 */ /* 0x000ea20000000800 */
[----:B0-----:R-:W-:-:S07]  /*9e20*/  FADD.FTZ R21, R153, R14 ;  /* 0x0000000e99157221 */ /* 0x001fce0000010000 */
[----:B------:R-:W0:Y:S01]  /*9e30*/  MUFU.EX2 R195, R156 ;  /* 0x0000009c00c37308 */ /* 0x000e220000000800 */
[----:B-1----:R-:W-:Y:S01]  /*9e40*/  FADD.FTZ R14, R158, R15 ;  /* 0x0000000f9e0e7221 */ /* 0x002fe20000010000 */
[C---:B--2---:R-:W-:Y:S01]  /*9e50*/  FADD.FTZ R15, R20.reuse, R21 ;  /* 0x00000015140f7221 */ /* 0x044fe20000010000 */
[----:B------:R-:W-:Y:S01]  /*9e60*/  F2FP.BF16.F32.PACK_AB R194, R20, R153 ;  /* 0x0000009914c2723e */ /* 0x000fe200000010ff */
[----:B------:R-:W-:Y:S02]  /*9e70*/  IMAD.MOV.U32 R20, RZ, RZ, R3 ;  /* 0x000000ffff147224 */ /* 0x000fe400078e0003 */
[----:B------:R-:W-:Y:S02]  /*9e80*/  IMAD.MOV.U32 R21, RZ, RZ, R4 ;  /* 0x000000ffff157224 */ /* 0x000fe400078e0004 */
[C---:B0-----:R-:W-:Y:S01]  /*9e90*/  FADD.FTZ R14, R195.reuse, R14 ;  /* 0x0000000ec30e7221 */ /* 0x041fe20000010000 */
[----:B------:R-:W-:Y:S01]  /*9ea0*/  F2FP.BF16.F32.PACK_AB R195, R195, R158 ;  /* 0x0000009ec3c3723e */ /* 0x000fe200000010ff */
[----:B------:R-:W-:Y:S06]  /*9eb0*/  @P2 BRA `(.L_x_407) ;  /* 0xffffffc000502947 */ /* 0x000fec000383ffff */
.L_x_398:
        /* <DEDUP_REMOVED lines=131> */
.L_x_408:
[----:B------:R-:W-:Y:S01]  /*a6f0*/  IMAD R11, R16, 0x8, R5 ;  /* 0x00000008100b7824 */ /* 0x000fe200078e0205 */
[----:B------:R-:W-:-:S04]  /*a700*/  SHF.L.U32 R0, R17, 0x1f, RZ ;  /* 0x0000001f11007819 */ /* 0x000fc800000006ff */
[----:B------:R0:W1:Y:S01]  /*a710*/  SYNCS.PHASECHK.TRANS64.TRYWAIT P2, [R11+URZ+0x38850], R0 ;  /* 0x038850000b0075a7 */ /* 0x000062000804017f */
[----:B------:R-:W-:Y:S05]  /*a720*/  @!P0 BRA `(.L_x_409) ;  /* 0x0000000000048947 */ /* 0x000fea0003800000 */
[----:B------:R-:W-:Y:S01]  /*a730*/  BPT.TRAP 0x1 ;  /* 0x000000040000795c */ /* 0x000fe20000300000 */
.L_x_409:
[----:B-1----:R-:W-:Y:S05]  /*a740*/  @P2 BRA `(.L_x_410) ;  /* 0x0000000000082947 */ /* 0x002fea0003800000 */
[----:B------:R-:W1:Y:S02]  /*a750*/  SYNCS.PHASECHK.TRANS64.TRYWAIT P0, [R11+URZ+0x38850], R0 ;  /* 0x038850000b0075a7 */ /* 0x000e64000800017f */
[----:B-1----:R-:W-:Y:S05]  /*a760*/  @!P0 BRA `(.L_x_411) ;  /* 0x000000ac00188947 */ /* 0x002fea0003800000 */
.L_x_410:
[----:B------:R-:W-:Y:S05]  /*a770*/  WARPSYNC.ALL ;  /* 0x0000000000007948 */ /* 0x000fea0003800000 */
[----:B------:R-:W-:Y:S01]  /*a780*/  VIADD R5, R5, 0x400 ;  /* 0x0000040005057836 */ /* 0x000fe20000000000 */
[----:B------:R-:W-:Y:S01]  /*a790*/  WARPGROUP.ARRIVE ;  /* 0x00000000000079c5 */ /* 0x000fe20000000000 */
[----:B------:R-:W-:Y:S01]  /*a7a0*/  IMAD.MOV.U32 R7, RZ, RZ, 0x40000040 ;  /* 0x40000040ff077424 */ /* 0x000fe200078e00ff */
[----:B01----:R-:W0:Y:S01]  /*a7b0*/  SHFL.BFLY PT, R0, R15, 0x2, 0x1f ;  /* 0x0c401f000f007f89 */ /* 0x003e2200000e0000 */
[----:B------:R-:W-:Y:S01]  /*a7c0*/  IMAD.MOV.U32 R9, RZ, RZ, 0x40000040 ;  /* 0x40000040ff097424 */ /* 0x000fe200078e00ff */
[----:B------:R-:W-:Y:S01]  /*a7d0*/  SHF.R.U32.HI R5, RZ, 0x4, R5 ;  /* 0x00000004ff057819 */ /* 0x000fe20000011605 */
[----:B------:R-:W-:Y:S01]  /*a7e0*/  @!P1 VIADD R11, R11, 0x38860 ;  /* 0x000388600b0b9836 */ /* 0x000fe20000000000 */
[----:B------:R-:W-:Y:S01]  /*a7f0*/  R2UR UR7, R7 ;  /* 0x00000000070772ca */ /* 0x000fe200000e0000 */
[----:B------:R-:W-:Y:S01]  /*a800*/  IMAD.MOV.U32 R7, RZ, RZ, 0x40000040 ;  /* 0x40000040ff077424 */ /* 0x000fe200078e00ff */
[----:B------:R-:W-:Y:S01]  /*a810*/  LOP3.LUT R5, R5, 0x3fff, RZ, 0xc0, !PT ;  /* 0x00003fff05057812 */ /* 0x000fe200078ec0ff */
[----:B------:R-:W-:Y:S01]  /*a820*/  IMAD.U32 R13, RZ, RZ, UR5 ;  /* 0x00000005ff0d7e24 */ /* 0x000fe2000f8e00ff */
[----:B------:R-:W-:Y:S01]  /*a830*/  @!P1 PRMT R11, RZ, 0x654, R11 ;  /* 0x00000654ff0b9816 */ /* 0x000fe2000000000b */
[----:B------:R-:W-:Y:S01]  /*a840*/  VIADD R218, R218, 0x1 ;  /* 0x00000001dada7836 */ /* 0x000fe20000000000 */
[----:B------:R-:W-:-:S05]  /*a850*/  LOP3.LUT R5, R5, 0x2800000, RZ, 0xfc, !PT ;  /* 0x0280000005057812 */ /* 0x000fca00078efcff */
[C---:B------:R-:W-:Y:S02]  /*a860*/  IMAD R6, R16.reuse, 0xa00, R5 ;  /* 0x00000a0010067824 */ /* 0x040fe400078e0205 */
[----:B------:R-:W1:Y:S01]  /*a870*/  SHFL.BFLY PT, R5, R14, 0x2, 0x1f ;  /* 0x0c401f000e057f89 */ /* 0x000e6200000e0000 */
[----:B------:R-:W-:Y:S02]  /*a880*/  VIADD R16, R16, 0x1 ;  /* 0x0000000110107836 */ /* 0x000fe40000000000 */
[C---:B------:R-:W-:Y:S01]  /*a890*/  R2UR UR6, R6.reuse ;  /* 0x00000000060672ca */ /* 0x040fe200000e0000 */
[----:B------:R-:W-:Y:S02]  /*a8a0*/  VIADD R8, R6, 0x80 ;  /* 0x0000008006087836 */ /* 0x000fe40000000000 */
[----:B------:R-:W-:Y:S01]  /*a8b0*/  ISETP.NE.AND P2, PT, R16, 0x2, PT ;  /* 0x000000021000780c */ /* 0x000fe20003f45270 */
[----:B0-----:R-:W-:-:S03]  /*a8c0*/  FADD.FTZ R0, R0, R15 ;  /* 0x0000000f00007221 */ /* 0x001fc60000010000 */
[----:B------:R-:W-:-:S06]  /*a8d0*/  SEL R16, R16, RZ, P2 ;  /* 0x000000ff10107207 */ /* 0x000fcc0001000000 */
[----:B------:R-:W-:Y:S01]  /*a8e0*/  HGMMA.64x256x16.F32.BF16 R24, R208, gdesc[UR4].tnspB, R24, gsb0 ;  /* 0x43e00004d0187df0 */ /* 0x000fe20008001818 */
[----:B------:R-:W-:Y:S01]  /*a8f0*/  R2UR UR6, R8 ;  /* 0x00000000080672ca */ /* 0x000fe200000e0000 */
[----:B------:R-:W-:Y:S01]  /*a900*/  VIADD R8, R6, 0x100 ;  /* 0x0000010006087836 */ /* 0x000fe20000000000 */
[----:B------:R-:W-:Y:S01]  /*a910*/  R2UR UR7, R9 ;  /* 0x00000000090772ca */ /* 0x000fe200000e0000 */
[----:B------:R-:W-:Y:S02]  /*a920*/  IMAD.MOV.U32 R9, RZ, RZ, 0x40000040 ;  /* 0x40000040ff097424 */ /* 0x000fe400078e00ff */
[----:B-1----:R-:W-:Y:S02]  /*a930*/  FADD.FTZ R2, R5, R14 ;  /* 0x0000000e05027221 */ /* 0x002fe40000010000 */
[----:B------:R-:W0:Y:S02]  /*a940*/  SHFL.BFLY PT, R5, R0, 0x1, 0x1f ;  /* 0x0c201f0000057f89 */ /* 0x000e2400000e0000 */
[----:B0-----:R-:W-:Y:S01]  /*a950*/  FADD.FTZ R10, R0, R5 ;  /* 0x00000005000a7221 */ /* 0x001fe20000010000 */
[----:B------:R-:W-:Y:S01]  /*a960*/  IMAD.MOV.U32 R5, RZ, RZ, RZ ;  /* 0x000000ffff057224 */ /* 0x000fe200078e00ff */
[----:B------:R-:W-:-:S03]  /*a970*/  SEL R0, RZ, 0x1, P2 ;  /* 0x00000001ff007807 */ /* 0x000fc60001000000 */
[----:B------:R-:W-:Y:S02]  /*a980*/  FSETP.NE.FTZ.AND P0, PT, R10, RZ, PT ;  /* 0x000000ff0a00720b */ /* 0x000fe40003f15000 */
[----:B------:R-:W-:Y:S01]  /*a990*/  LOP3.LUT R17, R17, R0, RZ, 0x3c, !PT ;  /* 0x0000000011117212 */ /* 0x000fe200078e3cff */
[----:B------:R-:W-:Y:S01]  /*a9a0*/  IMAD.MOV.U32 R0, RZ, RZ, -0x800000 ;  /* 0xff800000ff007424 */ /* 0x000fe200078e00ff */
[----:B------:R-:W-:Y:S02]  /*a9b0*/  WARPGROUP.DEPBAR.LE gsb0, 0x0 ;  /* 0x00008000000079c5 */ /* 0x000fe40000010000 */
[----:B------:R-:W-:-:S07]  /*a9c0*/  WARPGROUP.ARRIVE ;  /* 0x00000000000079c5 */ /* 0x000fce0000000000 */
[----:B------:R-:W-:Y:S01]  /*a9d0*/  HGMMA.64x256x16.F32.BF16 R24, R204, gdesc[UR4].tnspB, R24, gsb0 ;  /* 0x43e00004cc187df0 */ /* 0x000fe20008001818 */
[----:B------:R-:W-:Y:S01]  /*a9e0*/  R2UR UR6, R8 ;  /* 0x00000000080672ca */ /* 0x000fe200000e0000 */
[C---:B------:R-:W-:Y:S01]  /*a9f0*/  VIADD R8, R6.reuse, 0x180 ;  /* 0x0000018006087836 */ /* 0x040fe20000000000 */
[----:B------:R-:W-:Y:S01]  /*aa00*/  R2UR UR7, R9 ;  /* 0x00000000090772ca */ /* 0x000fe200000e0000 */
[----:B------:R-:W-:Y:S02]  /*aa10*/  IMAD.MOV.U32 R9, RZ, RZ, 0x40000040 ;  /* 0x40000040ff097424 */ /* 0x000fe400078e00ff */
[----:B------:R-:W-:Y:S01]  /*aa20*/  VIADD R6, R6, 0x200 ;  /* 0x0000020006067836 */ /* 0x000fe20000000000 */
[----:B------:R-:W-:Y:S02]  /*aa30*/  WARPGROUP.DEPBAR.LE gsb0, 0x0 ;  /* 0x00008000000079c5 */ /* 0x000fe40000010000 */
[----:B------:R-:W-:-:S15]  /*aa40*/  WARPGROUP.ARRIVE ;  /* 0x00000000000079c5 */ /* 0x000fde0000000000 */
[----:B------:R-:W-:-:S04]  /*aa50*/  NOP ;  /* 0x0000000000007918 */ /* 0x000fc80000000000 */
[----:B------:R-:W-:Y:S01]  /*aa60*/  HGMMA.64x256x16.F32.BF16 R24, R200, gdesc[UR4].tnspB, R24, gsb0 ;  /* 0x43e00004c8187df0 */ /* 0x000fe20008001818 */
[----:B------:R-:W-:Y:S02]  /*aa70*/  R2UR UR6, R8 ;  /* 0x00000000080672ca */ /* 0x000fe400000e0000 */
[----:B------:R-:W-:Y:S01]  /*aa80*/  R2UR UR7, R9 ;  /* 0x00000000090772ca */ /* 0x000fe200000e0000 */
[----:B------:R-:W0:Y:S02]  /*aa90*/  @P0 MUFU.LG2 R8, R10 ;  /* 0x0000000a00080308 */ /* 0x000e240000000c00 */
[----:B0-----:R-:W-:Y:S01]  /*aaa0*/  @P0 FMUL.FTZ R8, R8, 0.69314718246459960938 ;  /* 0x3f31721808080820 */ /* 0x001fe20000410000 */
[----:B------:R-:W-:Y:S02]  /*aab0*/  WARPGROUP.DEPBAR.LE gsb0, 0x0 ;  /* 0x00008000000079c5 */ /* 0x000fe40000010000 */
[----:B------:R-:W-:-:S15]  /*aac0*/  WARPGROUP.ARRIVE ;  /* 0x00000000000079c5 */ /* 0x000fde0000000000 */
[----:B------:R-:W-:-:S04]  /*aad0*/  NOP ;  /* 0x0000000000007918 */ /* 0x000fc80000000000 */
[----:B------:R-:W-:Y:S01]  /*aae0*/  HGMMA.64x256x16.F32.BF16 R24, R196, gdesc[UR4].tnspB, R24, gsb0 ;  /* 0x43e00004c4187df0 */ /* 0x000fe20008001818 */
[----:B------:R-:W-:Y:S01]  /*aaf0*/  R2UR UR6, R6 ;  /* 0x00000000060672ca */ /* 0x000fe200000e0000 */
[----:B------:R-:W-:Y:S01]  /*ab00*/  IMAD.MOV.U32 R6, RZ, RZ, RZ ;  /* 0x000000ffff067224 */ /* 0x000fe200078e00ff */
[----:B------:R-:W-:Y:S02]  /*ab10*/  R2UR UR7, R7 ;  /* 0x00000000070772ca */ /* 0x000fe400000e0000 */
[----:B------:R-:W0:Y:S03]  /*ab20*/  SHFL.BFLY PT, R7, R2, 0x1, 0x1f ;  /* 0x0c201f0002077f89 */ /* 0x000e2600000e0000 */
[----:B------:R-:W-:Y:S01]  /*ab30*/  @P0 MUFU.RCP R6, R10 ;  /* 0x0000000a00060308 */ /* 0x000fe20000001000 */
[----:B0-----:R-:W-:Y:S01]  /*ab40*/  FADD.FTZ R12, R2, R7 ;  /* 0x00000007020c7221 */ /* 0x001fe20000010000 */
[----:B------:R-:W-:-:S02]  /*ab50*/  IMAD.U32 R7, RZ, RZ, UR5 ;  /* 0x00000005ff077e24 */ /* 0x000fc4000f8e00ff */
[----:B------:R-:W-:Y:S02]  /*ab60*/  IMAD.MOV.U32 R2, RZ, RZ, -0x800000 ;  /* 0xff800000ff027424 */ /* 0x000fe400078e00ff */
[----:B------:R-:W-:Y:S01]  /*ab70*/  FSETP.NE.FTZ.AND P3, PT, R12, RZ, PT ;  /* 0x000000ff0c00720b */ /* 0x000fe20003f75000 */
[----:B------:R-:W-:-:S04]  /*ab80*/  @P0 FMUL.FTZ R7, R7, 0.69314718246459960938 ;  /* 0x3f31721807070820 */ /* 0x000fc80000410000 */
[----:B------:R-:W-:Y:S01]  /*ab90*/  @P0 FFMA.FTZ R2, R7, R4, R8 ;  /* 0x0000000407020223 */ /* 0x000fe20000010008 */
[----:B------:R-:W-:-:S07]  /*aba0*/  PLOP3.LUT P0, PT, PT, PT, PT, 0x8, 0x0 ;  /* 0x000000000000781c */ /* 0x000fce0003f0e170 */
[----:B------:R-:W0:Y:S01]  /*abb0*/  @P3 MUFU.LG2 R9, R12 ;  /* 0x0000000c00093308 */ /* 0x000e220000000c00 */
[----:B------:R-:W-:-:S07]  /*abc0*/  @P3 FMUL.FTZ R13, R13, 0.69314718246459960938 ;  /* 0x3f3172180d0d3820 */ /* 0x000fce0000410000 */
[----:B------:R-:W1:Y:S01]  /*abd0*/  @P3 MUFU.RCP R5, R12 ;  /* 0x0000000c00053308 */ /* 0x000e620000001000 */
[----:B0-----:R-:W-:-:S04]  /*abe0*/  @P3 FMUL.FTZ R10, R9, 0.69314718246459960938 ;  /* 0x3f317218090a3820 */ /* 0x001fc80000410000 */
[----:B------:R-:W-:Y:S01]  /*abf0*/  @P3 FFMA.FTZ R0, R13, R3, R10 ;  /* 0x000000030d003223 */ /* 0x000fe2000001000a */
[----:B------:R-:W-:Y:S02]  /*ac00*/  WARPGROUP.DEPBAR.LE gsb0, 0x0 ;  /* 0x00008000000079c5 */ /* 0x000fe40000010000 */
[----:B------:R-:W-:-:S06]  /*ac10*/  WARPGROUP.ARRIVE ;  /* 0x00000000000079c5 */ /* 0x000fcc0000000000 */
[----:B------:R-:W-:Y:S03]  /*ac20*/  HGMMA.64x256x16.F32.BF16 R24, R192, gdesc[UR4].tnspB, R24, gsb0 ;  /* 0x43e00004c0187df0 */ /* 0x000fe60008001818 */
[----:B------:R-:W-:Y:S02]  /*ac30*/  WARPGROUP.DEPBAR.LE gsb0, 0x0 ;  /* 0x00008000000079c5 */ /* 0x000fe40000010000 */
[----:B------:R0:W-:Y:S01]  /*ac40*/  @!P1 SYNCS.ARRIVE.TRANS64.RED.A1T0 RZ, [R11+URZ], RZ ;  /* 0x000000ff0bff99a7 */ /* 0x0001e2000810043f */
[-C--:B-1----:R-:W-:Y:S01]  /*ac50*/  FMUL.FTZ R3, R83, R5.reuse ;  /* 0x0000000553037220 */ /* 0x082fe20000410000 */
        /* <DEDUP_REMOVED lines=126> */
[----:B0-----:R-:W-:-:S07]  /*b440*/  FMUL.FTZ R151, R151, R5 ;  /* 0x0000000597977220 */ /* 0x001fce0000410000 */
.L_x_390:
[----:B------:R-:W0:Y:S01]  /*b450*/  S2R R5, SR_CgaCtaId ;  /* 0x0000000000057919 */ /* 0x000e220000008800 */
[----:B------:R-:W-:Y:S01]  /*b460*/  MOV R152, 0x400 ;  /* 0x0000040000987802 */ /* 0x000fe20000000f00 */
[----:B------:R-:W-:Y:S01]  /*b470*/  BSSY B0, `(.L_x_412) ;  /* 0x00002f9000007945 */ /* 0x000fe20003800000 */
[----:B------:R-:W-:Y:S02]  /*b480*/  BAR.SYNC.DEFER_BLOCKING 0x5, 0x180 ;  /* 0x0146000000007b1d */ /* 0x000fe40000010000 */
[----:B0-----:R-:W-:-:S05]  /*b490*/  LEA R152, R5, R152, 0x18 ;  /* 0x0000009805987211 */ /* 0x001fca00078ec0ff */
[----:B------:R-:W0:Y:S02]  /*b4a0*/  LDS.128 R4, [R152+0x388d0] ;  /* 0x0388d00098047984 */ /* 0x000e240000000c00 */
[----:B0-----:R-:W-:Y:S02]  /*b4b0*/  R2UR UR6, R5 ;  /* 0x00000000050672ca */ /* 0x001fe400000e0000 */
[----:B------:R-:W-:Y:S01]  /*b4c0*/  R2UR UR5, R6 ;  /* 0x00000000060572ca */ /* 0x000fe200000e0000 */
[----:B------:R-:W-:Y:S06]  /*b4d0*/  BAR.ARV 0x4, 0x180 ;  /* 0x0106000000007b1d */ /* 0x000fec0000002000 */
[----:B------:R-:W-:Y:S08]  /*b4e0*/  @P0 BRA `(.L_x_413) ;  /* 0x0000002000200947 */ /* 0x000ff00003800000 */
[----:B------:R-:W0:Y:S01]  /*b4f0*/  S2R R9, SR_SWINHI ;  /* 0x0000000000097919 */ /* 0x000e220000002f00 */
[----:B------:R-:W-:Y:S01]  /*b500*/  F2FP.BF16.F32.PACK_AB R24, R25, R24 ;  /* 0x000000181918723e */ /* 0x000fe200000010ff */
[----:B------:R-:W-:Y:S01]  /*b510*/  ULDC.64 UR8, c[0x0][0xc00] ;  /* 0x0003000000087ab9 */ /* 0x000fe20000000a00 */
[----:B------:R-:W-:Y:S01]  /*b520*/  F2FP.BF16.F32.PACK_AB R25, R164, R26 ;  /* 0x0000001aa419723e */ /* 0x000fe200000010ff */
[----:B------:R-:W-:Y:S01]  /*b530*/  UISETP.NE.U32.AND UP0, UPT, UR8, URZ, UPT ;  /* 0x0000003f0800728c */ /* 0x000fe2000bf05070 */
[----:B------:R-:W-:Y:S01]  /*b540*/  F2FP.BF16.F32.PACK_AB R26, R29, R28 ;  /* 0x0000001c1d1a723e */ /* 0x000fe200000010ff */
[----:B------:R-:W-:Y:S01]  /*b550*/  ULDC.64 UR12, c[0x0][0x208] ;  /* 0x00008200000c7ab9 */ /* 0x000fe20000000a00 */
[----:B------:R-:W-:Y:S01]  /*b560*/  F2FP.BF16.F32.PACK_AB R32, R33, R32 ;  /* 0x000000202120723e */ /* 0x000fe200000010ff */
[----:B------:R-:W-:Y:S01]  /*b570*/  UISETP.NE.AND.EX UP0, UPT, UR9, URZ, UPT, UP0 ;  /* 0x0000003f0900728c */ /* 0x000fe2000bf05300 */
[----:B------:R-:W-:Y:S02]  /*b580*/  F2FP.BF16.F32.PACK_AB R27, R8, R27 ;  /* 0x0000001b081b723e */ /* 0x000fe400000010ff */
[----:B------:R-:W-:-:S02]  /*b590*/  F2FP.BF16.F32.PACK_AB R33, R163, R34 ;  /* 0x00000022a321723e */ /* 0x000fc400000010ff */
[----:B------:R-:W-:Y:S02]  /*b5a0*/  F2FP.BF16.F32.PACK_AB R40, R41, R40 ;  /* 0x000000282928723e */ /* 0x000fe400000010ff */
[----:B------:R-:W-:Y:S02]  /*b5b0*/  F2FP.BF16.F32.PACK_AB R34, R37, R36 ;  /* 0x000000242522723e */ /* 0x000fe400000010ff */
[----:B------:R-:W-:Y:S02]  /*b5c0*/  F2FP.BF16.F32.PACK_AB R35, R162, R35 ;  /* 0x00000023a223723e */ /* 0x000fe400000010ff */
[----:B------:R-:W-:Y:S02]  /*b5d0*/  F2FP.BF16.F32.PACK_AB R41, R161, R42 ;  /* 0x0000002aa129723e */ /* 0x000fe400000010ff */
[----:B------:R-:W-:Y:S02]  /*b5e0*/  F2FP.BF16.F32.PACK_AB R48, R49, R48 ;  /* 0x000000303130723e */ /* 0x000fe400000010ff */
[----:B------:R-:W-:-:S02]  /*b5f0*/  F2FP.BF16.F32.PACK_AB R42, R45, R44 ;  /* 0x0000002c2d2a723e */ /* 0x000fc400000010ff */
[----:B------:R-:W-:Y:S02]  /*b600*/  F2FP.BF16.F32.PACK_AB R43, R160, R43 ;  /* 0x0000002ba02b723e */ /* 0x000fe400000010ff */
[----:B------:R-:W-:Y:S02]  /*b610*/  F2FP.BF16.F32.PACK_AB R49, R159, R50 ;  /* 0x000000329f31723e */ /* 0x000fe400000010ff */
[----:B------:R-:W-:Y:S02]  /*b620*/  F2FP.BF16.F32.PACK_AB R56, R57, R56 ;  /* 0x000000383938723e */ /* 0x000fe400000010ff */
[----:B------:R-:W-:Y:S02]  /*b630*/  F2FP.BF16.F32.PACK_AB R50, R53, R52 ;  /* 0x000000343532723e */ /* 0x000fe400000010ff */
[----:B------:R-:W-:Y:S02]  /*b640*/  MOV R4, R152 ;  /* 0x0000009800047202 */ /* 0x000fe40000000f00 */
[----:B0-----:R-:W-:-:S02]  /*b650*/  MOV R5, R9 ;  /* 0x0000000900057202 */ /* 0x001fc40000000f00 */
[----:B------:R-:W-:Y:S02]  /*b660*/  F2FP.BF16.F32.PACK_AB R51, R158, R51 ;  /* 0x000000339e33723e */ /* 0x000fe400000010ff */
[----:B------:R-:W-:Y:S01]  /*b670*/  F2FP.BF16.F32.PACK_AB R57, R157, R58 ;  /* 0x0000003a9d39723e */ /* 0x000fe200000010ff */
[----:B------:R-:W-:Y:S01]  /*b680*/  IMAD.WIDE R106, R225, 0x2, R4 ;  /* 0x00000002e16a7825 */ /* 0x000fe200078e0204 */
[----:B------:R-:W-:Y:S02]  /*b690*/  F2FP.BF16.F32.PACK_AB R64, R65, R64 ;  /* 0x000000404140723e */ /* 0x000fe400000010ff */
[----:B------:R-:W-:Y:S02]  /*b6a0*/  F2FP.BF16.F32.PACK_AB R58, R61, R60 ;  /* 0x0000003c3d3a723e */ /* 0x000fe400000010ff */
[C---:B------:R-:W-:Y:S02]  /*b6b0*/  IADD3 R173, P1, R106.reuse, 0x20, RZ ;  /* 0x000000206aad7810 */ /* 0x040fe40007f3e0ff */
[----:B------:R-:W-:-:S02]  /*b6c0*/  IADD3 R175, P0, R106, 0x40, RZ ;  /* 0x000000406aaf7810 */ /* 0x000fc40007f1e0ff */
[C---:B------:R-:W-:Y:S01]  /*b6d0*/  IADD3 R183, P5, R106.reuse, 0x4040, RZ ;  /* 0x000040406ab77810 */ /* 0x040fe20007fbe0ff */
[--C-:B------:R-:W-:Y:S01]  /*b6e0*/  IMAD.X R11, RZ, RZ, R107.reuse, P1 ;  /* 0x000000ffff0b7224 */ /* 0x100fe200008e066b */
[C---:B------:R-:W-:Y:S01]  /*b6f0*/  IADD3 R177, P4, R106.reuse, 0x60, RZ ;  /* 0x000000606ab17810 */ /* 0x040fe20007f9e0ff */
[--C-:B------:R-:W-:Y:S01]  /*b700*/  IMAD.X R13, RZ, RZ, R107.reuse, P0 ;  /* 0x000000ffff0d7224 */ /* 0x100fe200000e066b */
[C---:B------:R-:W-:Y:S01]  /*b710*/  LOP3.LUT R9, R106.reuse, 0x380, RZ, 0xc0, !PT ;  /* 0x000003806a097812 */ /* 0x040fe200078ec0ff */
[--C-:B------:R-:W-:Y:S01]  /*b720*/  IMAD.X R39, RZ, RZ, R107.reuse, P5 ;  /* 0x000000ffff277224 */ /* 0x100fe200028e066b */
[C---:B------:R-:W-:Y:S01]  /*b730*/  IADD3 R179, P3, R106.reuse, 0x4000, RZ ;  /* 0x000040006ab37810 */ /* 0x040fe20007f7e0ff */
[--C-:B------:R-:W-:Y:S01]  /*b740*/  IMAD.X R15, RZ, RZ, R107.reuse, P4 ;  /* 0x000000ffff0f7224 */ /* 0x100fe200020e066b */
[C---:B------:R-:W-:Y:S02]  /*b750*/  IADD3 R181, P6, R106.reuse, 0x4020, RZ ;  /* 0x000040206ab57810 */ /* 0x040fe40007fde0ff */
[C---:B------:R-:W-:Y:S01]  /*b760*/  IADD3 R185, P2, R106.reuse, 0x4060, RZ ;  /* 0x000040606ab97810 */ /* 0x040fe20007f5e0ff */
[--C-:B------:R-:W-:Y:S01]  /*b770*/  IMAD.X R21, RZ, RZ, R107.reuse, P3 ;  /* 0x000000ffff157224 */ /* 0x100fe200018e066b */
[----:B------:R-:W-:Y:S01]  /*b780*/  IADD3 R187, P1, R106, 0x8000, RZ ;  /* 0x000080006abb7810 */ /* 0x000fe20007f3e0ff */
[--C-:B------:R-:W-:Y:S01]  /*b790*/  IMAD.X R31, RZ, RZ, R107.reuse, P6 ;  /* 0x000000ffff1f7224 */ /* 0x100fe200030e066b */
[----:B------:R-:W-:Y:S01]  /*b7a0*/  LOP3.LUT R10, R173, 0x380, RZ, 0xc0, !PT ;  /* 0x00000380ad0a7812 */ /* 0x000fe200078ec0ff */
[--C-:B------:R-:W-:Y:S01]  /*b7b0*/  IMAD.X R47, RZ, RZ, R107.reuse, P2 ;  /* 0x000000ffff2f7224 */ /* 0x100fe200010e066b */
[----:B------:R-:W-:Y:S01]  /*b7c0*/  LOP3.LUT R12, R175, 0x380, RZ, 0xc0, !PT ;  /* 0x00000380af0c7812 */ /* 0x000fe200078ec0ff */
[----:B------:R-:W-:Y:S01]  /*b7d0*/  IMAD.X R55, RZ, RZ, R107, P1 ;  /* 0x000000ffff377224 */ /* 0x000fe200008e066b */
[----:B------:R-:W-:-:S02]  /*b7e0*/  LOP3.LUT R14, R177, 0x380, RZ, 0xc0, !PT ;  /* 0x00000380b10e7812 */ /* 0x000fc400078ec0ff */
[C---:B------:R-:W-:Y:S02]  /*b7f0*/  IADD3 R6, P5, R106.reuse, 0xc020, RZ ;  /* 0x0000c0206a067810 */ /* 0x040fe40007fbe0ff */
[----:B------:R-:W-:Y:S02]  /*b800*/  SHF.R.U64 R9, R9, 0x3, RZ ;  /* 0x0000000309097819 */ /* 0x000fe400000012ff */
[----:B------:R-:W-:Y:S01]  /*b810*/  LOP3.LUT R20, R179, 0x380, RZ, 0xc0, !PT ;  /* 0x00000380b3147812 */ /* 0x000fe200078ec0ff */
[--C-:B------:R-:W-:Y:S01]  /*b820*/  IMAD.X R99, RZ, RZ, R107.reuse, P5 ;  /* 0x000000ffff637224 */ /* 0x100fe200028e066b */
[----:B------:R-:W-:Y:S02]  /*b830*/  IADD3 R189, P0, R106, 0x8020, RZ ;  /* 0x000080206abd7810 */ /* 0x000fe40007f1e0ff */
[----:B------:R-:W-:Y:S02]  /*b840*/  SHF.R.U64 R10, R10, 0x3, RZ ;  /* 0x000000030a0a7819 */ /* 0x000fe400000012ff */
[----:B------:R-:W-:Y:S01]  /*b850*/  LOP3.LUT R30, R181, 0x380, RZ, 0xc0, !PT ;  /* 0x00000380b51e7812 */ /* 0x000fe200078ec0ff */
[----:B------:R-:W-:Y:S01]  /*b860*/  IMAD.X R63, RZ, RZ, R107, P0 ;  /* 0x000000ffff3f7224 */ /* 0x000fe200000e066b */
[----:B------:R-:W-:-:S02]  /*b870*/  IADD3 R191, P4, R106, 0x8040, RZ ;  /* 0x000080406abf7810 */ /* 0x000fc40007f9e0ff */
[----:B------:R-:W-:Y:S02]  /*b880*/  SHF.R.U64 R12, R12, 0x3, RZ ;  /* 0x000000030c0c7819 */ /* 0x000fe400000012ff */
[----:B------:R-:W-:Y:S01]  /*b890*/  LOP3.LUT R38, R183, 0x380, RZ, 0xc0, !PT ;  /* 0x00000380b7267812 */ /* 0x000fe200078ec0ff */
[--C-:B------:R-:W-:Y:S01]  /*b8a0*/  IMAD.X R71, RZ, RZ, R107.reuse, P4 ;  /* 0x000000ffff477224 */ /* 0x100fe200020e066b */
[C---:B------:R-:W-:Y:S02]  /*b8b0*/  IADD3 R193, P3, R106.reuse, 0x8060, RZ ;  /* 0x000080606ac17810 */ /* 0x040fe40007f7e0ff */
[C---:B------:R-:W-:Y:S02]  /*b8c0*/  IADD3 R195, P6, R106.reuse, 0xc000, RZ ;  /* 0x0000c0006ac37810 */ /* 0x040fe40007fde0ff */
[C---:B------:R-:W-:Y:S01]  /*b8d0*/  IADD3 R102, P2, R106.reuse, 0xc040, RZ ;  /* 0x0000c0406a667810 */ /* 0x040fe20007f5e0ff */
[--C-:B------:R-:W-:Y:S01]  /*b8e0*/  IMAD.X R79, RZ, RZ, R107.reuse, P3 ;  /* 0x000000ffff4f7224 */ /* 0x100fe200018e066b */
[----:B------:R-:W-:Y:S01]  /*b8f0*/  IADD3 R172, P1, R106, 0xc060, RZ ;  /* 0x0000c0606aac7810 */ /* 0x000fe20007f3e0ff */
[--C-:B------:R-:W-:Y:S01]  /*b900*/  IMAD.X R95, RZ, RZ, R107.reuse, P6 ;  /* 0x000000ffff5f7224 */ /* 0x100fe200030e066b */
[----:B------:R-:W-:Y:S01]  /*b910*/  SHF.R.U64 R14, R14, 0x3, RZ ;  /* 0x000000030e0e7819 */ /* 0x000fe200000012ff */
[----:B------:R-:W-:Y:S01]  /*b920*/  IMAD.X R103, RZ, RZ, R107, P2 ;  /* 0x000000ffff677224 */ /* 0x000fe200010e066b */
[----:B------:R-:W-:-:S02]  /*b930*/  LOP3.LUT R46, R185, 0x380, RZ, 0xc0, !PT ;  /* 0x00000380b92e7812 */ /* 0x000fc400078ec0ff */
[----:B------:R-:W-:Y:S02]  /*b940*/  LOP3.LUT R106, R9, R106, RZ, 0x3c, !PT ;  /* 0x0000006a096a7212 */ /* 0x000fe400078e3cff */
[----:B------:R-:W-:Y:S02]  /*b950*/  SHF.R.U64 R20, R20, 0x3, RZ ;  /* 0x0000000314147819 */ /* 0x000fe400000012ff */
[----:B------:R-:W-:Y:S02]  /*b960*/  LOP3.LUT R54, R187, 0x380, RZ, 0xc0, !PT ;  /* 0x00000380bb367812 */ /* 0x000fe400078ec0ff */
[----:B------:R-:W-:Y:S02]  /*b970*/  LOP3.LUT R98, R6, 0x380, RZ, 0xc0, !PT ;  /* 0x0000038006627812 */ /* 0x000fe400078ec0ff */
[----:B------:R-:W-:Y:S02]  /*b980*/  LOP3.LUT R10, R10, R173, RZ, 0x3c, !PT ;  /* 0x000000ad0a0a7212 */ /* 0x000fe400078e3cff */
[----:B------:R-:W-:-:S02]  /*b990*/  SHF.R.U64 R30, R30, 0x3, RZ ;  /* 0x000000031e1e7819 */ /* 0x000fc400000012ff */
[----:B------:R-:W-:Y:S02]  /*b9a0*/  LOP3.LUT R62, R189, 0x380, RZ, 0xc0, !PT ;  /* 0x00000380bd3e7812 */ /* 0x000fe400078ec0ff */
[----:B------:R-:W-:Y:S02]  /*b9b0*/  LOP3.LUT R12, R12, R175, RZ, 0x3c, !PT ;  /* 0x000000af0c0c7212 */ /* 0x000fe400078e3cff */
[----:B------:R-:W-:Y:S02]  /*b9c0*/  SHF.R.U64 R38, R38, 0x3, RZ ;  /* 0x0000000326267819 */ /* 0x000fe400000012ff */
[----:B------:R-:W-:Y:S02]  /*b9d0*/  LOP3.LUT R70, R191, 0x380, RZ, 0xc0, !PT ;  /* 0x00000380bf467812 */ /* 0x000fe400078ec0ff */
[----:B------:R-:W-:Y:S02]  /*b9e0*/  LOP3.LUT R14, R14, R177, RZ, 0x3c, !PT ;  /* 0x000000b10e0e7212 */ /* 0x000fe400078e3cff */
[----:B------:R-:W-:-:S02]  /*b9f0*/  SHF.R.U64 R46, R46, 0x3, RZ ;  /* 0x000000032e2e7819 */ /* 0x000fc400000012ff */
[----:B------:R-:W-:Y:S02]  /*ba00*/  LOP3.LUT R78, R193, 0x380, RZ, 0xc0, !PT ;  /* 0x00000380c14e7812 */ /* 0x000fe400078ec0ff */
[----:B------:R-:W-:Y:S02]  /*ba10*/  IADD3.X R9, RZ, R107, RZ, P1, !PT ;  /* 0x0000006bff097210 */ /* 0x000fe40000ffe4ff */
[----:B------:R-:W-:Y:S02]  /*ba20*/  LOP3.LUT R20, R20, R179, RZ, 0x3c, !PT ;  /* 0x000000b314147212 */ /* 0x000fe400078e3cff */
[----:B------:R-:W-:Y:S02]  /*ba30*/  SHF.R.U64 R54, R54, 0x3, RZ ;  /* 0x0000000336367819 */ /* 0x000fe400000012ff */
[----:B------:R-:W-:Y:S02]  /*ba40*/  LOP3.LUT R94, R195, 0x380, RZ, 0xc0, !PT ;  /* 0x00000380c35e7812 */ /* 0x000fe400078ec0ff */
[----:B------:R-:W-:Y:S01]  /*ba50*/  MOV R106, R106 ;  /* 0x0000006a006a7202 */ /* 0x000fe20000000f00 */
[----:B------:R-:W-:Y:S01]  /*ba60*/  BAR.SYNC.DEFER_BLOCKING 0x1, 0x100 ;  /* 0x0044000000007b1d */ /* 0x000fe20000010000 */
[----:B------:R-:W-:-:S02]  /*ba70*/  SHF.R.U64 R29, R98, 0x3, RZ ;  /* 0x00000003621d7819 */ /* 0x000fc400000012ff */
[----:B------:R-:W-:Y:S02]  /*ba80*/  LOP3.LUT R30, R30, R181, RZ, 0x3c, !PT ;  /* 0x000000b51e1e7212 */ /* 0x000fe400078e3cff */
[----:B------:R-:W-:Y:S02]  /*ba90*/  SHF.R.U64 R62, R62, 0x3, RZ ;  /* 0x000000033e3e7819 */ /* 0x000fe400000012ff */
[----:B------:R-:W-:Y:S02]  /*baa0*/  LOP3.LUT R107, R102, 0x380, RZ, 0xc0, !PT ;  /* 0x00000380666b7812 */ /* 0x000fe400078ec0ff */
[----:B------:R-:W-:Y:S02]  /*bab0*/  MOV R11, R10 ;  /* 0x0000000a000b7202 */ /* 0x000fe40000000f00 */
[----:B------:R-:W-:Y:S02]  /*bac0*/  LOP3.LUT R38, R38, R183, RZ, 0x3c, !PT ;  /* 0x000000b726267212 */ /* 0x000fe400078e3cff */
[----:B------:R-:W-:-:S02]  /*bad0*/  SHF.R.U64 R70, R70, 0x3, RZ ;  /* 0x0000000346467819 */ /* 0x000fc400000012ff */
[----:B------:R-:W-:Y:S02]  /*bae0*/  MOV R12, R12 ;  /* 0x0000000c000c7202 */ /* 0x000fe40000000f00 */
[----:B------:R-:W-:Y:S02]  /*baf0*/  LOP3.LUT R46, R46, R185, RZ, 0x3c, !PT ;  /* 0x000000b92e2e7212 */ /* 0x000fe400078e3cff */
[----:B------:R-:W-:Y:S02]  /*bb00*/  SHF.R.U64 R78, R78, 0x3, RZ ;  /* 0x000000034e4e7819 */ /* 0x000fe400000012ff */
[----:B------:R-:W-:Y:S02]  /*bb10*/  LOP3.LUT R173, R172, 0x380, RZ, 0xc0, !PT ;  /* 0x00000380acad7812 */ /* 0x000fe400078ec0ff */
[----:B------:R-:W-:Y:S01]  /*bb20*/  MOV R14, R14 ;  /* 0x0000000e000e7202 */ /* 0x000fe20000000f00 */
[----:B------:R-:W-:Y:S01]  /*bb30*/  STSM.16.M88.4 [R106], R24 ;  /* 0x000000186a007844 */ /* 0x000fe20000000200 */
[----:B------:R-:W-:-:S02]  /*bb40*/  LOP3.LUT R54, R54, R187, RZ, 0x3c, !PT ;  /* 0x000000bb36367212 */ /* 0x000fc400078e3cff */
[----:B------:R-:W-:Y:S01]  /*bb50*/  SHF.R.U64 R94, R94, 0x3, RZ ;  /* 0x000000035e5e7819 */ /* 0x000fe200000012ff */
[----:B------:R-:W-:Y:S01]  /*bb60*/  STSM.16.M88.4 [R11], R32 ;  /* 0x000000200b007844 */ /* 0x000fe20000000200 */
[----:B------:R-:W-:Y:S02]  /*bb70*/  LOP3.LUT R98, R29, R6, RZ, 0x3c, !PT ;  /* 0x000000061d627212 */ /* 0x000fe400078e3cff */
[----:B------:R-:W-:Y:S01]  /*bb80*/  MOV R20, R20 ;  /* 0x0000001400147202 */ /* 0x000fe20000000f00 */
[----:B------:R-:W-:Y:S01]  /*bb90*/  STSM.16.M88.4 [R12], R40 ;  /* 0x000000280c007844 */ /* 0x000fe20000000200 */
[----:B------:R-:W-:Y:S02]  /*bba0*/  F2FP.BF16.F32.PACK_AB R59, R156, R59 ;  /* 0x0000003b9c3b723e */ /* 0x000fe400000010ff */
[----:B------:R-:W-:Y:S01]  /*bbb0*/  F2FP.BF16.F32.PACK_AB R65, R155, R66 ;  /* 0x000000429b41723e */ /* 0x000fe200000010ff */
[----:B------:R-:W-:Y:S01]  /*bbc0*/  STSM.16.M88.4 [R14], R48 ;  /* 0x000000300e007844 */ /* 0x000fe20000000200 */
[----:B------:R-:W-:-:S02]  /*bbd0*/  F2FP.BF16.F32.PACK_AB R72, R73, R72 ;  /* 0x000000484948723e */ /* 0x000fc400000010ff */
[----:B------:R-:W-:Y:S01]  /*bbe0*/  LOP3.LUT R62, R62, R189, RZ, 0x3c, !PT ;  /* 0x000000bd3e3e7212 */ /* 0x000fe200078e3cff */
[----:B------:R-:W-:Y:S01]  /*bbf0*/  STSM.16.M88.4 [R20], R56 ;  /* 0x0000003814007844 */ /* 0x000fe20000000200 */
[----:B------:R-:W-:Y:S02]  /*bc00*/  SHF.R.U64 R107, R107, 0x3, RZ ;  /* 0x000000036b6b7819 */ /* 0x000fe400000012ff */
[----:B------:R-:W-:Y:S02]  /*bc10*/  MOV R30, R30 ;  /* 0x0000001e001e7202 */ /* 0x000fe40000000f00 */
[----:B------:R-:W-:Y:S02]  /*bc20*/  F2FP.BF16.F32.PACK_AB R66, R69, R68 ;  /* 0x000000444542723e */ /* 0x000fe400000010ff */
[----:B------:R-:W-:Y:S02]  /*bc30*/  F2FP.BF16.F32.PACK_AB R67, R154, R67 ;  /* 0x000000439a43723e */ /* 0x000fe400000010ff */
[----:B------:R-:W-:-:S02]  /*bc40*/  F2FP.BF16.F32.PACK_AB R73, R153, R74 ;  /* 0x0000004a9949723e */ /* 0x000fc400000010ff */
[----:B------:R-:W-:Y:S01]  /*bc50*/  F2FP.BF16.F32.PACK_AB R80, R81, R80 ;  /* 0x000000505150723e */ /* 0x000fe200000010ff */
[----:B------:R-:W-:Y:S01]  /*bc60*/  STSM.16.M88.4 [R30], R64 ;  /* 0x000000401e007844 */ /* 0x000fe20000000200 */
[----:B------:R-:W-:Y:S02]  /*bc70*/  LOP3.LUT R70, R70, R191, RZ, 0x3c, !PT ;  /* 0x000000bf46467212 */ /* 0x000fe400078e3cff */
[----:B------:R-:W-:Y:S02]  /*bc80*/  MOV R38, R38 ;  /* 0x0000002600267202 */ /* 0x000fe40000000f00 */
[----:B------:R-:W-:Y:S02]  /*bc90*/  F2FP.BF16.F32.PACK_AB R74, R77, R76 ;  /* 0x0000004c4d4a723e */ /* 0x000fe400000010ff */
[----:B------:R-:W-:Y:S02]  /*bca0*/  F2FP.BF16.F32.PACK_AB R75, R19, R75 ;  /* 0x0000004b134b723e */ /* 0x000fe400000010ff */
[----:B------:R-:W-:-:S02]  /*bcb0*/  F2FP.BF16.F32.PACK_AB R81, R3, R82 ;  /* 0x000000520351723e */ /* 0x000fc400000010ff */
[----:B------:R-:W-:Y:S01]  /*bcc0*/  LOP3.LUT R78, R78, R193, RZ, 0x3c, !PT ;  /* 0x000000c14e4e7212 */ /* 0x000fe200078e3cff */
[----:B------:R-:W-:Y:S01]  /*bcd0*/  STSM.16.M88.4 [R38], R72 ;  /* 0x0000004826007844 */ /* 0x000fe20000000200 */
[----:B------:R-:W-:Y:S02]  /*bce0*/  SHF.R.U64 R173, R173, 0x3, RZ ;  /* 0x00000003adad7819 */ /* 0x000fe400000012ff */
[----:B------:R-:W-:Y:S02]  /*bcf0*/  MOV R46, R46 ;  /* 0x0000002e002e7202 */ /* 0x000fe40000000f00 */
[----:B------:R-:W-:Y:S02]  /*bd00*/  F2FP.BF16.F32.PACK_AB R82, R85, R84 ;  /* 0x000000545552723e */ /* 0x000fe400000010ff */
[----:B------:R-:W-:Y:S02]  /*bd10*/  F2FP.BF16.F32.PACK_AB R83, R83, R86 ;  /* 0x000000565353723e */ /* 0x000fe400000010ff */
[----:B------:R-:W-:-:S02]  /*bd20*/  LOP3.LUT R94, R94, R195, RZ, 0x3c, !PT ;  /* 0x000000c35e5e7212 */ /* 0x000fc400078e3cff */
[----:B------:R-:W-:Y:S01]  /*bd30*/  MOV R54, R54 ;  /* 0x0000003600367202 */ /* 0x000fe20000000f00 */
[----:B------:R0:W-:Y:S01]  /*bd40*/  STSM.16.M88.4 [R46], R80 ;  /* 0x000000502e007844 */ /* 0x0001e20000000200 */
[----:B------:R-:W-:Y:S02]  /*bd50*/  MOV R10, R98 ;  /* 0x00000062000a7202 */ /* 0x000fe40000000f00 */
[----:B------:R-:W-:Y:S02]  /*bd60*/  F2FP.BF16.F32.PACK_AB R84, R89, R88 ;  /* 0x000000585954723e */ /* 0x000fe400000010ff */
[----:B------:R-:W-:Y:S02]  /*bd70*/  F2FP.BF16.F32.PACK_AB R85, R91, R90 ;  /* 0x0000005a5b55723e */ /* 0x000fe400000010ff */
[----:B------:R-:W-:Y:S02]  /*bd80*/  F2FP.BF16.F32.PACK_AB R86, R93, R92 ;  /* 0x0000005c5d56723e */ /* 0x000fe400000010ff */
[----:B------:R-:W-:-:S02]  /*bd90*/  F2FP.BF16.F32.PACK_AB R87, R165, R87 ;  /* 0x00000057a557723e */ /* 0x000fc400000010ff */
[----:B------:R-:W-:Y:S02]  /*bda0*/  F2FP.BF16.F32.PACK_AB R96, R97, R96 ;  /* 0x000000606160723e */ /* 0x000fe400000010ff */
[----:B------:R-:W-:Y:S01]  /*bdb0*/  LOP3.LUT R102, R107, R102, RZ, 0x3c, !PT ;  /* 0x000000666b667212 */ /* 0x000fe200078e3cff */
[----:B------:R1:W-:Y:S01]  /*bdc0*/  STSM.16.M88.4 [R54], R84 ;  /* 0x0000005436007844 */ /* 0x0003e20000000200 */
[----:B------:R-:W-:Y:S01]  /*bdd0*/  MOV R62, R62 ;  /* 0x0000003e003e7202 */ /* 0x000fe20000000f00 */
[----:B0-----:R-:W0:Y:S01]  /*bde0*/  LDC R80, c[0x0][0xbe8] ;  /* 0x0002fa00ff507b82 */ /* 0x001e220000000800 */
[----:B------:R-:W-:Y:S02]  /*bdf0*/  F2FP.BF16.F32.PACK_AB R97, R167, R166 ;  /* 0x000000a6a761723e */ /* 0x000fe400000010ff */
[----:B------:R-:W-:Y:S02]  /*be00*/  F2FP.BF16.F32.PACK_AB R98, R101, R100 ;  /* 0x000000646562723e */ /* 0x000fe400000010ff */
[----:B------:R-:W-:-:S02]  /*be10*/  F2FP.BF16.F32.PACK_AB R99, R169, R168 ;  /* 0x000000a8a963723e */ /* 0x000fc400000010ff */
[----:B------:R-:W-:Y:S02]  /*be20*/  F2FP.BF16.F32.PACK_AB R104, R105, R104 ;  /* 0x000000686968723e */ /* 0x000fe400000010ff */
[----:B------:R-:W-:Y:S01]  /*be30*/  F2FP.BF16.F32.PACK_AB R112, R113, R112 ;  /* 0x000000707170723e */ /* 0x000fe200000010ff */
[----:B------:R1:W-:Y:S01]  /*be40*/  STSM.16.M88.4 [R62], R96 ;  /* 0x000000603e007844 */ /* 0x0003e20000000200 */
[----:B------:R-:W-:Y:S02]  /*be50*/  MOV R70, R70 ;  /* 0x0000004600467202 */ /* 0x000fe40000000f00 */
[----:B------:R-:W-:Y:S02]  /*be60*/  F2FP.BF16.F32.PACK_AB R105, R171, R170 ;  /* 0x000000aaab69723e */ /* 0x000fe400000010ff */
[----:B------:R-:W-:Y:S02]  /*be70*/  F2FP.BF16.F32.PACK_AB R106, R109, R108 ;  /* 0x0000006c6d6a723e */ /* 0x000fe400000010ff */
[----:B------:R-:W-:-:S02]  /*be80*/  F2FP.BF16.F32.PACK_AB R107, R111, R110 ;  /* 0x0000006e6f6b723e */ /* 0x000fc400000010ff */
[----:B------:R-:W-:Y:S02]  /*be90*/  F2FP.BF16.F32.PACK_AB R113, R115, R114 ;  /* 0x000000727371723e */ /* 0x000fe400000010ff */
[----:B------:R-:W-:Y:S01]  /*bea0*/  F2FP.BF16.F32.PACK_AB R120, R121, R120 ;  /* 0x000000787978723e */ /* 0x000fe200000010ff */
[----:B------:R1:W-:Y:S01]  /*beb0*/  STSM.16.M88.4 [R70], R104 ;  /* 0x0000006846007844 */ /* 0x0003e20000000200 */
[----:B------:R-:W-:Y:S02]  /*bec0*/  LOP3.LUT R8, R173, R172, RZ, 0x3c, !PT ;  /* 0x000000acad087212 */ /* 0x000fe400078e3cff */
[----:B------:R-:W-:Y:S02]  /*bed0*/  MOV R78, R78 ;  /* 0x0000004e004e7202 */ /* 0x000fe40000000f00 */
        /* <DEDUP_REMOVED lines=9> */
[----:B------:R-:W-:Y:S01]  /*bf70*/  F2FP.BF16.F32.PACK_AB R136, R137, R136 ;  /* 0x000000888988723e */ /* 0x000fe200000010ff */
[----:B------:R1:W-:Y:S01]  /*bf80*/  STSM.16.M88.4 [R94], R120 ;  /* 0x000000785e007844 */ /* 0x0003e20000000200 */
[----:B------:R-:W-:Y:S02]  /*bf90*/  R2UR UR4, R216 ;  /* 0x00000000d80472ca */ /* 0x000fe400000e0000 */
[----:B------:R-:W-:Y:S02]  /*bfa0*/  F2FP.BF16.F32.PACK_AB R130, R133, R132 ;  /* 0x000000848582723e */ /* 0x000fe400000010ff */
[----:B------:R-:W-:Y:S02]  /*bfb0*/  F2FP.BF16.F32.PACK_AB R131, R135, R134 ;  /* 0x000000868783723e */ /* 0x000fe400000010ff */
[----:B------:R-:W-:Y:S02]  /*bfc0*/  F2FP.BF16.F32.PACK_AB R137, R139, R138 ;  /* 0x0000008a8b89723e */ /* 0x000fe400000010ff */
[----:B------:R-:W-:Y:S01]  /*bfd0*/  F2FP.BF16.F32.PACK_AB R144, R145, R144 ;  /* 0x000000909190723e */ /* 0x000fe200000010ff */
[----:B------:R1:W-:Y:S01]  /*bfe0*/  STSM.16.M88.4 [R10], R128 ;  /* 0x000000800a007844 */ /* 0x0003e20000000200 */
[----:B------:R-:W-:-:S02]  /*bff0*/  MOV R102, R102 ;  /* 0x0000006600667202 */ /* 0x000fc40000000f00 */
[----:B------:R-:W-:Y:S01]  /*c000*/  F2FP.BF16.F32.PACK_AB R138, R141, R140 ;  /* 0x0000008c8d8a723e */ /* 0x000fe200000010ff */
[----:B------:R-:W-:Y:S01]  /*c010*/  USHF.L.U32 UR10, UR4, 0x2, URZ ;  /* 0x00000002040a7899 */ /* 0x000fe2000800063f */
[----:B------:R-:W-:Y:S02]  /*c020*/  F2FP.BF16.F32.PACK_AB R139, R143, R142 ;  /* 0x0000008e8f8b723e */ /* 0x000fe400000010ff */
[----:B------:R-:W-:Y:S02]  /*c030*/  F2FP.BF16.F32.PACK_AB R145, R147, R146 ;  /* 0x000000929391723e */ /* 0x000fe400000010ff */
[----:B------:R-:W-:Y:S01]  /*c040*/  MOV R6, R8 ;  /* 0x0000000800067202 */ /* 0x000fe20000000f00 */
[----:B------:R1:W-:Y:S01]  /*c050*/  STSM.16.M88.4 [R102], R136 ;  /* 0x0000008866007844 */ /* 0x0003e20000000200 */
[----:B------:R-:W-:Y:S02]  /*c060*/  F2FP.BF16.F32.PACK_AB R146, R149, R148 ;  /* 0x000000949592723e */ /* 0x000fe400000010ff */
[----:B------:R-:W-:-:S02]  /*c070*/  F2FP.BF16.F32.PACK_AB R147, R151, R150 ;  /* 0x000000969793723e */ /* 0x000fc400000010ff */
[----:B------:R-:W-:Y:S02]  /*c080*/  R2UR UR7, R219 ;  /* 0x00000000db0772ca */ /* 0x000fe400000e0000 */
[----:B------:R-:W-:Y:S01]  /*c090*/  PLOP3.LUT P0, PT, PT, PT, UP0, 0x80, 0x0 ;  /* 0x000000000000781c */ /* 0x000fe20003f0f008 */
[----:B------:R1:W-:Y:S01]  /*c0a0*/  STSM.16.M88.4 [R6], R144 ;  /* 0x0000009006007844 */ /* 0x0003e20000000200 */
[----:B------:R-:W-:-:S09]  /*c0b0*/  R2UR UR14, R214 ;  /* 0x00000000d60e72ca */ /* 0x000fd200000e0000 */
[----:B------:R-:W-:Y:S02]  /*c0c0*/  USHF.L.U64.HI UR11, UR4, 0x2, UR7 ;  /* 0x00000002040b7899 */ /* 0x000fe40008010207 */
[----:B------:R-:W-:-:S04]  /*c0d0*/  UIADD3 UR4, UP1, UR10, UR8, URZ ;  /* 0x000000080a047290 */ /* 0x000fc8000ff3e03f */
[----:B------:R-:W-:Y:S02]  /*c0e0*/  UIADD3.X UR7, UR11, UR9, URZ, UP1, !UPT ;  /* 0x000000090b077290 */ /* 0x000fe40008ffe43f */
[----:B------:R-:W-:Y:S01]  /*c0f0*/  IMAD.U32 R8, RZ, RZ, UR4 ;  /* 0x00000004ff087e24 */ /* 0x000fe2000f8e00ff */
[----:B------:R-:W-:-:S03]  /*c100*/  ULDC.64 UR8, c[0x0][0xc08] ;  /* 0x0003020000087ab9 */ /* 0x000fc60000000a00 */
[----:B------:R-:W-:Y:S01]  /*c110*/  IMAD.U32 R9, RZ, RZ, UR7 ;  /* 0x00000007ff097e24 */ /* 0x000fe2000f8e00ff */
[----:B------:R-:W-:Y:S06]  /*c120*/  BAR.SYNC.DEFER_BLOCKING 0x1, 0x100 ;  /* 0x0044000000007b1d */ /* 0x000fec0000010000 */
[----:B------:R-:W2:Y:S01]  /*c130*/  @P0 LDG.E R3, desc[UR12][R8.64] ;  /* 0x0000000c08030981 */ /* 0x000ea2000c1e1900 */
[----:B0-----:R-:W-:Y:S01]  /*c140*/  ISETP.NE.AND P1, PT, R80, 0x1, PT ;  /* 0x000000015000780c */ /* 0x001fe20003f25270 */
[----:B------:R-:W-:Y:S01]  /*c150*/  UISETP.NE.U32.AND UP1, UPT, UR8, URZ, UPT ;  /* 0x0000003f0800728c */ /* 0x000fe2000bf25070 */
[----:B------:R-:W-:Y:S01]  /*c160*/  IMAD.U32 R15, RZ, RZ, UR14 ;  /* 0x0000000eff0f7e24 */ /* 0x000fe2000f8e00ff */
[----:B------:R-:W-:Y:S01]  /*c170*/  ULDC UR7, c[0x0][0xa88] ;  /* 0x0002a20000077ab9 */ /* 0x000fe20000000800 */
[----:B------:R-:W-:Y:S01]  /*c180*/  UMOV UR4, URZ ;  /* 0x0000003f00047c82 */ /* 0x000fe20008000000 */
[----:B------:R-:W-:-:S06]  /*c190*/  UISETP.NE.AND.EX UP1, UPT, UR9, URZ, UPT, UP1 ;  /* 0x0000003f0900728c */ /* 0x000fcc000bf25310 */
[----:B------:R-:W-:Y:S02]  /*c1a0*/  PLOP3.LUT P2, PT, PT, PT, UP1, 0x80, 0x0 ;  /* 0x000000000000781c */ /* 0x000fe40003f4f018 */
[----:B------:R-:W0:Y:S03]  /*c1b0*/  @P1 LDC R11, c[0x0][0xbec] ;  /* 0x0002fb00ff0b1b82 */ /* 0x000e260000000800 */
[----:B------:R-:W-:-:S04]  /*c1c0*/  @UP1 UIADD3 UR8, UP2, UR10, UR8, URZ ;  /* 0x000000080a081290 */ /* 0x000fc8000ff5e03f */
[----:B------:R-:W-:Y:S01]  /*c1d0*/  @UP1 UIADD3.X UR9, UR11, UR9, URZ, UP2, !UPT ;  /* 0x000000090b091290 */ /* 0x000fe200097fe43f */
[----:B------:R-:W3:Y:S01]  /*c1e0*/  @P1 LDC R13, c[0x0][0xbf0] ;  /* 0x0002fc00ff0d1b82 */ /* 0x000ee20000000800 */
[----:B------:R-:W-:-:S04]  /*c1f0*/  IMAD.U32 R20, RZ, RZ, UR8 ;  /* 0x00000008ff147e24 */ /* 0x000fc8000f8e00ff */
[----:B------:R-:W-:Y:S01]  /*c200*/  IMAD.U32 R21, RZ, RZ, UR9 ;  /* 0x00000009ff157e24 */ /* 0x000fe2000f8e00ff */
[----:B--2---:R-:W-:Y:S01]  /*c210*/  @P0 R2UR UR4, R3 ;  /* 0x00000000030402ca */ /* 0x004fe200000e0000 */
[----:B------:R-:W-:-:S06]  /*c220*/  IMAD.U32 R3, RZ, RZ, UR7 ;  /* 0x00000007ff037e24 */ /* 0x000fcc000f8e00ff */
[----:B------:R1:W5:Y:S01]  /*c230*/  @P2 LDG.E R3, desc[UR12][R20.64] ;  /* 0x0000000c14032981 */ /* 0x000362000c1e1900 */
[----:B0--3--:R-:W-:Y:S07]  /*c240*/  @P2 BRA `(.L_x_414) ;  /* 0x0000000000142947 */ /* 0x009fee0003800000 */
[----:B------:R-:W-:Y:S05]  /*c250*/  @!P0 BRA `(.L_x_414) ;  /* 0x0000000000108947 */ /* 0x000fea0003800000 */
[----:B------:R-:W-:Y:S02]  /*c260*/  ULDC.64 UR8, c[0x0][0x208] ;  /* 0x0000820000087ab9 */ /* 0x000fe40000000a00 */
[----:B-1----:R-:W2:Y:S04]  /*c270*/  LDG.E R6, desc[UR8][R8.64] ;  /* 0x0000000808067981 */ /* 0x002ea8000c1e1900 */
[----:B-----5:R-:W2:Y:S02]  /*c280*/  LDG.E R3, desc[UR8][R8.64+0x4] ;  /* 0x0000040808037981 */ /* 0x020ea4000c1e1900 */
[----:B--2---:R-:W-:-:S07]  /*c290*/  IMAD.IADD R3, R3, 0x1, -R6 ;  /* 0x0000000103037824 */ /* 0x004fce00078e0a06 */
.L_x_414:
[----:B------:R-:W-:Y:S01]  /*c2a0*/  R2UR UR18, R215 ;  /* 0x00000000d71272ca */ /* 0x000fe200000e0000 */
[----:B------:R-:W-:Y:S01]  /*c2b0*/  ULDC.64 UR12, c[0x0][0xb90] ;  /* 0x0002e400000c7ab9 */ /* 0x000fe20000000a00 */
[----:B------:R-:W-:Y:S01]  /*c2c0*/  R2UR UR16, R219 ;  /* 0x00000000db1072ca */ /* 0x000fe200000e0000 */
[----:B------:R-:W-:Y:S01]  /*c2d0*/  USHF.R.S32.HI UR11, URZ, 0x1f, UR4 ;  /* 0x0000001f3f0b7899 */ /* 0x000fe20008011404 */
[----:B------:R-:W-:Y:S01]  /*c2e0*/  R2UR UR15, R216 ;  /* 0x00000000d80f72ca */ /* 0x000fe200000e0000 */
[----:B-1----:R-:W-:Y:S01]  /*c2f0*/  IMAD R10, R15, 0x80, R224 ;  /* 0x000000800f0a7824 */ /* 0x002fe200078e02e0 */
[----:B------:R-:W-:Y:S01]  /*c300*/  UMOV UR10, UR4 ;  /* 0x00000004000a7c82 */ /* 0x000fe20008000000 */
[----:B------:R-:W-:Y:S01]  /*c310*/  IMAD R9, R217, 0x40, R18 ;  /* 0x00000040d9097824 */ /* 0x000fe200078e0212 */
[----:B------:R-:W-:Y:S01]  /*c320*/  R2UR UR17, R214 ;  /* 0x00000000d61172ca */ /* 0x000fe200000e0000 */
[----:B------:R-:W-:Y:S01]  /*c330*/  @P1 IMAD.HI.U32 R6, R10, R11, RZ ;  /* 0x0000000b0a061227 */ /* 0x000fe200078e00ff */
[----:B------:R-:W0:Y:S01]  /*c340*/  @P1 LDC R19, c[0x0][0xbf0] ;  /* 0x0002fc00ff131b82 */ /* 0x000e220000000800 */
[----:B------:R-:W-:-:S02]  /*c350*/  ULDC.64 UR20, c[0x0][0x208] ;  /* 0x0000820000147ab9 */ /* 0x000fc40000000a00 */
[----:B------:R-:W-:Y:S01]  /*c360*/  USHF.R.S32.HI UR14, URZ, 0x1f, UR18 ;  /* 0x0000001f3f0e7899 */ /* 0x000fe20008011412 */
[----:B------:R-:W-:Y:S01]  /*c370*/  IMAD.MOV.U32 R8, RZ, RZ, R10 ;  /* 0x000000ffff087224 */ /* 0x000fe200078e000a */
[----:B------:R-:W-:Y:S01]  /*c380*/  UIMAD.WIDE.U32 UR8, UR18, UR12, UR10 ;  /* 0x0000000c120872a5 */ /* 0x000fe2000f8e000a */
[----:B------:R-:W-:Y:S01]  /*c390*/  @P1 SHF.R.U32.HI R8, RZ, R13, R6 ;  /* 0x0000000dff081219 */ /* 0x000fe20000011606 */
[----:B------:R-:W-:Y:S01]  /*c3a0*/  UIMAD UR7, UR14, UR12, URZ ;  /* 0x0000000c0e0772a4 */ /* 0x000fe2000f8e023f */
[----:B------:R-:W-:Y:S01]  /*c3b0*/  IMAD.WIDE R4, R9, 0x2, R4 ;  /* 0x0000000209047825 */ /* 0x000fe200078e0204 */
[----:B------:R-:W-:Y:S01]  /*c3c0*/  USEL UR16, UR16, URZ, !UP0 ;  /* 0x0000003f10107287 */ /* 0x000fe2000c000000 */
[--C-:B------:R-:W-:Y:S01]  /*c3d0*/  SHF.R.S32.HI R6, RZ, 0x1f, R8.reuse ;  /* 0x0000001fff067819 */ /* 0x100fe20000011408 */
[----:B------:R-:W-:Y:S01]  /*c3e0*/  UIMAD UR7, UR18, UR13, UR7 ;  /* 0x0000000d120772a4 */ /* 0x000fe2000f8e0207 */
[----:B------:R-:W-:Y:S01]  /*c3f0*/  IMAD.MOV R11, RZ, RZ, -R8 ;  /* 0x000000ffff0b7224 */ /* 0x000fe200078e0a08 */
[----:B------:R-:W-:Y:S01]  /*c400*/  USEL UR15, UR15, URZ, !UP0 ;  /* 0x0000003f0f0f7287 */ /* 0x000fe2000c000000 */
[----:B------:R-:W-:Y:S01]  /*c410*/  IADD3 R33, P3, R4, 0x4000, RZ ;  /* 0x0000400004217810 */ /* 0x000fe20007f7e0ff */
[----:B------:R-:W-:Y:S01]  /*c420*/  ULDC.64 UR12, c[0x0][0xb98] ;  /* 0x0002e600000c7ab9 */ /* 0x000fe20000000a00 */
[----:B------:R-:W-:Y:S01]  /*c430*/  UIADD3 UR9, UR9, UR7, URZ ;  /* 0x0000000709097290 */ /* 0x000fe2000fffe03f */
[----:B------:R-:W-:Y:S01]  /*c440*/  IMAD R11, R80, R11, R10 ;  /* 0x0000000b500b7224 */ /* 0x000fe200078e020a */
[----:B------:R-:W-:Y:S01]  /*c450*/  UIMAD UR7, UR16, UR12, URZ ;  /* 0x0000000c100772a4 */ /* 0x000fe2000f8e023f */
[----:B------:R-:W-:Y:S01]  /*c460*/  IADD3 R13, P5, R4, 0x1000, RZ ;  /* 0x00001000040d7810 */ /* 0x000fe20007fbe0ff */
[----:B------:R-:W-:Y:S01]  /*c470*/  UIMAD.WIDE.U32 UR8, UR15, UR12, UR8 ;  /* 0x0000000c0f0872a5 */ /* 0x000fe2000f8e0008 */
[----:B------:R-:W-:Y:S01]  /*c480*/  LOP3.LUT R32, R33, 0x380, RZ, 0xc0, !PT ;  /* 0x0000038021207812 */ /* 0x000fe200078ec0ff */
[----:B------:R-:W-:Y:S01]  /*c490*/  UIMAD UR7, UR15, UR13, UR7 ;  /* 0x0000000d0f0772a4 */ /* 0x000fe2000f8e0207 */
[----:B------:R-:W-:Y:S01]  /*c4a0*/  LOP3.LUT R12, R13, 0x380, RZ, 0xc0, !PT ;  /* 0x000003800d0c7812 */ /* 0x000fe200078ec0ff */
[----:B-----5:R-:W-:Y:S01]  /*c4b0*/  IMAD R83, R3, R80, RZ ;  /* 0x0000005003537224 */ /* 0x020fe200078e02ff */
[----:B------:R-:W-:Y:S01]  /*c4c0*/  SHF.R.U64 R32, R32, 0x3, RZ ;  /* 0x0000000320207819 */ /* 0x000fe200000012ff */
[----:B------:R-:W-:Y:S01]  /*c4d0*/  ULDC.64 UR12, c[0x0][0xaa0] ;  /* 0x0002a800000c7ab9 */ /* 0x000fe20000000a00 */
[----:B------:R-:W-:Y:S01]  /*c4e0*/  IADD3 R8, P0, R8, UR8, RZ ;  /* 0x0000000808087c10 */ /* 0x000fe2000ff1e0ff */
[----:B------:R-:W-:Y:S01]  /*c4f0*/  IMAD.U32 R9, RZ, RZ, UR7 ;  /* 0x00000007ff097e24 */ /* 0x000fe2000f8e00ff */
[----:B------:R-:W-:-:S02]  /*c500*/  SHF.R.U64 R12, R12, 0x3, RZ ;  /* 0x000000030c0c7819 */ /* 0x000fc400000012ff */
[----:B------:R-:W-:Y:S01]  /*c510*/  LOP3.LUT R32, R32, R33, RZ, 0x3c, !PT ;  /* 0x0000002120207212 */ /* 0x000fe200078e3cff */
[----:B------:R-:W-:Y:S01]  /*c520*/  IMAD.X R33, RZ, RZ, R5, P3 ;  /* 0x000000ffff217224 */ /* 0x000fe200018e0605 */
[----:B------:R-:W-:Y:S01]  /*c530*/  IADD3.X R9, R6, UR9, R9, P0, !PT ;  /* 0x0000000906097c10 */ /* 0x000fe200087fe409 */
[----:B------:R-:W-:Y:S01]  /*c540*/  ULDC.64 UR8, c[0x0][0xb88] ;  /* 0x0002e20000087ab9 */ /* 0x000fe20000000a00 */
[----:B------:R-:W-:Y:S02]  /*c550*/  SHF.R.S32.HI R6, RZ, 0x1f, R11 ;  /* 0x0000001fff067819 */ /* 0x000fe4000001140b */
[C---:B------:R-:W-:Y:S01]  /*c560*/  IADD3 R29, P0, R4.reuse, 0x3000, RZ ;  /* 0x00003000041d7810 */ /* 0x040fe20007f1e0ff */
[----:B------:R-:W-:Y:S01]  /*c570*/  IMAD.WIDE.U32 R8, R11, UR8, R8 ;  /* 0x000000080b087c25 */ /* 0x000fe2000f8e0008 */
[----:B------:R-:W-:Y:S02]  /*c580*/  IADD3 R37, P2, R4, 0x5000, RZ ;  /* 0x0000500004257810 */ /* 0x000fe40007f5e0ff */
[----:B------:R-:W-:Y:S01]  /*c590*/  LOP3.LUT R28, R29, 0x380, RZ, 0xc0, !PT ;  /* 0x000003801d1c7812 */ /* 0x000fe200078ec0ff */
[----:B------:R-:W-:Y:S01]  /*c5a0*/  IMAD R6, R6, UR8, RZ ;  /* 0x0000000806067c24 */ /* 0x000fe2000f8e02ff */
[----:B------:R-:W-:-:S02]  /*c5b0*/  IADD3 R53, P3, R4, 0xa000, RZ ;  /* 0x0000a00004357810 */ /* 0x000fc40007f7e0ff */
[----:B------:R-:W-:Y:S02]  /*c5c0*/  IADD3 R25, P4, R4, 0x2000, RZ ;  /* 0x0000200004197810 */ /* 0x000fe40007f9e0ff */
[----:B------:R-:W-:Y:S01]  /*c5d0*/  LOP3.LUT R12, R12, R13, RZ, 0x3c, !PT ;  /* 0x0000000d0c0c7212 */ /* 0x000fe200078e3cff */
[----:B------:R-:W-:Y:S01]  /*c5e0*/  IMAD R13, R11, UR9, R6 ;  /* 0x000000090b0d7c24 */ /* 0x000fe2000f8e0206 */
[----:B------:R-:W-:Y:S01]  /*c5f0*/  SHF.R.U64 R28, R28, 0x3, RZ ;  /* 0x000000031c1c7819 */ /* 0x000fe200000012ff */
[----:B------:R-:W-:Y:S01]  /*c600*/  ULDC.64 UR8, c[0x0][0xb50] ;  /* 0x0002d40000087ab9 */ /* 0x000fe20000000a00 */
[----:B------:R-:W-:Y:S01]  /*c610*/  LOP3.LUT R36, R37, 0x380, RZ, 0xc0, !PT ;  /* 0x0000038025247812 */ /* 0x000fe200078ec0ff */
[----:B------:R-:W-:Y:S01]  /*c620*/  IMAD.IADD R9, R9, 0x1, R13 ;  /* 0x0000000109097824 */ /* 0x000fe200078e020d */
[----:B------:R-:W-:Y:S01]  /*c630*/  LOP3.LUT R52, R53, 0x380, RZ, 0xc0, !PT ;  /* 0x0000038035347812 */ /* 0x000fe200078ec0ff */
[----:B------:R-:W-:Y:S01]  /*c640*/  IMAD.X R13, RZ, RZ, R5, P5 ;  /* 0x000000ffff0d7224 */ /* 0x000fe200028e0605 */
[----:B------:R-:W-:-:S02]  /*c650*/  LOP3.LUT R24, R25, 0x380, RZ, 0xc0, !PT ;  /* 0x0000038019187812 */ /* 0x000fc400078ec0ff */
[----:B------:R-:W-:Y:S02]  /*c660*/  LEA R10, P6, R8, UR8, 0x2 ;  /* 0x00000008080a7c11 */ /* 0x000fe4000f8c10ff */
[----:B------:R-:W-:Y:S01]  /*c670*/  LOP3.LUT R28, R28, R29, RZ, 0x3c, !PT ;  /* 0x0000001d1c1c7212 */ /* 0x000fe200078e3cff */
[----:B------:R-:W-:Y:S01]  /*c680*/  IMAD.X R29, RZ, RZ, R5, P0 ;  /* 0x000000ffff1d7224 */ /* 0x000fe200000e0605 */
[----:B------:R-:W-:Y:S01]  /*c690*/  SHF.R.U64 R36, R36, 0x3, RZ ;  /* 0x0000000324247819 */ /* 0x000fe200000012ff */
[----:B------:R-:W-:Y:S01]  /*c6a0*/  SHFL.IDX PT, R20, R10, RZ, 0x1c1f ;  /* 0x001c1fff0a147589 */ /* 0x000fe200000e0000 */
[----:B------:R-:W-:Y:S02]  /*c6b0*/  SHF.R.U64 R52, R52, 0x3, RZ ;  /* 0x0000000334347819 */ /* 0x000fe400000012ff */
[----:B------:R-:W-:Y:S01]  /*c6c0*/  SHF.R.U64 R24, R24, 0x3, RZ ;  /* 0x0000000318187819 */ /* 0x000fe200000012ff */
[----:B------:R-:W-:Y:S01]  /*c6d0*/  SHFL.IDX PT, R54, R10, 0x1, 0x1c1f ;  /* 0x003c1f000a367f89 */ /* 0x000fe200000e0000 */
[----:B------:R-:W-:-:S02]  /*c6e0*/  IADD3 R49, P0, R4, 0x9000, RZ ;  /* 0x0000900004317810 */ /* 0x000fc40007f1e0ff */
[----:B------:R-:W-:Y:S01]  /*c6f0*/  LEA.HI.X R11, R8, UR9, R9, 0x2, P6 ;  /* 0x00000009080b7c11 */ /* 0x000fe2000b0f1409 */
[----:B------:R-:W-:Y:S01]  /*c700*/  IMAD.U32 R9, RZ, RZ, UR17 ;  /* 0x00000011ff097e24 */ /* 0x000fe2000f8e00ff */
[----:B------:R-:W-:Y:S01]  /*c710*/  LOP3.LUT R36, R36, R37, RZ, 0x3c, !PT ;  /* 0x0000002524247212 */ /* 0x000fe200078e3cff */
[--C-:B------:R-:W-:Y:S01]  /*c720*/  IMAD.X R37, RZ, RZ, R5.reuse, P2 ;  /* 0x000000ffff257224 */ /* 0x100fe200010e0605 */
[----:B------:R-:W-:Y:S01]  /*c730*/  LOP3.LUT R52, R52, R53, RZ, 0x3c, !PT ;  /* 0x0000003534347212 */ /* 0x000fe200078e3cff */
[--C-:B------:R-:W-:Y:S01]  /*c740*/  IMAD.X R53, RZ, RZ, R5.reuse, P3 ;  /* 0x000000ffff357224 */ /* 0x100fe200018e0605 */
[----:B------:R-:W-:Y:S01]  /*c750*/  LOP3.LUT R24, R24, R25, RZ, 0x3c, !PT ;  /* 0x0000001918187212 */ /* 0x000fe200078e3cff */
[--C-:B------:R-:W-:Y:S01]  /*c760*/  IMAD.X R25, RZ, RZ, R5.reuse, P4 ;  /* 0x000000ffff197224 */ /* 0x100fe200020e0605 */
[----:B------:R-:W-:Y:S01]  /*c770*/  LOP3.LUT R48, R49, 0x380, RZ, 0xc0, !PT ;  /* 0x0000038031307812 */ /* 0x000fe200078ec0ff */
[----:B------:R-:W1:Y:S01]  /*c780*/  SHFL.IDX PT, R21, R11, RZ, 0x1c1f ;  /* 0x001c1fff0b157589 */ /* 0x000e6200000e0000 */
[C---:B------:R-:W-:Y:S01]  /*c790*/  IADD3 R57, P2, R4.reuse, 0xb000, RZ ;  /* 0x0000b00004397810 */ /* 0x040fe20007f5e0ff */
[----:B------:R-:W-:Y:S01]  /*c7a0*/  IMAD R14, R9, 0x80, R222 ;  /* 0x00000080090e7824 */ /* 0x000fe200078e02de */
[C---:B------:R-:W-:Y:S01]  /*c7b0*/  IADD3 R8, P3, R4.reuse, 0xf000, RZ ;  /* 0x0000f00004087810 */ /* 0x040fe20007f7e0ff */
[----:B------:R-:W2:Y:S01]  /*c7c0*/  SHFL.IDX PT, R55, R11, 0x1, 0x1c1f ;  /* 0x003c1f000b377f89 */ /* 0x000ea200000e0000 */
[----:B------:R-:W-:Y:S01]  /*c7d0*/  IADD3 R41, P6, R4, 0x6000, RZ ;  /* 0x0000600004297810 */ /* 0x000fe20007fde0ff */
[----:B------:R-:W-:Y:S01]  /*c7e0*/  VIADD R6, R14, 0x8 ;  /* 0x000000080e067836 */ /* 0x000fe20000000000 */
[C---:B------:R-:W-:Y:S01]  /*c7f0*/  IADD3 R45, P5, R4.reuse, 0x7000, RZ ;  /* 0x00007000042d7810 */ /* 0x040fe20007fbe0ff */
[----:B------:R-:W-:Y:S01]  /*c800*/  UIMAD UR7, UR11, UR12, URZ ;  /* 0x0000000c0b0772a4 */ /* 0x000fe2000f8e023f */
[----:B------:R-:W-:Y:S01]  /*c810*/  IADD3 R69, P4, R4, 0x8000, RZ ;  /* 0x0000800004457810 */ /* 0x000fe20007f9e0ff */
[----:B------:R-:W-:Y:S01]  /*c820*/  UIMAD.WIDE.U32 UR8, UR4, UR12, URZ ;  /* 0x0000000c040872a5 */ /* 0x000fe2000f8e003f */
[----:B------:R-:W-:Y:S01]  /*c830*/  SHF.R.U64 R48, R48, 0x3, RZ ;  /* 0x0000000330307819 */ /* 0x000fe200000012ff */
[----:B------:R-:W-:Y:S01]  /*c840*/  IMAD.X R61, RZ, RZ, R5, P3 ;  /* 0x000000ffff3d7224 */ /* 0x000fe200018e0605 */
[----:B------:R-:W-:Y:S01]  /*c850*/  LOP3.LUT R56, R57, 0x380, RZ, 0xc0, !PT ;  /* 0x0000038039387812 */ /* 0x000fe200078ec0ff */
[----:B------:R-:W-:Y:S01]  /*c860*/  ULDC.64 UR10, c[0x0][0xae8] ;  /* 0x0002ba00000a7ab9 */ /* 0x000fe20000000a00 */
[----:B------:R-:W-:-:S02]  /*c870*/  LOP3.LUT R3, R8, 0x380, RZ, 0xc0, !PT ;  /* 0x0000038008037812 */ /* 0x000fc400078ec0ff */
[----:B------:R-:W-:Y:S02]  /*c880*/  LOP3.LUT R40, R41, 0x380, RZ, 0xc0, !PT ;  /* 0x0000038029287812 */ /* 0x000fe400078ec0ff */
[----:B------:R-:W-:Y:S02]  /*c890*/  LOP3.LUT R44, R45, 0x380, RZ, 0xc0, !PT ;  /* 0x000003802d2c7812 */ /* 0x000fe400078ec0ff */
[----:B------:R-:W-:Y:S02]  /*c8a0*/  LOP3.LUT R68, R69, 0x380, RZ, 0xc0, !PT ;  /* 0x0000038045447812 */ /* 0x000fe400078ec0ff */
[----:B------:R-:W-:Y:S01]  /*c8b0*/  LOP3.LUT R48, R48, R49, RZ, 0x3c, !PT ;  /* 0x0000003130307212 */ /* 0x000fe200078e3cff */
[----:B------:R-:W-:Y:S01]  /*c8c0*/  IMAD.X R49, RZ, RZ, R5, P0 ;  /* 0x000000ffff317224 */ /* 0x000fe200000e0605 */
[----:B------:R-:W-:Y:S02]  /*c8d0*/  SHF.R.U64 R56, R56, 0x3, RZ ;  /* 0x0000000338387819 */ /* 0x000fe400000012ff */
[----:B------:R-:W-:-:S02]  /*c8e0*/  SHF.R.U64 R3, R3, 0x3, RZ ;  /* 0x0000000303037819 */ /* 0x000fc400000012ff */
[----:B------:R-:W-:Y:S02]  /*c8f0*/  SHF.R.U64 R40, R40, 0x3, RZ ;  /* 0x0000000328287819 */ /* 0x000fe400000012ff */
[----:B------:R-:W-:Y:S02]  /*c900*/  SHF.R.U64 R44, R44, 0x3, RZ ;  /* 0x000000032c2c7819 */ /* 0x000fe400000012ff */
[----:B------:R-:W-:Y:S02]  /*c910*/  SHF.R.U64 R68, R68, 0x3, RZ ;  /* 0x0000000344447819 */ /* 0x000fe400000012ff */
[----:B------:R-:W-:Y:S02]  /*c920*/  LOP3.LUT P0, RZ, R220, 0x3, RZ, 0xc0, !PT ;  /* 0x00000003dcff7812 */ /* 0x000fe4000780c0ff */
[----:B------:R-:W-:Y:S01]  /*c930*/  LOP3.LUT R56, R56, R57, RZ, 0x3c, !PT ;  /* 0x0000003938387212 */ /* 0x000fe200078e3cff */
[----:B------:R-:W-:Y:S01]  /*c940*/  IMAD.X R57, RZ, RZ, R5, P2 ;  /* 0x000000ffff397224 */ /* 0x000fe200010e0605 */
[----:B------:R-:W-:-:S02]  /*c950*/  LOP3.LUT R60, R3, R8, RZ, 0x3c, !PT ;  /* 0x00000008033c7212 */ /* 0x000fc400078e3cff */
[----:B------:R-:W-:Y:S01]  /*c960*/  LOP3.LUT R40, R40, R41, RZ, 0x3c, !PT ;  /* 0x0000002928287212 */ /* 0x000fe200078e3cff */
[----:B------:R-:W3:Y:S01]  /*c970*/  @P1 LDC R3, c[0x0][0xbec] ;  /* 0x0002fb00ff031b82 */ /* 0x000ee20000000800 */
[----:B------:R-:W-:Y:S01]  /*c980*/  LOP3.LUT R44, R44, R45, RZ, 0x3c, !PT ;  /* 0x0000002d2c2c7212 */ /* 0x000fe200078e3cff */
[--C-:B------:R-:W-:Y:S01]  /*c990*/  IMAD.X R41, RZ, RZ, R5.reuse, P6 ;  /* 0x000000ffff297224 */ /* 0x100fe200030e0605 */
[----:B------:R-:W-:Y:S01]  /*c9a0*/  LOP3.LUT R68, R68, R69, RZ, 0x3c, !PT ;  /* 0x0000004544447212 */ /* 0x000fe200078e3cff */
[--C-:B------:R-:W-:Y:S01]  /*c9b0*/  IMAD.X R45, RZ, RZ, R5.reuse, P5 ;  /* 0x000000ffff2d7224 */ /* 0x100fe200028e0605 */
[-C--:B------:R-:W-:Y:S01]  /*c9c0*/  ISETP.GE.OR P2, PT, R14, R83.reuse, P0 ;  /* 0x000000530e00720c */ /* 0x080fe20000746670 */
[----:B------:R-:W-:Y:S01]  /*c9d0*/  IMAD.X R69, RZ, RZ, R5, P4 ;  /* 0x000000ffff457224 */ /* 0x000fe200020e0605 */
[----:B------:R-:W-:Y:S02]  /*c9e0*/  ISETP.GE.OR P0, PT, R6, R83, P0 ;  /* 0x000000530600720c */ /* 0x000fe40000706670 */
[----:B------:R-:W-:-:S02]  /*c9f0*/  IADD3 R77, P6, R4, 0xc000, RZ ;  /* 0x0000c000044d7810 */ /* 0x000fc40007fde0ff */
[C---:B------:R-:W-:Y:S02]  /*ca00*/  IADD3 R73, P5, R4.reuse, 0xd000, RZ ;  /* 0x0000d00004497810 */ /* 0x040fe40007fbe0ff */
[C---:B------:R-:W-:Y:S02]  /*ca10*/  IADD3 R65, P4, R4.reuse, 0xe000, RZ ;  /* 0x0000e00004417810 */ /* 0x040fe40007f9e0ff */
[----:B------:R-:W-:Y:S02]  /*ca20*/  LOP3.LUT R9, R4, 0x380, RZ, 0xc0, !PT ;  /* 0x0000038004097812 */ /* 0x000fe400078ec0ff */
[----:B------:R-:W-:Y:S01]  /*ca30*/  LOP3.LUT R76, R77, 0x380, RZ, 0xc0, !PT ;  /* 0x000003804d4c7812 */ /* 0x000fe200078ec0ff */
[----:B-1----:R-:W-:Y:S01]  /*ca40*/  @!P2 ST.E desc[UR20][R20.64], R2 ;  /* 0x000000021400a985 */ /* 0x002fe2000c101914 */
[----:B------:R-:W-:Y:S02]  /*ca50*/  LOP3.LUT R72, R73, 0x380, RZ, 0xc0, !PT ;  /* 0x0000038049487812 */ /* 0x000fe400078ec0ff */
[----:B------:R-:W-:Y:S01]  /*ca60*/  LOP3.LUT R64, R65, 0x380, RZ, 0xc0, !PT ;  /* 0x0000038041407812 */ /* 0x000fe200078ec0ff */
[----:B------:R-:W-:Y:S01]  /*ca70*/  UIMAD UR7, UR4, UR13, UR7 ;  /* 0x0000000d040772a4 */ /* 0x000fe2000f8e0207 */
[----:B------:R-:W-:Y:S01]  /*ca80*/  SHF.R.U64 R9, R9, 0x3, RZ ;  /* 0x0000000309097819 */ /* 0x000fe200000012ff */
[----:B--2---:R1:W-:Y:S01]  /*ca90*/  @!P0 ST.E desc[UR20][R54.64], R0 ;  /* 0x0000000036008985 */ /* 0x0043e2000c101914 */
[----:B------:R-:W-:-:S02]  /*caa0*/  SHF.R.U64 R76, R76, 0x3, RZ ;  /* 0x000000034c4c7819 */ /* 0x000fc400000012ff */
[----:B------:R-:W-:Y:S02]  /*cab0*/  SHF.R.U64 R72, R72, 0x3, RZ ;  /* 0x0000000348487819 */ /* 0x000fe400000012ff */
[----:B------:R-:W-:Y:S01]  /*cac0*/  SHF.R.U64 R64, R64, 0x3, RZ ;  /* 0x0000000340407819 */ /* 0x000fe200000012ff */
[----:B------:R-:W-:Y:S01]  /*cad0*/  UIADD3 UR9, UR9, UR7, URZ ;  /* 0x0000000709097290 */ /* 0x000fe2000fffe03f */
[----:B------:R-:W-:Y:S01]  /*cae0*/  LOP3.LUT R4, R9, R4, RZ, 0x3c, !PT ;  /* 0x0000000409047212 */ /* 0x000fe200078e3cff */
[----:B------:R-:W-:Y:S01]  /*caf0*/  UIMAD UR4, UR14, UR10, URZ ;  /* 0x0000000a0e0472a4 */ /* 0x000fe2000f8e023f */
[----:B------:R-:W-:Y:S01]  /*cb00*/  LOP3.LUT R76, R76, R77, RZ, 0x3c, !PT ;  /* 0x0000004d4c4c7212 */ /* 0x000fe200078e3cff */
[--C-:B------:R-:W-:Y:S01]  /*cb10*/  IMAD.X R77, RZ, RZ, R5.reuse, P6 ;  /* 0x000000ffff4d7224 */ /* 0x100fe200030e0605 */
[----:B------:R-:W-:Y:S01]  /*cb20*/  LOP3.LUT R72, R72, R73, RZ, 0x3c, !PT ;  /* 0x0000004948487212 */ /* 0x000fe200078e3cff */
[--C-:B------:R-:W-:Y:S01]  /*cb30*/  IMAD.X R73, RZ, RZ, R5.reuse, P5 ;  /* 0x000000ffff497224 */ /* 0x100fe200028e0605 */
[----:B------:R-:W-:Y:S01]  /*cb40*/  LOP3.LUT R64, R64, R65, RZ, 0x3c, !PT ;  /* 0x0000004140407212 */ /* 0x000fe200078e3cff */
[----:B------:R-:W-:Y:S01]  /*cb50*/  IMAD.X R65, RZ, RZ, R5, P4 ;  /* 0x000000ffff417224 */ /* 0x000fe200020e0605 */
[----:B------:R2:W5:Y:S01]  /*cb60*/  LD.E.128 R8, desc[UR20][R4.64] ;  /* 0x0000001404087980 */ /* 0x000562000c101d00 */
[----:B-1----:R-:W-:Y:S01]  /*cb70*/  IMAD R0, R213, 0x20, R217 ;  /* 0x00000020d5007824 */ /* 0x002fe200078e02d9 */
[----:B------:R-:W-:-:S02]  /*cb80*/  UIMAD UR4, UR18, UR11, UR4 ;  /* 0x0000000b120472a4 */ /* 0x000fc4000f8e0204 */
[----:B------:R-:W-:Y:S01]  /*cb90*/  UIMAD.WIDE.U32 UR8, UR18, UR10, UR8 ;  /* 0x0000000a120872a5 */ /* 0x000fe2000f8e0008 */
[----:B------:R-:W5:Y:S02]  /*cba0*/  LD.E.128 R12, desc[UR20][R12.64] ;  /* 0x000000140c0c7980 */ /* 0x000f64000c101d00 */
[----:B------:R-:W-:Y:S02]  /*cbb0*/  ULDC.64 UR10, c[0x0][0xaf0] ;  /* 0x0002bc00000a7ab9 */ /* 0x000fe40000000a00 */
[----:B------:R-:W5:Y:S01]  /*cbc0*/  LD.E.128 R24, desc[UR20][R24.64] ;  /* 0x0000001418187980 */ /* 0x000f62000c101d00 */
[----:B--2---:R-:W-:-:S03]  /*cbd0*/  IMAD.U32 R5, RZ, RZ, UR17 ;  /* 0x00000011ff057e24 */ /* 0x004fc6000f8e00ff */
[----:B------:R-:W5:Y:S01]  /*cbe0*/  LD.E.128 R28, desc[UR20][R28.64] ;  /* 0x000000141c1c7980 */ /* 0x000f62000c101d00 */
[----:B------:R-:W-:Y:S01]  /*cbf0*/  IMAD R4, R5, 0x80, R0 ;  /* 0x0000008005047824 */ /* 0x000fe200078e0200 */
[----:B------:R-:W-:Y:S02]  /*cc00*/  UIADD3 UR9, UR9, UR4, URZ ;  /* 0x0000000409097290 */ /* 0x000fe4000fffe03f */
[----:B------:R-:W5:Y:S01]  /*cc10*/  LD.E.128 R32, desc[UR20][R32.64] ;  /* 0x0000001420207980 */ /* 0x000f62000c101d00 */
[----:B---3--:R-:W-:Y:S01]  /*cc20*/  @P1 IMAD.HI.U32 R0, R4, R3, RZ ;  /* 0x0000000304001227 */ /* 0x008fe200078e00ff */
[----:B------:R-:W-:Y:S01]  /*cc30*/  UIMAD UR4, UR16, UR10, URZ ;  /* 0x0000000a100472a4 */ /* 0x000fe2000f8e023f */
[----:B------:R-:W-:Y:S01]  /*cc40*/  MOV R5, R4 ;  /* 0x0000000400057202 */ /* 0x000fe20000000f00 */
[----:B------:R-:W-:Y:S01]  /*cc50*/  UIMAD.WIDE.U32 UR8, UR15, UR10, UR8 ;  /* 0x0000000a0f0872a5 */ /* 0x000fe2000f8e0008 */
[----:B------:R-:W5:Y:S01]  /*cc60*/  LD.E.128 R36, desc[UR20][R36.64] ;  /* 0x0000001424247980 */ /* 0x000f62000c101d00 */
[----:B0-----:R-:W-:Y:S01]  /*cc70*/  @P1 SHF.R.U32.HI R5, RZ, R19, R0 ;  /* 0x00000013ff051219 */ /* 0x001fe20000011600 */
[----:B------:R-:W-:-:S02]  /*cc80*/  UIMAD UR4, UR15, UR11, UR4 ;  /* 0x0000000b0f0472a4 */ /* 0x000fc4000f8e0204 */
[----:B------:R-:W5:Y:S01]  /*cc90*/  LD.E.128 R40, desc[UR20][R40.64] ;  /* 0x0000001428287980 */ /* 0x000f62000c101d00 */
[--C-:B------:R-:W-:Y:S01]  /*cca0*/  SHF.R.S32.HI R0, RZ, 0x1f, R5.reuse ;  /* 0x0000001fff007819 */ /* 0x100fe20000011405 */
[----:B------:R-:W-:Y:S01]  /*ccb0*/  UIADD3 UR4, UR9, UR4, URZ ;  /* 0x0000000409047290 */ /* 0x000fe2000fffe03f */
[----:B------:R-:W-:Y:S01]  /*ccc0*/  IMAD.MOV R19, RZ, RZ, -R5 ;  /* 0x000000ffff137224 */ /* 0x000fe200078e0a05 */
[----:B------:R-:W5:Y:S01]  /*ccd0*/  LD.E.128 R44, desc[UR20][R44.64] ;  /* 0x000000142c2c7980 */ /* 0x000f62000c101d00 */
[----:B------:R-:W-:Y:S02]  /*cce0*/  IMAD.U32 R2, RZ, RZ, UR8 ;  /* 0x00000008ff027e24 */ /* 0x000fe4000f8e00ff */
[----:B------:R-:W-:Y:S01]  /*ccf0*/  IMAD.U32 R3, RZ, RZ, UR9 ;  /* 0x00000009ff037e24 */ /* 0x000fe2000f8e00ff */
[----:B------:R-:W-:Y:S01]  /*cd00*/  ULDC.64 UR8, c[0x0][0xae0] ;  /* 0x0002b80000087ab9 */ /* 0x000fe20000000a00 */
[----:B------:R-:W-:Y:S01]  /*cd10*/  IMAD R19, R80, R19, R4 ;  /* 0x0000001350137224 */ /* 0x000fe200078e0204 */
[----:B------:R-:W5:Y:S01]  /*cd20*/  LD.E.128 R68, desc[UR20][R68.64] ;  /* 0x0000001444447980 */ /* 0x000f62000c101d00 */
[----:B------:R-:W-:-:S02]  /*cd30*/  IMAD R0, R0, UR8, RZ ;  /* 0x0000000800007c24 */ /* 0x000fc4000f8e02ff */
[----:B------:R-:W-:Y:S01]  /*cd40*/  IMAD.U32 R3, RZ, RZ, UR4 ;  /* 0x00000004ff037e24 */ /* 0x000fe2000f8e00ff */
[----:B------:R-:W5:Y:S01]  /*cd50*/  LD.E.128 R48, desc[UR20][R48.64] ;  /* 0x0000001430307980 */ /* 0x000f62000c101d00 */
[C---:B------:R-:W-:Y:S01]  /*cd60*/  IMAD R21, R5.reuse, UR9, R0 ;  /* 0x0000000905157c24 */ /* 0x040fe2000f8e0200 */
[----:B------:R-:W-:Y:S02]  /*cd70*/  SHF.R.S32.HI R0, RZ, 0x1f, R19 ;  /* 0x0000001fff007819 */ /* 0x000fe40000011413 */
[----:B------:R-:W5:Y:S01]  /*cd80*/  LD.E.128 R52, desc[UR20][R52.64] ;  /* 0x0000001434347980 */ /* 0x000f62000c101d00 */
[----:B------:R-:W-:Y:S01]  /*cd90*/  IMAD.WIDE.U32 R2, R5, UR8, R2 ;  /* 0x0000000805027c25 */ /* 0x000fe2000f8e0002 */
[----:B------:R-:W-:Y:S02]  /*cda0*/  ULDC.64 UR8, c[0x0][0xad8] ;  /* 0x0002b60000087ab9 */ /* 0x000fe40000000a00 */
[----:B------:R-:W5:Y:S04]  /*cdb0*/  LD.E.128 R56, desc[UR20][R56.64] ;  /* 0x0000001438387980 */ /* 0x000f68000c101d00 */
[----:B------:R-:W5:Y:S04]  /*cdc0*/  LD.E.128 R76, desc[UR20][R76.64] ;  /* 0x000000144c4c7980 */ /* 0x000f68000c101d00 */
[----:B------:R-:W5:Y:S04]  /*cdd0*/  LD.E.128 R72, desc[UR20][R72.64] ;  /* 0x0000001448487980 */ /* 0x000f68000c101d00 */
[----:B------:R-:W5:Y:S04]  /*cde0*/  LD.E.128 R64, desc[UR20][R64.64] ;  /* 0x0000001440407980 */ /* 0x000f68000c101d00 */
[----:B------:R-:W5:Y:S01]  /*cdf0*/  LD.E.128 R60, desc[UR20][R60.64] ;  /* 0x000000143c3c7980 */ /* 0x000f62000c101d00 */
[----:B------:R-:W-:Y:S01]  /*ce00*/  IMAD.U32 R82, RZ, RZ, UR17 ;  /* 0x00000011ff527e24 */ /* 0x000fe2000f8e00ff */
[----:B------:R-:W-:Y:S01]  /*ce10*/  BSSY B1, `(.L_x_415) ;  /* 0x000002d000017945 */ /* 0x000fe20003800000 */
[----:B------:R-:W-:Y:S01]  /*ce20*/  IMAD.IADD R3, R3, 0x1, R21 ;  /* 0x0000000103037824 */ /* 0x000fe200078e0215 */
[----:B------:R-:W-:Y:S01]  /*ce30*/  @!PT LDS RZ, [RZ] ;  /* 0x00000000fffff984 */ /* 0x000fe20000000800 */
[----:B------:R-:W-:Y:S01]  /*ce40*/  @!PT LDS RZ, [RZ] ;  /* 0x00000000fffff984 */ /* 0x000fe20000000800 */
[----:B------:R-:W-:Y:S01]  /*ce50*/  @!PT LDS RZ, [RZ] ;  /* 0x00000000fffff984 */ /* 0x000fe20000000800 */
[----:B------:R-:W-:Y:S01]  /*ce60*/  @!PT LDS RZ, [RZ] ;  /* 0x00000000fffff984 */ /* 0x000fe20000000800 */
[----:B------:R0:W-:Y:S06]  /*ce70*/  MEMBAR.ALL.CTA ;  /* 0x0000000000007992 */ /* 0x0001ec0000008000 */
[----:B0-----:R-:W0:Y:S01]  /*ce80*/  FENCE.VIEW.ASYNC.S ;  /* 0x00000000000073c6 */ /* 0x001e220000000000 */
[----:B------:R-:W-:-:S02]  /*ce90*/  IMAD R4, R0, UR8, RZ ;  /* 0x0000000800047c24 */ /* 0x000fc4000f8e02ff */
[----:B------:R-:W-:Y:S02]  /*cea0*/  IMAD R82, R82, 0x80, R217 ;  /* 0x0000008052527824 */ /* 0x000fe400078e02d9 */
[C---:B------:R-:W-:Y:S02]  /*ceb0*/  IMAD R5, R19.reuse, UR9, R4 ;  /* 0x0000000913057c24 */ /* 0x040fe4000f8e0204 */
[----:B------:R-:W-:Y:S01]  /*cec0*/  IMAD.WIDE.U32 R2, R19, UR8, R2 ;  /* 0x0000000813027c25 */ /* 0x000fe2000f8e0002 */
[----:B------:R-:W-:Y:S01]  /*ced0*/  ISETP.GE.AND P2, PT, R82, R83, PT ;  /* 0x000000535200720c */ /* 0x000fe20003f46270 */
[----:B------:R-:W-:Y:S02]  /*cee0*/  ULDC.64 UR8, c[0x0][0xa80] ;  /* 0x0002a00000087ab9 */ /* 0x000fe40000000a00 */
[----:B------:R-:W-:Y:S01]  /*cef0*/  IMAD.IADD R3, R3, 0x1, R5 ;  /* 0x0000000103037824 */ /* 0x000fe200078e0205 */
[----:B------:R-:W-:Y:S01]  /*cf00*/  LEA R6, P3, R2, UR8, 0x1 ;  /* 0x0000000802067c11 */ /* 0x000fe2000f8608ff */
[----:B------:R-:W-:-:S02]  /*cf10*/  VIADD R152, R152, 0x38820 ;  /* 0x0003882098987836 */ /* 0x000fc40000000000 */
[----:B------:R-:W-:Y:S01]  /*cf20*/  VIADD R0, R82, 0x20 ;  /* 0x0000002052007836 */ /* 0x000fe20000000000 */
[----:B------:R-:W-:Y:S01]  /*cf30*/  LEA.HI.X R19, R2, UR9, R3, 0x1, P3 ;  /* 0x0000000902137c11 */ /* 0x000fe200098f0c03 */
[----:B0-----:R0:W1:Y:S01]  /*cf40*/  SHFL.IDX PT, R85, R6, RZ, 0x181f ;  /* 0x00181fff06557589 */ /* 0x00106200000e0000 */
[----:B------:R-:W-:Y:S02]  /*cf50*/  PRMT R152, RZ, 0x654, R152 ;  /* 0x00000654ff987816 */ /* 0x000fe40000000098 */
[-C--:B------:R-:W-:Y:S01]  /*cf60*/  ISETP.GE.AND P1, PT, R0, R83.reuse, PT ;  /* 0x000000530000720c */ /* 0x080fe20003f26270 */
[----:B------:R-:W-:Y:S01]  /*cf70*/  VIADD R0, R82, 0x40 ;  /* 0x0000004052007836 */ /* 0x000fe20000000000 */
[----:B------:R0:W2:Y:S01]  /*cf80*/  SHFL.IDX PT, R81, R19, RZ, 0x181f ;  /* 0x00181fff13517589 */ /* 0x0000a200000e0000 */
[----:B------:R0:W-:Y:S03]  /*cf90*/  SYNCS.ARRIVE.TRANS64.RED.A1T0 RZ, [R152+URZ], RZ ;  /* 0x000000ff98ff79a7 */ /* 0x0001e6000810043f */
        /* <DEDUP_REMOVED lines=10> */
[----:B------:R-:W-:-:S03]  /*d040*/  @!P4 LEA R4, P6, R23, R85, 0x1 ;  /* 0x000000551704c211 */ /* 0x000fc600078c08ff */
[----:B-----5:R3:W-:Y:S01]  /*d050*/  @!P5 ST.E.128 desc[UR8][R2.64], R8 ;  /* 0x000000080200d985 */ /* 0x0207e2000c101d08 */
[----:B------:R-:W-:Y:S02]  /*d060*/  @!P4 LEA.HI.X R5, R23, R81, R229, 0x1, P6 ;  /* 0x000000511705c211 */ /* 0x000fe400030f0ce5 */
[----:B------:R-:W-:-:S03]  /*d070*/  @!P3 LEA R20, P6, R22, R85, 0x1 ;  /* 0x000000551614b211 */ /* 0x000fc600078c08ff */
[----:B------:R3:W-:Y:S01]  /*d080*/  @!P4 ST.E.128 desc[UR8][R4.64], R32 ;  /* 0x000000200400c985 */ /* 0x0007e2000c101d08 */
[----:B------:R-:W-:Y:S02]  /*d090*/  @!P3 LEA.HI.X R21, R22, R81, R228, 0x1, P6 ;  /* 0x000000511615b211 */ /* 0x000fe400030f0ce4 */
[----:B------:R-:W-:-:S03]  /*d0a0*/  @!P2 LEA R80, P6, R212, R85, 0x1 ;  /* 0x00000055d450a211 */ /* 0x000fc600078c08ff */
[----:B------:R3:W-:Y:S01]  /*d0b0*/  @!P3 ST.E.128 desc[UR8][R20.64], R68 ;  /* 0x000000441400b985 */ /* 0x0007e2000c101d08 */
[----:B------:R-:W-:-:S05]  /*d0c0*/  @!P2 LEA.HI.X R81, R212, R81, R227, 0x1, P6 ;  /* 0x00000051d451a211 */ /* 0x000fca00030f0ce3 */
[----:B------:R3:W-:Y:S04]  /*d0d0*/  @!P2 ST.E.128 desc[UR8][R80.64], R76 ;  /* 0x0000004c5000a985 */ /* 0x0007e8000c101d08 */
.L_x_416:
[----:B------:R-:W-:Y:S05]  /*d0e0*/  BSYNC B1 ;  /* 0x0000000000017941 */ /* 0x000fea0003800000 */
.L_x_415:
        /* <DEDUP_REMOVED lines=11> */
[C---:B------:R-:W-:Y:S02]  /*d1a0*/  @!P3 LEA R4, P5, R23.reuse, R9, 0x1 ;  /* 0x000000091704b211 */ /* 0x040fe400078a08ff */
[----:B----4-:R-:W-:Y:S02]  /*d1b0*/  @!P4 LEA.HI.X R3, R18, R11, R230, 0x1, P6 ;  /* 0x0000000b1203c211 */ /* 0x010fe400030f0ce6 */
[----:B------:R-:W-:Y:S02]  /*d1c0*/  @!P2 LEA R8, P6, R22, R9, 0x1 ;  /* 0x000000091608a211 */ /* 0x000fe400078c08ff */
[----:B------:R-:W-:Y:S01]  /*d1d0*/  @!P3 LEA.HI.X R5, R23, R11, R229, 0x1, P5 ;  /* 0x0000000b1705b211 */ /* 0x000fe200028f0ce5 */
[----:B------:R0:W-:Y:S01]  /*d1e0*/  @!P4 ST.E.128 desc[UR8][R2.64], R12 ;  /* 0x0000000c0200c985 */ /* 0x0001e2000c101d08 */
[----:B------:R-:W-:-:S02]  /*d1f0*/  @!P1 LEA R10, P5, R212, R9, 0x1 ;  /* 0x00000009d40a9211 */ /* 0x000fc400078a08ff */
[-C--:B------:R-:W-:Y:S01]  /*d200*/  @!P2 LEA.HI.X R9, R22, R11.reuse, R228, 0x1, P6 ;  /* 0x0000000b1609a211 */ /* 0x080fe200030f0ce4 */
[----:B------:R0:W-:Y:S01]  /*d210*/  @!P3 ST.E.128 desc[UR8][R4.64], R36 ;  /* 0x000000240400b985 */ /* 0x0001e2000c101d08 */
[----:B------:R-:W-:-:S03]  /*d220*/  @!P1 LEA.HI.X R11, R212, R11, R227, 0x1, P5 ;  /* 0x0000000bd40b9211 */ /* 0x000fc600028f0ce3 */
[----:B------:R0:W-:Y:S04]  /*d230*/  @!P2 ST.E.128 desc[UR8][R8.64], R48 ;  /* 0x000000300800a985 */ /* 0x0001e8000c101d08 */
[----:B------:R0:W-:Y:S02]  /*d240*/  @!P1 ST.E.128 desc[UR8][R10.64], R72 ;  /* 0x000000480a009985 */ /* 0x0001e4000c101d08 */
.L_x_418:
[----:B------:R-:W-:Y:S05]  /*d250*/  BSYNC B1 ;  /* 0x0000000000017941 */ /* 0x000fea0003800000 */
.L_x_417:
[----:B0---4-:R0:W4:Y:S01]  /*d260*/  SHFL.IDX PT, R11, R19, 0x2, 0x181f ;  /* 0x00581f00130b7f89 */ /* 0x01112200000e0000 */
        /* <DEDUP_REMOVED lines=10> */
[CC--:B------:R-:W-:Y:S02]  /*d310*/  @!P2 LEA R4, P5, R23.reuse, R5.reuse, 0x1 ;  /* 0x000000051704a211 */ /* 0x0c0fe400078a08ff */
[----:B------:R-:W-:Y:S02]  /*d320*/  @!P1 LEA R8, P4, R22, R5, 0x1 ;  /* 0x0000000516089211 */ /* 0x000fe400078808ff */
[----:B----4-:R-:W-:Y:S02]  /*d330*/  @!P3 LEA.HI.X R3, R18, R11, R230, 0x1, P6 ;  /* 0x0000000b1203b211 */ /* 0x010fe400030f0ce6 */
[----:B------:R-:W-:Y:S02]  /*d340*/  @!P0 LEA R10, P6, R212, R5, 0x1 ;  /* 0x00000005d40a8211 */ /* 0x000fe400078c08ff */
[-C--:B------:R-:W-:Y:S01]  /*d350*/  @!P2 LEA.HI.X R5, R23, R11.reuse, R229, 0x1, P5 ;  /* 0x0000000b1705a211 */ /* 0x080fe200028f0ce5 */
[----:B------:R0:W-:Y:S01]  /*d360*/  @!P3 ST.E.128 desc[UR8][R2.64], R24 ;  /* 0x000000180200b985 */ /* 0x0001e2000c101d08 */
[----:B------:R-:W-:-:S02]  /*d370*/  @!P1 LEA.HI.X R9, R22, R11, R228, 0x1, P4 ;  /* 0x0000000b16099211 */ /* 0x000fc400020f0ce4 */
[----:B------:R-:W-:Y:S01]  /*d380*/  @!P0 LEA.HI.X R11, R212, R11, R227, 0x1, P6 ;  /* 0x0000000bd40b8211 */ /* 0x000fe200030f0ce3 */
[----:B------:R0:W-:Y:S04]  /*d390*/  @!P2 ST.E.128 desc[UR8][R4.64], R40 ;  /* 0x000000280400a985 */ /* 0x0001e8000c101d08 */
[----:B------:R0:W-:Y:S04]  /*d3a0*/  @!P1 ST.E.128 desc[UR8][R8.64], R52 ;  /* 0x0000003408009985 */ /* 0x0001e8000c101d08 */
[----:B------:R0:W-:Y:S02]  /*d3b0*/  @!P0 ST.E.128 desc[UR8][R10.64], R64 ;  /* 0x000000400a008985 */ /* 0x0001e4000c101d08 */
.L_x_420:
[----:B------:R-:W-:Y:S05]  /*d3c0*/  BSYNC B1 ;  /* 0x0000000000017941 */ /* 0x000fea0003800000 */
.L_x_419:
[----:B------:R-:W-:Y:S01]  /*d3d0*/  VIADD R0, R82, 0x60 ;  /* 0x0000006052007836 */ /* 0x000fe20000000000 */
[----:B0--3--:R-:W0:Y:S04]  /*d3e0*/  SHFL.IDX PT, R19, R19, 0x3, 0x181f ;  /* 0x00781f0013137f89 */ /* 0x009e2800000e0000 */
[----:B------:R-:W-:Y:S01]  /*d3f0*/  ISETP.GE.AND P0, PT, R0, R83, PT ;  /* 0x000000530000720c */ /* 0x000fe20003f06270 */
[----:B----4-:R3:W4:-:S12]  /*d400*/  SHFL.IDX PT, R11, R6, 0x3, 0x181f ;  /* 0x00781f00060b7f89 */ /* 0x01071800000e0000 */
[----:B---3--:R-:W-:Y:S05]  /*d410*/  @P0 BRA `(.L_x_421) ;  /* 0x0000000c00f80947 */ /* 0x008fea0003800000 */
[----:B------:R-:W-:Y:S01]  /*d420*/  ULDC UR4, c[0x0][0xac8] ;  /* 0x0002b20000047ab9 */ /* 0x000fe20000000800 */
[----:B------:R-:W-:Y:S01]  /*d430*/  ULDC.64 UR8, c[0x0][0x208] ;  /* 0x0000820000087ab9 */ /* 0x000fe20000000a00 */
[----:B------:R-:W-:Y:S02]  /*d440*/  ISETP.GE.AND P3, PT, R18, UR4, PT ;  /* 0x0000000412007c0c */ /* 0x000fe4000bf66270 */
[----:B------:R-:W-:Y:S02]  /*d450*/  ISETP.GE.AND P4, PT, R23, UR4, PT ;  /* 0x0000000417007c0c */ /* 0x000fe4000bf86270 */
[----:B------:R-:W-:-:S09]  /*d460*/  ISETP.GE.AND P5, PT, R22, UR4, PT ;  /* 0x0000000416007c0c */ /* 0x000fd2000bfa6270 */
[CC--:B----4-:R-:W-:Y:S02]  /*d470*/  @!P3 LEA R2, P0, R18.reuse, R11.reuse, 0x1 ;  /* 0x0000000b1202b211 */ /* 0x0d0fe400078008ff */
[C---:B------:R-:W-:Y:S02]  /*d480*/  @!P4 LEA R4, P1, R23.reuse, R11, 0x1 ;  /* 0x0000000b1704c211 */ /* 0x040fe400078208ff */
[----:B0-----:R-:W-:Y:S02]  /*d490*/  @!P3 LEA.HI.X R3, R18, R19, R230, 0x1, P0 ;  /* 0x000000131203b211 */ /* 0x001fe400000f0ce6 */
[----:B------:R-:W-:Y:S02]  /*d4a0*/  ISETP.GE.AND P0, PT, R212, UR4, PT ;  /* 0x00000004d4007c0c */ /* 0x000fe4000bf06270 */
[----:B------:R-:W-:Y:S01]  /*d4b0*/  @!P5 LEA R8, P2, R22, R11, 0x1 ;  /* 0x0000000b1608d211 */ /* 0x000fe200078408ff */
[----:B------:R3:W-:Y:S01]  /*d4c0*/  @!P3 ST.E.128 desc[UR8][R2.64], R28 ;  /* 0x0000001c0200b985 */ /* 0x0007e2000c101d08 */
[----:B------:R-:W-:-:S02]  /*d4d0*/  @!P4 LEA.HI.X R5, R23, R19, R229, 0x1, P1 ;  /* 0x000000131705c211 */ /* 0x000fc400008f0ce5 */
[----:B------:R-:W-:-:S03]  /*d4e0*/  @!P5 LEA.HI.X R9, R22, R19, R228, 0x1, P2 ;  /* 0x000000131609d211 */ /* 0x000fc600010f0ce4 */
[----:B------:R3:W-:Y:S04]  /*d4f0*/  @!P4 ST.E.128 desc[UR8][R4.64], R44 ;  /* 0x0000002c0400c985 */ /* 0x0007e8000c101d08 */
[----:B------:R3:W-:Y:S01]  /*d500*/  @!P5 ST.E.128 desc[UR8][R8.64], R56 ;  /* 0x000000380800d985 */ /* 0x0007e2000c101d08 */
[----:B------:R-:W-:Y:S05]  /*d510*/  @P0 BRA `(.L_x_421) ;  /* 0x0000000c00b80947 */ /* 0x000fea0003800000 */
[----:B---3--:R-:W-:Y:S01]  /*d520*/  LEA R2, P0, R212, R11, 0x1 ;  /* 0x0000000bd4027211 */ /* 0x008fe200078008ff */
[----:B------:R-:W-:-:S03]  /*d530*/  ULDC.64 UR8, c[0x0][0x208] ;  /* 0x0000820000087ab9 */ /* 0x000fc60000000a00 */
[----:B------:R-:W-:-:S05]  /*d540*/  LEA.HI.X R3, R212, R19, R227, 0x1, P0 ;  /* 0x00000013d4037211 */ /* 0x000fca00000f0ce3 */
[----:B------:R0:W-:Y:S01]  /*d550*/  ST.E.128 desc[UR8][R2.64], R60 ;  /* 0x0000003c02007985 */ /* 0x0001e2000c101d08 */
[----:B------:R-:W-:Y:S05]  /*d560*/  BRA `(.L_x_421) ;  /* 0x0000000c00a47947 */ /* 0x000fea0003800000 */
.L_x_413:
[----:B------:R-:W-:Y:S01]  /*d570*/  ULDC.64 UR8, c[0x0][0xc00] ;  /* 0x0003000000087ab9 */ /* 0x000fe20000000a00 */
[----:B------:R-:W-:Y:S01]  /*d580*/  R2UR UR4, R216 ;  /* 0x00000000d80472ca */ /* 0x000fe200000e0000 */
[----:B------:R-:W-:Y:S01]  /*d590*/  UISETP.NE.U32.AND UP0, UPT, UR8, URZ, UPT ;  /* 0x0000003f0800728c */ /* 0x000fe2000bf05070 */
[----:B------:R-:W0:Y:S01]  /*d5a0*/  LDC R13, c[0x0][0xbe8] ;  /* 0x0002fa00ff0d7b82 */ /* 0x000e220000000800 */
[----:B------:R-:W-:Y:S01]  /*d5b0*/  ULDC.64 UR10, c[0x0][0x208] ;  /* 0x00008200000a7ab9 */ /* 0x000fe20000000a00 */
[----:B------:R-:W-:Y:S01]  /*d5c0*/  R2UR UR7, R215 ;  /* 0x00000000d70772ca */ /* 0x000fe200000e0000 */
[----:B------:R-:W-:-:S03]  /*d5d0*/  UISETP.NE.AND.EX UP0, UPT, UR9, URZ, UPT, UP0 ;  /* 0x0000003f0900728c */ /* 0x000fc6000bf05300 */
[----:B------:R-:W-:-:S03]  /*d5e0*/  ULDC.64 UR8, c[0x0][0xc00] ;  /* 0x0003000000087ab9 */ /* 0x000fc60000000a00 */
[----:B------:R-:W-:Y:S02]  /*d5f0*/  PLOP3.LUT P2, PT, PT, PT, UP0, 0x80, 0x0 ;  /* 0x000000000000781c */ /* 0x000fe40003f4f008 */
[----:B------:R-:W-:-:S06]  /*d600*/  UIMAD.WIDE UR8, UR4, 0x4, UR8 ;  /* 0x00000004040878a5 */ /* 0x000fcc000f8e0208 */
[----:B------:R-:W-:Y:S02]  /*d610*/  IMAD.U32 R2, RZ, RZ, UR8 ;  /* 0x00000008ff027e24 */ /* 0x000fe4000f8e00ff */
[----:B------:R-:W-:Y:S01]  /*d620*/  IMAD.U32 R3, RZ, RZ, UR9 ;  /* 0x00000009ff037e24 */ /* 0x000fe2000f8e00ff */
[----:B------:R-:W-:-:S04]  /*d630*/  ULDC.64 UR8, c[0x0][0xc08] ;  /* 0x0003020000087ab9 */ /* 0x000fc80000000a00 */
[----:B------:R-:W2:Y:S01]  /*d640*/  @P2 LDG.E R6, desc[UR10][R2.64] ;  /* 0x0000000a02062981 */ /* 0x000ea2000c1e1900 */
[----:B------:R-:W-:Y:S01]  /*d650*/  UISETP.NE.U32.AND UP1, UPT, UR8, URZ, UPT ;  /* 0x0000003f0800728c */ /* 0x000fe2000bf25070 */
[----:B0-----:R-:W-:-:S03]  /*d660*/  ISETP.NE.AND P0, PT, R13, 0x1, PT ;  /* 0x000000010d00780c */ /* 0x001fc60003f05270 */
[----:B------:R-:W-:-:S06]  /*d670*/  UISETP.NE.AND.EX UP1, UPT, UR9, URZ, UPT, UP1 ;  /* 0x0000003f0900728c */ /* 0x000fcc000bf25310 */
[----:B------:R-:W-:-:S04]  /*d680*/  PLOP3.LUT P3, PT, PT, PT, UP1, 0x80, 0x0 ;  /* 0x000000000000781c */ /* 0x000fc80003f6f018 */
[----:B------:R-:W0:Y:S01]  /*d690*/  @P0 LDC R11, c[0x0][0xbec] ;  /* 0x0002fb00ff0b0b82 */ /* 0x000e220000000800 */
[----:B------:R-:W-:Y:S02]  /*d6a0*/  @UP1 ULDC.64 UR8, c[0x0][0xc08] ;  /* 0x0003020000081ab9 */ /* 0x000fe40000000a00 */
[----:B------:R-:W-:-:S03]  /*d6b0*/  @UP1 UIMAD.WIDE UR8, UR4, 0x4, UR8 ;  /* 0x00000004040818a5 */ /* 0x000fc6000f8e0208 */
[----:B------:R-:W-:Y:S02]  /*d6c0*/  ULDC UR4, c[0x0][0xa88] ;  /* 0x0002a20000047ab9 */ /* 0x000fe40000000800 */
[----:B------:R-:W-:Y:S01]  /*d6d0*/  IMAD.U32 R0, RZ, RZ, UR4 ;  /* 0x00000004ff007e24 */ /* 0x000fe2000f8e00ff */
[----:B------:R-:W-:Y:S01]  /*d6e0*/  UMOV UR4, URZ ;  /* 0x0000003f00047c82 */ /* 0x000fe20008000000 */
[----:B------:R-:W-:Y:S02]  /*d6f0*/  IMAD.U32 R4, RZ, RZ, UR8 ;  /* 0x00000008ff047e24 */ /* 0x000fe4000f8e00ff */
[----:B------:R-:W-:Y:S01]  /*d700*/  IMAD.U32 R5, RZ, RZ, UR9 ;  /* 0x00000009ff057e24 */ /* 0x000fe2000f8e00ff */
[----:B------:R-:W-:-:S04]  /*d710*/  ISETP.GE.AND P1, PT, R231, 0x80, PT ;  /* 0x00000080e700780c */ /* 0x000fc80003f26270 */
[----:B------:R1:W5:Y:S01]  /*d720*/  @P3 LDG.E R0, desc[UR10][R4.64] ;  /* 0x0000000a04003981 */ /* 0x000362000c1e1900 */
[----:B------:R-:W-:Y:S01]  /*d730*/  USHF.R.S32.HI UR11, URZ, 0x1f, UR7 ;  /* 0x0000001f3f0b7899 */ /* 0x000fe20008011407 */
[----:B--2---:R-:W-:-:S13]  /*d740*/  @P2 R2UR UR4, R6 ;  /* 0x00000000060422ca */ /* 0x004fda00000e0000 */
[----:B------:R-:W-:Y:S01]  /*d750*/  USHF.R.S32.HI UR10, URZ, 0x1f, UR4 ;  /* 0x0000001f3f0a7899 */ /* 0x000fe20008011404 */
[----:B01----:R-:W-:Y:S11]  /*d760*/  @P3 BRA `(.L_x_422) ;  /* 0x0000000000143947 */ /* 0x003ff60003800000 */
[----:B------:R-:W-:Y:S05]  /*d770*/  @!P2 BRA `(.L_x_422) ;  /* 0x000000000010a947 */ /* 0x000fea0003800000 */
[----:B------:R-:W-:Y:S02]  /*d780*/  ULDC.64 UR8, c[0x0][0x208] ;  /* 0x0000820000087ab9 */ /* 0x000fe40000000a00 */
[----:B------:R-:W2:Y:S04]  /*d790*/  LDG.E R5, desc[UR8][R2.64] ;  /* 0x0000000802057981 */ /* 0x000ea8000c1e1900 */
[----:B-----5:R-:W2:Y:S02]  /*d7a0*/  LDG.E R0, desc[UR8][R2.64+0x4] ;  /* 0x0000040802007981 */ /* 0x020ea4000c1e1900 */
[----:B--2---:R-:W-:-:S07]  /*d7b0*/  IMAD.IADD R0, R0, 0x1, -R5 ;  /* 0x0000000100007824 */ /* 0x004fce00078e0a05 */
.L_x_422:
[----:B------:R-:W-:Y:S01]  /*d7c0*/  R2UR UR8, R216 ;  /* 0x00000000d80872ca */ /* 0x000fe200000e0000 */
[----:B------:R-:W-:Y:S01]  /*d7d0*/  BSSY B1, `(.L_x_423) ;  /* 0x0000032000017945 */ /* 0x000fe20003800000 */
[----:B------:R-:W-:-:S11]  /*d7e0*/  R2UR UR7, R219 ;  /* 0x00000000db0772ca */ /* 0x000fd600000e0000 */
[----:B------:R-:W-:Y:S02]  /*d7f0*/  USEL UR12, UR8, URZ, !UP0 ;  /* 0x0000003f080c7287 */ /* 0x000fe4000c000000 */
[----:B------:R-:W-:Y:S01]  /*d800*/  USEL UR13, UR7, URZ, !UP0 ;  /* 0x0000003f070d7287 */ /* 0x000fe2000c000000 */
[----:B------:R-:W-:Y:S11]  /*d810*/  @P1 BRA `(.L_x_424) ;  /* 0x0000000000b41947 */ /* 0x000ff60003800000 */
[----:B------:R-:W0:Y:S01]  /*d820*/  S2R R3, SR_TID.X ;  /* 0x0000000000037919 */ /* 0x000e220000002100 */
[----:B------:R-:W1:Y:S01]  /*d830*/  LDC R9, c[0x0][0xbe8] ;  /* 0x0002fa00ff097b82 */ /* 0x000e620000000800 */
[----:B------:R-:W-:-:S13]  /*d840*/  R2UR UR7, R214 ;  /* 0x00000000d60772ca */ /* 0x000fda00000e0000 */
[----:B------:R-:W-:-:S04]  /*d850*/  IMAD.U32 R2, RZ, RZ, UR7 ;  /* 0x00000007ff027e24 */ /* 0x000fc8000f8e00ff */
[----:B0-----:R-:W-:Y:S02]  /*d860*/  IMAD R2, R2, 0x80, R3 ;  /* 0x0000008002027824 */ /* 0x001fe400078e0203 */
[----:B-1---5:R-:W-:Y:S02]  /*d870*/  IMAD R3, R0, R9, RZ ;  /* 0x0000000900037224 */ /* 0x022fe400078e02ff */
[----:B------:R-:W-:-:S05]  /*d880*/  VIADD R4, R2, 0xffffff80 ;  /* 0xffffff8002047836 */ /* 0x000fca0000000000 */
[----:B------:R-:W-:-:S13]  /*d890*/  ISETP.GE.AND P1, PT, R4, R3, PT ;  /* 0x000000030400720c */ /* 0x000fda0003f26270 */
[----:B------:R-:W-:Y:S05]  /*d8a0*/  @P1 BRA `(.L_x_424) ;  /* 0x0000000000901947 */ /* 0x000fea0003800000 */
[----:B------:R-:W-:Y:S01]  /*d8b0*/  ISETP.NE.AND P1, PT, R9, 0x1, PT ;  /* 0x000000010900780c */ /* 0x000fe20003f25270 */
[----:B------:R-:W-:Y:S01]  /*d8c0*/  ULDC.64 UR14, c[0x0][0xb90] ;  /* 0x0002e400000e7ab9 */ /* 0x000fe20000000a00 */
[----:B------:R-:W-:Y:S01]  /*d8d0*/  R2UR UR16, R215 ;  /* 0x00000000d71072ca */ /* 0x000fe200000e0000 */
[----:B------:R-:W-:Y:S01]  /*d8e0*/  UIMAD UR7, UR11, UR14, URZ ;  /* 0x0000000e0b0772a4 */ /* 0x000fe2000f8e023f */
[----:B------:R-:W-:Y:S01]  /*d8f0*/  IMAD.MOV.U32 R2, RZ, RZ, R4 ;  /* 0x000000ffff027224 */ /* 0x000fe200078e0004 */
[----:B------:R-:W-:Y:S01]  /*d900*/  UMOV UR8, UR4 ;  /* 0x0000000400087c82 */ /* 0x000fe20008000000 */
[----:B------:R-:W-:-:S07]  /*d910*/  UMOV UR9, UR10 ;  /* 0x0000000a00097c82 */ /* 0x000fce0008000000 */
[----:B------:R-:W0:Y:S02]  /*d920*/  @P1 LDC R3, c[0x0][0xbec] ;  /* 0x0002fb00ff031b82 */ /* 0x000e240000000800 */
[----:B------:R-:W-:Y:S02]  /*d930*/  UIMAD.WIDE.U32 UR8, UR16, UR14, UR8 ;  /* 0x0000000e100872a5 */ /* 0x000fe4000f8e0008 */
[----:B------:R-:W-:-:S03]  /*d940*/  UIMAD UR7, UR16, UR15, UR7 ;  /* 0x0000000f100772a4 */ /* 0x000fc6000f8e0207 */
[----:B------:R-:W-:Y:S01]  /*d950*/  ULDC.64 UR14, c[0x0][0xb98] ;  /* 0x0002e600000e7ab9 */ /* 0x000fe20000000a00 */
[----:B------:R-:W1:Y:S01]  /*d960*/  @P1 LDC R6, c[0x0][0xbf0] ;  /* 0x0002fc00ff061b82 */ /* 0x000e620000000800 */
[----:B------:R-:W-:Y:S02]  /*d970*/  UIADD3 UR9, UR9, UR7, URZ ;  /* 0x0000000709097290 */ /* 0x000fe4000fffe03f */
[----:B------:R-:W-:Y:S02]  /*d980*/  UIMAD UR7, UR13, UR14, URZ ;  /* 0x0000000e0d0772a4 */ /* 0x000fe4000f8e023f */
[----:B------:R-:W-:Y:S02]  /*d990*/  UIMAD.WIDE.U32 UR8, UR12, UR14, UR8 ;  /* 0x0000000e0c0872a5 */ /* 0x000fe4000f8e0008 */
[----:B------:R-:W-:Y:S01]  /*d9a0*/  UIMAD UR7, UR12, UR15, UR7 ;  /* 0x0000000f0c0772a4 */ /* 0x000fe2000f8e0207 */
[----:B------:R-:W-:Y:S02]  /*d9b0*/  ULDC.64 UR16, c[0x0][0x208] ;  /* 0x0000820000107ab9 */ /* 0x000fe40000000a00 */
[----:B------:R-:W-:Y:S01]  /*d9c0*/  ULDC.64 UR14, c[0x0][0xb88] ;  /* 0x0002e200000e7ab9 */ /* 0x000fe20000000a00 */
[----:B0-----:R-:W-:-:S05]  /*d9d0*/  @P1 IMAD.HI.U32 R3, R4, R3, RZ ;  /* 0x0000000304031227 */ /* 0x001fca00078e00ff */
[----:B-1----:R-:W-:Y:S01]  /*d9e0*/  @P1 SHF.R.U32.HI R2, RZ, R6, R3 ;  /* 0x00000006ff021219 */ /* 0x002fe20000011603 */
[----:B------:R-:W-:-:S03]  /*d9f0*/  IMAD.U32 R6, RZ, RZ, UR7 ;  /* 0x00000007ff067e24 */ /* 0x000fc6000f8e00ff */
[--C-:B------:R-:W-:Y:S01]  /*da00*/  SHF.R.S32.HI R3, RZ, 0x1f, R2.reuse ;  /* 0x0000001fff037819 */ /* 0x100fe20000011402 */
[----:B------:R-:W-:Y:S01]  /*da10*/  IMAD.MOV R5, RZ, RZ, -R2 ;  /* 0x000000ffff057224 */ /* 0x000fe200078e0a02 */
[----:B------:R-:W-:-:S03]  /*da20*/  IADD3 R2, P1, R2, UR8, RZ ;  /* 0x0000000802027c10 */ /* 0x000fc6000ff3e0ff */
[----:B------:R-:W-:Y:S01]  /*da30*/  IMAD R5, R9, R5, R4 ;  /* 0x0000000509057224 */ /* 0x000fe200078e0204 */
[----:B------:R-:W-:Y:S01]  /*da40*/  IADD3.X R3, R3, UR9, R6, P1, !PT ;  /* 0x0000000903037c10 */ /* 0x000fe20008ffe406 */
[----:B------:R-:W-:-:S03]  /*da50*/  ULDC.64 UR8, c[0x0][0xb50] ;  /* 0x0002d40000087ab9 */ /* 0x000fc60000000a00 */
[----:B------:R-:W-:Y:S01]  /*da60*/  SHF.R.S32.HI R4, RZ, 0x1f, R5 ;  /* 0x0000001fff047819 */ /* 0x000fe20000011405 */
[----:B------:R-:W-:-:S04]  /*da70*/  IMAD.WIDE.U32 R2, R5, UR14, R2 ;  /* 0x0000000e05027c25 */ /* 0x000fc8000f8e0002 */
[----:B------:R-:W-:-:S04]  /*da80*/  IMAD R4, R4, UR14, RZ ;  /* 0x0000000e04047c24 */ /* 0x000fc8000f8e02ff */
[----:B------:R-:W-:Y:S01]  /*da90*/  IMAD R9, R5, UR15, R4 ;  /* 0x0000000f05097c24 */ /* 0x000fe2000f8e0204 */
[----:B------:R-:W-:-:S03]  /*daa0*/  LEA R4, P1, R2, UR8, 0x2 ;  /* 0x0000000802047c11 */ /* 0x000fc6000f8210ff */
[----:B------:R-:W-:-:S05]  /*dab0*/  IMAD.IADD R3, R3, 0x1, R9 ;  /* 0x0000000103037824 */ /* 0x000fca00078e0209 */
[----:B------:R-:W-:Y:S01]  /*dac0*/  LEA.HI.X R5, R2, UR9, R3, 0x2, P1 ;  /* 0x0000000902057c11 */ /* 0x000fe200088f1403 */
[----:B------:R-:W-:-:S05]  /*dad0*/  IMAD.MOV.U32 R3, RZ, RZ, -0x800000 ;  /* 0xff800000ff037424 */ /* 0x000fca00078e00ff */
[----:B------:R0:W-:Y:S02]  /*dae0*/  STG.E desc[UR16][R4.64], R3 ;  /* 0x0000000304007986 */ /* 0x0001e4000c101910 */
.L_x_424:
[----:B------:R-:W-:Y:S05]  /*daf0*/  BSYNC B1 ;  /* 0x0000000000017941 */ /* 0x000fea0003800000 */
.L_x_423:
[----:B------:R-:W-:Y:S01]  /*db00*/  R2UR UR16, R214 ;  /* 0x00000000d61072ca */ /* 0x000fe200000e0000 */
[----:B0-----:R-:W0:Y:S01]  /*db10*/  @P0 LDC R3, c[0x0][0xbf0] ;  /* 0x0002fc00ff030b82 */ /* 0x001e220000000800 */
[----:B------:R-:W-:Y:S01]  /*db20*/  ULDC.64 UR14, c[0x0][0xaa0] ;  /* 0x0002a800000e7ab9 */ /* 0x000fe20000000a00 */
[----:B------:R-:W-:Y:S01]  /*db30*/  R2UR UR17, R215 ;  /* 0x00000000d71172ca */ /* 0x000fe200000e0000 */
[----:B------:R-:W-:Y:S01]  /*db40*/  UIMAD UR7, UR10, UR14, URZ ;  /* 0x0000000e0a0772a4 */ /* 0x000fe2000f8e023f */
[----:B------:R-:W-:Y:S01]  /*db50*/  IMAD R2, R213, 0x20, R217 ;  /* 0x00000020d5027824 */ /* 0x000fe200078e02d9 */
[----:B------:R-:W-:Y:S01]  /*db60*/  UIMAD.WIDE.U32 UR8, UR4, UR14, URZ ;  /* 0x0000000e040872a5 */ /* 0x000fe2000f8e003f */
[----:B------:R-:W-:Y:S01]  /*db70*/  BSSY B1, `(.L_x_425) ;  /* 0x0000043000017945 */ /* 0x000fe20003800000 */
[----:B------:R-:W-:-:S03]  /*db80*/  UIMAD UR7, UR4, UR15, UR7 ;  /* 0x0000000f040772a4 */ /* 0x000fc6000f8e0207 */
[----:B------:R-:W-:Y:S01]  /*db90*/  ULDC.64 UR14, c[0x0][0xae8] ;  /* 0x0002ba00000e7ab9 */ /* 0x000fe20000000a00 */
[----:B------:R-:W-:Y:S01]  /*dba0*/  UIADD3 UR9, UR9, UR7, URZ ;  /* 0x0000000709097290 */ /* 0x000fe2000fffe03f */
[----:B------:R-:W-:Y:S01]  /*dbb0*/  IMAD.U32 R5, RZ, RZ, UR16 ;  /* 0x00000010ff057e24 */ /* 0x000fe2000f8e00ff */
[----:B------:R-:W-:Y:S02]  /*dbc0*/  UIMAD UR4, UR11, UR14, URZ ;  /* 0x0000000e0b0472a4 */ /* 0x000fe4000f8e023f */
[----:B------:R-:W-:Y:S01]  /*dbd0*/  UIMAD.WIDE.U32 UR8, UR17, UR14, UR8 ;  /* 0x0000000e110872a5 */ /* 0x000fe2000f8e0008 */
[----:B------:R-:W-:Y:S01]  /*dbe0*/  IMAD R6, R5, 0x80, R2 ;  /* 0x0000008005067824 */ /* 0x000fe200078e0202 */
[----:B------:R-:W-:Y:S01]  /*dbf0*/  UIMAD UR4, UR17, UR15, UR4 ;  /* 0x0000000f110472a4 */ /* 0x000fe2000f8e0204 */
[----:B------:R-:W-:Y:S02]  /*dc00*/  ULDC.64 UR10, c[0x0][0xaf0] ;  /* 0x0002bc00000a7ab9 */ /* 0x000fe40000000a00 */
[----:B------:R-:W-:Y:S01]  /*dc10*/  @P0 IMAD.HI.U32 R2, R6, R11, RZ ;  /* 0x0000000b06020227 */ /* 0x000fe200078e00ff */
[----:B------:R-:W-:-:S02]  /*dc20*/  UIADD3 UR9, UR9, UR4, URZ ;  /* 0x0000000409097290 */ /* 0x000fc4000fffe03f */
[----:B------:R-:W-:Y:S01]  /*dc30*/  UIMAD UR4, UR13, UR10, URZ ;  /* 0x0000000a0d0472a4 */ /* 0x000fe2000f8e023f */
[----:B------:R-:W-:Y:S01]  /*dc40*/  IMAD.MOV.U32 R5, RZ, RZ, R6 ;  /* 0x000000ffff057224 */ /* 0x000fe200078e0006 */
[----:B0-----:R-:W-:Y:S01]  /*dc50*/  @P0 SHF.R.U32.HI R5, RZ, R3, R2 ;  /* 0x00000003ff050219 */ /* 0x001fe20000011602 */
[----:B------:R-:W-:Y:S02]  /*dc60*/  UIMAD.WIDE.U32 UR8, UR12, UR10, UR8 ;  /* 0x0000000a0c0872a5 */ /* 0x000fe4000f8e0008 */
[----:B------:R-:W-:Y:S01]  /*dc70*/  UIMAD UR4, UR12, UR11, UR4 ;  /* 0x0000000b0c0472a4 */ /* 0x000fe2000f8e0204 */
[--C-:B------:R-:W-:Y:S01]  /*dc80*/  SHF.R.S32.HI R2, RZ, 0x1f, R5.reuse ;  /* 0x0000001fff027819 */ /* 0x100fe20000011405 */
[----:B------:R-:W-:Y:S01]  /*dc90*/  IMAD.MOV R9, RZ, RZ, -R5 ;  /* 0x000000ffff097224 */ /* 0x000fe200078e0a05 */
[----:B------:R-:W-:Y:S01]  /*dca0*/  ULDC.64 UR10, c[0x0][0xae0] ;  /* 0x0002b800000a7ab9 */ /* 0x000fe20000000a00 */
[----:B------:R-:W-:Y:S02]  /*dcb0*/  UIADD3 UR4, UR9, UR4, URZ ;  /* 0x0000000409047290 */ /* 0x000fe4000fffe03f */
[----:B------:R-:W-:-:S02]  /*dcc0*/  IMAD.U32 R3, RZ, RZ, UR9 ;  /* 0x00000009ff037e24 */ /* 0x000fc4000f8e00ff */
[----:B------:R-:W-:Y:S02]  /*dcd0*/  IMAD R4, R2, UR10, RZ ;  /* 0x0000000a02047c24 */ /* 0x000fe4000f8e02ff */
[----:B------:R-:W-:Y:S01]  /*dce0*/  IMAD R9, R13, R9, R6 ;  /* 0x000000090d097224 */ /* 0x000fe200078e0206 */
[----:B------:R-:W-:Y:S01]  /*dcf0*/  MOV R6, UR16 ;  /* 0x0000001000067c02 */ /* 0x000fe20008000f00 */
[----:B------:R-:W-:Y:S01]  /*dd00*/  IMAD.U32 R2, RZ, RZ, UR8 ;  /* 0x00000008ff027e24 */ /* 0x000fe2000f8e00ff */
[----:B------:R-:W-:Y:S01]  /*dd10*/  ULDC.64 UR8, c[0x0][0xad8] ;  /* 0x0002b60000087ab9 */ /* 0x000fe20000000a00 */
[----:B------:R-:W-:Y:S02]  /*dd20*/  IMAD.U32 R3, RZ, RZ, UR4 ;  /* 0x00000004ff037e24 */ /* 0x000fe4000f8e00ff */
[C---:B------:R-:W-:Y:S01]  /*dd30*/  IMAD R11, R5.reuse, UR11, R4 ;  /* 0x0000000b050b7c24 */ /* 0x040fe2000f8e0204 */
[----:B------:R-:W-:Y:S01]  /*dd40*/  SHF.R.S32.HI R4, RZ, 0x1f, R9 ;  /* 0x0000001fff047819 */ /* 0x000fe20000011409 */
[----:B------:R-:W-:-:S04]  /*dd50*/  IMAD.WIDE.U32 R2, R5, UR10, R2 ;  /* 0x0000000a05027c25 */ /* 0x000fc8000f8e0002 */
[----:B------:R-:W-:Y:S02]  /*dd60*/  IMAD.IADD R3, R3, 0x1, R11 ;  /* 0x0000000103037824 */ /* 0x000fe400078e020b */
[----:B------:R-:W-:Y:S02]  /*dd70*/  IMAD R4, R4, UR8, RZ ;  /* 0x0000000804047c24 */ /* 0x000fe4000f8e02ff */
[----:B------:R-:W-:Y:S02]  /*dd80*/  IMAD R6, R6, 0x80, R217 ;  /* 0x0000008006067824 */ /* 0x000fe400078e02d9 */
[----:B-----5:R-:W-:Y:S02]  /*dd90*/  IMAD R13, R0, R13, RZ ;  /* 0x0000000d000d7224 */ /* 0x020fe400078e02ff */
[C---:B------:R-:W-:Y:S02]  /*dda0*/  IMAD R5, R9.reuse, UR9, R4 ;  /* 0x0000000909057c24 */ /* 0x040fe4000f8e0204 */
[----:B------:R-:W-:Y:S01]  /*ddb0*/  IMAD.WIDE.U32 R2, R9, UR8, R2 ;  /* 0x0000000809027c25 */ /* 0x000fe2000f8e0002 */
[----:B------:R-:W-:Y:S01]  /*ddc0*/  ISETP.GE.AND P2, PT, R6, R13, PT ;  /* 0x0000000d0600720c */ /* 0x000fe20003f46270 */
[----:B------:R-:W-:-:S02]  /*ddd0*/  ULDC.64 UR8, c[0x0][0xa80] ;  /* 0x0002a00000087ab9 */ /* 0x000fc40000000a00 */
[----:B------:R-:W-:Y:S01]  /*dde0*/  IMAD.IADD R3, R3, 0x1, R5 ;  /* 0x0000000103037824 */ /* 0x000fe200078e0205 */
[----:B------:R-:W-:Y:S01]  /*ddf0*/  LEA R4, P3, R2, UR8, 0x1 ;  /* 0x0000000802047c11 */ /* 0x000fe2000f8608ff */
[----:B------:R-:W-:-:S03]  /*de00*/  VIADD R0, R6, 0x20 ;  /* 0x0000002006007836 */ /* 0x000fc60000000000 */
[----:B------:R-:W-:Y:S01]  /*de10*/  LEA.HI.X R5, R2, UR9, R3, 0x1, P3 ;  /* 0x0000000902057c11 */ /* 0x000fe200098f0c03 */
[----:B------:R0:W1:Y:S01]  /*de20*/  SHFL.IDX PT, R9, R4, RZ, 0x181f ;  /* 0x00181fff04097589 */ /* 0x00006200000e0000 */
[-C--:B------:R-:W-:Y:S01]  /*de30*/  ISETP.GE.AND P1, PT, R0, R13.reuse, PT ;  /* 0x0000000d0000720c */ /* 0x080fe20003f26270 */
[----:B------:R-:W-:Y:S02]  /*de40*/  VIADD R0, R6, 0x40 ;  /* 0x0000004006007836 */ /* 0x000fe40000000000 */
[----:B------:R0:W2:Y:S03]  /*de50*/  SHFL.IDX PT, R3, R5, RZ, 0x181f ;  /* 0x00181fff05037589 */ /* 0x0000a600000e0000 */
        /* <DEDUP_REMOVED lines=11> */
[----:B------:R3:W-:Y:S01]  /*df10*/  @!P5 ST.E.128 desc[UR8][R10.64], RZ ;  /* 0x000000ff0a00d985 */ /* 0x0007e2000c101d08 */
[----:B------:R-:W-:Y:S02]  /*df20*/  @!P4 LEA.HI.X R15, R23, R3, R229, 0x1, P6 ;  /* 0x00000003170fc211 */ /* 0x000fe400030f0ce5 */
[----:B------:R-:W-:-:S03]  /*df30*/  @!P3 LEA R20, P6, R22, R9, 0x1 ;  /* 0x000000091614b211 */ /* 0x000fc600078c08ff */
[----:B------:R3:W-:Y:S01]  /*df40*/  @!P4 ST.E.128 desc[UR8][R14.64], RZ ;  /* 0x000000ff0e00c985 */ /* 0x0007e2000c101d08 */
[----:B------:R-:W-:Y:S02]  /*df50*/  @!P3 LEA.HI.X R21, R22, R3, R228, 0x1, P6 ;  /* 0x000000031615b211 */ /* 0x000fe400030f0ce4 */
[----:B------:R-:W-:-:S03]  /*df60*/  @!P2 LEA R2, P6, R212, R9, 0x1 ;  /* 0x00000009d402a211 */ /* 0x000fc600078c08ff */
[----:B------:R3:W-:Y:S01]  /*df70*/  @!P3 ST.E.128 desc[UR8][R20.64], RZ ;  /* 0x000000ff1400b985 */ /* 0x0007e2000c101d08 */
[----:B------:R-:W-:-:S05]  /*df80*/  @!P2 LEA.HI.X R3, R212, R3, R227, 0x1, P6 ;  /* 0x00000003d403a211 */ /* 0x000fca00030f0ce3 */
[----:B------:R3:W-:Y:S04]  /*df90*/  @!P2 ST.E.128 desc[UR8][R2.64], RZ ;  /* 0x000000ff0200a985 */ /* 0x0007e8000c101d08 */
.L_x_426:
[----:B------:R-:W-:Y:S05]  /*dfa0*/  BSYNC B1 ;  /* 0x0000000000017941 */ /* 0x000fea0003800000 */
.L_x_425:
[----:B--23--:R2:W3:Y:S01]  /*dfb0*/  SHFL.IDX PT, R3, R5, 0x1, 0x181f ;  /* 0x00381f0005037f89 */ /* 0x00c4e200000e0000 */
[----:B------:R-:W-:Y:S03]  /*dfc0*/  BSSY B1, `(.L_x_427) ;  /* 0x0000015000017945 */ /* 0x000fe60003800000 */
[----:B-1----:R2:W1:Y:S01]  /*dfd0*/  SHFL.IDX PT, R9, R4, 0x1, 0x181f ;  /* 0x00381f0004097f89 */ /* 0x00246200000e0000 */
[----:B------:R-:W-:Y:S05]  /*dfe0*/  @P1 BRA `(.L_x_428) ;  /* 0x0000000000481947 */ /* 0x000fea0003800000 */
[----:B------:R-:W-:Y:S01]  /*dff0*/  ULDC UR4, c[0x0][0xac8] ;  /* 0x0002b20000047ab9 */ /* 0x000fe20000000800 */
[----:B------:R-:W-:Y:S01]  /*e000*/  ULDC.64 UR8, c[0x0][0x208] ;  /* 0x0000820000087ab9 */ /* 0x000fe20000000a00 */
[----:B------:R-:W-:Y:S02]  /*e010*/  ISETP.GE.AND P4, PT, R18, UR4, PT ;  /* 0x0000000412007c0c */ /* 0x000fe4000bf86270 */
[----:B------:R-:W-:Y:S02]  /*e020*/  ISETP.GE.AND P3, PT, R23, UR4, PT ;  /* 0x0000000417007c0c */ /* 0x000fe4000bf66270 */
[----:B------:R-:W-:Y:S02]  /*e030*/  ISETP.GE.AND P2, PT, R22, UR4, PT ;  /* 0x0000000416007c0c */ /* 0x000fe4000bf46270 */
[----:B------:R-:W-:-:S07]  /*e040*/  ISETP.GE.AND P1, PT, R212, UR4, PT ;  /* 0x00000004d4007c0c */ /* 0x000fce000bf26270 */
[CC--:B-1----:R-:W-:Y:S02]  /*e050*/  @!P4 LEA R10, P6, R18.reuse, R9.reuse, 0x1 ;  /* 0x00000009120ac211 */ /* 0x0c2fe400078c08ff */
[C---:B------:R-:W-:Y:S02]  /*e060*/  @!P3 LEA R14, P5, R23.reuse, R9, 0x1 ;  /* 0x00000009170eb211 */ /* 0x040fe400078a08ff */
[----:B---3--:R-:W-:Y:S02]  /*e070*/  @!P4 LEA.HI.X R11, R18, R3, R230, 0x1, P6 ;  /* 0x00000003120bc211 */ /* 0x008fe400030f0ce6 */
[----:B------:R-:W-:Y:S02]  /*e080*/  @!P2 LEA R8, P6, R22, R9, 0x1 ;  /* 0x000000091608a211 */ /* 0x000fe400078c08ff */
[----:B------:R-:W-:Y:S01]  /*e090*/  @!P3 LEA.HI.X R15, R23, R3, R229, 0x1, P5 ;  /* 0x00000003170fb211 */ /* 0x000fe200028f0ce5 */
[----:B------:R4:W-:Y:S01]  /*e0a0*/  @!P4 ST.E.128 desc[UR8][R10.64], RZ ;  /* 0x000000ff0a00c985 */ /* 0x0009e2000c101d08 */
[----:B------:R-:W-:-:S02]  /*e0b0*/  @!P1 LEA R2, P5, R212, R9, 0x1 ;  /* 0x00000009d4029211 */ /* 0x000fc400078a08ff */
[-C--:B------:R-:W-:Y:S01]  /*e0c0*/  @!P2 LEA.HI.X R9, R22, R3.reuse, R228, 0x1, P6 ;  /* 0x000000031609a211 */ /* 0x080fe200030f0ce4 */
[----:B------:R4:W-:Y:S01]  /*e0d0*/  @!P3 ST.E.128 desc[UR8][R14.64], RZ ;  /* 0x000000ff0e00b985 */ /* 0x0009e2000c101d08 */
[----:B------:R-:W-:-:S03]  /*e0e0*/  @!P1 LEA.HI.X R3, R212, R3, R227, 0x1, P5 ;  /* 0x00000003d4039211 */ /* 0x000fc600028f0ce3 */
[----:B------:R4:W-:Y:S04]  /*e0f0*/  @!P2 ST.E.128 desc[UR8][R8.64], RZ ;  /* 0x000000ff0800a985 */ /* 0x0009e8000c101d08 */
[----:B------:R4:W-:Y:S02]  /*e100*/  @!P1 ST.E.128 desc[UR8][R2.64], RZ ;  /* 0x000000ff02009985 */ /* 0x0009e4000c101d08 */
.L_x_428:
[----:B------:R-:W-:Y:S05]  /*e110*/  BSYNC B1 ;  /* 0x0000000000017941 */ /* 0x000fea0003800000 */
.L_x_427:
[----:B---34-:R3:W4:Y:S01]  /*e120*/  SHFL.IDX PT, R3, R5, 0x2, 0x181f ;  /* 0x00581f0005037f89 */ /* 0x01872200000e0000 */
        /* <DEDUP_REMOVED lines=9> */
[-C--:B-1----:R-:W-:Y:S02]  /*e1c0*/  @!P3 LEA R10, P6, R18, R9.reuse, 0x1 ;  /* 0x00000009120ab211 */ /* 0x082fe400078c08ff */
[CC--:B------:R-:W-:Y:S02]  /*e1d0*/  @!P2 LEA R8, P5, R23.reuse, R9.reuse, 0x1 ;  /* 0x000000091708a211 */ /* 0x0c0fe400078a08ff */
[----:B------:R-:W-:Y:S02]  /*e1e0*/  @!P1 LEA R14, P4, R22, R9, 0x1 ;  /* 0x00000009160e9211 */ /* 0x000fe400078808ff */
[----:B----4-:R-:W-:Y:S02]  /*e1f0*/  @!P3 LEA.HI.X R11, R18, R3, R230, 0x1, P6 ;  /* 0x00000003120bb211 */ /* 0x010fe400030f0ce6 */
[----:B------:R-:W-:Y:S02]  /*e200*/  @!P0 LEA R2, P6, R212, R9, 0x1 ;  /* 0x00000009d4028211 */ /* 0x000fe400078c08ff */
[-C--:B------:R-:W-:Y:S01]  /*e210*/  @!P2 LEA.HI.X R9, R23, R3.reuse, R229, 0x1, P5 ;  /* 0x000000031709a211 */ /* 0x080fe200028f0ce5 */
[----:B------:R1:W-:Y:S01]  /*e220*/  @!P3 ST.E.128 desc[UR8][R10.64], RZ ;  /* 0x000000ff0a00b985 */ /* 0x0003e2000c101d08 */
[----:B------:R-:W-:-:S02]  /*e230*/  @!P1 LEA.HI.X R15, R22, R3, R228, 0x1, P4 ;  /* 0x00000003160f9211 */ /* 0x000fc400020f0ce4 */
[----:B------:R-:W-:Y:S01]  /*e240*/  @!P0 LEA.HI.X R3, R212, R3, R227, 0x1, P6 ;  /* 0x00000003d4038211 */ /* 0x000fe200030f0ce3 */
[----:B------:R1:W-:Y:S04]  /*e250*/  @!P2 ST.E.128 desc[UR8][R8.64], RZ ;  /* 0x000000ff0800a985 */ /* 0x0003e8000c101d08 */
[----:B------:R1:W-:Y:S04]  /*e260*/  @!P1 ST.E.128 desc[UR8][R14.64], RZ ;  /* 0x000000ff0e009985 */ /* 0x0003e8000c101d08 */
[----:B------:R1:W-:Y:S02]  /*e270*/  @!P0 ST.E.128 desc[UR8][R2.64], RZ ;  /* 0x000000ff02008985 */ /* 0x0003e4000c101d08 */
.L_x_430:
[----:B------:R-:W-:Y:S05]  /*e280*/  BSYNC B1 ;  /* 0x0000000000017941 */ /* 0x000fea0003800000 */
.L_x_429:
[----:B------:R-:W-:Y:S01]  /*e290*/  VIADD R0, R6, 0x60 ;  /* 0x0000006006007836 */ /* 0x000fe20000000000 */
[----:B0-23--:R-:W0:Y:S04]  /*e2a0*/  SHFL.IDX PT, R5, R5, 0x3, 0x181f ;  /* 0x00781f0005057f89 */ /* 0x00de2800000e0000 */
[----:B------:R-:W-:Y:S01]  /*e2b0*/  ISETP.GE.AND P0, PT, R0, R13, PT ;  /* 0x0000000d0000720c */ /* 0x000fe20003f06270 */
[----:B-1--4-:R1:W2:-:S12]  /*e2c0*/  SHFL.IDX PT, R3, R4, 0x3, 0x181f ;  /* 0x00781f0004037f89 */ /* 0x01229800000e0000 */
[----:B-1----:R-:W-:Y:S05]  /*e2d0*/  @P0 BRA `(.L_x_421) ;  /* 0x0000000000480947 */ /* 0x002fea0003800000 */
[----:B------:R-:W-:Y:S01]  /*e2e0*/  ULDC UR4, c[0x0][0xac8] ;  /* 0x0002b20000047ab9 */ /* 0x000fe20000000800 */
[----:B------:R-:W-:Y:S01]  /*e2f0*/  ULDC.64 UR8, c[0x0][0x208] ;  /* 0x0000820000087ab9 */ /* 0x000fe20000000a00 */
[----:B------:R-:W-:Y:S02]  /*e300*/  ISETP.GE.AND P3, PT, R18, UR4, PT ;  /* 0x0000000412007c0c */ /* 0x000fe4000bf66270 */
[----:B------:R-:W-:Y:S02]  /*e310*/  ISETP.GE.AND P2, PT, R23, UR4, PT ;  /* 0x0000000417007c0c */ /* 0x000fe4000bf46270 */
[----:B------:R-:W-:Y:S02]  /*e320*/  ISETP.GE.AND P1, PT, R22, UR4, PT ;  /* 0x0000000416007c0c */ /* 0x000fe4000bf26270 */
[----:B------:R-:W-:-:S07]  /*e330*/  ISETP.GE.AND P0, PT, R212, UR4, PT ;  /* 0x00000004d4007c0c */ /* 0x000fce000bf06270 */
[-C--:B--2---:R-:W-:Y:S02]  /*e340*/  @!P3 LEA R8, P6, R18, R3.reuse, 0x1 ;  /* 0x000000031208b211 */ /* 0x084fe400078c08ff */
[CC--:B------:R-:W-:Y:S02]  /*e350*/  @!P2 LEA R10, P5, R23.reuse, R3.reuse, 0x1 ;  /* 0x00000003170aa211 */ /* 0x0c0fe400078a08ff */
[----:B------:R-:W-:Y:S02]  /*e360*/  @!P1 LEA R12, P4, R22, R3, 0x1 ;  /* 0x00000003160c9211 */ /* 0x000fe400078808ff */
[----:B0-----:R-:W-:Y:S02]  /*e370*/  @!P3 LEA.HI.X R9, R18, R5, R230, 0x1, P6 ;  /* 0x000000051209b211 */ /* 0x001fe400030f0ce6 */
        /* <DEDUP_REMOVED lines=8> */
.L_x_421:
[----:B------:R-:W-:Y:S05]  /*e400*/  BSYNC B0 ;  /* 0x0000000000007941 */ /* 0x000fea0003800000 */
.L_x_412:
[----:B------:R-:W-:Y:S02]  /*e410*/  ULDC UR4, c[0x0][0xc3c] ;  /* 0x00030f0000047ab9 */ /* 0x000fe40000000800 */
[----:B------:R-:W-:-:S13]  /*e420*/  ISETP.GE.AND P0, PT, R7, UR4, PT ;  /* 0x0000000407007c0c */ /* 0x000fda000bf06270 */
[----:B------:R-:W-:Y:S05]  /*e430*/  @!P0 BRA `(.L_x_431) ;  /* 0xffffff28008c8947 */ /* 0x000fea000383ffff */
[----:B------:R-:W-:Y:S05]  /*e440*/  EXIT ;  /* 0x000000000000794d */ /* 0x000fea0003800000 */
.L_x_387:
[----:B------:R-:W-:-:S08]  /*e450*/  NOP ;  /* 0x0000000000007918 */ /* 0x000fd00000000000 */
[----:B0-----:R-:W0:-:S00]  /*e460*/  USETMAXREG.DEALLOC.CTAPOOL 0x18 ;  /* 0x00000018000079c8 */ /* 0x001e0000080e0500 */
[----:B0-----:R-:W-:-:S06]  /*e470*/  LOP3.LUT R0, R0, 0x3, RZ, 0xc0, !PT ;  /* 0x0000000300007812 */ /* 0x001fcc00078ec0ff */
[----:B------:R-:W0:Y:S02]  /*e480*/  SHFL.IDX PT, R0, R0, RZ, 0x1f ;  /* 0x00001fff00007589 */ /* 0x000e2400000e0000 */
[----:B0-----:R-:W-:Y:S01]  /*e490*/  ISETP.NE.AND P0, PT, R0, RZ, PT ;  /* 0x000000ff0000720c */ /* 0x001fe20003f05270 */
[----:B------:R-:W-:-:S03]  /*e4a0*/  IMAD.MOV.U32 R0, RZ, RZ, RZ ;  /* 0x000000ffff007224 */ /* 0x000fc600078e00ff */
[----:B------:R-:W-:-:S05]  /*e4b0*/  P2R R2, PR, RZ, 0x1 ;  /* 0x00000001ff027803 */ /* 0x000fca0000000000 */
[----:B------:R0:W-:Y:S04]  /*e4c0*/  STL [R1+0x58], R2 ;  /* 0x0000580201007387 */ /* 0x0001e80000100800 */
[----:B------:R-:W-:Y:S05]  /*e4d0*/  @!P0 BRA `(.L_x_432) ;  /* 0x00000000001c8947 */ /* 0x000fea0003800000 */
[----:B------:R-:W1:Y:S08]  /*e4e0*/  S2UR UR5, SR_CgaCtaId ;  /* 0x00000000000579c3 */ /* 0x000e700000008800 */
[----:B------:R-:W-:Y:S06]  /*e4f0*/  BAR.SYNC.DEFER_BLOCKING 0x5, 0x180 ;  /* 0x0146000000007b1d */ /* 0x000fec0000010000 */
[----:B------:R-:W-:-:S02]  /*e500*/  UMOV UR4, 0x400 ;  /* 0x0000040000047882 */ /* 0x000fc40000000000 */
[----:B-1----:R-:W-:-:S09]  /*e510*/  ULEA UR4, UR5, UR4, 0x18 ;  /* 0x0000000405047291 */ /* 0x002fd2000f8ec03f */
[----:B------:R-:W1:Y:S01]  /*e520*/  LDS.128 R16, [UR4+0x388d0] ;  /* 0x0388d004ff107984 */ /* 0x000e620008000c00 */
[----:B------:R-:W-:Y:S06]  /*e530*/  BAR.ARV 0x4, 0x180 ;  /* 0x0106000000007b1d */ /* 0x000fec0000002000 */
[----:B------:R-:W-:Y:S05]  /*e540*/  BRA `(.L_x_433) ;  /* 0x0000000800047947 */ /* 0x000fea0003800000 */
.L_x_432:
[----:B0-----:R-:W0:Y:S01]  /*e550*/  S2R R2, SR_TID.X ;  /* 0x0000000000027919 */ /* 0x001e220000002100 */
[----:B------:R-:W-:Y:S01]  /*e560*/  ULDC UR4, c[0x0][0xc3c] ;  /* 0x00030f0000047ab9 */ /* 0x000fe20000000800 */
[----:B------:R-:W-:Y:S01]  /*e570*/  ULDC.64 UR6, c[0x0][0x208] ;  /* 0x0000820000067ab9 */ /* 0x000fe20000000a00 */
[----:B------:R-:W-:Y:S01]  /*e580*/  ULDC UR5, c[0x0][0xc38] ;  /* 0x00030e0000057ab9 */ /* 0x000fe20000000800 */
[----:B0-----:R-:W-:-:S04]  /*e590*/  LOP3.LUT R5, R2, 0x1f, RZ, 0xc0, !PT ;  /* 0x0000001f02057812 */ /* 0x001fc800078ec0ff */
[----:B------:R-:W-:-:S04]  /*e5a0*/  ISETP.NE.AND P0, PT, R5, 0x1f, PT ;  /* 0x0000001f0500780c */ /* 0x000fc80003f05270 */
[----:B------:R-:W-:-:S13]  /*e5b0*/  ISETP.GE.OR P1, PT, R5, UR4, !P0 ;  /* 0x0000000405007c0c */ /* 0x000fda000c726670 */
[----:B------:R-:W0:Y:S02]  /*e5c0*/  @!P1 LDC.64 R2, c[0x0][0xc80] ;  /* 0x00032000ff029b82 */ /* 0x000e240000000a00 */
[----:B0-----:R-:W-:-:S05]  /*e5d0*/  @!P1 IMAD.WIDE.U32 R2, R5, 0x4, R2 ;  /* 0x0000000405029825 */ /* 0x001fca00078e0002 */
[----:B------:R-:W2:Y:S01]  /*e5e0*/  @!P1 LDG.E R0, desc[UR6][R2.64] ;  /* 0x0000000602009981 */ /* 0x000ea2000c1e1900 */
[C---:B------:R-:W-:Y:S01]  /*e5f0*/  ISETP.NE.AND P1, PT, R5.reuse, RZ, PT ;  /* 0x000000ff0500720c */ /* 0x040fe20003f25270 */
[----:B------:R-:W0:Y:S01]  /*e600*/  S2UR UR6, SR_CTAID.X ;  /* 0x00000000000679c3 */ /* 0x000e220000002500 */
[C---:B------:R-:W-:Y:S01]  /*e610*/  ISETP.GE.U32.AND P2, PT, R5.reuse, 0x2, PT ;  /* 0x000000020500780c */ /* 0x040fe20003f46070 */
[----:B------:R-:W-:Y:S01]  /*e620*/  UMOV UR4, URZ ;  /* 0x0000003f00047c82 */ /* 0x000fe20008000000 */
[C---:B------:R-:W-:Y:S01]  /*e630*/  ISETP.GE.U32.AND P3, PT, R5.reuse, 0x4, PT ;  /* 0x000000040500780c */ /* 0x040fe20003f66070 */
[----:B------:R-:W-:Y:S01]  /*e640*/  IMAD.MOV.U32 R16, RZ, RZ, RZ ;  /* 0x000000ffff107224 */ /* 0x000fe200078e00ff */
[C---:B------:R-:W-:Y:S02]  /*e650*/  ISETP.GE.U32.AND P4, PT, R5.reuse, 0x8, PT ;  /* 0x000000080500780c */ /* 0x040fe40003f86070 */
[----:B------:R-:W-:Y:S01]  /*e660*/  ISETP.GE.U32.AND P5, PT, R5, 0x10, PT ;  /* 0x000000100500780c */ /* 0x000fe20003fa6070 */
[----:B--2---:R-:W1:Y:S02]  /*e670*/  SHFL.UP PT, R4, R0, 0x1, RZ ;  /* 0x0420000000047989 */ /* 0x004e6400000e00ff */
[----:B-1----:R-:W-:-:S05]  /*e680*/  SEL R7, R4, RZ, P1 ;  /* 0x000000ff04077207 */ /* 0x002fca0000800000 */
[----:B------:R-:W-:-:S05]  /*e690*/  IMAD.IADD R7, R0, 0x1, R7 ;  /* 0x0000000100077824 */ /* 0x000fca00078e0207 */
[----:B------:R-:W1:Y:S02]  /*e6a0*/  SHFL.UP PT, R4, R7, 0x2, RZ ;  /* 0x0440000007047989 */ /* 0x000e6400000e00ff */
        /* <DEDUP_REMOVED lines=11> */
[----:B------:R-:W1:Y:S02]  /*e760*/  SHFL.IDX PT, R4, R2, 0x1f, 0x1f ;  /* 0x03e01f0002047f89 */ /* 0x000e6400000e0000 */
[----:B-1----:R-:W-:-:S04]  /*e770*/  IMAD R4, R4, UR5, RZ ;  /* 0x0000000504047c24 */ /* 0x002fc8000f8e02ff */
[----:B------:R-:W-:Y:S01]  /*e780*/  IMAD.MOV.U32 R7, RZ, RZ, R4 ;  /* 0x000000ffff077224 */ /* 0x000fe200078e0004 */
[----:B0-----:R-:W-:-:S13]  /*e790*/  ISETP.GT.AND P6, PT, R4, UR6, PT ;  /* 0x0000000604007c0c */ /* 0x001fda000bfc4270 */
[----:B------:R-:W-:Y:S05]  /*e7a0*/  @P6 BRA `(.L_x_434) ;  /* 0x0000000000a46947 */ /* 0x000fea0003800000 */
[----:B------:R-:W0:Y:S01]  /*e7b0*/  LDC R6, c[0x0][0xc3c] ;  /* 0x00030f00ff067b82 */ /* 0x000e220000000800 */
[----:B------:R-:W-:Y:S01]  /*e7c0*/  IMAD.MOV.U32 R4, RZ, RZ, R7 ;  /* 0x000000ffff047224 */ /* 0x000fe200078e0007 */
[----:B------:R-:W-:Y:S01]  /*e7d0*/  UMOV UR4, URZ ;  /* 0x0000003f00047c82 */ /* 0x000fe20008000000 */
[----:B------:R-:W-:Y:S01]  /*e7e0*/  ULDC UR7, c[0x0][0xc3c] ;  /* 0x00030f0000077ab9 */ /* 0x000fe20000000800 */
[----:B------:R-:W-:-:S05]  /*e7f0*/  ULDC UR5, c[0x0][0xc38] ;  /* 0x00030e0000057ab9 */ /* 0x000fca0000000800 */
.L_x_438:
[----:B------:R-:W-:Y:S01]  /*e800*/  UIADD3 UR4, UR4, 0x1f, URZ ;  /* 0x0000001f04047890 */ /* 0x000fe2000fffe03f */
[----:B------:R-:W-:-:S05]  /*e810*/  IMAD.U32 R19, RZ, RZ, UR7 ;  /* 0x00000007ff137e24 */ /* 0x000fca000f8e00ff */
[----:B0-----:R-:W-:-:S13]  /*e820*/  ISETP.LE.AND P6, PT, R6, UR4, PT ;  /* 0x0000000406007c0c */ /* 0x001fda000bfc3270 */
[----:B------:R-:W-:Y:S05]  /*e830*/  @P6 BRA `(.L_x_435) ;  /* 0x0000000400246947 */ /* 0x000fea0003800000 */
[----:B------:R-:W-:Y:S01]  /*e840*/  VIADD R7, R5, UR4 ;  /* 0x0000000405077c36 */ /* 0x000fe20008000000 */
[----:B------:R-:W-:Y:S01]  /*e850*/  BSSY B0, `(.L_x_436) ;  /* 0x0000008000007945 */ /* 0x000fe20003800000 */
[----:B------:R-:W-:-:S03]  /*e860*/  IMAD.MOV.U32 R0, RZ, RZ, RZ ;  /* 0x000000ffff007224 */ /* 0x000fc600078e00ff */
[----:B------:R-:W-:-:S13]  /*e870*/  ISETP.GE.OR P6, PT, R7, R6, !P0 ;  /* 0x000000060700720c */ /* 0x000fda00047c6670 */
[----:B------:R-:W-:Y:S05]  /*e880*/  @P6 BRA `(.L_x_437) ;  /* 0x0000000000106947 */ /* 0x000fea0003800000 */
[----:B------:R-:W0:Y:S01]  /*e890*/  LDC.64 R2, c[0x0][0xc80] ;  /* 0x00032000ff027b82 */ /* 0x000e220000000a00 */
[----:B------:R-:W-:Y:S01]  /*e8a0*/  ULDC.64 UR8, c[0x0][0x208] ;  /* 0x0000820000087ab9 */ /* 0x000fe20000000a00 */
[----:B0-----:R-:W-:-:S05]  /*e8b0*/  IMAD.WIDE R2, R7, 0x4, R2 ;  /* 0x0000000407027825 */ /* 0x001fca00078e0202 */
[----:B------:R0:W5:Y:S02]  /*e8c0*/  LDG.E R0, desc[UR8][R2.64] ;  /* 0x0000000802007981 */ /* 0x000164000c1e1900 */
.L_x_437:
[----:B------:R-:W-:Y:S05]  /*e8d0*/  BSYNC B0 ;  /* 0x0000000000007941 */ /* 0x000fea0003800000 */
.L_x_436:
[----:B0----5:R-:W0:Y:S02]  /*e8e0*/  SHFL.UP PT, R2, R0, 0x1, RZ ;  /* 0x0420000000027989 */ /* 0x021e2400000e00ff */
[----:B0-----:R-:W-:-:S05]  /*e8f0*/  SEL R3, R2, RZ, P1 ;  /* 0x000000ff02037207 */ /* 0x001fca0000800000 */
[----:B------:R-:W-:-:S05]  /*e900*/  IMAD.IADD R3, R0, 0x1, R3 ;  /* 0x0000000100037824 */ /* 0x000fca00078e0203 */
[----:B------:R-:W0:Y:S02]  /*e910*/  SHFL.UP PT, R2, R3, 0x2, RZ ;  /* 0x0440000003027989 */ /* 0x000e2400000e00ff */
        /* <DEDUP_REMOVED lines=11> */
[----:B------:R-:W0:Y:S02]  /*e9d0*/  SHFL.IDX PT, R3, R9, 0x1f, 0x1f ;  /* 0x03e01f0009037f89 */ /* 0x000e2400000e0000 */
[----:B0-----:R-:W-:-:S04]  /*e9e0*/  IMAD R3, R3, UR5, RZ ;  /* 0x0000000503037c24 */ /* 0x001fc8000f8e02ff */
[----:B------:R-:W-:-:S05]  /*e9f0*/  IMAD.IADD R4, R3, 0x1, R4 ;  /* 0x0000000103047824 */ /* 0x000fca00078e0204 */
[----:B------:R-:W-:-:S13]  /*ea00*/  ISETP.GT.AND P6, PT, R4, UR6, PT ;  /* 0x0000000604007c0c */ /* 0x000fda000bfc4270 */
[----:B------:R-:W-:Y:S05]  /*ea10*/  @!P6 BRA `(.L_x_438) ;  /* 0xfffffffc0078e947 */ /* 0x000fea000383ffff */
[----:B------:R-:W-:Y:S02]  /*ea20*/  IMAD.MOV.U32 R2, RZ, RZ, R9 ;  /* 0x000000ffff027224 */ /* 0x000fe400078e0009 */
[----:B------:R-:W-:-:S07]  /*ea30*/  IMAD.MOV.U32 R7, RZ, RZ, R3 ;  /* 0x000000ffff077224 */ /* 0x000fce00078e0003 */
.L_x_434:
[----:B------:R-:W-:-:S04]  /*ea40*/  IMAD.IADD R7, R4, 0x1, -R7 ;  /* 0x0000000104077824 */ /* 0x000fc800078e0a07 */
[----:B------:R-:W-:-:S05]  /*ea50*/  IMAD R3, R2, UR5, R7 ;  /* 0x0000000502037c24 */ /* 0x000fca000f8e0207 */
[----:B------:R-:W-:-:S13]  /*ea60*/  ISETP.GT.AND P0, PT, R3, UR6, PT ;  /* 0x0000000603007c0c */ /* 0x000fda000bf04270 */
[----:B------:R-:W-:-:S04]  /*ea70*/  VOTE.ANY R6, PT, !P0 ;  /* 0x0000000000067806 */ /* 0x000fc800040e0100 */
[----:B------:R-:W0:Y:S01]  /*ea80*/  POPC R19, R6 ;  /* 0x0000000600137309 */ /* 0x000e220000000000 */
[----:B------:R-:W-:Y:S01]  /*ea90*/  ISETP.NE.AND P0, PT, R6, RZ, PT ;  /* 0x000000ff0600720c */ /* 0x000fe20003f05270 */
[----:B0-----:R-:W0:Y:S02]  /*eaa0*/  SHFL.IDX PT, R0, R0, R19, 0x1f ;  /* 0x00001f1300007589 */ /* 0x001e2400000e0000 */
[----:B0-----:R-:W-:-:S04]  /*eab0*/  IABS R4, R0 ;  /* 0x0000000000047213 */ /* 0x001fc80000000000 */
[----:B------:R-:W0:Y:S08]  /*eac0*/  I2F.RP R8, R4 ;  /* 0x0000000400087306 */ /* 0x000e300000209400 */
[----:B0-----:R-:W0:Y:S02]  /*ead0*/  MUFU.RCP R8, R8 ;  /* 0x0000000800087308 */ /* 0x001e240000001000 */
[----:B0-----:R-:W-:-:S06]  /*eae0*/  VIADD R3, R8, 0xffffffe ;  /* 0x0ffffffe08037836 */ /* 0x001fcc0000000000 */
[----:B------:R-:W0:Y:S02]  /*eaf0*/  F2I.FTZ.U32.TRUNC.NTZ R3, R3 ;  /* 0x0000000300037305 */ /* 0x000e24000021f000 */
[----:B0-----:R-:W-:Y:S01]  /*eb00*/  IMAD.MOV R11, RZ, RZ, -R3 ;  /* 0x000000ffff0b7224 */ /* 0x001fe200078e0a03 */
[----:B------:R-:W-:Y:S06]  /*eb10*/  @!P0 BRA `(.L_x_439) ;  /* 0x0000000000088947 */ /* 0x000fec0003800000 */
[----:B------:R-:W-:-:S05]  /*eb20*/  VIADD R9, R19, 0xffffffff ;  /* 0xffffffff13097836 */ /* 0x000fca0000000000 */
[----:B------:R0:W1:Y:S02]  /*eb30*/  SHFL.IDX PT, R16, R2, R9, 0x1f ;  /* 0x00001f0902107589 */ /* 0x00006400000e0000 */
.L_x_439:
[----:B-1----:R-:W-:Y:S01]  /*eb40*/  IMAD R16, R16, UR5, R7 ;  /* 0x0000000510107c24 */ /* 0x002fe2000f8e0207 */
[----:B------:R-:W-:Y:S01]  /*eb50*/  IABS R6, R0 ;  /* 0x0000000000067213 */ /* 0x000fe20000000000 */
[----:B------:R-:W-:Y:S02]  /*eb60*/  IMAD R7, R11, R4, RZ ;  /* 0x000000040b077224 */ /* 0x000fe400078e02ff */
[----:B0-----:R-:W-:Y:S01]  /*eb70*/  IMAD.MOV.U32 R2, RZ, RZ, RZ ;  /* 0x000000ffff027224 */ /* 0x001fe200078e00ff */
[----:B------:R-:W-:Y:S01]  /*eb80*/  IADD3 R17, -R16, UR6, RZ ;  /* 0x0000000610117c10 */ /* 0x000fe2000fffe1ff */
[----:B------:R-:W-:Y:S02]  /*eb90*/  IMAD.MOV R6, RZ, RZ, -R6 ;  /* 0x000000ffff067224 */ /* 0x000fe400078e0a06 */
[----:B------:R-:W-:Y:S01]  /*eba0*/  IMAD.HI.U32 R2, R3, R7, R2 ;  /* 0x0000000703027227 */ /* 0x000fe200078e0002 */
[----:B------:R-:W-:-:S03]  /*ebb0*/  IABS R3, R17 ;  /* 0x0000001100037213 */ /* 0x000fc60000000000 */
[----:B------:R-:W-:Y:S02]  /*ebc0*/  VIADD R19, R19, UR4 ;  /* 0x0000000413137c36 */ /* 0x000fe40008000000 */
[----:B------:R-:W-:-:S04]  /*ebd0*/  IMAD.HI.U32 R2, R2, R3, RZ ;  /* 0x0000000302027227 */ /* 0x000fc800078e00ff */
[----:B------:R-:W-:-:S05]  /*ebe0*/  IMAD R3, R2, R6, R3 ;  /* 0x0000000602037224 */ /* 0x000fca00078e0203 */
[----:B------:R-:W-:-:S13]  /*ebf0*/  ISETP.GT.U32.AND P1, PT, R4, R3, PT ;  /* 0x000000030400720c */ /* 0x000fda0003f24070 */
[----:B------:R-:W-:Y:S02]  /*ec00*/  @!P1 IMAD.IADD R3, R3, 0x1, -R4 ;  /* 0x0000000103039824 */ /* 0x000fe400078e0a04 */
[----:B------:R-:W-:Y:S01]  /*ec10*/  @!P1 VIADD R2, R2, 0x1 ;  /* 0x0000000102029836 */ /* 0x000fe20000000000 */
[----:B------:R-:W-:Y:S02]  /*ec20*/  ISETP.NE.AND P1, PT, R0, RZ, PT ;  /* 0x000000ff0000720c */ /* 0x000fe40003f25270 */
[----:B------:R-:W-:Y:S02]  /*ec30*/  ISETP.GE.U32.AND P0, PT, R3, R4, PT ;  /* 0x000000040300720c */ /* 0x000fe40003f06070 */
[----:B------:R-:W-:-:S04]  /*ec40*/  LOP3.LUT R3, R17, R0, RZ, 0x3c, !PT ;  /* 0x0000000011037212 */ /* 0x000fc800078e3cff */
[----:B------:R-:W-:-:S07]  /*ec50*/  ISETP.GE.AND P2, PT, R3, RZ, PT ;  /* 0x000000ff0300720c */ /* 0x000fce0003f46270 */
[----:B------:R-:W-:-:S06]  /*ec60*/  @P0 IADD3 R2, R2, 0x1, RZ ;  /* 0x0000000102020810 */ /* 0x000fcc0007ffe0ff */
[----:B------:R-:W-:Y:S01]  /*ec70*/  @!P2 IMAD.MOV R2, RZ, RZ, -R2 ;  /* 0x000000ffff02a224 */ /* 0x000fe200078e0a02 */
[----:B------:R-:W-:-:S05]  /*ec80*/  @!P1 LOP3.LUT R2, RZ, R0, RZ, 0x33, !PT ;  /* 0x00000000ff029212 */ /* 0x000fca00078e33ff */
[--C-:B------:R-:W-:Y:S02]  /*ec90*/  IMAD.MOV R3, RZ, RZ, -R2.reuse ;  /* 0x000000ffff037224 */ /* 0x100fe400078e0a02 */
[----:B------:R-:W-:Y:S02]  /*eca0*/  IMAD.MOV.U32 R18, RZ, RZ, R2 ;  /* 0x000000ffff127224 */ /* 0x000fe400078e0002 */
[----:B------:R-:W-:Y:S01]  /*ecb0*/  IMAD R17, R0, R3, R17 ;  /* 0x0000000300117224 */ /* 0x000fe200078e0211 */
[----:B------:R-:W-:Y:S06]  /*ecc0*/  BRA `(.L_x_440) ;  /* 0x00000000000c7947 */ /* 0x000fec0003800000 */
.L_x_435:
[----:B------:R-:W-:Y:S02]  /*ecd0*/  IMAD.MOV.U32 R17, RZ, RZ, RZ ;  /* 0x000000ffff117224 */ /* 0x000fe400078e00ff */
[----:B------:R-:W-:Y:S02]  /*ece0*/  IMAD.U32 R16, RZ, RZ, UR6 ;  /* 0x00000006ff107e24 */ /* 0x000fe4000f8e00ff */
[----:B------:R-:W-:-:S07]  /*ecf0*/  IMAD.MOV.U32 R18, RZ, RZ, RZ ;  /* 0x000000ffff127224 */ /* 0x000fce00078e00ff */
.L_x_440:
[----:B------:R-:W-:-:S13]  /*ed00*/  ISETP.NE.AND P0, PT, R5, RZ, PT ;  /* 0x000000ff0500720c */ /* 0x000fda0003f05270 */
[----:B------:R-:W0:Y:S01]  /*ed10*/  @!P0 S2R R3, SR_CgaCtaId ;  /* 0x0000000000038919 */ /* 0x000e220000008800 */
[----:B------:R-:W-:-:S04]  /*ed20*/  @!P0 MOV R0, 0x400 ;  /* 0x0000040000008802 */ /* 0x000fc80000000f00 */
[----:B0-----:R-:W-:-:S05]  /*ed30*/  @!P0 LEA R0, R3, R0, 0x18 ;  /* 0x0000000003008211 */ /* 0x001fca00078ec0ff */
[----:B------:R0:W-:Y:S01]  /*ed40*/  @!P0 STS.128 [R0+0x388d0], R16 ;  /* 0x0388d01000008388 */ /* 0x0001e20000000c00 */
[----:B------:R-:W-:Y:S06]  /*ed50*/  BAR.ARV 0x5, 0x180 ;  /* 0x0146000000007b1d */ /* 0x000fec0000002000 */
.L_x_433:
[----:B0-----:R-:W-:Y:S01]  /*ed60*/  IMAD.MOV.U32 R0, RZ, RZ, 0x1 ;  /* 0x00000001ff007424 */ /* 0x001fe200078e00ff */
[----:B------:R0:W-:Y:S01]  /*ed70*/  STL [R1+0x50], RZ ;  /* 0x000050ff01007387 */ /* 0x0001e20000100800 */
[----:B------:R-:W-:Y:S02]  /*ed80*/  ULDC UR4, c[0x0][0xc3c] ;  /* 0x00030f0000047ab9 */ /* 0x000fe40000000800 */
[----:B-1----:R-:W-:Y:S01]  /*ed90*/  ISETP.GE.AND P0, PT, R19, UR4, PT ;  /* 0x0000000413007c0c */ /* 0x002fe2000bf06270 */
[----:B------:R0:W-:Y:S04]  /*eda0*/  STL [R1+0x10], R0 ;  /* 0x0000100001007387 */ /* 0x0001e80000100800 */
[----:B------:R0:W-:Y:S08]  /*edb0*/  STL [R1+0x8], RZ ;  /* 0x000008ff01007387 */ /* 0x0001f00000100800 */
[----:B0-----:R-:W-:Y:S05]  /*edc0*/  @P0 BRA `(.L_x_441) ;  /* 0x0000006000280947 */ /* 0x001fea0003800000 */
[----:B------:R-:W0:Y:S01]  /*edd0*/  S2R R5, SR_TID.X ;  /* 0x0000000000057919 */ /* 0x000e220000002100 */
[----:B------:R-:W1:Y:S01]  /*ede0*/  S2UR UR5, SR_CgaCtaId ;  /* 0x00000000000579c3 */ /* 0x000e620000008800 */
[----:B------:R-:W-:Y:S01]  /*edf0*/  UMOV UR4, 0x400 ;  /* 0x0000040000047882 */ /* 0x000fe20000000000 */
[----:B------:R-:W-:Y:S01]  /*ee00*/  BSSY B8, `(.L_x_441) ;  /* 0x0000606000087945 */ /* 0x000fe20003800000 */
[----:B------:R-:W-:Y:S01]  /*ee10*/  ULDC UR38, c[0x0][0xc] ;  /* 0x0000030000267ab9 */ /* 0x000fe20000000800 */
[----:B------:R-:W-:Y:S01]  /*ee20*/  ULDC.64 UR36, c[0x0][0x198] ;  /* 0x0000660000247ab9 */ /* 0x000fe20000000a00 */
[----:B-1----:R-:W-:Y:S01]  /*ee30*/  ULEA UR4, UR5, UR4, 0x18 ;  /* 0x0000000405047291 */ /* 0x002fe2000f8ec03f */
[C---:B0-----:R-:W-:Y:S01]  /*ee40*/  IMAD.SHL.U32 R0, R5.reuse, 0x8, RZ ;  /* 0x0000000805007824 */ /* 0x041fe200078e00ff */
[----:B------:R-:W-:-:S04]  /*ee50*/  LOP3.LUT R4, R5, 0x7f, RZ, 0xc0, !PT ;  /* 0x0000007f05047812 */ /* 0x000fc800078ec0ff */
[C---:B------:R-:W-:Y:S02]  /*ee60*/  LOP3.LUT R2, R0.reuse, 0x1f8, RZ, 0xc0, !PT ;  /* 0x000001f800027812 */ /* 0x040fe400078ec0ff */
[----:B------:R-:W-:Y:S02]  /*ee70*/  LOP3.LUT R0, R0, 0x38, RZ, 0xc0, !PT ;  /* 0x0000003800007812 */ /* 0x000fe400078ec0ff */
[----:B------:R-:W-:Y:S01]  /*ee80*/  LOP3.LUT R3, R2, 0x38, R5, 0x78, !PT ;  /* 0x0000003802037812 */ /* 0x000fe200078e7805 */
[----:B------:R-:W-:-:S05]  /*ee90*/  IMAD.SHL.U32 R2, R4, 0x8, RZ ;  /* 0x0000000804027824 */ /* 0x000fca00078e00ff */
[----:B------:R-:W-:Y:S01]  /*eea0*/  LOP3.LUT R3, R3, 0x200, R2, 0xf8, !PT ;  /* 0x0000020003037812 */ /* 0x000fe200078ef802 */
[----:B------:R-:W-:Y:S01]  /*eeb0*/  IMAD.SHL.U32 R2, R5, 0x10, RZ ;  /* 0x0000001005027824 */ /* 0x000fe200078e00ff */
[----:B------:R-:W-:Y:S01]  /*eec0*/  SHF.R.U32.HI R5, RZ, 0x3, R4 ;  /* 0x00000003ff057819 */ /* 0x000fe20000011604 */
[----:B------:R-:W-:-:S03]  /*eed0*/  IMAD.U32 R4, RZ, RZ, UR4 ;  /* 0x00000004ff047e24 */ /* 0x000fc6000f8e00ff */
[----:B------:R-:W-:Y:S01]  /*eee0*/  LOP3.LUT R2, R5, 0x70, R2, 0xf8, !PT ;  /* 0x0000007005027812 */ /* 0x000fe200078ef802 */
[----:B------:R-:W-:Y:S01]  /*eef0*/  IMAD R3, R3, 0x2, R4 ;  /* 0x0000000203037824 */ /* 0x000fe200078e0204 */
[----:B------:R-:W-:Y:S01]  /*ef00*/  STL [R1+0x4], R4 ;  /* 0x0000040401007387 */ /* 0x000fe20000100800 */
[----:B------:R-:W-:-:S03]  /*ef10*/  IMAD.MOV.U32 R2, RZ, RZ, 0x1 ;  /* 0x00000001ff027424 */ /* 0x000fc600078e00ff */
[----:B------:R0:W-:Y:S04]  /*ef20*/  STL [R1+0x24], R3 ;  /* 0x0000240301007387 */ /* 0x0001e80000100800 */
[----:B------:R-:W-:Y:S04]  /*ef30*/  STL [R1+0x8], RZ ;  /* 0x000008ff01007387 */ /* 0x000fe80000100800 */
[----:B------:R1:W-:Y:S01]  /*ef40*/  STL [R1+0x10], R2 ;  /* 0x0000100201007387 */ /* 0x0003e20000100800 */
[----:B0-----:R-:W-:-:S03]  /*ef50*/  LOP3.LUT R3, R0, 0x40, RZ, 0xfc, !PT ;  /* 0x0000004000037812 */ /* 0x001fc600078efcff */
[----:B------:R0:W-:Y:S01]  /*ef60*/  STL [R1+0x50], RZ ;  /* 0x000050ff01007387 */ /* 0x0001e20000100800 */
[C---:B-1----:R-:W-:Y:S02]  /*ef70*/  LOP3.LUT R2, R0.reuse, 0x80, RZ, 0xfc, !PT ;  /* 0x0000008000027812 */ /* 0x042fe400078efcff */
[----:B------:R-:W-:-:S07]  /*ef80*/  LOP3.LUT R0, R0, 0xc0, RZ, 0xfc, !PT ;  /* 0x000000c000007812 */ /* 0x000fce00078efcff */
.L_x_554:
[----:B-1----:R-:W1:Y:S01]  /*ef90*/  LDC.64 R2, c[0x0][0xc88] ;  /* 0x00032200ff027b82 */ /* 0x002e620000000a00 */
[----:B------:R-:W-:Y:S01]  /*efa0*/  ULDC.64 UR4, c[0x0][0x208] ;  /* 0x0000820000047ab9 */ /* 0x000fe20000000a00 */
[----:B-1----:R-:W-:-:S05]  /*efb0*/  IMAD.WIDE R2, R19, 0x4, R2 ;  /* 0x0000000413027825 */ /* 0x002fca00078e0202 */
[----:B--2---:R-:W2:Y:S01]  /*efc0*/  LDG.E R11, desc[UR4][R2.64] ;  /* 0x00000004020b7981 */ /* 0x004ea2000c1e1900 */
[----:B------:R-:W-:Y:S05]  /*efd0*/  YIELD ;  /* 0x0000000000007946 */ /* 0x000fea0003800000 */
[----:B------:R-:W-:Y:S01]  /*efe0*/  ULDC.64 UR4, c[0x0][0xa28] ;  /* 0x00028a0000047ab9 */ /* 0x000fe20000000a00 */
[----:B---3--:R-:W-:Y:S01]  /*eff0*/  IMAD.MOV.U32 R0, RZ, RZ, RZ ;  /* 0x000000ffff007224 */ /* 0x008fe200078e00ff */
[----:B------:R-:W-:Y:S01]  /*f000*/  ISETP.NE.U32.AND P0, PT, RZ, UR4, PT ;  /* 0x00000004ff007c0c */ /* 0x000fe2000bf05070 */
[----:B------:R-:W-:Y:S01]  /*f010*/  ULDC.64 UR10, c[0x0][0x208] ;  /* 0x00008200000a7ab9 */ /* 0x000fe20000000a00 */
[----:B------:R-:W-:Y:S01]  /*f020*/  IMAD.MOV.U32 R6, RZ, RZ, RZ ;  /* 0x000000ffff067224 */ /* 0x000fe200078e00ff */
[----:B------:R-:W-:Y:S01]  /*f030*/  ULDC.64 UR6, c[0x0][0xa18] ;  /* 0x0002860000067ab9 */ /* 0x000fe20000000a00 */
[----:B------:R-:W-:Y:S01]  /*f040*/  ISETP.NE.AND.EX P0, PT, RZ, UR5, PT, P0 ;  /* 0x00000005ff007c0c */ /* 0x000fe2000bf05300 */
[----:B------:R-:W-:Y:S01]  /*f050*/  ULDC.64 UR8, c[0x0][0xa08] ;  /* 0x0002820000087ab9 */ /* 0x000fe20000000a00 */
[----:B--2---:R-:W-:Y:S01]  /*f060*/  SHF.R.S32.HI R4, RZ, 0x1f, R11 ;  /* 0x0000001fff047819 */ /* 0x004fe2000001140b */
[----:B------:R-:W-:-:S10]  /*f070*/  IMAD.SHL.U32 R10, R11, 0x4, RZ ;  /* 0x000000040b0a7824 */ /* 0x000fd400078e00ff */
[C---:B------:R-:W-:Y:S01]  /*f080*/  @P0 LEA R2, P1, R11.reuse, UR4, 0x2 ;  /* 0x000000040b020c11 */ /* 0x040fe2000f8210ff */
[----:B------:R-:W-:Y:S03]  /*f090*/  STL [R1+0x28], R11 ;  /* 0x0000280b01007387 */ /* 0x000fe60000100800 */
[C-C-:B------:R-:W-:Y:S01]  /*f0a0*/  @P0 LEA.HI.X R3, R11.reuse, UR5, R4.reuse, 0x2, P1 ;  /* 0x000000050b030c11 */ /* 0x140fe200088f1404 */
[----:B------:R-:W-:Y:S01]  /*f0b0*/  ULDC.64 UR4, c[0x0][0xa00] ;  /* 0x0002800000047ab9 */ /* 0x000fe20000000a00 */
[----:B------:R-:W-:Y:S01]  /*f0c0*/  SHF.L.U64.HI R9, R11, 0x2, R4 ;  /* 0x000000020b097819 */ /* 0x000fe20000010204 */
[----:B------:R1:W-:Y:S01]  /*f0d0*/  STL [R1+0x38], R4 ;  /* 0x0000380401007387 */ /* 0x0003e20000100800 */
[----:B------:R-:W-:-:S03]  /*f0e0*/  ISETP.NE.U32.AND P1, PT, RZ, UR4, PT ;  /* 0x00000004ff007c0c */ /* 0x000fc6000bf25070 */
[----:B-----5:R2:W5:Y:S01]  /*f0f0*/  @P0 LDG.E R0, desc[UR10][R2.64] ;  /* 0x0000000a02000981 */ /* 0x020562000c1e1900 */
[----:B------:R-:W-:Y:S01]  /*f100*/  ISETP.NE.AND.EX P1, PT, RZ, UR5, PT, P1 ;  /* 0x00000005ff007c0c */ /* 0x000fe2000bf25310 */
[----:B------:R-:W-:Y:S01]  /*f110*/  IMAD.MOV.U32 R8, RZ, RZ, RZ ;  /* 0x000000ffff087224 */ /* 0x000fe200078e00ff */
[----:B------:R-:W-:Y:S01]  /*f120*/  ISETP.NE.U32.AND P2, PT, RZ, UR6, PT ;  /* 0x00000006ff007c0c */ /* 0x000fe2000bf45070 */
[----:B------:R-:W-:Y:S01]  /*f130*/  STL [R1], R10 ;  /* 0x0000000a01007387 */ /* 0x000fe20000100800 */
[----:B------:R-:W-:Y:S02]  /*f140*/  ISETP.NE.U32.AND P0, PT, RZ, UR8, PT ;  /* 0x00000008ff007c0c */ /* 0x000fe4000bf05070 */
[----:B------:R-:W-:Y:S01]  /*f150*/  ISETP.NE.AND.EX P2, PT, RZ, UR7, PT, P2 ;  /* 0x00000007ff007c0c */ /* 0x000fe2000bf45320 */
[----:B------:R-:W-:Y:S01]  /*f160*/  STL [R1+0x1c], R9 ;  /* 0x00001c0901007387 */ /* 0x000fe20000100800 */
[----:B------:R-:W-:Y:S02]  /*f170*/  ISETP.NE.AND.EX P0, PT, RZ, UR9, PT, P0 ;  /* 0x00000009ff007c0c */ /* 0x000fe4000bf05300 */
[----:B--2---:R-:W-:-:S02]  /*f180*/  IADD3 R2, P3, R10, UR4, RZ ;  /* 0x000000040a027c10 */ /* 0x004fc4000ff7e0ff */
[----:B-1----:R-:W-:Y:S02]  /*f190*/  IADD3 R4, P4, R10, UR8, RZ ;  /* 0x000000080a047c10 */ /* 0x002fe4000ff9e0ff */
[C---:B------:R-:W-:Y:S01]  /*f1a0*/  IADD3.X R3, R9.reuse, UR5, RZ, P3, !PT ;  /* 0x0000000509037c10 */ /* 0x040fe20009ffe4ff */
[----:B------:R-:W-:Y:S01]  /*f1b0*/  ULDC UR4, c[0x0][0x288] ;  /* 0x0000a20000047ab9 */ /* 0x000fe20000000800 */
[----:B------:R-:W-:-:S03]  /*f1c0*/  IADD3.X R5, R9, UR9, RZ, P4, !PT ;  /* 0x0000000909057c10 */ /* 0x000fc6000a7fe4ff */
[----:B------:R-:W2:Y:S01]  /*f1d0*/  @P1 LDG.E R6, desc[UR10][R2.64] ;  /* 0x0000000a02061981 */ /* 0x000ea2000c1e1900 */
[----:B------:R-:W-:Y:S01]  /*f1e0*/  IMAD.U32 R12, RZ, RZ, UR4 ;  /* 0x00000004ff0c7e24 */ /* 0x000fe2000f8e00ff */
[----:B------:R-:W-:Y:S02]  /*f1f0*/  ULDC.64 UR4, c[0x0][0x418] ;  /* 0x0001060000047ab9 */ /* 0x000fe40000000a00 */
[----:B------:R-:W5:Y:S04]  /*f200*/  @P0 LDG.E R8, desc[UR10][R4.64] ;  /* 0x0000000a04080981 */ /* 0x000f68000c1e1900 */
[----:B--2---:R1:W-:Y:S02]  /*f210*/  STL [R1+0x34], R6 ;  /* 0x0000340601007387 */ /* 0x0043e40000100800 */
[----:B-1----:R-:W-:-:S04]  /*f220*/  @P2 IADD3 R6, P3, R10, UR6, RZ ;  /* 0x000000060a062c10 */ /* 0x002fc8000ff7e0ff */
[----:B------:R-:W-:-:S05]  /*f230*/  @P2 IADD3.X R7, R9, UR7, RZ, P3, !PT ;  /* 0x0000000709072c10 */ /* 0x000fca0009ffe4ff */
[----:B------:R1:W2:Y:S01]  /*f240*/  @P2 LDG.E R12, desc[UR10][R6.64] ;  /* 0x0000000a060c2981 */ /* 0x0002a2000c1e1900 */
[----:B------:R-:W-:-:S03]  /*f250*/  UISETP.NE.U32.AND UP0, UPT, UR4, URZ, UPT ;  /* 0x0000003f0400728c */ /* 0x000fc6000bf05070 */
[----:B------:R-:W-:Y:S01]  /*f260*/  ULDC UR4, c[0x0][0x424] ;  /* 0x0001090000047ab9 */ /* 0x000fe20000000800 */
[----:B------:R-:W-:-:S03]  /*f270*/  UISETP.NE.AND.EX UP0, UPT, UR5, URZ, UPT, UP0 ;  /* 0x0000003f0500728c */ /* 0x000fc6000bf05300 */
[----:B------:R-:W-:Y:S01]  /*f280*/  ULDC UR5, c[0x0][0x2f0] ;  /* 0x0000bc0000057ab9 */ /* 0x000fe20000000800 */
[----:B------:R-:W-:-:S04]  /*f290*/  USEL UR4, UR4, 0x1, UP0 ;  /* 0x0000000104047887 */ /* 0x000fc80008000000 */
[----:B------:R-:W-:-:S06]  /*f2a0*/  UIMAD UR4, UR4, UR5, URZ ;  /* 0x00000005040472a4 */ /* 0x000fcc000f8e023f */
[----:B-1----:R-:W-:Y:S01]  /*f2b0*/  IMAD.U32 R6, RZ, RZ, UR4 ;  /* 0x00000004ff067e24 */ /* 0x002fe2000f8e00ff */
[----:B--2---:R1:W-:Y:S01]  /*f2c0*/  STL [R1+0x3c], R12 ;  /* 0x00003c0c01007387 */ /* 0x0043e20000100800 */
[----:B------:R-:W-:Y:S05]  /*f2d0*/  @P2 BRA `(.L_x_442) ;  /* 0x0000000000182947 */ /* 0x000fea0003800000 */
[----:B------:R-:W-:Y:S05]  /*f2e0*/  @!P1 BRA `(.L_x_442) ;  /* 0x0000000000149947 */ /* 0x000fea0003800000 */
[----:B------:R-:W-:Y:S02]  /*f2f0*/  ULDC.64 UR4, c[0x0][0x208] ;  /* 0x0000820000047ab9 */ /* 0x000fe40000000a00 */
[----:B------:R-:W2:Y:S04]  /*f300*/  LDG.E R7, desc[UR4][R2.64] ;  /* 0x0000000402077981 */ /* 0x000ea8000c1e1900 */
[----:B------:R-:W2:Y:S02]  /*f310*/  LDG.E R2, desc[UR4][R2.64+0x4] ;  /* 0x0000040402027981 */ /* 0x000ea4000c1e1900 */
[----:B--2---:R-:W-:-:S05]  /*f320*/  IMAD.IADD R2, R2, 0x1, -R7 ;  /* 0x0000000102027824 */ /* 0x004fca00078e0a07 */
[----:B------:R2:W-:Y:S02]  /*f330*/  STL [R1+0x3c], R2 ;  /* 0x00003c0201007387 */ /* 0x0005e40000100800 */
.L_x_442:
[----:B--2---:R-:W-:Y:S01]  /*f340*/  IMAD.MOV.U32 R2, RZ, RZ, R11 ;  /* 0x000000ffff027224 */ /* 0x004fe200078e000b */
[----:B------:R-:W-:Y:S01]  /*f350*/  ULDC.64 UR4, c[0x0][0xa20] ;  /* 0x0002880000047ab9 */ /* 0x000fe20000000a00 */
[----:B-----5:R-:W-:Y:S01]  /*f360*/  IMAD.IADD R3, R8, 0x1, R0 ;  /* 0x0000000108037824 */ /* 0x020fe200078e0200 */
[----:B------:R-:W-:Y:S02]  /*f370*/  ISETP.NE.U32.AND P1, PT, RZ, UR4, PT ;  /* 0x00000004ff007c0c */ /* 0x000fe4000bf25070 */
[----:B------:R2:W-:Y:S02]  /*f380*/  STL [R1+0xc], R2 ;  /* 0x00000c0201007387 */ /* 0x0005e40000100800 */
[----:B------:R-:W-:Y:S02]  /*f390*/  ISETP.NE.AND.EX P1, PT, RZ, UR5, PT, P1 ;  /* 0x00000005ff007c0c */ /* 0x000fe4000bf25310 */
[----:B------:R2:W-:Y:S11]  /*f3a0*/  STL [R1+0x18], R3 ;  /* 0x0000180301007387 */ /* 0x0005f60000100800 */
[----:B--2---:R-:W-:Y:S05]  /*f3b0*/  @!P1 BRA `(.L_x_443) ;  /* 0x0000000000149947 */ /* 0x004fea0003800000 */
[----:B------:R-:W-:Y:S01]  /*f3c0*/  IADD3 R6, P0, R10, UR4, RZ ;  /* 0x000000040a067c10 */ /* 0x000fe2000ff1e0ff */
[----:B------:R-:W-:-:S03]  /*f3d0*/  ULDC.64 UR6, c[0x0][0x208] ;  /* 0x0000820000067ab9 */ /* 0x000fc60000000a00 */
[----:B------:R-:W-:-:S05]  /*f3e0*/  IADD3.X R7, R9, UR5, RZ, P0, !PT ;  /* 0x0000000509077c10 */ /* 0x000fca00087fe4ff */
[----:B------:R2:W5:Y:S01]  /*f3f0*/  LDG.E R6, desc[UR6][R6.64] ;  /* 0x0000000606067981 */ /* 0x000562000c1e1900 */
[----:B------:R-:W-:Y:S05]  /*f400*/  BRA `(.L_x_444) ;  /* 0x0000000000147947 */ /* 0x000fea0003800000 */
.L_x_443:
[----:B------:R-:W-:Y:S05]  /*f410*/  @!P0 BRA `(.L_x_444) ;  /* 0x0000000000108947 */ /* 0x000fea0003800000 */
[----:B------:R-:W-:Y:S02]  /*f420*/  ULDC.64 UR4, c[0x0][0x208] ;  /* 0x0000820000047ab9 */ /* 0x000fe40000000a00 */
[----:B------:R-:W2:Y:S04]  /*f430*/  LDG.E R6, desc[UR4][R4.64] ;  /* 0x0000000404067981 */ /* 0x000ea8000c1e1900 */
[----:B------:R-:W2:Y:S02]  /*f440*/  LDG.E R4, desc[UR4][R4.64+0x4] ;  /* 0x0000040404047981 */ /* 0x000ea4000c1e1900 */
[----:B--2---:R-:W-:-:S07]  /*f450*/  IMAD.IADD R6, R4, 0x1, -R6 ;  /* 0x0000000104067824 */ /* 0x004fce00078e0a06 */
.L_x_444:
[----:B-----5:R-:W-:Y:S01]  /*f460*/  IMAD.IADD R2, R6, 0x1, -R0 ;  /* 0x0000000106027824 */ /* 0x020fe200078e0a00 */
[----:B------:R-:W-:Y:S03]  /*f470*/  BSSY B7, `(.L_x_445) ;  /* 0x00004fa000077945 */ /* 0x000fe60003800000 */
[C---:B------:R-:W-:Y:S01]  /*f480*/  VIADD R0, R2.reuse, 0x4f ;  /* 0x0000004f02007836 */ /* 0x040fe20000000000 */
[----:B------:R3:W-:Y:S01]  /*f490*/  STL [R1+0x40], R2 ;  /* 0x0000400201007387 */ /* 0x0007e20000100800 */
[----:B------:R-:W-:Y:S02]  /*f4a0*/  ISETP.GT.AND P0, PT, R2, RZ, PT ;  /* 0x000000ff0200720c */ /* 0x000fe40003f04270 */
[----:B------:R-:W-:-:S05]  /*f4b0*/  IMAD.HI R0, R0, 0x66666667, RZ ;  /* 0x6666666700007827 */ /* 0x000fca00078e02ff */
[----:B---3--:R-:W-:-:S04]  /*f4c0*/  SHF.R.U32.HI R2, RZ, 0x1f, R0 ;  /* 0x0000001fff027819 */ /* 0x008fc80000011600 */
[----:B------:R-:W-:-:S05]  /*f4d0*/  LEA.HI.SX32 R0, R0, R2, 0x1b ;  /* 0x0000000200007211 */ /* 0x000fca00078fdaff */
[----:B------:R3:W-:Y:S01]  /*f4e0*/  STL [R1+0x30], R0 ;  /* 0x0000300001007387 */ /* 0x0007e20000100800 */
[----:B------:R-:W-:Y:S05]  /*f4f0*/  @P0 BRA `(.L_x_446) ;  /* 0x0000000000480947 */ /* 0x000fea0003800000 */
[----:B------:R-:W4:Y:S02]  /*f500*/  S2R R3, SR_TID.X ;  /* 0x0000000000037919 */ /* 0x000f240000002100 */
[----:B----4-:R-:W-:-:S04]  /*f510*/  LOP3.LUT R3, R3, 0x7f, RZ, 0xc0, !PT ;  /* 0x0000007f03037812 */ /* 0x010fc800078ec0ff */
[----:B------:R-:W-:-:S13]  /*f520*/  ISETP.NE.AND P0, PT, R3, RZ, PT ;  /* 0x000000ff0300720c */ /* 0x000fda0003f05270 */
[----:B------:R-:W-:Y:S05]  /*f530*/  @P0 BRA `(.L_x_447) ;  /* 0x0000004c00b40947 */ /* 0x000fea0003800000 */
[----:B------:R-:W4:Y:S01]  /*f540*/  S2R R3, SR_LANEID ;  /* 0x0000000000037919 */ /* 0x000f220000000000 */
[----:B------:R-:W-:Y:S01]  /*f550*/  VOTEU.ANY UR4, UPT, PT ;  /* 0x0000000000047886 */ /* 0x000fe200038e0100 */
[----:B------:R-:W5:Y:S01]  /*f560*/  LDC.64 R4, c[0x0][0xc60] ;  /* 0x00031800ff047b82 */ /* 0x000f620000000a00 */
[----:B---3--:R-:W4:Y:S01]  /*f570*/  FLO.U32 R0, UR4 ;  /* 0x0000000400007d00 */ /* 0x008f2200080e0000 */
[----:B------:R-:W-:-:S07]  /*f580*/  ULDC.64 UR6, c[0x0][0x208] ;  /* 0x0000820000067ab9 */ /* 0x000fce0000000a00 */
[----:B------:R-:W5:Y:S01]  /*f590*/  POPC R2, UR4 ;  /* 0x0000000400027d09 */ /* 0x000f620008000000 */
[----:B----4-:R-:W-:-:S13]  /*f5a0*/  ISETP.EQ.U32.AND P0, PT, R0, R3, PT ;  /* 0x000000030000720c */ /* 0x010fda0003f02070 */
[----:B-----5:R-:W3:Y:S01]  /*f5b0*/  @P0 ATOMG.E.ADD.STRONG.GPU PT, R5, desc[UR6][R4.64], R2 ;  /* 0x00000002040509a8 */ /* 0x020ee200081ee1c6 */
[----:B------:R-:W4:Y:S02]  /*f5c0*/  S2R R3, SR_LTMASK ;  /* 0x0000000000037919 */ /* 0x000f240000003900 */
[----:B----4-:R-:W-:-:S06]  /*f5d0*/  LOP3.LUT R3, R3, UR4, RZ, 0xc0, !PT ;  /* 0x0000000403037c12 */ /* 0x010fcc000f8ec0ff */
[----:B------:R-:W4:Y:S01]  /*f5e0*/  POPC R3, R3 ;  /* 0x0000000300037309 */ /* 0x000f220000000000 */
[----:B---3--:R-:W4:Y:S02]  /*f5f0*/  SHFL.IDX PT, R0, R5, R0, 0x1f ;  /* 0x00001f0005007589 */ /* 0x008f2400000e0000 */
[----:B----4-:R-:W-:Y:S01]  /*f600*/  IADD3 R16, R0, UR38, R3 ;  /* 0x0000002600107c10 */ /* 0x010fe2000fffe003 */
[----:B------:R-:W-:Y:S06]  /*f610*/  BRA `(.L_x_447) ;  /* 0x0000004c007c7947 */ /* 0x000fec0003800000 */
.L_x_446:
[----:B---3--:R-:W3:Y:S01]  /*f620*/  LDL R0, [R1+0x4] ;  /* 0x0000040001007983 */ /* 0x008ee20000100800 */
[----:B------:R-:W-:Y:S01]  /*f630*/  BSSY B6, `(.L_x_448) ;  /* 0x0000014000067945 */ /* 0x000fe20003800000 */
[----:B---3--:R-:W-:-:S05]  /*f640*/  VIADD R0, R0, 0x24400 ;  /* 0x0002440000007836 */ /* 0x008fca0000000000 */
[----:B------:R-:W-:-:S13]  /*f650*/  LOP3.LUT P0, RZ, R0, 0x3ff, RZ, 0xc0, !PT ;  /* 0x000003ff00ff7812 */ /* 0x000fda000780c0ff */
[----:B------:R-:W-:Y:S05]  /*f660*/  @!P0 BRA `(.L_x_449) ;  /* 0x0000000000408947 */ /* 0x000fea0003800000 */
[----:B------:R-:W-:Y:S01]  /*f670*/  MOV R2, 0x0 ;  /* 0x0000000000027802 */ /* 0x000fe20000000f00 */
[----:B------:R-:W-:Y:S01]  /*f680*/  ULDC.64 UR6, c[0x4][0xa8] ;  /* 0x01002a0000067ab9 */ /* 0x000fe20000000a00 */
[----:B------:R-:W-:Y:S01]  /*f690*/  ULDC.64 UR8, c[0x4][0xb0] ;  /* 0x01002c0000087ab9 */ /* 0x000fe20000000a00 */
[----:B------:R-:W-:Y:S01]  /*f6a0*/  ULDC.64 UR4, c[0x4][0x8] ;  /* 0x0100020000047ab9 */ /* 0x000fe20000000a00 */
[----:B------:R-:W-:Y:S01]  /*f6b0*/  IMAD.U32 R4, RZ, RZ, UR6 ;  /* 0x00000006ff047e24 */ /* 0x000fe2000f8e00ff */
[----:B-1----:R-:W-:Y:S01]  /*f6c0*/  MOV R12, 0x1 ;  /* 0x00000001000c7802 */ /* 0x002fe20000000f00 */
[----:B------:R-:W1:Y:S01]  /*f6d0*/  LDC.64 R2, c[0x4][R2] ;  /* 0x0100000002027b82 */ /* 0x000e620000000a00 */
[----:B------:R-:W-:Y:S02]  /*f6e0*/  IMAD.U32 R5, RZ, RZ, UR7 ;  /* 0x00000007ff057e24 */ /* 0x000fe4000f8e00ff */
[----:B------:R-:W-:Y:S02]  /*f6f0*/  IMAD.U32 R6, RZ, RZ, UR8 ;  /* 0x00000008ff067e24 */ /* 0x000fe4000f8e00ff */
[----:B--2---:R-:W-:-:S02]  /*f700*/  IMAD.U32 R7, RZ, RZ, UR9 ;  /* 0x00000009ff077e24 */ /* 0x004fc4000f8e00ff */
[----:B------:R-:W-:Y:S02]  /*f710*/  IMAD.U32 R10, RZ, RZ, UR4 ;  /* 0x00000004ff0a7e24 */ /* 0x000fe4000f8e00ff */
[----:B------:R-:W-:Y:S02]  /*f720*/  IMAD.U32 R11, RZ, RZ, UR5 ;  /* 0x00000005ff0b7e24 */ /* 0x000fe4000f8e00ff */
[----:B------:R-:W-:Y:S02]  /*f730*/  IMAD.MOV.U32 R8, RZ, RZ, 0x70 ;  /* 0x00000070ff087424 */ /* 0x000fe400078e00ff */
[----:B------:R-:W-:-:S07]  /*f740*/  IMAD.MOV.U32 R13, RZ, RZ, RZ ;  /* 0x000000ffff0d7224 */ /* 0x000fce00078e00ff */
[----:B------:R-:W-:-:S07]  /*f750*/  LEPC R20, `(.L_x_449) ;  /* 0x000000001014794e */ /* 0x000fce0000000000 */
[----:B01----:R-:W-:Y:S05]  /*f760*/  CALL.ABS.NOINC R2 ;  /* 0x0000000002007343 */ /* 0x003fea0003c00000 */
.L_x_449:
[----:B------:R-:W-:Y:S05]  /*f770*/  BSYNC B6 ;  /* 0x0000000000067941 */ /* 0x000fea0003800000 */
.L_x_448:
[----:B------:R-:W3:Y:S01]  /*f780*/  LDL R2, [R1+0x4] ;  /* 0x0000040001027983 */ /* 0x000ee20000100800 */
        /* <DEDUP_REMOVED lines=8> */
[----:B------:R3:W4:Y:S01]  /*f810*/  LDC.64 R2, c[0x4][R0] ;  /* 0x0100000000027b82 */ /* 0x0007220000000a00 */
[----:B------:R-:W-:Y:S02]  /*f820*/  IMAD.U32 R4, RZ, RZ, UR6 ;  /* 0x00000006ff047e24 */ /* 0x000fe4000f8e00ff */
[----:B------:R-:W-:Y:S02]  /*f830*/  IMAD.U32 R5, RZ, RZ, UR7 ;  /* 0x00000007ff057e24 */ /* 0x000fe4000f8e00ff */
[----:B------:R-:W-:Y:S02]  /*f840*/  IMAD.U32 R6, RZ, RZ, UR8 ;  /* 0x00000008ff067e24 */ /* 0x000fe4000f8e00ff */
[----:B--2---:R-:W-:-:S02]  /*f850*/  IMAD.U32 R7, RZ, RZ, UR9 ;  /* 0x00000009ff077e24 */ /* 0x004fc4000f8e00ff */
[----:B------:R-:W-:Y:S02]  /*f860*/  IMAD.U32 R10, RZ, RZ, UR4 ;  /* 0x00000004ff0a7e24 */ /* 0x000fe4000f8e00ff */
[----:B------:R-:W-:Y:S02]  /*f870*/  IMAD.U32 R11, RZ, RZ, UR5 ;  /* 0x00000005ff0b7e24 */ /* 0x000fe4000f8e00ff */
[----:B------:R-:W-:Y:S02]  /*f880*/  IMAD.MOV.U32 R8, RZ, RZ, 0x70 ;  /* 0x00000070ff087424 */ /* 0x000fe400078e00ff */
[----:B-1----:R-:W-:Y:S02]  /*f890*/  IMAD.MOV.U32 R12, RZ, RZ, 0x1 ;  /* 0x00000001ff0c7424 */ /* 0x002fe400078e00ff */
[----:B---3--:R-:W-:-:S07]  /*f8a0*/  IMAD.MOV.U32 R13, RZ, RZ, RZ ;  /* 0x000000ffff0d7224 */ /* 0x008fce00078e00ff */
[----:B------:R-:W-:-:S07]  /*f8b0*/  LEPC R20, `(.L_x_452) ;  /* 0x000000001014794e */ /* 0x000fce0000000000 */
[----:B0---4-:R-:W-:Y:S05]  /*f8c0*/  CALL.ABS.NOINC R2 ;  /* 0x0000000002007343 */ /* 0x011fea0003c00000 */
.L_x_452:
[----:B------:R-:W-:Y:S01]  /*f8d0*/  MOV R2, 0x0 ;  /* 0x0000000000027802 */ /* 0x000fe20000000f00 */
[----:B------:R-:W-:Y:S01]  /*f8e0*/  ULDC.64 UR6, c[0x4][0xa8] ;  /* 0x01002a0000067ab9 */ /* 0x000fe20000000a00 */
[----:B------:R-:W-:Y:S01]  /*f8f0*/  ULDC.64 UR8, c[0x4][0xb0] ;  /* 0x01002c0000087ab9 */ /* 0x000fe20000000a00 */
[----:B------:R-:W-:Y:S01]  /*f900*/  ULDC.64 UR4, c[0x4][0x18] ;  /* 0x0100060000047ab9 */ /* 0x000fe20000000a00 */
[----:B------:R-:W-:Y:S02]  /*f910*/  IMAD.U32 R4, RZ, RZ, UR6 ;  /* 0x00000006ff047e24 */ /* 0x000fe4000f8e00ff */
[----:B------:R-:W0:Y:S01]  /*f920*/  LDC.64 R2, c[0x4][R2] ;  /* 0x0100000002027b82 */ /* 0x000e220000000a00 */
        /* <DEDUP_REMOVED lines=9> */
[----:B0-----:R-:W-:Y:S05]  /*f9c0*/  CALL.ABS.NOINC R2 ;  /* 0x0000000002007343 */ /* 0x001fea0003c00000 */
.L_x_451:
[----:B------:R-:W-:Y:S05]  /*f9d0*/  BSYNC B6 ;  /* 0x0000000000067941 */ /* 0x000fea0003800000 */
.L_x_450:
[----:B------:R-:W3:Y:S01]  /*f9e0*/  LDL.LU R2, [R1] ;  /* 0x0000000001027983 */ /* 0x000ee20000300800 */
[----:B------:R-:W-:-:S03]  /*f9f0*/  ULDC.64 UR4, c[0x0][0x9f8] ;  /* 0x00027e0000047ab9 */ /* 0x000fc60000000a00 */
[----:B------:R-:W4:Y:S04]  /*fa00*/  LDL.LU R4, [R1+0x1c] ;  /* 0x00001c0001047983 */ /* 0x000f280000300800 */
[----:B--2---:R-:W2:Y:S01]  /*fa10*/  LDL R7, [R1+0xc] ;  /* 0x00000c0001077983 */ /* 0x004ea20000100800 */
[----:B------:R-:W-:Y:S01]  /*fa20*/  ISETP.NE.U32.AND P0, PT, RZ, UR4, PT ;  /* 0x00000004ff007c0c */ /* 0x000fe2000bf05070 */
[----:B------:R-:W-:Y:S02]  /*fa30*/  ULDC.64 UR6, c[0x0][0x208] ;  /* 0x0000820000067ab9 */ /* 0x000fe40000000a00 */
[----:B------:R-:W5:Y:S01]  /*fa40*/  LDL R0, [R1+0x30] ;  /* 0x0000300001007983 */ /* 0x000f620000100800 */
[----:B------:R-:W-:-:S13]  /*fa50*/  ISETP.NE.AND.EX P0, PT, RZ, UR5, PT, P0 ;  /* 0x00000005ff007c0c */ /* 0x000fda000bf05300 */
[----:B---3--:R-:W-:-:S04]  /*fa60*/  @P0 IADD3 R2, P1, R2, UR4, RZ ;  /* 0x0000000402020c10 */ /* 0x008fc8000ff3e0ff */
[----:B----4-:R-:W-:Y:S01]  /*fa70*/  @P0 IADD3.X R3, R4, UR5, RZ, P1, !PT ;  /* 0x0000000504030c10 */ /* 0x010fe20008ffe4ff */
[----:B------:R-:W-:-:S04]  /*fa80*/  ULDC.64 UR4, c[0x0][0xa08] ;  /* 0x0002820000047ab9 */ /* 0x000fc80000000a00 */
[----:B--2---:R2:W3:Y:S01]  /*fa90*/  @P0 LDG.E R7, desc[UR6][R2.64] ;  /* 0x0000000602070981 */ /* 0x0044e2000c1e1900 */
[----:B-----5:R-:W-:Y:S01]  /*faa0*/  VIADD R9, R0, 0xffffffff ;  /* 0xffffffff00097836 */ /* 0x020fe20000000000 */
[----:B--2---:R-:W2:Y:S01]  /*fab0*/  LDC.64 R2, c[0x0][0x418] ;  /* 0x00010600ff027b82 */ /* 0x004ea20000000a00 */
[----:B---3--:R-:W-:Y:S01]  /*fac0*/  SHF.R.S32.HI R8, RZ, 0x1f, R7 ;  /* 0x0000001fff087819 */ /* 0x008fe20000011407 */
[----:B------:R3:W-:Y:S04]  /*fad0*/  @P0 STL [R1+0xc], R7 ;  /* 0x00000c0701000387 */ /* 0x0007e80000100800 */
[----:B------:R3:W-:Y:S04]  /*fae0*/  STL [R1+0x2c], R9 ;  /* 0x00002c0901007387 */ /* 0x0007e80000100800 */
[----:B------:R3:W-:Y:S01]  /*faf0*/  STL [R1+0x1c], R8 ;  /* 0x00001c0801007387 */ /* 0x0007e20000100800 */
[----:B--2---:R-:W-:Y:S01]  /*fb00*/  LOP3.LUT P0, RZ, R2, UR4, RZ, 0xfc, !PT ;  /* 0x0000000402ff7c12 */ /* 0x004fe2000f80fcff */
[----:B------:R-:W-:-:S03]  /*fb10*/  UMOV UR4, 0xffffffff ;  /* 0xffffffff00047882 */ /* 0x000fc60000000000 */
[----:B------:R-:W-:-:S04]  /*fb20*/  LOP3.LUT P0, RZ, R3, UR5, RZ, 0xfc, P0 ;  /* 0x0000000503ff7c12 */ /* 0x000fc8000800fcff */
[----:B------:R-:W-:Y:S01]  /*fb30*/  SEL R0, R7, RZ, !P0 ;  /* 0x000000ff07007207 */ /* 0x000fe20004000000 */
[----:B---3--:R-:W-:Y:S08]  /*fb40*/  BRA.DIV UR4, `(.L_x_453) ;  /* 0x0000005a04347947 */ /* 0x008ff0000b800000 */
[----:B------:R-:W2:Y:S02]  /*fb50*/  S2R R4, SR_TID.X ;  /* 0x0000000000047919 */ /* 0x000ea40000002100 */
[----:B--2---:R-:W-:-:S04]  /*fb60*/  SHF.R.U32.HI R4, RZ, 0x5, R4 ;  /* 0x00000005ff047819 */ /* 0x004fc80000011604 */
[----:B------:R-:W-:-:S05]  /*fb70*/  LOP3.LUT R4, R4, 0x3, RZ, 0xc0, !PT ;  /* 0x0000000304047812 */ /* 0x000fca00078ec0ff */
[----:B------:R2:W3:Y:S02]  /*fb80*/  SHFL.IDX PT, R14, R4, RZ, 0x1f ;  /* 0x00001fff040e7589 */ /* 0x0004e400000e0000 */
.L_x_570:
[----:B------:R-:W-:Y:S01]  /*fb90*/  PLOP3.LUT P1, PT, PT, PT, PT, 0x8, 0x0 ;  /* 0x000000000000781c */ /* 0x000fe20003f2e170 */
[----:B------:R4:W-:Y:S01]  /*fba0*/  STL [R1], R0 ;  /* 0x0000000001007387 */ /* 0x0009e20000100800 */
[----:B---3--:R-:W-:Y:S02]  /*fbb0*/  ISETP.NE.AND P0, PT, R14, RZ, PT ;  /* 0x000000ff0e00720c */ /* 0x008fe40003f05270 */
[----:B----4-:R-:W-:-:S05]  /*fbc0*/  P2R R0, PR, RZ, 0x2 ;  /* 0x00000002ff007803 */ /* 0x010fca0000000000 */
[----:B------:R3:W-:Y:S06]  /*fbd0*/  STL [R1+0x20], R0 ;  /* 0x0000200001007387 */ /* 0x0007ec0000100800 */
[----:B------:R-:W-:Y:S05]  /*fbe0*/  @P0 BRA `(.L_x_454) ;  /* 0x00000004005c0947 */ /* 0x000fea0003800000 */
[----:B------:R-:W-:-:S03]  /*fbf0*/  UMOV UR4, 0xffffffff ;  /* 0xffffffff00047882 */ /* 0x000fc60000000000 */
[----:B------:R-:W-:Y:S05]  /*fc00*/  BRA.DIV UR4, `(.L_x_455) ;  /* 0x0000005a04387947 */ /* 0x000fea000b800000 */
[----:B------:R-:W-:-:S13]  /*fc10*/  ELECT P6, URZ, PT ;  /* 0x00000000003f782f */ /* 0x000fda00038c0000 */
.L_x_573:
[----:B------:R-:W-:Y:S05]  /*fc20*/  @!P6 BRA `(.L_x_454) ;  /* 0x00000004004ce947 */ /* 0x000fea0003800000 */
[----:B------:R4:W-:Y:S01]  /*fc30*/  STL [R1+0x14], R9 ;  /* 0x0000140901007387 */ /* 0x0009e20000100800 */
[----:B------:R-:W-:-:S04]  /*fc40*/  ISETP.NE.U32.AND P0, PT, R2, RZ, PT ;  /* 0x000000ff0200720c */ /* 0x000fc80003f05070 */
[----:B------:R-:W-:-:S13]  /*fc50*/  ISETP.NE.AND.EX P0, PT, R3, RZ, PT, P0 ;  /* 0x000000ff0300720c */ /* 0x000fda0003f05300 */
[----:B----4-:R-:W-:Y:S05]  /*fc60*/  @!P0 BRA `(.L_x_456) ;  /* 0x0000000000548947 */ /* 0x010fea0003800000 */
[----:B------:R-:W4:Y:S01]  /*fc70*/  LDC R6, c[0x0][0x43c] ;  /* 0x00010f00ff067b82 */ /* 0x000f220000000800 */
[----:B---3--:R-:W-:Y:S01]  /*fc80*/  IMAD.MOV.U32 R0, RZ, RZ, R9 ;  /* 0x000000ffff007224 */ /* 0x008fe200078e0009 */
[----:B------:R-:W-:Y:S01]  /*fc90*/  ULDC.64 UR4, c[0x0][0x428] ;  /* 0x00010a0000047ab9 */ /* 0x000fe20000000a00 */
[----:B------:R-:W-:Y:S01]  /*fca0*/  ULDC.64 UR6, c[0x0][0x208] ;  /* 0x0000820000067ab9 */ /* 0x000fe20000000a00 */
[----:B----4-:R-:W-:-:S13]  /*fcb0*/  ISETP.NE.AND P0, PT, R6, 0x1, PT ;  /* 0x000000010600780c */ /* 0x010fda0003f05270 */
[----:B--2---:R-:W2:Y:S02]  /*fcc0*/  @P0 LDC.64 R4, c[0x0][0x440] ;  /* 0x00011000ff040b82 */ /* 0x004ea40000000a00 */
[----:B--2---:R-:W-:-:S05]  /*fcd0*/  @P0 IMAD.HI.U32 R4, R9, R4, RZ ;  /* 0x0000000409040227 */ /* 0x004fca00078e00ff */
        /* <DEDUP_REMOVED lines=8> */
[----:B--2---:R-:W-:-:S04]  /*fd60*/  IMAD R6, R8, UR4, RZ ;  /* 0x0000000408067c24 */ /* 0x004fc8000f8e02ff */
[----:B------:R-:W-:-:S04]  /*fd70*/  IMAD R0, R7, UR5, R6 ;  /* 0x0000000507007c24 */ /* 0x000fc8000f8e0206 */
[----:B------:R-:W-:-:S05]  /*fd80*/  IMAD.IADD R0, R5, 0x1, R0 ;  /* 0x0000000105007824 */ /* 0x000fca00078e0200 */
[----:B------:R-:W-:-:S05]  /*fd90*/  LEA.HI.X R3, R4, R3, R0, 0x2, P0 ;  /* 0x0000000304037211 */ /* 0x000fca00000f1400 */
[----:B------:R-:W2:Y:S04]  /*fda0*/  LDG.E R0, desc[UR6][R2.64] ;  /* 0x0000000602007981 */ /* 0x000ea8000c1e1900 */
[----:B--2---:R4:W-:Y:S02]  /*fdb0*/  STL [R1], R0 ;  /* 0x0000000001007387 */ /* 0x0049e40000100800 */
.L_x_456:
[----:B------:R-:W5:Y:S04]  /*fdc0*/  LDL R7, [R1+0x4] ;  /* 0x0000040001077983 */ /* 0x000f680000100800 */
[----:B---34-:R-:W5:Y:S04]  /*fdd0*/  LDL R0, [R1+0x8] ;  /* 0x0000080001007983 */ /* 0x018f680000100800 */
[----:B------:R-:W3:Y:S01]  /*fde0*/  LDL R2, [R1+0x10] ;  /* 0x0000100001027983 */ /* 0x000ee20000100800 */
[----:B-----5:R-:W-:Y:S01]  /*fdf0*/  IMAD R0, R0, 0x8, R7 ;  /* 0x0000000800007824 */ /* 0x020fe200078e0207 */
[----:B---3--:R-:W-:-:S04]  /*fe00*/  SHF.L.U32 R2, R2, 0x1f, RZ ;  /* 0x0000001f02027819 */ /* 0x008fc800000006ff */
[----:B------:R-:W3:Y:S02]  /*fe10*/  SYNCS.PHASECHK.TRANS64.TRYWAIT P0, [R0+URZ+0x38840], R2 ;  /* 0x03884002000075a7 */ /* 0x000ee4000800017f */
[----:B---3--:R-:W-:Y:S05]  /*fe20*/  @!P0 BRA `(.L_x_457) ;  /* 0x0000005400d08947 */ /* 0x008fea0003800000 */
.L_x_574:
[----:B------:R-:W4:Y:S02]  /*fe30*/  S2R R3, SR_TID.X ;  /* 0x0000000000037919 */ /* 0x000f240000002100 */
[----:B----4-:R-:W-:-:S04]  /*fe40*/  LOP3.LUT R3, R3, 0x7f, RZ, 0xc0, !PT ;  /* 0x0000007f03037812 */ /* 0x010fc800078ec0ff */
[----:B------:R-:W-:-:S13]  /*fe50*/  ISETP.NE.AND P0, PT, R3, RZ, PT ;  /* 0x000000ff0300720c */ /* 0x000fda0003f05270 */
[----:B------:R-:W-:Y:S05]  /*fe60*/  @P0 BRA `(.L_x_458) ;  /* 0x00000000001c0947 */ /* 0x000fea0003800000 */
[----:B------:R-:W4:Y:S01]  /*fe70*/  S2R R3, SR_TID.X ;  /* 0x0000000000037919 */ /* 0x000f220000002100 */
[----:B---3--:R-:W-:-:S04]  /*fe80*/  IMAD.MOV.U32 R2, RZ, RZ, 0xa000 ;  /* 0x0000a000ff027424 */ /* 0x008fc800078e00ff */
[----:B------:R3:W-:Y:S01]  /*fe90*/  SYNCS.ARRIVE.TRANS64 RZ, [R0+URZ+0x38830], R2 ;  /* 0x0388300200ff79a7 */ /* 0x0007e2000800003f */
[----:B----4-:R-:W-:-:S04]  /*fea0*/  LOP3.LUT R3, R3, 0x1f, RZ, 0xc0, !PT ;  /* 0x0000001f03037812 */ /* 0x010fc800078ec0ff */
[----:B------:R-:W-:-:S13]  /*feb0*/  ISETP.NE.AND P0, PT, R3, RZ, PT ;  /* 0x000000ff0300720c */ /* 0x000fda0003f05270 */
[----:B---3--:R-:W-:Y:S05]  /*fec0*/  @!P0 BRA `(.L_x_458) ;  /* 0x0000000000048947 */ /* 0x008fea0003800000 */
[----:B------:R-:W-:Y:S01]  /*fed0*/  BPT.TRAP 0x1 ;  /* 0x000000040000795c */ /* 0x000fe20000300000 */
.L_x_458:
[----:B------:R-:W4:Y:S04]  /*fee0*/  LDL R6, [R1+0x4] ;  /* 0x0000040001067983 */ /* 0x000f280000100800 */
[----:B------:R-:W4:Y:S04]  /*fef0*/  LDL R5, [R1+0x8] ;  /* 0x0000080001057983 */ /* 0x000f280000100800 */
[----:B--2---:R-:W2:Y:S04]  /*ff00*/  LDL R4, [R1+0x14] ;  /* 0x0000140001047983 */ /* 0x004ea80000100800 */
[----:B------:R-:W5:Y:S04]  /*ff10*/  LDL R3, [R1+0x18] ;  /* 0x0000180001037983 */ /* 0x000f680000100800 */
[----:B---3--:R-:W3:Y:S01]  /*ff20*/  LDL R2, [R1] ;  /* 0x0000000001027983 */ /* 0x008ee20000100800 */
[----:B------:R-:W-:Y:S01]  /*ff30*/  R2UR UR9, R0 ;  /* 0x00000000000972ca */ /* 0x000fe200000e0000 */
[----:B------:R-:W-:Y:S01]  /*ff40*/  UIADD3 UR4, UP0, UR36, 0x370, URZ ;  /* 0x0000037024047890 */ /* 0x000fe2000ff1e03f */
[----:B------:R-:W-:Y:S01]  /*ff50*/  R2UR UR12, R18 ;  /* 0x00000000120c72ca */ /* 0x000fe200000e0000 */
[----:B------:R-:W-:Y:S01]  /*ff60*/  UMOV UR10, URZ ;  /* 0x0000003f000a7c82 */ /* 0x000fe20008000000 */
[----:B------:R-:W-:Y:S01]  /*ff70*/  UMOV UR6, 0x0 ;  /* 0x0000000000067882 */ /* 0x000fe20000000000 */
[----:B------:R-:W-:Y:S01]  /*ff80*/  UMOV UR7, 0x14f00000 ;  /* 0x14f0000000077882 */ /* 0x000fe20000000000 */
[----:B------:R-:W-:Y:S01]  /*ff90*/  UMOV UR16, 0x40 ;  /* 0x0000004000107882 */ /* 0x000fe20000000000 */
[----:B------:R-:W-:-:S06]  /*ffa0*/  PLOP3.LUT P0, PT, PT, PT, PT, 0x80, 0x0 ;  /* 0x000000000000781c */ /* 0x000fcc0003f0f070 */
[----:B------:R-:W-:Y:S01]  /*ffb0*/  UIADD3 UR9, UR9, 0x38830, URZ ;  /* 0x0003883009097890 */ /* 0x000fe2000fffe03f */
[----:B----4-:R-:W-:Y:S01]  /*ffc0*/  IMAD R0, R5, 0xa000, R6 ;  /* 0x0000a00005007824 */ /* 0x010fe200078e0206 */
[----:B--2---:R-:W-:-:S04]  /*ffd0*/  R2UR UR11, R4 ;  /* 0x00000000040b72ca */ /* 0x004fc800000e0000 */
[----:B------:R-:W-:Y:S02]  /*ffe0*/  R2UR UR14, R0 ;  /* 0x00000000000e72ca */ /* 0x000fe400000e0000 */
[----:B-----5:R-:W-:Y:S02]  /*fff0*/  R2UR UR5, R3 ;  /* 0x00000000030572ca */ /* 0x020fe400000e0000 */
[----:B------:R-:W-:Y:S02]  /*10000*/  P2R R0, PR, RZ, 0x1 ;  /* 0x00000001ff007803 */ /* 0x000fe40000000000 */
[----:B---3--:R-:W-:-:S03]  /*10010*/  R2UR UR13, R2 ;  /* 0x00000000020d72ca */ /* 0x008fc600000e0000 */
[----:B------:R4:W-:Y:S04]  /*10020*/  STL [R1+0x20], R0 ;  /* 0x0000200001007387 */ /* 0x0009e80000100800 */
[----:B------:R-:W-:Y:S02]  /*10030*/  UIADD3 UR8, UR14, 0x24400, URZ ;  /* 0x000244000e087890 */ /* 0x000fe4000fffe03f */
[----:B------:R-:W-:Y:S02]  /*10040*/  UIMAD UR11, UR11, 0x50, UR5 ;  /* 0x000000500b0b78a4 */ /* 0x000fe4000f8e0205 */
[----:B------:R-:W-:Y:S02]  /*10050*/  UIADD3.X UR5, URZ, UR37, URZ, UP0, !UPT ;  /* 0x000000253f057290 */ /* 0x000fe400087fe43f */
[----:B------:R-:W-:-:S02]  /*10060*/  UIADD3 UR15, UR14, 0x26c00, URZ ;  /* 0x00026c000e0f7890 */ /* 0x000fc4000fffe03f */
[----:B------:R-:W-:Y:S02]  /*10070*/  UIADD3 UR17, UR14, 0x29400, URZ ;  /* 0x000294000e117890 */ /* 0x000fe4000fffe03f */
[----:B------:R-:W-:-:S03]  /*10080*/  UIADD3 UR18, UR14, 0x2bc00, URZ ;  /* 0x0002bc000e127890 */ /* 0x000fc6000fffe03f */
[----:B------:R2:W-:Y:S01]  /*10090*/  UTMALDG.4D [UR8], [UR4], desc[UR6] ;  /* 0x00000608040075b4 */ /* 0x0005e20008019000 */
[----:B------:R-:W-:Y:S01]  /*100a0*/  UMOV UR14, 0x80 ;  /* 0x00000080000e7882 */ /* 0x000fe20000000000 */
[----:B--2---:R-:W-:Y:S01]  /*100b0*/  UMOV UR8, UR15 ;  /* 0x0000000f00087c82 */ /* 0x004fe20008000000 */
[----:B------:R-:W-:Y:S02]  /*100c0*/  UMOV UR10, UR16 ;  /* 0x00000010000a7c82 */ /* 0x000fe40008000000 */
[----:B------:R2:W-:Y:S02]  /*100d0*/  UTMALDG.4D [UR8], [UR4], desc[UR6] ;  /* 0x00000608040075b4 */ /* 0x0005e40008019000 */
[----:B--2---:R-:W-:Y:S01]  /*100e0*/  UMOV UR8, UR17 ;  /* 0x0000001100087c82 */ /* 0x004fe20008000000 */
[----:B------:R-:W-:Y:S01]  /*100f0*/  UMOV UR10, UR14 ;  /* 0x0000000e000a7c82 */ /* 0x000fe20008000000 */
[----:B------:R-:W-:Y:S01]  /*10100*/  UMOV UR14, 0xc0 ;  /* 0x000000c0000e7882 */ /* 0x000fe20000000000 */
[----:B------:R2:W-:Y:S02]  /*10110*/  UTMALDG.4D [UR8], [UR4], desc[UR6] ;  /* 0x00000608040075b4 */ /* 0x0005e40008019000 */
[----:B--2---:R-:W-:Y:S01]  /*10120*/  UMOV UR8, UR18 ;  /* 0x0000001200087c82 */ /* 0x004fe20008000000 */
[----:B------:R-:W-:-:S02]  /*10130*/  UMOV UR10, UR14 ;  /* 0x0000000e000a7c82 */ /* 0x000fc40008000000 */
[----:B------:R4:W-:Y:S02]  /*10140*/  UTMALDG.4D [UR8], [UR4], desc[UR6] ;  /* 0x00000608040075b4 */ /* 0x0009e40008019000 */
[----:B----4-:R-:W-:Y:S01]  /*10150*/  NOP ;  /* 0x0000000000007918 */ /* 0x010fe20000000000 */
.L_x_454:
[----:B------:R-:W4:Y:S04]  /*10160*/  LDL R2, [R1+0x4] ;  /* 0x0000040001027983 */ /* 0x000f280000100800 */
[----:B------:R-:W3:Y:S04]  /*10170*/  LDL.LU R3, [R1+0x34] ;  /* 0x0000340001037983 */ /* 0x000ee80000300800 */
[----:B------:R-:W5:Y:S04]  /*10180*/  LDL.LU R5, [R1+0x28] ;  /* 0x0000280001057983 */ /* 0x000f680000300800 */
[----:B--2---:R-:W2:Y:S01]  /*10190*/  LDL.LU R4, [R1+0x38] ;  /* 0x0000380001047983 */ /* 0x004ea20000300800 */
[----:B------:R-:W-:Y:S05]  /*101a0*/  WARPSYNC.ALL ;  /* 0x0000000000007948 */ /* 0x000fea0003800000 */
[----:B------:R-:W-:Y:S01]  /*101b0*/  ULDC.64 UR4, c[0x0][0x298] ;  /* 0x0000a60000047ab9 */ /* 0x000fe20000000a00 */
[----:B------:R-:W-:Y:S01]  /*101c0*/  ULDC.64 UR6, c[0x0][0xa00] ;  /* 0x0002800000067ab9 */ /* 0x000fe20000000a00 */
[----:B------:R-:W-:Y:S01]  /*101d0*/  BSSY B6, `(.L_x_459) ;  /* 0x0000024000067945 */ /* 0x000fe20003800000 */
[----:B------:R-:W-:Y:S01]  /*101e0*/  BAR.SYNC.DEFER_BLOCKING 0x8, 0x180 ;  /* 0x0206000000007b1d */ /* 0x000fe20000010000 */
[----:B------:R-:W-:-:S04]  /*101f0*/  ISETP.NE.U32.AND P0, PT, RZ, UR6, PT ;  /* 0x00000006ff007c0c */ /* 0x000fc8000bf05070 */
[----:B------:R-:W-:Y:S01]  /*10200*/  ISETP.NE.AND.EX P0, PT, RZ, UR7, PT, P0 ;  /* 0x00000007ff007c0c */ /* 0x000fe2000bf05300 */
[----:B----4-:R-:W-:Y:S01]  /*10210*/  VIADD R2, R2, 0x14400 ;  /* 0x0001440002027836 */ /* 0x010fe20000000000 */
[----:B---3--:R-:W-:-:S04]  /*10220*/  SHF.R.S32.HI R0, RZ, 0x1f, R3 ;  /* 0x0000001fff007819 */ /* 0x008fc80000011403 */
[----:B------:R-:W-:Y:S02]  /*10230*/  LOP3.LUT P1, RZ, R2, 0x3ff, RZ, 0xc0, !PT ;  /* 0x000003ff02ff7812 */ /* 0x000fe4000782c0ff */
[----:B-----5:R-:W-:Y:S01]  /*10240*/  SEL R5, R5, RZ, !P0 ;  /* 0x000000ff05057207 */ /* 0x020fe20004000000 */
[----:B------:R-:W-:Y:S01]  /*10250*/  IMAD R0, R0, UR4, RZ ;  /* 0x0000000400007c24 */ /* 0x000fe2000f8e02ff */
[----:B--2---:R-:W-:-:S03]  /*10260*/  SEL R4, R4, RZ, !P0 ;  /* 0x000000ff04047207 */ /* 0x004fc60004000000 */
[C---:B------:R-:W-:Y:S02]  /*10270*/  IMAD R0, R3.reuse, UR5, R0 ;  /* 0x0000000503007c24 */ /* 0x040fe4000f8e0200 */
[----:B------:R-:W-:-:S05]  /*10280*/  IMAD.WIDE.U32 R2, R3, UR4, RZ ;  /* 0x0000000403027c25 */ /* 0x000fca000f8e00ff */
[----:B------:R2:W-:Y:S04]  /*10290*/  STL.64 [R1+0x48], R2 ;  /* 0x0000480201007387 */ /* 0x0005e80000100a00 */
[----:B------:R3:W-:Y:S04]  /*102a0*/  STL [R1+0x28], R5 ;  /* 0x0000280501007387 */ /* 0x0007e80000100800 */
[----:B------:R3:W-:Y:S01]  /*102b0*/  STL [R1+0x54], R4 ;  /* 0x0000540401007387 */ /* 0x0007e20000100800 */
[----:B--2---:R-:W-:Y:S01]  /*102c0*/  IMAD.IADD R2, R3, 0x1, R0 ;  /* 0x0000000103027824 */ /* 0x004fe200078e0200 */
[----:B------:R-:W-:-:S05]  /*102d0*/  SHF.R.S32.HI R0, RZ, 0x1f, R18 ;  /* 0x0000001fff007819 */ /* 0x000fca0000011412 */
[----:B------:R3:W-:Y:S04]  /*102e0*/  STL [R1+0x38], R0 ;  /* 0x0000380001007387 */ /* 0x0007e80000100800 */
[----:B------:R3:W-:Y:S01]  /*102f0*/  STL [R1+0x34], R2 ;  /* 0x0000340201007387 */ /* 0x0007e20000100800 */
[----:B------:R-:W-:Y:S05]  /*10300*/  @!P1 BRA `(.L_x_460) ;  /* 0x0000000000409947 */ /* 0x000fea0003800000 */
[----:B---3--:R-:W-:Y:S01]  /*10310*/  MOV R2, 0x0 ;  /* 0x0000000000027802 */ /* 0x008fe20000000f00 */
        /* <DEDUP_REMOVED lines=11> */
[----:B-1----:R-:W-:Y:S02]  /*103d0*/  IMAD.MOV.U32 R12, RZ, RZ, 0x1 ;  /* 0x00000001ff0c7424 */ /* 0x002fe400078e00ff */
[----:B------:R-:W-:-:S07]  /*103e0*/  IMAD.MOV.U32 R13, RZ, RZ, RZ ;  /* 0x000000ffff0d7224 */ /* 0x000fce00078e00ff */
[----:B------:R-:W-:-:S07]  /*103f0*/  LEPC R20, `(.L_x_460) ;  /* 0x000000001014794e */ /* 0x000fce0000000000 */
[----:B0-2---:R-:W-:Y:S05]  /*10400*/  CALL.ABS.NOINC R2 ;  /* 0x0000000002007343 */ /* 0x005fea0003c00000 */
.L_x_460:
[----:B------:R-:W-:Y:S05]  /*10410*/  BSYNC B6 ;  /* 0x0000000000067941 */ /* 0x000fea0003800000 */
.L_x_459:
[----:B---3--:R-:W2:Y:S01]  /*10420*/  LDL.LU R4, [R1+0x34] ;  /* 0x0000340001047983 */ /* 0x008ea20000300800 */
[----:B------:R-:W3:Y:S01]  /*10430*/  LDC R7, c[0x0][0x448] ;  /* 0x00011200ff077b82 */ /* 0x000ee20000000800 */
[----:B------:R-:W-:Y:S01]  /*10440*/  ULDC.64 UR4, c[0x0][0x2d8] ;  /* 0x0000b60000047ab9 */ /* 0x000fe20000000a00 */
[----:B------:R-:W-:Y:S01]  /*10450*/  IMAD.SHL.U32 R17, R17, 0x80, RZ ;  /* 0x0000008011117824 */ /* 0x000fe200078e00ff */
[----:B------:R-:W2:Y:S01]  /*10460*/  LDL.LU.64 R2, [R1+0x48] ;  /* 0x0000480001027983 */ /* 0x000ea20000300a00 */
[----:B------:R-:W-:-:S03]  /*10470*/  ULDC.64 UR6, c[0x0][0x280] ;  /* 0x0000a00000067ab9 */ /* 0x000fc60000000a00 */
[----:B------:R-:W4:Y:S04]  /*10480*/  LDL.LU R0, [R1+0x38] ;  /* 0x0000380001007983 */ /* 0x000f280000300800 */
[----:B------:R-:W4:Y:S04]  /*10490*/  LDL.LU R6, [R1+0x54] ;  /* 0x0000540001067983 */ /* 0x000f280000300800 */
[----:B------:R-:W4:Y:S01]  /*104a0*/  LDL.LU R5, [R1+0x28] ;  /* 0x0000280001057983 */ /* 0x000f220000300800 */
[----:B------:R-:W0:Y:S01]  /*104b0*/  S2R R9, SR_TID.X ;  /* 0x0000000000097919 */ /* 0x000e220000002100 */
[----:B------:R-:W1:Y:S01]  /*104c0*/  S2R R8, SR_TID.X ;  /* 0x0000000000087919 */ /* 0x000e620000002100 */
[----:B---3--:R-:W-:Y:S01]  /*104d0*/  ISETP.NE.AND P0, PT, R7, 0x1, PT ;  /* 0x000000010700780c */ /* 0x008fe20003f05270 */
[----:B0-----:R-:W-:-:S02]  /*104e0*/  IMAD.SHL.U32 R9, R9, 0x8, RZ ;  /* 0x0000000809097824 */ /* 0x001fc400078e00ff */
[----:B-1----:R-:W-:-:S03]  /*104f0*/  IMAD.SHL.U32 R10, R8, 0x8, RZ ;  /* 0x00000008080a7824 */ /* 0x002fc600078e00ff */
[----:B------:R-:W-:-:S04]  /*10500*/  LOP3.LUT R9, R9, 0x38, RZ, 0xc0, !PT ;  /* 0x0000003809097812 */ /* 0x000fc800078ec0ff */
[C---:B------:R-:W-:Y:S02]  /*10510*/  LOP3.LUT R12, R9.reuse, 0x40, RZ, 0xfc, !PT ;  /* 0x00000040090c7812 */ /* 0x040fe400078efcff */
[C---:B------:R-:W-:Y:S02]  /*10520*/  LOP3.LUT R11, R9.reuse, 0x80, RZ, 0xfc, !PT ;  /* 0x00000080090b7812 */ /* 0x040fe400078efcff */
[----:B------:R-:W-:Y:S02]  /*10530*/  LOP3.LUT R9, R9, 0xc0, RZ, 0xfc, !PT ;  /* 0x000000c009097812 */ /* 0x000fe400078efcff */
[----:B------:R-:W-:Y:S01]  /*10540*/  LOP3.LUT R10, R10, 0x38, RZ, 0xc0, !PT ;  /* 0x000000380a0a7812 */ /* 0x000fe200078ec0ff */
[----:B--2---:R-:W-:Y:S02]  /*10550*/  IMAD.MOV.U32 R3, RZ, RZ, R4 ;  /* 0x000000ffff037224 */ /* 0x004fe400078e0004 */
[----:B------:R-:W0:Y:S01]  /*10560*/  S2R R4, SR_TID.X ;  /* 0x0000000000047919 */ /* 0x000e220000002100 */
[----:B----4-:R-:W-:-:S02]  /*10570*/  IMAD R0, R0, UR4, RZ ;  /* 0x0000000400007c24 */ /* 0x010fc4000f8e02ff */
[----:B------:R-:W-:-:S04]  /*10580*/  IMAD.WIDE.U32 R2, R18, UR4, R2 ;  /* 0x0000000412027c25 */ /* 0x000fc8000f8e0002 */
[----:B------:R-:W-:Y:S01]  /*10590*/  IMAD R0, R18, UR5, R0 ;  /* 0x0000000512007c24 */ /* 0x000fe2000f8e0200 */
[----:B------:R-:W-:-:S03]  /*105a0*/  ULDC.64 UR4, c[0x0][0x2e0] ;  /* 0x0000b80000047ab9 */ /* 0x000fc60000000a00 */
[----:B------:R-:W-:Y:S02]  /*105b0*/  IMAD.IADD R3, R3, 0x1, R0 ;  /* 0x0000000103037824 */ /* 0x000fe400078e0200 */
[----:B------:R-:W-:Y:S02]  /*105c0*/  IMAD R0, R6, UR4, RZ ;  /* 0x0000000406007c24 */ /* 0x000fe4000f8e02ff */
[C---:B------:R-:W-:Y:S01]  /*105d0*/  IMAD.WIDE.U32 R2, R5.reuse, UR4, R2 ;  /* 0x0000000405027c25 */ /* 0x040fe2000f8e0002 */
[----:B------:R-:W1:Y:S03]  /*105e0*/  @P0 LDC R6, c[0x0][0x450] ;  /* 0x00011400ff060b82 */ /* 0x000e660000000800 */
[----:B------:R-:W-:Y:S01]  /*105f0*/  IMAD R0, R5, UR5, R0 ;  /* 0x0000000505007c24 */ /* 0x000fe2000f8e0200 */
[----:B------:R-:W-:-:S03]  /*10600*/  ULDC.64 UR4, c[0x0][0x2d0] ;  /* 0x0000b40000047ab9 */ /* 0x000fc60000000a00 */
[----:B------:R-:W-:Y:S01]  /*10610*/  IMAD.IADD R3, R3, 0x1, R0 ;  /* 0x0000000103037824 */ /* 0x000fe200078e0200 */
[C---:B0-----:R-:W-:Y:S01]  /*10620*/  LOP3.LUT R5, R4.reuse, 0x7f, RZ, 0xc0, !PT ;  /* 0x0000007f04057812 */ /* 0x041fe200078ec0ff */
[----:B------:R-:W-:-:S03]  /*10630*/  IMAD.SHL.U32 R4, R4, 0x10, RZ ;  /* 0x0000001004047824 */ /* 0x000fc600078e00ff */
[----:B------:R-:W-:-:S04]  /*10640*/  SHF.R.U32.HI R5, RZ, 0x3, R5 ;  /* 0x00000003ff057819 */ /* 0x000fc80000011605 */
[----:B------:R-:W-:Y:S02]  /*10650*/  LOP3.LUT R4, R5, 0x70, R4, 0xf8, !PT ;  /* 0x0000007005047812 */ /* 0x000fe400078ef804 */
[----:B------:R-:W0:Y:S02]  /*10660*/  @P0 LDC R5, c[0x0][0x44c] ;  /* 0x00011300ff050b82 */ /* 0x000e240000000800 */
[----:B------:R-:W-:-:S05]  /*10670*/  LOP3.LUT R0, R4, R17, RZ, 0xfc, !PT ;  /* 0x0000001104007212 */ /* 0x000fca00078efcff */
[----:B------:R-:W-:Y:S02]  /*10680*/  IMAD.MOV.U32 R4, RZ, RZ, R0 ;  /* 0x000000ffff047224 */ /* 0x000fe400078e0000 */
[----:B0-----:R-:W-:-:S05]  /*10690*/  @P0 IMAD.HI.U32 R5, R0, R5, RZ ;  /* 0x0000000500050227 */ /* 0x001fca00078e00ff */
[----:B-1----:R-:W-:-:S05]  /*106a0*/  @P0 SHF.R.U32.HI R4, RZ, R6, R5 ;  /* 0x00000006ff040219 */ /* 0x002fca0000011605 */
[----:B------:R-:W-:Y:S02]  /*106b0*/  IMAD.MOV R5, RZ, RZ, -R4 ;  /* 0x000000ffff057224 */ /* 0x000fe400078e0a04 */
[----:B------:R-:W-:-:S04]  /*106c0*/  IMAD.WIDE.U32 R2, R4, UR4, R2 ;  /* 0x0000000404027c25 */ /* 0x000fc8000f8e0002 */
[----:B------:R-:W-:Y:S01]  /*106d0*/  IMAD R0, R7, R5, R0 ;  /* 0x0000000507007224 */ /* 0x000fe200078e0200 */
[----:B------:R-:W-:-:S05]  /*106e0*/  SHF.R.S32.HI R5, RZ, 0x1f, R4 ;  /* 0x0000001fff057819 */ /* 0x000fca0000011404 */
[----:B------:R-:W-:-:S04]  /*106f0*/  IMAD R5, R5, UR4, RZ ;  /* 0x0000000405057c24 */ /* 0x000fc8000f8e02ff */
[----:B------:R-:W-:Y:S01]  /*10700*/  IMAD R4, R4, UR5, R5 ;  /* 0x0000000504047c24 */ /* 0x000fe2000f8e0205 */
[----:B------:R-:W-:-:S03]  /*10710*/  ULDC.64 UR4, c[0x0][0x2c8] ;  /* 0x0000b20000047ab9 */ /* 0x000fc60000000a00 */
[----:B------:R-:W-:Y:S01]  /*10720*/  IMAD.IADD R3, R3, 0x1, R4 ;  /* 0x0000000103037824 */ /* 0x000fe200078e0204 */
[----:B------:R-:W-:Y:S01]  /*10730*/  SHF.R.S32.HI R4, RZ, 0x1f, R0 ;  /* 0x0000001fff047819 */ /* 0x000fe20000011400 */
[----:B------:R-:W-:-:S04]  /*10740*/  IMAD.WIDE.U32 R2, R0, UR4, R2 ;  /* 0x0000000400027c25 */ /* 0x000fc8000f8e0002 */
[----:B------:R-:W-:Y:S01]  /*10750*/  IMAD R4, R4, UR4, RZ ;  /* 0x0000000404047c24 */ /* 0x000fe2000f8e02ff */
[----:B------:R-:W-:Y:S02]  /*10760*/  ULDC UR4, c[0x0][0x2b8] ;  /* 0x0000ae0000047ab9 */ /* 0x000fe40000000800 */
[----:B------:R-:W-:Y:S01]  /*10770*/  ISETP.GE.AND P3, PT, R9, UR4, PT ;  /* 0x0000000409007c0c */ /* 0x000fe2000bf66270 */
[----:B------:R-:W-:Y:S01]  /*10780*/  IMAD R0, R0, UR5, R4 ;  /* 0x0000000500007c24 */ /* 0x000fe2000f8e0204 */
[----:B------:R0:W5:Y:S01]  /*10790*/  LDL R9, [R1+0x24] ;  /* 0x0000240001097983 */ /* 0x0001620000100800 */
[----:B------:R-:W-:Y:S02]  /*107a0*/  LEA R4, P4, R2, UR6, 0x1 ;  /* 0x0000000602047c11 */ /* 0x000fe4000f8808ff */
[----:B------:R-:W-:Y:S01]  /*107b0*/  IMAD.IADD R0, R3, 0x1, R0 ;  /* 0x0000000103007824 */ /* 0x000fe200078e0200 */
[----:B------:R-:W-:Y:S02]  /*107c0*/  ISETP.GE.AND P0, PT, R10, UR4, PT ;  /* 0x000000040a007c0c */ /* 0x000fe4000bf06270 */
[----:B------:R-:W-:-:S02]  /*107d0*/  ISETP.GE.AND P1, PT, R12, UR4, PT ;  /* 0x000000040c007c0c */ /* 0x000fc4000bf26270 */
[----:B------:R-:W-:Y:S01]  /*107e0*/  ISETP.GE.AND P2, PT, R11, UR4, PT ;  /* 0x000000040b007c0c */ /* 0x000fe2000bf46270 */
[----:B------:R-:W-:Y:S01]  /*107f0*/  UMOV UR4, 0xffffffff ;  /* 0xffffffff00047882 */ /* 0x000fe20000000000 */
[----:B------:R-:W-:Y:S02]  /*10800*/  LEA.HI.X R0, R2, UR7, R0, 0x1, P4 ;  /* 0x0000000702007c11 */ /* 0x000fe4000a0f0c00 */
[----:B0-----:R-:W-:Y:S09]  /*10810*/  BRA.DIV UR4, `(.L_x_461) ;  /* 0x0000004e04687947 */ /* 0x001ff2000b800000 */
[----:B------:R-:W0:Y:S02]  /*10820*/  S2R R6, SR_TID.X ;  /* 0x0000000000067919 */ /* 0x000e240000002100 */
[----:B0-----:R-:W-:Y:S02]  /*10830*/  LOP3.LUT R8, R6, 0x7f, RZ, 0xc0, !PT ;  /* 0x0000007f06087812 */ /* 0x001fe400078ec0ff */
[----:B------:R-:W2:Y:S01]  /*10840*/  LDL.LU R6, [R1+0x3c] ;  /* 0x00003c0001067983 */ /* 0x000ea20000300800 */
[----:B------:R-:W-:Y:S01]  /*10850*/  ULDC.64 UR4, c[0x0][0x208] ;  /* 0x0000820000047ab9 */ /* 0x000fe20000000a00 */
[----:B------:R-:W-:-:S05]  /*10860*/  SHF.R.U32.HI R8, RZ, 0x3, R8 ;  /* 0x00000003ff087819 */ /* 0x000fca0000011608 */
[----:B------:R-:W-:Y:S02]  /*10870*/  IMAD.IADD R2, R8, 0x1, R17 ;  /* 0x0000000108027824 */ /* 0x000fe400078e0211 */
[----:B------:R-:W-:Y:S02]  /*10880*/  SHFL.IDX PT, R8, R0, 0x6, 0x181f ;  /* 0x00d81f0000087f89 */ /* 0x000fe400000e0000 */
[----:B------:R-:W-:Y:S02]  /*10890*/  VIADD R5, R2, 0x10 ;  /* 0x0000001002057836 */ /* 0x000fe40000000000 */
[----:B--2---:R-:W-:Y:S02]  /*108a0*/  IMAD R3, R6, R7, RZ ;  /* 0x0000000706037224 */ /* 0x004fe400078e02ff */
[----:B------:R-:W0:Y:S03]  /*108b0*/  SHFL.IDX PT, R7, R4, RZ, 0x181f ;  /* 0x00181fff04077589 */ /* 0x000e2600000e0000 */
[----:B------:R-:W-:Y:S01]  /*108c0*/  ISETP.GE.AND P5, PT, R2, R3, PT ;  /* 0x000000030200720c */ /* 0x000fe20003fa6270 */
[----:B------:R-:W1:-:S12]  /*108d0*/  SHFL.IDX PT, R6, R0, RZ, 0x181f ;  /* 0x00181fff00067589 */ /* 0x000e5800000e0000 */
[----:B0-----:R-:W-:-:S05]  /*108e0*/  @!P5 LEA R7, P4, R10, R7, 0x1 ;  /* 0x000000070a07d211 */ /* 0x001fca00078808ff */
[----:B-1----:R-:W-:-:S05]  /*108f0*/  @!P5 IMAD.X R6, RZ, RZ, R6, P4 ;  /* 0x000000ffff06d224 */ /* 0x002fca00020e0606 */
[----:B------:R-:W-:-:S04]  /*10900*/  @!P5 LOP3.LUT R7, R7, R6, RZ, 0x3c, !PT ;  /* 0x000000060707d212 */ /* 0x000fc800078e3cff */
[----:B------:R-:W-:-:S04]  /*10910*/  @!P5 LOP3.LUT R6, R7, R6, RZ, 0x3c, !PT ;  /* 0x000000060706d212 */ /* 0x000fc800078e3cff */
[----:B------:R-:W-:-:S05]  /*10920*/  @!P5 LOP3.LUT R7, R7, R6, RZ, 0x3c, !PT ;  /* 0x000000060707d212 */ /* 0x000fca00078e3cff */
[----:B-----5:R-:W-:Y:S04]  /*10930*/  @!P5 LDGSTS.E.BYPASS.LTC128B.128 [R9+0x14400], desc[UR4][R6.64], !P0 ;  /* 0x144000000609dfae */ /* 0x020fe8000c101d44 */
[----:B------:R-:W-:Y:S04]  /*10940*/  @!P5 LDGSTS.E.BYPASS.LTC128B.128 [R9+0x18400], desc[UR4][R6.64+0x80], !P1 ;  /* 0x184000800609dfae */ /* 0x000fe8000c901d44 */
[----:B------:R-:W-:Y:S04]  /*10950*/  @!P5 LDGSTS.E.BYPASS.LTC128B.128 [R9+0x1c400], desc[UR4][R6.64+0x100], !P2 ;  /* 0x1c4001000609dfae */ /* 0x000fe8000d101d44 */
[----:B------:R0:W-:Y:S01]  /*10960*/  @!P5 LDGSTS.E.BYPASS.LTC128B.128 [R9+0x20400], desc[UR4][R6.64+0x180], !P3 ;  /* 0x204001800609dfae */ /* 0x0001e2000d901d44 */
[----:B------:R-:W-:-:S03]  /*10970*/  ISETP.GE.AND P5, PT, R5, R3, PT ;  /* 0x000000030500720c */ /* 0x000fc60003fa6270 */
[----:B------:R-:W1:Y:S04]  /*10980*/  SHFL.IDX PT, R5, R4, 0x1, 0x181f ;  /* 0x00381f0004057f89 */ /* 0x000e6800000e0000 */
[----:B0-----:R-:W0:Y:S06]  /*10990*/  SHFL.IDX PT, R6, R0, 0x1, 0x181f ;  /* 0x00381f0000067f89 */ /* 0x001e2c00000e0000 */
[----:B-1----:R-:W-:-:S05]  /*109a0*/  @!P5 LEA R5, P4, R10, R5, 0x1 ;  /* 0x000000050a05d211 */ /* 0x002fca00078808ff */
[----:B0-----:R-:W-:-:S04]  /*109b0*/  @!P5 IMAD.X R6, RZ, RZ, R6, P4 ;  /* 0x000000ffff06d224 */ /* 0x001fc800020e0606 */
[----:B------:R-:W-:Y:S02]  /*109c0*/  @!P5 IMAD.MOV.U32 R7, RZ, RZ, R6 ;  /* 0x000000ffff07d224 */ /* 0x000fe400078e0006 */
[----:B------:R-:W-:Y:S02]  /*109d0*/  @!P5 IMAD.MOV.U32 R6, RZ, RZ, R5 ;  /* 0x000000ffff06d224 */ /* 0x000fe400078e0005 */
[----:B------:R-:W-:-:S03]  /*109e0*/  VIADD R5, R2, 0x20 ;  /* 0x0000002002057836 */ /* 0x000fc60000000000 */
[----:B------:R-:W-:Y:S04]  /*109f0*/  @!P5 LDGSTS.E.BYPASS.LTC128B.128 [R9+0x14c00], desc[UR4][R6.64], !P0 ;  /* 0x14c000000609dfae */ /* 0x000fe8000c101d44 */
        /* <DEDUP_REMOVED lines=43> */
[----:B0-----:R-:W-:-:S05]  /*10cb0*/  @!P5 IMAD.X R6, RZ, RZ, R6, P4 ;  /* 0x000000ffff06d224 */ /* 0x001fca00020e0606 */
[----:B------:R-:W-:Y:S01]  /*10cc0*/  @!P5 MOV R7, R6 ;  /* 0x000000060007d202 */ /* 0x000fe20000000f00 */
        /* <DEDUP_REMOVED lines=8> */
[----:B------:R-:W2:Y:S06]  /*10d50*/  SHFL.IDX PT, R4, R4, 0x7, 0x181f ;  /* 0x00f81f0004047f89 */ /* 0x000eac00000e0000 */
[----:B-1----:R-:W-:-:S05]  /*10d60*/  @!P5 LEA R5, P4, R10, R5, 0x1 ;  /* 0x000000050a05d211 */ /* 0x002fca00078808ff */
[----:B0-----:R-:W-:-:S04]  /*10d70*/  @!P5 IMAD.X R6, RZ, RZ, R8, P4 ;  /* 0x000000ffff06d224 */ /* 0x001fc800020e0608 */
[----:B------:R-:W-:Y:S02]  /*10d80*/  @!P5 IMAD.MOV.U32 R7, RZ, RZ, R6 ;  /* 0x000000ffff07d224 */ /* 0x000fe400078e0006 */
[----:B------:R-:W-:Y:S02]  /*10d90*/  @!P5 IMAD.MOV.U32 R6, RZ, RZ, R5 ;  /* 0x000000ffff06d224 */ /* 0x000fe400078e0005 */
[----:B------:R0:W1:Y:S04]  /*10da0*/  SHFL.IDX PT, R5, R0, 0x7, 0x181f ;  /* 0x00f81f0000057f89 */ /* 0x00006800000e0000 */
[----:B------:R0:W-:Y:S04]  /*10db0*/  @!P5 LDGSTS.E.BYPASS.LTC128B.128 [R9+0x17400], desc[UR4][R6.64], !P0 ;  /* 0x174000000609dfae */ /* 0x0001e8000c101d44 */
[----:B------:R0:W-:Y:S04]  /*10dc0*/  @!P5 LDGSTS.E.BYPASS.LTC128B.128 [R9+0x1b400], desc[UR4][R6.64+0x80], !P1 ;  /* 0x1b4000800609dfae */ /* 0x0001e8000c901d44 */
[----:B------:R0:W-:Y:S04]  /*10dd0*/  @!P5 LDGSTS.E.BYPASS.LTC128B.128 [R9+0x1f400], desc[UR4][R6.64+0x100], !P2 ;  /* 0x1f4001000609dfae */ /* 0x0001e8000d101d44 */
[----:B--2---:R0:W-:Y:S02]  /*10de0*/  @!P5 LDGSTS.E.BYPASS.LTC128B.128 [R9+0x23400], desc[UR4][R6.64+0x180], !P3 ;  /* 0x234001800609dfae */ /* 0x0041e4000d901d44 */
.L_x_591:
[----:B------:R-:W-:Y:S01]  /*10df0*/  VIADD R2, R2, 0x70 ;  /* 0x0000007002027836 */ /* 0x000fe20000000000 */
[----:B------:R-:W-:Y:S04]  /*10e00*/  BSSY B0, `(.L_x_462) ;  /* 0x000000d000007945 */ /* 0x000fe80003800000 */
[----:B------:R-:W-:-:S13]  /*10e10*/  ISETP.GE.AND P4, PT, R2, R3, PT ;  /* 0x000000030200720c */ /* 0x000fda0003f86270 */
[----:B------:R-:W-:Y:S05]  /*10e20*/  @P4 BRA `(.L_x_463) ;  /* 0x0000000000284947 */ /* 0x000fea0003800000 */
[----:B------:R-:W-:Y:S01]  /*10e30*/  LEA R2, P4, R10, R4, 0x1 ;  /* 0x000000040a027211 */ /* 0x000fe200078808ff */
[----:B------:R-:W-:-:S04]  /*10e40*/  ULDC.64 UR4, c[0x0][0x208] ;  /* 0x0000820000047ab9 */ /* 0x000fc80000000a00 */
[----:B-1----:R-:W-:-:S05]  /*10e50*/  IMAD.X R3, RZ, RZ, R5, P4 ;  /* 0x000000ffff037224 */ /* 0x002fca00020e0605 */
[----:B------:R-:W-:Y:S01]  /*10e60*/  @!PT LDS RZ, [RZ] ;  /* 0x00000000fffff984 */ /* 0x000fe20000000800 */
[----:B------:R-:W-:Y:S01]  /*10e70*/  @!PT LDS RZ, [RZ] ;  /* 0x00000000fffff984 */ /* 0x000fe20000000800 */
[----:B------:R-:W-:Y:S01]  /*10e80*/  @!PT LDS RZ, [RZ] ;  /* 0x00000000fffff984 */ /* 0x000fe20000000800 */
[----:B------:R2:W-:Y:S04]  /*10e90*/  LDGSTS.E.BYPASS.LTC128B.128 [R9+0x17c00], desc[UR4][R2.64], !P0 ;  /* 0x17c0000002097fae */ /* 0x0005e8000c101d44 */
[----:B------:R2:W-:Y:S04]  /*10ea0*/  LDGSTS.E.BYPASS.LTC128B.128 [R9+0x1bc00], desc[UR4][R2.64+0x80], !P1 ;  /* 0x1bc0008002097fae */ /* 0x0005e8000c901d44 */
[----:B------:R2:W-:Y:S04]  /*10eb0*/  LDGSTS.E.BYPASS.LTC128B.128 [R9+0x1fc00], desc[UR4][R2.64+0x100], !P2 ;  /* 0x1fc0010002097fae */ /* 0x0005e8000d101d44 */
[----:B------:R2:W-:Y:S02]  /*10ec0*/  LDGSTS.E.BYPASS.LTC128B.128 [R9+0x23c00], desc[UR4][R2.64+0x180], !P3 ;  /* 0x23c0018002097fae */ /* 0x0005e4000d901d44 */
.L_x_463:
[----:B------:R-:W-:Y:S05]  /*10ed0*/  BSYNC B0 ;  /* 0x0000000000007941 */ /* 0x000fea0003800000 */
.L_x_462:
[----:B0-2---:R-:W2:Y:S01]  /*10ee0*/  LDL R9, [R1+0x4] ;  /* 0x0000040001097983 */ /* 0x005ea20000100800 */
[----:B------:R-:W-:Y:S01]  /*10ef0*/  PLOP3.LUT P0, PT, PT, PT, PT, 0x80, 0x0 ;  /* 0x000000000000781c */ /* 0x000fe20003f0f070 */
[----:B------:R-:W-:Y:S01]  /*10f00*/  NOP ;  /* 0x0000000000007918 */ /* 0x000fe20000000000 */
[----:B--2---:R-:W-:-:S11]  /*10f10*/  VIADD R6, R9, 0x38800 ;  /* 0x0003880009067836 */ /* 0x004fd60000000000 */
.L_x_464:
[----:B------:R-:W2:Y:S01]  /*10f20*/  LDL R2, [R1+0x4] ;  /* 0x0000040001027983 */ /* 0x000ea20000100800 */
[----:B------:R-:W-:Y:S02]  /*10f30*/  PLOP3.LUT P1, PT, P1, P0, PT, 0xa2, 0x0 ;  /* 0x000000000000781c */ /* 0x000fe40000f21472 */
[----:B--2---:R-:W-:-:S08]  /*10f40*/  @P0 R2UR P1, UR4, R2 ;  /* 0x00000000020402ca */ /* 0x004fd00000020000 */
[----:B------:R-:W-:-:S05]  /*10f50*/  @P0 PLOP3.LUT P0, PT, P1, PT, PT, 0x80, 0x0 ;  /* 0x000000000000081c */ /* 0x000fca0000f0f070 */
[----:B------:R-:W-:Y:S01]  /*10f60*/  @!P1 SYNCS.ARRIVE.TRANS64.RED.A0T1 RZ, [UR4+0x38800], RZ ;  /* 0x038800ffffff99a7 */ /* 0x000fe20008200404 */
[----:B------:R-:W-:Y:S07]  /*10f70*/  @!P1 ARRIVES.LDGSTSBAR.64.TRANSCNT [UR4+0x38800] ;  /* 0x03880000ff0099b0 */ /* 0x000fee0008000a84 */
[----:B------:R-:W-:Y:S05]  /*10f80*/  @P0 BRA.U.ANY `(.L_x_464) ;  /* 0xfffffffd00e40947 */ /* 0x000fea000393ffff */
[----:B------:R-:W2:Y:S02]  /*10f90*/  LDL.LU R3, [R1+0x50] ;  /* 0x0000500001037983 */ /* 0x000ea40000300800 */
[----:B--2---:R-:W-:-:S05]  /*10fa0*/  VIADD R3, R3, 0x1 ;  /* 0x0000000103037836 */ /* 0x004fca0000000000 */
[----:B------:R0:W-:Y:S01]  /*10fb0*/  STL [R1+0x50], R3 ;  /* 0x0000500301007387 */ /* 0x0001e20000100800 */
[----:B------:R-:W-:-:S04]  /*10fc0*/  LEA.HI R0, R3, R3, RZ, 0x1 ;  /* 0x0000000303007211 */ /* 0x000fc800078f08ff */
[----:B------:R-:W-:-:S05]  /*10fd0*/  LOP3.LUT R0, R0, 0xfffffffe, RZ, 0xc0, !PT ;  /* 0xfffffffe00007812 */ /* 0x000fca00078ec0ff */
[----:B------:R-:W-:-:S05]  /*10fe0*/  IMAD.IADD R0, R3, 0x1, -R0 ;  /* 0x0000000103007824 */ /* 0x000fca00078e0a00 */
[----:B------:R-:W-:Y:S01]  /*10ff0*/  SHF.L.U32 R0, R0, 0x1f, RZ ;  /* 0x0000001f00007819 */ /* 0x000fe200000006ff */
[----:B------:R-:W-:Y:S01]  /*11000*/  NOP ;  /* 0x0000000000007918 */ /* 0x000fe20000000000 */
[----:B------:R0:W-:Y:S01]  /*11010*/  SYNCS.ARRIVE.TRANS64.A1T0 RZ, [R2+URZ+0x38800], RZ ;  /* 0x038800ff02ff79a7 */ /* 0x0001e2000810003f */
[----:B------:R-:W-:Y:S01]  /*11020*/  BSSY B0, `(.L_x_465) ;  /* 0x0000003000007945 */ /* 0x000fe20003800000 */
[----:B------:R-:W2:Y:S03]  /*11030*/  SYNCS.PHASECHK.TRANS64.TRYWAIT P0, [R2+URZ+0x38820], R0 ;  /* 0x03882000020075a7 */ /* 0x000ea6000800017f */
[----:B0-2---:R-:W-:Y:S05]  /*11040*/  @!P0 BRA `(.L_x_466) ;  /* 0x0000005000648947 */ /* 0x005fea0003800000 */
.L_x_592:
[----:B------:R-:W-:Y:S05]  /*11050*/  BSYNC B0 ;  /* 0x0000000000007941 */ /* 0x000fea0003800000 */
.L_x_465:
[----:B0-----:R-:W2:Y:S01]  /*11060*/  LDL.LU R2, [R1+0x40] ;  /* 0x0000400001027983 */ /* 0x001ea20000300800 */
[----:B------:R-:W-:Y:S01]  /*11070*/  BSSY B0, `(.L_x_467) ;  /* 0x00002bb000007945 */ /* 0x000fe20003800000 */
[----:B--2---:R-:W-:-:S13]  /*11080*/  ISETP.GE.AND P0, PT, R2, 0x51, PT ;  /* 0x000000510200780c */ /* 0x004fda0003f06270 */
[----:B------:R-:W-:Y:S05]  /*11090*/  @!P0 BRA `(.L_x_468) ;  /* 0x0000002800e08947 */ /* 0x000fea0003800000 */
[----:B------:R-:W2:Y:S01]  /*110a0*/  LDL R2, [R1+0x30] ;  /* 0x0000300001027983 */ /* 0x000ea20000100800 */
[----:B------:R-:W-:Y:S01]  /*110b0*/  IMAD.MOV.U32 R0, RZ, RZ, 0x1 ;  /* 0x00000001ff007424 */ /* 0x000fe200078e00ff */
[----:B------:R-:W-:Y:S01]  /*110c0*/  BSSY B2, `(.L_x_469) ;  /* 0x00000ef000027945 */ /* 0x000fe20003800000 */
[----:B--2---:R-:W-:-:S05]  /*110d0*/  IMAD.MOV R9, RZ, RZ, -R2 ;  /* 0x000000ffff097224 */ /* 0x004fca00078e0a02 */
[----:B------:R-:W-:-:S05]  /*110e0*/  VIADDMNMX R9, R9, R0, 0xffffffff, !PT ;  /* 0xffffffff09097446 */ /* 0x000fca0007800100 */
[----:B------:R-:W-:-:S05]  /*110f0*/  IMAD.IADD R0, R2, 0x1, R9 ;  /* 0x0000000102007824 */ /* 0x000fca00078e0209 */
[----:B------:R-:W-:-:S04]  /*11100*/  LOP3.LUT R0, R0, 0x1, RZ, 0xc0, !PT ;  /* 0x0000000100007812 */ /* 0x000fc800078ec0ff */
[----:B------:R-:W-:Y:S01]  /*11110*/  ISETP.NE.U32.AND P0, PT, R0, 0x1, PT ;  /* 0x000000010000780c */ /* 0x000fe20003f05070 */
[----:B------:R-:W-:-:S12]  /*11120*/  VIADD R0, R2, 0xfffffffe ;  /* 0xfffffffe02007836 */ /* 0x000fd80000000000 */
[----:B------:R-:W-:Y:S05]  /*11130*/  @P0 BRA `(.L_x_470) ;  /* 0x0000000c009c0947 */ /* 0x000fea0003800000 */
[----:B------:R-:W2:Y:S04]  /*11140*/  LDL R4, [R1+0x20] ;  /* 0x0000200001047983 */ /* 0x000ea80000100800 */
[----:B------:R-:W3:Y:S04]  /*11150*/  LDL R3, [R1+0x8] ;  /* 0x0000080001037983 */ /* 0x000ee80000100800 */
[----:B------:R-:W4:Y:S01]  /*11160*/  LDL R2, [R1+0x10] ;  /* 0x0000100001027983 */ /* 0x000f220000100800 */
[----:B------:R-:W-:Y:S01]  /*11170*/  BSSY B1, `(.L_x_471) ;  /* 0x00000df000017945 */ /* 0x000fe20003800000 */
[----:B--2---:R-:W-:Y:S01]  /*11180*/  ISETP.NE.AND P1, PT, R4, RZ, PT ;  /* 0x000000ff0400720c */ /* 0x004fe20003f25270 */
[----:B---3--:R-:W-:-:S05]  /*11190*/  VIADD R8, R3, 0x1 ;  /* 0x0000000103087836 */ /* 0x008fca0000000000 */
[----:B------:R-:W-:-:S04]  /*111a0*/  ISETP.NE.AND P0, PT, R8, 0x2, PT ;  /* 0x000000020800780c */ /* 0x000fc80003f05270 */
[----:B------:R-:W-:Y:S02]  /*111b0*/  SEL R10, RZ, 0x1, P0 ;  /* 0x00000001ff0a7807 */ /* 0x000fe40000000000 */
[----:B------:R-:W-:Y:S02]  /*111c0*/  SEL R8, R8, RZ, P0 ;  /* 0x000000ff08087207 */ /* 0x000fe40000000000 */
[----:B----4-:R-:W-:Y:S01]  /*111d0*/  LOP3.LUT R10, R2, R10, RZ, 0x3c, !PT ;  /* 0x0000000a020a7212 */ /* 0x010fe200078e3cff */
[----:B------:R-:W-:Y:S06]  /*111e0*/  @!P1 BRA `(.L_x_472) ;  /* 0x0000000c005c9947 */ /* 0x000fec0003800000 */
[----:B-1----:R0:W5:Y:S01]  /*111f0*/  LDL R5, [R1] ;  /* 0x0000000001057983 */ /* 0x0021620000100800 */
[----:B------:R-:W-:Y:S02]  /*11200*/  ULDC.64 UR4, c[0x0][0x418] ;  /* 0x0001060000047ab9 */ /* 0x000fe40000000a00 */
[----:B------:R-:W-:-:S04]  /*11210*/  ISETP.NE.U32.AND P0, PT, RZ, UR4, PT ;  /* 0x00000004ff007c0c */ /* 0x000fc8000bf05070 */
[----:B------:R-:W-:-:S13]  /*11220*/  ISETP.NE.AND.EX P0, PT, RZ, UR5, PT, P0 ;  /* 0x00000005ff007c0c */ /* 0x000fda000bf05300 */
[----:B0-----:R-:W-:Y:S05]  /*11230*/  @!P0 BRA `(.L_x_473) ;  /* 0x0000000000508947 */ /* 0x001fea0003800000 */
[----:B------:R-:W2:Y:S01]  /*11240*/  LDL R11, [R1+0x1c] ;  /* 0x00001c00010b7983 */ /* 0x000ea20000100800 */
[----:B-----5:R-:W0:Y:S01]  /*11250*/  LDC R5, c[0x0][0x43c] ;  /* 0x00010f00ff057b82 */ /* 0x020e220000000800 */
[----:B------:R-:W-:Y:S02]  /*11260*/  ULDC.64 UR6, c[0x0][0x428] ;  /* 0x00010a0000067ab9 */ /* 0x000fe40000000a00 */
[----:B------:R-:W3:Y:S01]  /*11270*/  LDL R7, [R1+0xc] ;  /* 0x00000c0001077983 */ /* 0x000ee20000100800 */
        /* <DEDUP_REMOVED lines=8> */
[----:B------:R-:W-:Y:S01]  /*11300*/  SHF.R.S32.HI R3, RZ, 0x1f, R2 ;  /* 0x0000001fff037819 */ /* 0x000fe20000011402 */
[----:B--2---:R-:W-:-:S04]  /*11310*/  IMAD R4, R11, UR6, RZ ;  /* 0x000000060b047c24 */ /* 0x004fc8000f8e02ff */
[C---:B---3--:R-:W-:Y:S02]  /*11320*/  IMAD R4, R7.reuse, UR7, R4 ;  /* 0x0000000707047c24 */ /* 0x048fe4000f8e0204 */
[----:B------:R-:W-:-:S04]  /*11330*/  IMAD.WIDE.U32 R2, R7, UR6, R2 ;  /* 0x0000000607027c25 */ /* 0x000fc8000f8e0002 */
[----:B------:R-:W-:Y:S01]  /*11340*/  IMAD.IADD R3, R4, 0x1, R3 ;  /* 0x0000000104037824 */ /* 0x000fe200078e0203 */
[----:B------:R-:W-:-:S04]  /*11350*/  LEA R4, P0, R2, UR4, 0x2 ;  /* 0x0000000402047c11 */ /* 0x000fc8000f8010ff */
[----:B------:R-:W-:-:S06]  /*11360*/  LEA.HI.X R5, R2, UR5, R3, 0x2, P0 ;  /* 0x0000000502057c11 */ /* 0x000fcc00080f1403 */
[----:B------:R0:W5:Y:S03]  /*11370*/  LDG.E R5, desc[UR8][R4.64] ;  /* 0x0000000804057981 */ /* 0x000166000c1e1900 */
.L_x_473:
[----:B------:R-:W2:Y:S01]  /*11380*/  LDL R2, [R1+0x4] ;  /* 0x0000040001027983 */ /* 0x000ea20000100800 */
[----:B------:R-:W-:Y:S01]  /*11390*/  BSSY B3, `(.L_x_474) ;  /* 0x0000005000037945 */ /* 0x000fe20003800000 */
[----:B--2---:R-:W-:Y:S01]  /*113a0*/  IMAD R3, R8, 0x8, R2 ;  /* 0x0000000808037824 */ /* 0x004fe200078e0202 */
[----:B------:R-:W-:-:S04]  /*113b0*/  SHF.L.U32 R2, R10, 0x1f, RZ ;  /* 0x0000001f0a027819 */ /* 0x000fc800000006ff */
[----:B------:R-:W1:Y:S02]  /*113c0*/  SYNCS.PHASECHK.TRANS64.TRYWAIT P0, [R3+URZ+0x38840], R2 ;  /* 0x03884002030075a7 */ /* 0x000e64000800017f */
[----:B-1----:R-:W-:Y:S05]  /*113d0*/  @!P0 BRA `(.L_x_475) ;  /* 0x0000004c00988947 */ /* 0x002fea0003800000 */
.L_x_593:
[----:B------:R-:W-:Y:S05]  /*113e0*/  BSYNC B3 ;  /* 0x0000000000037941 */ /* 0x000fea0003800000 */
.L_x_474:
[----:B0-----:R-:W0:Y:S01]  /*113f0*/  S2R R4, SR_TID.X ;  /* 0x0000000000047919 */ /* 0x001e220000002100 */
[----:B------:R-:W-:Y:S01]  /*11400*/  BSSY B3, `(.L_x_476) ;  /* 0x000000b000037945 */ /* 0x000fe20003800000 */
[----:B0-----:R-:W-:-:S04]  /*11410*/  LOP3.LUT R4, R4, 0x7f, RZ, 0xc0, !PT ;  /* 0x0000007f04047812 */ /* 0x001fc800078ec0ff */
[----:B------:R-:W-:-:S13]  /*11420*/  ISETP.NE.AND P1, PT, R4, RZ, PT ;  /* 0x000000ff0400720c */ /* 0x000fda0003f25270 */
[----:B------:R-:W-:Y:S05]  /*11430*/  @P1 BRA `(.L_x_477) ;  /* 0x00000000001c1947 */ /* 0x000fea0003800000 */
[----:B------:R-:W0:Y:S01]  /*11440*/  S2R R4, SR_TID.X ;  /* 0x0000000000047919 */ /* 0x000e220000002100 */
[----:B-1----:R-:W-:-:S04]  /*11450*/  IMAD.MOV.U32 R2, RZ, RZ, 0xa000 ;  /* 0x0000a000ff027424 */ /* 0x002fc800078e00ff */
[----:B------:R2:W-:Y:S01]  /*11460*/  SYNCS.ARRIVE.TRANS64 RZ, [R3+URZ+0x38830], R2 ;  /* 0x0388300203ff79a7 */ /* 0x0005e2000800003f */
[----:B0-----:R-:W-:-:S04]  /*11470*/  LOP3.LUT R4, R4, 0x1f, RZ, 0xc0, !PT ;  /* 0x0000001f04047812 */ /* 0x001fc800078ec0ff */
[----:B------:R-:W-:-:S13]  /*11480*/  ISETP.NE.AND P0, PT, R4, RZ, PT ;  /* 0x000000ff0400720c */ /* 0x000fda0003f05270 */
[----:B--2---:R-:W-:Y:S05]  /*11490*/  @!P0 BRA `(.L_x_477) ;  /* 0x0000000000048947 */ /* 0x004fea0003800000 */
[----:B------:R-:W-:Y:S01]  /*114a0*/  BPT.TRAP 0x1 ;  /* 0x000000040000795c */ /* 0x000fe20000300000 */
.L_x_477:
[----:B------:R-:W-:Y:S05]  /*114b0*/  BSYNC B3 ;  /* 0x0000000000037941 */ /* 0x000fea0003800000 */
.L_x_476:
[----:B------:R-:W2:Y:S04]  /*114c0*/  LDL R4, [R1+0x4] ;  /* 0x0000040001047983 */ /* 0x000ea80000100800 */
[----:B-1----:R-:W3:Y:S01]  /*114d0*/  LDL R2, [R1+0x18] ;  /* 0x0000180001027983 */ /* 0x002ee20000100800 */
        /* <DEDUP_REMOVED lines=8> */
[----:B--2---:R-:W-:-:S02]  /*11560*/  IMAD R4, R8, 0xa000, R4 ;  /* 0x0000a00008047824 */ /* 0x004fc400078e0204 */
[----:B---3--:R-:W-:Y:S02]  /*11570*/  IMAD R2, R0, 0x50, R2 ;  /* 0x0000005000027824 */ /* 0x008fe400078e0202 */
[----:B------:R-:W-:-:S08]  /*11580*/  VIADD R7, R4, 0x24400 ;  /* 0x0002440004077836 */ /* 0x000fd00000000000 */
.L_x_478:
        /* <DEDUP_REMOVED lines=16> */
.L_x_479:
        /* <DEDUP_REMOVED lines=16> */
.L_x_480:
        /* <DEDUP_REMOVED lines=16> */
.L_x_481:
        /* <DEDUP_REMOVED lines=10> */
[----:B------:R-:W2:Y:S04]  /*11930*/  LDL.LU R12, [R1+0x10] ;  /* 0x00001000010c7983 */ /* 0x000ea80000300800 */
[----:B------:R-:W3:Y:S01]  /*11940*/  LDL R7, [R1+0x8] ;  /* 0x0000080001077983 */ /* 0x000ee20000100800 */
[----:B------:R-:W-:Y:S01]  /*11950*/  BSSY B3, `(.L_x_482) ;  /* 0x0000005000037945 */ /* 0x000fe20003800000 */
[----:B--2---:R-:W-:Y:S01]  /*11960*/  SHF.L.U32 R2, R12, 0x1f, RZ ;  /* 0x0000001f0c027819 */ /* 0x004fe200000006ff */
[----:B---3--:R-:W-:-:S04]  /*11970*/  IMAD R3, R7, 0x8, R6 ;  /* 0x0000000807037824 */ /* 0x008fc800078e0206 */
[----:B------:R-:W0:Y:S02]  /*11980*/  SYNCS.PHASECHK.TRANS64.TRYWAIT P0, [R3+URZ+0x60], R2 ;  /* 0x00006002030075a7 */ /* 0x000e24000800017f */
[----:B0-----:R-:W-:Y:S05]  /*11990*/  @!P0 BRA `(.L_x_483) ;  /* 0x00000048003c8947 */ /* 0x001fea0003800000 */
.L_x_594:
[----:B------:R-:W-:Y:S05]  /*119a0*/  BSYNC B3 ;  /* 0x0000000000037941 */ /* 0x000fea0003800000 */
.L_x_482:
[----:B------:R-:W-:Y:S01]  /*119b0*/  BSSY B3, `(.L_x_484) ;  /* 0x000000e000037945 */ /* 0x000fe20003800000 */
[----:B------:R-:W-:Y:S02]  /*119c0*/  IMAD.MOV.U32 R12, RZ, RZ, 0x0 ;  /* 0x00000000ff0c7424 */ /* 0x000fe400078e00ff */
[----:B------:R-:W-:Y:S01]  /*119d0*/  IMAD.MOV.U32 R13, RZ, RZ, 0x14f00000 ;  /* 0x14f00000ff0d7424 */ /* 0x000fe200078e00ff */
[----:B------:R-:W-:Y:S06]  /*119e0*/  @P1 BRA `(.L_x_485) ;  /* 0x0000000000281947 */ /* 0x000fec0003800000 */
[----:B0-----:R-:W2:Y:S04]  /*119f0*/  LDL R3, [R1+0x4] ;  /* 0x0000040001037983 */ /* 0x001ea80000100800 */
[----:B------:R-:W2:Y:S01]  /*11a00*/  LDL R7, [R1+0x8] ;  /* 0x0000080001077983 */ /* 0x000ea20000100800 */
[----:B------:R-:W0:Y:S02]  /*11a10*/  S2R R4, SR_TID.X ;  /* 0x0000000000047919 */ /* 0x000e240000002100 */
[----:B0-----:R-:W-:-:S04]  /*11a20*/  LOP3.LUT R4, R4, 0x1f, RZ, 0xc0, !PT ;  /* 0x0000001f04047812 */ /* 0x001fc800078ec0ff */
[----:B------:R-:W-:Y:S01]  /*11a30*/  ISETP.NE.AND P0, PT, R4, RZ, PT ;  /* 0x000000ff0400720c */ /* 0x000fe20003f05270 */
[----:B--2---:R-:W-:Y:S02]  /*11a40*/  IMAD R2, R7, 0x8, R3 ;  /* 0x0000000807027824 */ /* 0x004fe400078e0203 */
[----:B------:R-:W-:-:S04]  /*11a50*/  IMAD.MOV.U32 R3, RZ, RZ, 0xa000 ;  /* 0x0000a000ff037424 */ /* 0x000fc800078e00ff */
[----:B------:R1:W-:Y:S06]  /*11a60*/  SYNCS.ARRIVE.TRANS64 RZ, [R2+URZ+0x38850], R3 ;  /* 0x0388500302ff79a7 */ /* 0x0003ec000800003f */
[----:B------:R-:W-:Y:S05]  /*11a70*/  @!P0 BRA `(.L_x_485) ;  /* 0x0000000000048947 */ /* 0x000fea0003800000 */
[----:B------:R-:W-:Y:S01]  /*11a80*/  BPT.TRAP 0x1 ;  /* 0x000000040000795c */ /* 0x000fe20000300000 */
.L_x_485:
[----:B------:R-:W-:Y:S05]  /*11a90*/  BSYNC B3 ;  /* 0x0000000000037941 */ /* 0x000fea0003800000 */
.L_x_484:
[----:B01----:R-:W2:Y:S01]  /*11aa0*/  LDL.LU R2, [R1+0x8] ;  /* 0x0000080001027983 */ /* 0x003ea20000300800 */
[----:B------:R-:W-:-:S03]  /*11ab0*/  R2UR UR10, R11 ;  /* 0x000000000b0a72ca */ /* 0x000fc600000e0000 */
[----:B------:R-:W3:Y:S04]  /*11ac0*/  LDL R7, [R1+0x18] ;  /* 0x0000180001077983 */ /* 0x000ee80000100800 */
[----:B------:R-:W3:Y:S04]  /*11ad0*/  LDL.LU R4, [R1+0x14] ;  /* 0x0000140001047983 */ /* 0x000ee80000300800 */
[----:B------:R-:W2:Y:S01]  /*11ae0*/  LDL R11, [R1+0x4] ;  /* 0x00000400010b7983 */ /* 0x000ea20000100800 */
[----:B------:R-:W-:Y:S01]  /*11af0*/  R2UR UR6, R12 ;  /* 0x000000000c0672ca */ /* 0x000fe200000e0000 */
[----:B------:R-:W-:Y:S01]  /*11b00*/  UIADD3 UR4, UP0, UR36, 0x470, URZ ;  /* 0x0000047024047890 */ /* 0x000fe2000ff1e03f */
[----:B------:R-:W-:-:S02]  /*11b10*/  R2UR UR7, R13 ;  /* 0x000000000d0772ca */ /* 0x000fc400000e0000 */
[----:B------:R-:W-:Y:S01]  /*11b20*/  PLOP3.LUT P0, PT, PT, PT, PT, 0x80, 0x0 ;  /* 0x000000000000781c */ /* 0x000fe20003f0f070 */
[----:B------:R-:W-:Y:S01]  /*11b30*/  UIADD3.X UR5, URZ, UR37, URZ, UP0, !UPT ;  /* 0x000000253f057290 */ /* 0x000fe200087fe43f */
[----:B---3--:R-:W-:Y:S01]  /*11b40*/  IMAD R4, R4, 0x50, R7 ;  /* 0x0000005004047824 */ /* 0x008fe200078e0207 */
[C---:B--2---:R-:W-:Y:S01]  /*11b50*/  LEA R3, R2.reuse, R11, 0x3 ;  /* 0x0000000b02037211 */ /* 0x044fe200078e18ff */
[----:B------:R-:W-:-:S04]  /*11b60*/  IMAD R2, R2, 0xa000, R11 ;  /* 0x0000a00002027824 */ /* 0x000fc800078e020b */
[----:B------:R-:W-:Y:S02]  /*11b70*/  VIADD R3, R3, 0x38850 ;  /* 0x0003885003037836 */ /* 0x000fe40000000000 */
[----:B------:R-:W-:-:S07]  /*11b80*/  VIADD R7, R2, 0x400 ;  /* 0x0000040002077836 */ /* 0x000fce0000000000 */
.L_x_486:
[----:B------:R-:W2:Y:S01]  /*11b90*/  LDL R11, [R1] ;  /* 0x00000000010b7983 */ /* 0x000ea20000100800 */
[----:B------:R-:W-:-:S13]  /*11ba0*/  @P0 ELECT P1, URZ, PT ;  /* 0x00000000003f082f */ /* 0x000fda0003820000 */
[----:B------:R-:W-:Y:S02]  /*11bb0*/  @P1 R2UR UR12, R18 ;  /* 0x00000000120c12ca */ /* 0x000fe400000e0000 */
[----:B------:R-:W-:Y:S02]  /*11bc0*/  @P1 R2UR UR11, R4 ;  /* 0x00000000040b12ca */ /* 0x000fe400000e0000 */
[----:B------:R-:W-:Y:S02]  /*11bd0*/  @P1 R2UR UR9, R3 ;  /* 0x00000000030912ca */ /* 0x000fe400000e0000 */
[----:B------:R-:W-:Y:S02]  /*11be0*/  @P1 R2UR UR8, R7 ;  /* 0x00000000070812ca */ /* 0x000fe400000e0000 */
[----:B------:R-:W-:Y:S02]  /*11bf0*/  @P1 PLOP3.LUT P0, PT, P1, PT, PT, 0x8, 0x0 ;  /* 0x000000000000181c */ /* 0x000fe40000f0e170 */
[----:B--2---:R-:W-:-:S02]  /*11c00*/  @P1 R2UR UR13, R11 ;  /* 0x000000000b0d12ca */ /* 0x004fc400000e0000 */
[----:B------:R-:W-:-:S11]  /*11c10*/  PLOP3.LUT P1, PT, PT, PT, PT, 0x8, 0x0 ;  /* 0x000000000000781c */ /* 0x000fd60003f2e170 */
[----:B------:R0:W-:Y:S02]  /*11c20*/  UTMALDG.4D [UR8], [UR4], desc[UR6] ;  /* 0x00000608040075b4 */ /* 0x0001e40008019000 */
[----:B0-----:R-:W-:Y:S05]  /*11c30*/  @P0 BRA.U.ANY `(.L_x_486) ;  /* 0xfffffffd00d40947 */ /* 0x001fea000393ffff */
[----:B------:R-:W-:Y:S01]  /*11c40*/  R2UR UR10, R17 ;  /* 0x00000000110a72ca */ /* 0x000fe200000e0000 */
[----:B------:R-:W-:Y:S01]  /*11c50*/  VIADD R7, R2, 0x2c00 ;  /* 0x00002c0002077836 */ /* 0x000fe20000000000 */
[----:B------:R-:W-:Y:S02]  /*11c60*/  R2UR UR6, R12 ;  /* 0x000000000c0672ca */ /* 0x000fe400000e0000 */
[----:B------:R-:W-:Y:S02]  /*11c70*/  R2UR UR7, R13 ;  /* 0x000000000d0772ca */ /* 0x000fe400000e0000 */
[----:B------:R-:W-:-:S13]  /*11c80*/  PLOP3.LUT P0, PT, PT, PT, PT, 0x80, 0x0 ;  /* 0x000000000000781c */ /* 0x000fda0003f0f070 */
.L_x_487:
        /* <DEDUP_REMOVED lines=16> */
.L_x_488:
        /* <DEDUP_REMOVED lines=16> */
.L_x_489:
        /* <DEDUP_REMOVED lines=11> */
[----:B------:R0:W-:Y:S04]  /*11f40*/  STL [R1], R5 ;  /* 0x0000000501007387 */ /* 0x0001e80000100800 */
[----:B------:R0:W-:Y:S02]  /*11f50*/  STL [R1+0x14], R0 ;  /* 0x0000140001007387 */ /* 0x0001e40000100800 */
.L_x_472:
[----:B------:R-:W-:Y:S05]  /*11f60*/  BSYNC B1 ;  /* 0x0000000000017941 */ /* 0x000fea0003800000 */
.L_x_471:
[----:B0-----:R-:W2:Y:S04]  /*11f70*/  LDL.LU R0, [R1+0x30] ;  /* 0x0000300001007983 */ /* 0x001ea80000300800 */
[----:B------:R0:W-:Y:S04]  /*11f80*/  STL [R1+0x8], R8 ;  /* 0x0000080801007387 */ /* 0x0001e80000100800 */
[----:B------:R0:W-:Y:S02]  /*11f90*/  STL [R1+0x10], R10 ;  /* 0x0000100a01007387 */ /* 0x0001e40000100800 */
[----:B0-2---:R-:W-:-:S07]  /*11fa0*/  VIADD R0, R0, 0xfffffffd ;  /* 0xfffffffd00007836 */ /* 0x005fce0000000000 */
.L_x_470:
[----:B------:R-:W-:Y:S05]  /*11fb0*/  BSYNC B2 ;  /* 0x0000000000027941 */ /* 0x000fea0003800000 */
.L_x_469:
[----:B------:R-:W2:Y:S01]  /*11fc0*/  LDL.LU R2, [R1+0x2c] ;  /* 0x00002c0001027983 */ /* 0x000ea20000300800 */
[----:B------:R-:W-:-:S05]  /*11fd0*/  IMAD.MOV R9, RZ, RZ, -R9 ;  /* 0x000000ffff097224 */ /* 0x000fca00078e0a09 */
[----:B--2---:R-:W-:-:S13]  /*11fe0*/  ISETP.NE.AND P0, PT, R2, R9, PT ;  /* 0x000000090200720c */ /* 0x004fda0003f05270 */
[----:B------:R-:W-:Y:S05]  /*11ff0*/  @!P0 BRA `(.L_x_468) ;  /* 0x0000001c00088947 */ /* 0x000fea0003800000 */
[----:B------:R0:W5:Y:S02]  /*12000*/  LDL R8, [R1] ;  /* 0x0000000001087983 */ /* 0x0001640000100800 */
.L_x_528:
[----:B--2---:R-:W2:Y:S04]  /*12010*/  LDL R4, [R1+0x20] ;  /* 0x0000200001047983 */ /* 0x004ea80000100800 */
[----:B---3--:R-:W3:Y:S04]  /*12020*/  LDL R3, [R1+0x8] ;  /* 0x0000080001037983 */ /* 0x008ee80000100800 */
[----:B------:R-:W4:Y:S01]  /*12030*/  LDL R2, [R1+0x10] ;  /* 0x0000100001027983 */ /* 0x000f220000100800 */
[----:B------:R-:W-:Y:S05]  /*12040*/  YIELD ;  /* 0x0000000000007946 */ /* 0x000fea0003800000 */
[----:B------:R-:W-:Y:S01]  /*12050*/  BSSY B1, `(.L_x_490) ;  /* 0x00000db000017945 */ /* 0x000fe20003800000 */
[----:B--2---:R-:W-:Y:S01]  /*12060*/  ISETP.NE.AND P1, PT, R4, RZ, PT ;  /* 0x000000ff0400720c */ /* 0x004fe20003f25270 */
[----:B---3--:R-:W-:-:S05]  /*12070*/  VIADD R4, R3, 0x1 ;  /* 0x0000000103047836 */ /* 0x008fca0000000000 */
[----:B------:R-:W-:-:S04]  /*12080*/  ISETP.NE.AND P0, PT, R4, 0x2, PT ;  /* 0x000000020400780c */ /* 0x000fc80003f05270 */
[----:B-1----:R-:W-:Y:S02]  /*12090*/  SEL R5, RZ, 0x1, P0 ;  /* 0x00000001ff057807 */ /* 0x002fe40000000000 */
[----:B------:R-:W-:Y:S02]  /*120a0*/  SEL R4, R4, RZ, P0 ;  /* 0x000000ff04047207 */ /* 0x000fe40000000000 */
[----:B----4-:R-:W-:Y:S01]  /*120b0*/  LOP3.LUT R5, R2, R5, RZ, 0x3c, !PT ;  /* 0x0000000502057212 */ /* 0x010fe200078e3cff */
[----:B------:R-:W-:Y:S06]  /*120c0*/  @!P1 BRA `(.L_x_491) ;  /* 0x0000000c004c9947 */ /* 0x000fec0003800000 */
[----:B------:R-:W-:Y:S01]  /*120d0*/  ULDC.64 UR4, c[0x0][0x418] ;  /* 0x0001060000047ab9 */ /* 0x000fe20000000a00 */
[----:B------:R-:W-:Y:S01]  /*120e0*/  IMAD.MOV.U32 R7, RZ, RZ, R0 ;  /* 0x000000ffff077224 */ /* 0x000fe200078e0000 */
[----:B------:R-:W-:-:S04]  /*120f0*/  ISETP.NE.U32.AND P0, PT, RZ, UR4, PT ;  /* 0x00000004ff007c0c */ /* 0x000fc8000bf05070 */
[----:B------:R-:W-:-:S13]  /*12100*/  ISETP.NE.AND.EX P0, PT, RZ, UR5, PT, P0 ;  /* 0x00000005ff007c0c */ /* 0x000fda000bf05300 */
[----:B------:R-:W-:Y:S05]  /*12110*/  @!P0 BRA `(.L_x_492) ;  /* 0x0000000000508947 */ /* 0x000fea0003800000 */
[----:B------:R-:W2:Y:S01]  /*12120*/  LDL R10, [R1+0x1c] ;  /* 0x00001c00010a7983 */ /* 0x000ea20000100800 */
[----:B-----5:R-:W1:Y:S01]  /*12130*/  LDC R8, c[0x0][0x43c] ;  /* 0x00010f00ff087b82 */ /* 0x020e620000000800 */
[----:B------:R-:W-:Y:S02]  /*12140*/  ULDC.64 UR6, c[0x0][0x428] ;  /* 0x00010a0000067ab9 */ /* 0x000fe40000000a00 */
[----:B------:R-:W3:Y:S01]  /*12150*/  LDL R9, [R1+0xc] ;  /* 0x00000c0001097983 */ /* 0x000ee20000100800 */
[----:B------:R-:W-:Y:S01]  /*12160*/  ULDC.64 UR8, c[0x0][0x208] ;  /* 0x0000820000087ab9 */ /* 0x000fe20000000a00 */
[----:B-1----:R-:W-:-:S13]  /*12170*/  ISETP.NE.AND P0, PT, R8, 0x1, PT ;  /* 0x000000010800780c */ /* 0x002fda0003f05270 */
[----:B------:R-:W1:Y:S02]  /*12180*/  @P0 LDC.64 R2, c[0x0][0x440] ;  /* 0x00011000ff020b82 */ /* 0x000e640000000a00 */
[----:B-1----:R-:W-:-:S04]  /*12190*/  @P0 IMAD.HI.U32 R7, R0, R2, RZ ;  /* 0x0000000200070227 */ /* 0x002fc800078e00ff */
[----:B------:R-:W-:Y:S01]  /*121a0*/  IMAD.MOV.U32 R2, RZ, RZ, R0 ;  /* 0x000000ffff027224 */ /* 0x000fe200078e0000 */
[----:B------:R-:W-:-:S04]  /*121b0*/  @P0 SHF.R.U32.HI R2, RZ, R3, R7 ;  /* 0x00000003ff020219 */ /* 0x000fc80000011607 */
[--C-:B------:R-:W-:Y:S01]  /*121c0*/  SHF.R.S32.HI R3, RZ, 0x1f, R2.reuse ;  /* 0x0000001fff037819 */ /* 0x100fe20000011402 */
[----:B------:R-:W-:-:S04]  /*121d0*/  IMAD.MOV R7, RZ, RZ, -R2 ;  /* 0x000000ffff077224 */ /* 0x000fc800078e0a02 */
[----:B------:R-:W-:Y:S02]  /*121e0*/  IMAD R7, R8, R7, R0 ;  /* 0x0000000708077224 */ /* 0x000fe400078e0200 */
[----:B--2---:R-:W-:-:S04]  /*121f0*/  IMAD R8, R10, UR6, RZ ;  /* 0x000000060a087c24 */ /* 0x004fc8000f8e02ff */
[C---:B---3--:R-:W-:Y:S02]  /*12200*/  IMAD R8, R9.reuse, UR7, R8 ;  /* 0x0000000709087c24 */ /* 0x048fe4000f8e0208 */
[----:B------:R-:W-:-:S04]  /*12210*/  IMAD.WIDE.U32 R2, R9, UR6, R2 ;  /* 0x0000000609027c25 */ /* 0x000fc8000f8e0002 */
[----:B------:R-:W-:Y:S01]  /*12220*/  IMAD.IADD R3, R8, 0x1, R3 ;  /* 0x0000000108037824 */ /* 0x000fe200078e0203 */
[----:B------:R-:W-:-:S04]  /*12230*/  LEA R8, P0, R2, UR4, 0x2 ;  /* 0x0000000402087c11 */ /* 0x000fc8000f8010ff */
[----:B------:R-:W-:-:S05]  /*12240*/  LEA.HI.X R9, R2, UR5, R3, 0x2, P0 ;  /* 0x0000000502097c11 */ /* 0x000fca00080f1403 */
[----:B------:R1:W5:Y:S04]  /*12250*/  LDG.E R8, desc[UR8][R8.64] ;  /* 0x0000000808087981 */ /* 0x000368000c1e1900 */
.L_x_492:
[----:B------:R-:W2:Y:S01]  /*12260*/  LDL R2, [R1+0x4] ;  /* 0x0000040001027983 */ /* 0x000ea20000100800 */
[----:B------:R-:W-:Y:S01]  /*12270*/  BSSY B2, `(.L_x_493) ;  /* 0x0000005000027945 */ /* 0x000fe20003800000 */
[----:B--2---:R-:W-:Y:S01]  /*12280*/  IMAD R3, R4, 0x8, R2 ;  /* 0x0000000804037824 */ /* 0x004fe200078e0202 */
[----:B------:R-:W-:-:S04]  /*12290*/  SHF.L.U32 R2, R5, 0x1f, RZ ;  /* 0x0000001f05027819 */ /* 0x000fc800000006ff */
[----:B------:R-:W2:Y:S02]  /*122a0*/  SYNCS.PHASECHK.TRANS64.TRYWAIT P0, [R3+URZ+0x38840], R2 ;  /* 0x03884002030075a7 */ /* 0x000ea4000800017f */
[----:B--2---:R-:W-:Y:S05]  /*122b0*/  @!P0 BRA `(.L_x_494) ;  /* 0x0000004000088947 */ /* 0x004fea0003800000 */
.L_x_595:
[----:B------:R-:W-:Y:S05]  /*122c0*/  BSYNC B2 ;  /* 0x0000000000027941 */ /* 0x000fea0003800000 */
.L_x_493:
        /* <DEDUP_REMOVED lines=12> */
.L_x_496:
[----:B------:R-:W-:Y:S05]  /*12390*/  BSYNC B2 ;  /* 0x0000000000027941 */ /* 0x000fea0003800000 */
.L_x_495:
[----:B------:R-:W3:Y:S04]  /*123a0*/  LDL R9, [R1+0x4] ;  /* 0x0000040001097983 */ /* 0x000ee80000100800 */
[----:B--2---:R-:W2:Y:S01]  /*123b0*/  LDL R2, [R1+0x18] ;  /* 0x0000180001027983 */ /* 0x004ea20000100800 */
        /* <DEDUP_REMOVED lines=8> */
[----:B---3--:R-:W-:-:S02]  /*12440*/  IMAD R9, R4, 0xa000, R9 ;  /* 0x0000a00004097824 */ /* 0x008fc400078e0209 */
[----:B--2---:R-:W-:Y:S02]  /*12450*/  IMAD R2, R7, 0x50, R2 ;  /* 0x0000005007027824 */ /* 0x004fe400078e0202 */
[----:B------:R-:W-:-:S08]  /*12460*/  VIADD R10, R9, 0x24400 ;  /* 0x00024400090a7836 */ /* 0x000fd00000000000 */
.L_x_497:
        /* <DEDUP_REMOVED lines=9> */
[----:B-1----:R-:W-:Y:S05]  /*12500*/  @P0 BRA.U.ANY `(.L_x_497) ;  /* 0xfffffffd00d80947 */ /* 0x002fea000393ffff */
[----:B------:R-:W-:Y:S01]  /*12510*/  IMAD.MOV.U32 R17, RZ, RZ, 0x40 ;  /* 0x00000040ff117424 */ /* 0x000fe200078e00ff */
[----:B------:R-:W-:Y:S01]  /*12520*/  PLOP3.LUT P0, PT, PT, PT, PT, 0x80, 0x0 ;  /* 0x000000000000781c */ /* 0x000fe20003f0f070 */
[----:B------:R-:W-:Y:S01]  /*12530*/  VIADD R10, R9, 0x26c00 ;  /* 0x00026c00090a7836 */ /* 0x000fe20000000000 */
[----:B------:R-:W-:Y:S01]  /*12540*/  UMOV UR6, 0x0 ;  /* 0x0000000000067882 */ /* 0x000fe20000000000 */
[----:B------:R-:W-:Y:S01]  /*12550*/  UMOV UR7, 0x14f00000 ;  /* 0x14f0000000077882 */ /* 0x000fe20000000000 */
[----:B------:R-:W-:-:S15]  /*12560*/  R2UR UR10, R17 ;  /* 0x00000000110a72ca */ /* 0x000fde00000e0000 */
.L_x_498:
        /* <DEDUP_REMOVED lines=16> */
.L_x_499:
        /* <DEDUP_REMOVED lines=16> */
.L_x_500:
        /* <DEDUP_REMOVED lines=10> */
[----:B------:R-:W2:Y:S04]  /*12810*/  LDL.LU R12, [R1+0x10] ;  /* 0x00001000010c7983 */ /* 0x000ea80000300800 */
[----:B------:R-:W3:Y:S01]  /*12820*/  LDL R10, [R1+0x8] ;  /* 0x00000800010a7983 */ /* 0x000ee20000100800 */
[----:B------:R-:W-:Y:S01]  /*12830*/  BSSY B2, `(.L_x_501) ;  /* 0x0000005000027945 */ /* 0x000fe20003800000 */
[----:B--2---:R-:W-:Y:S01]  /*12840*/  SHF.L.U32 R3, R12, 0x1f, RZ ;  /* 0x0000001f0c037819 */ /* 0x004fe200000006ff */
[----:B---3--:R-:W-:-:S04]  /*12850*/  IMAD R2, R10, 0x8, R6 ;  /* 0x000000080a027824 */ /* 0x008fc800078e0206 */
[----:B------:R-:W1:Y:S02]  /*12860*/  SYNCS.PHASECHK.TRANS64.TRYWAIT P0, [R2+URZ+0x60], R3 ;  /* 0x00006003020075a7 */ /* 0x000e64000800017f */
[----:B-1----:R-:W-:Y:S05]  /*12870*/  @!P0 BRA `(.L_x_502) ;  /* 0x0000003800ac8947 */ /* 0x002fea0003800000 */
.L_x_596:
[----:B------:R-:W-:Y:S05]  /*12880*/  BSYNC B2 ;  /* 0x0000000000027941 */ /* 0x000fea0003800000 */
.L_x_501:
[----:B------:R-:W-:Y:S01]  /*12890*/  BSSY B2, `(.L_x_503) ;  /* 0x000000b000027945 */ /* 0x000fe20003800000 */
[----:B------:R-:W-:Y:S02]  /*128a0*/  IMAD.MOV.U32 R12, RZ, RZ, 0x0 ;  /* 0x00000000ff0c7424 */ /* 0x000fe400078e00ff */
[----:B------:R-:W-:Y:S01]  /*128b0*/  IMAD.MOV.U32 R13, RZ, RZ, 0x14f00000 ;  /* 0x14f00000ff0d7424 */ /* 0x000fe200078e00ff */
[----:B------:R-:W-:Y:S06]  /*128c0*/  @P1 BRA `(.L_x_504) ;  /* 0x00000000001c1947 */ /* 0x000fec0003800000 */
[----:B------:R-:W2:Y:S01]  /*128d0*/  S2R R9, SR_TID.X ;  /* 0x0000000000097919 */ /* 0x000ea20000002100 */
[----:B-1----:R-:W-:-:S04]  /*128e0*/  IMAD.MOV.U32 R3, RZ, RZ, 0xa000 ;  /* 0x0000a000ff037424 */ /* 0x002fc800078e00ff */
[----:B------:R3:W-:Y:S01]  /*128f0*/  SYNCS.ARRIVE.TRANS64 RZ, [R2+URZ+0x50], R3 ;  /* 0x0000500302ff79a7 */ /* 0x0007e2000800003f */
[----:B--2---:R-:W-:-:S04]  /*12900*/  LOP3.LUT R9, R9, 0x1f, RZ, 0xc0, !PT ;  /* 0x0000001f09097812 */ /* 0x004fc800078ec0ff */
[----:B------:R-:W-:-:S13]  /*12910*/  ISETP.NE.AND P0, PT, R9, RZ, PT ;  /* 0x000000ff0900720c */ /* 0x000fda0003f05270 */
[----:B---3--:R-:W-:Y:S05]  /*12920*/  @!P0 BRA `(.L_x_504) ;  /* 0x0000000000048947 */ /* 0x008fea0003800000 */
[----:B------:R-:W-:Y:S01]  /*12930*/  BPT.TRAP 0x1 ;  /* 0x000000040000795c */ /* 0x000fe20000300000 */
.L_x_504:
[----:B------:R-:W-:Y:S05]  /*12940*/  BSYNC B2 ;  /* 0x0000000000027941 */ /* 0x000fea0003800000 */
.L_x_503:
[----:B-1----:R-:W2:Y:S01]  /*12950*/  LDL.LU R3, [R1+0x8] ;  /* 0x0000080001037983 */ /* 0x002ea20000300800 */
[----:B------:R-:W-:-:S03]  /*12960*/  R2UR UR10, R11 ;  /* 0x000000000b0a72ca */ /* 0x000fc600000e0000 */
[----:B------:R-:W3:Y:S04]  /*12970*/  LDL R10, [R1+0x18] ;  /* 0x00001800010a7983 */ /* 0x000ee80000100800 */
[----:B------:R-:W3:Y:S04]  /*12980*/  LDL.LU R9, [R1+0x14] ;  /* 0x0000140001097983 */ /* 0x000ee80000300800 */
[----:B------:R-:W2:Y:S01]  /*12990*/  LDL R11, [R1+0x4] ;  /* 0x00000400010b7983 */ /* 0x000ea20000100800 */
[----:B------:R-:W-:Y:S01]  /*129a0*/  R2UR UR6, R12 ;  /* 0x000000000c0672ca */ /* 0x000fe200000e0000 */
[----:B------:R-:W-:Y:S01]  /*129b0*/  UIADD3 UR4, UP0, UR36, 0x470, URZ ;  /* 0x0000047024047890 */ /* 0x000fe2000ff1e03f */
[----:B------:R-:W-:Y:S01]  /*129c0*/  R2UR UR7, R13 ;  /* 0x000000000d0772ca */ /* 0x000fe200000e0000 */
[----:B------:R-:W-:Y:S01]  /*129d0*/  VIADD R2, R2, 0x50 ;  /* 0x0000005002027836 */ /* 0x000fe20000000000 */
[----:B------:R-:W-:Y:S01]  /*129e0*/  PLOP3.LUT P0, PT, PT, PT, PT, 0x80, 0x0 ;  /* 0x000000000000781c */ /* 0x000fe20003f0f070 */
[----:B------:R-:W-:Y:S01]  /*129f0*/  UIADD3.X UR5, URZ, UR37, URZ, UP0, !UPT ;  /* 0x000000253f057290 */ /* 0x000fe200087fe43f */
[----:B---3--:R-:W-:-:S02]  /*12a00*/  IMAD R9, R9, 0x50, R10 ;  /* 0x0000005009097824 */ /* 0x008fc400078e020a */
[----:B--2---:R-:W-:-:S04]  /*12a10*/  IMAD R3, R3, 0xa000, R11 ;  /* 0x0000a00003037824 */ /* 0x004fc800078e020b */
[----:B------:R-:W-:-:S07]  /*12a20*/  VIADD R10, R3, 0x400 ;  /* 0x00000400030a7836 */ /* 0x000fce0000000000 */
.L_x_505:
        /* <DEDUP_REMOVED lines=10> */
[----:B-1----:R-:W-:Y:S05]  /*12ad0*/  @P0 BRA.U.ANY `(.L_x_505) ;  /* 0xfffffffd00d40947 */ /* 0x002fea000393ffff */
[----:B------:R-:W-:Y:S01]  /*12ae0*/  R2UR UR10, R17 ;  /* 0x00000000110a72ca */ /* 0x000fe200000e0000 */
[----:B------:R-:W-:Y:S01]  /*12af0*/  VIADD R10, R3, 0x2c00 ;  /* 0x00002c00030a7836 */ /* 0x000fe20000000000 */
[----:B------:R-:W-:Y:S02]  /*12b00*/  R2UR UR6, R12 ;  /* 0x000000000c0672ca */ /* 0x000fe400000e0000 */
[----:B------:R-:W-:Y:S02]  /*12b10*/  R2UR UR7, R13 ;  /* 0x000000000d0772ca */ /* 0x000fe400000e0000 */
[----:B------:R-:W-:-:S13]  /*12b20*/  PLOP3.LUT P0, PT, PT, PT, PT, 0x80, 0x0 ;  /* 0x000000000000781c */ /* 0x000fda0003f0f070 */
.L_x_506:
        /* <DEDUP_REMOVED lines=16> */
.L_x_507:
        /* <DEDUP_REMOVED lines=16> */
.L_x_508:
        /* <DEDUP_REMOVED lines=11> */
[----:B------:R1:W-:Y:S04]  /*12de0*/  STL [R1+0x14], R7 ;  /* 0x0000140701007387 */ /* 0x0003e80000100800 */
[----:B------:R1:W-:Y:S02]  /*12df0*/  STL [R1], R8 ;  /* 0x0000000801007387 */ /* 0x0003e40000100800 */
.L_x_491:
[----:B------:R-:W-:Y:S05]  /*12e00*/  BSYNC B1 ;  /* 0x0000000000017941 */ /* 0x000fea0003800000 */
.L_x_490:
        /* <DEDUP_REMOVED lines=8> */
[----:B------:R2:W-:Y:S04]  /*12e90*/  STL [R1+0x10], R10 ;  /* 0x0000100a01007387 */ /* 0x0005e80000100800 */
[----:B------:R2:W-:Y:S01]  /*12ea0*/  STL [R1+0x8], R11 ;  /* 0x0000080b01007387 */ /* 0x0005e20000100800 */
[----:B------:R-:W-:Y:S05]  /*12eb0*/  @!P1 BRA `(.L_x_510) ;  /* 0x0000000c00489947 */ /* 0x000fea0003800000 */
[----:B------:R-:W-:Y:S01]  /*12ec0*/  ULDC.64 UR4, c[0x0][0x418] ;  /* 0x0001060000047ab9 */ /* 0x000fe20000000a00 */
[----:B-1----:R-:W-:Y:S01]  /*12ed0*/  VIADD R7, R0, 0xffffffff ;  /* 0xffffffff00077836 */ /* 0x002fe20000000000 */
[----:B------:R-:W-:-:S04]  /*12ee0*/  ISETP.NE.U32.AND P0, PT, RZ, UR4, PT ;  /* 0x00000004ff007c0c */ /* 0x000fc8000bf05070 */
[----:B------:R-:W-:-:S13]  /*12ef0*/  ISETP.NE.AND.EX P0, PT, RZ, UR5, PT, P0 ;  /* 0x00000005ff007c0c */ /* 0x000fda000bf05300 */
[----:B------:R-:W-:Y:S05]  /*12f00*/  @!P0 BRA `(.L_x_511) ;  /* 0x0000000000508947 */ /* 0x000fea0003800000 */
[----:B------:R-:W3:Y:S01]  /*12f10*/  LDL R13, [R1+0x1c] ;  /* 0x00001c00010d7983 */ /* 0x000ee20000100800 */
[----:B------:R-:W1:Y:S01]  /*12f20*/  LDC R9, c[0x0][0x43c] ;  /* 0x00010f00ff097b82 */ /* 0x000e620000000800 */
[----:B------:R-:W-:Y:S02]  /*12f30*/  ULDC.64 UR6, c[0x0][0x428] ;  /* 0x00010a0000067ab9 */ /* 0x000fe40000000a00 */
[----:B------:R-:W4:Y:S01]  /*12f40*/  LDL R12, [R1+0xc] ;  /* 0x00000c00010c7983 */ /* 0x000f220000100800 */
[----:B------:R-:W-:Y:S01]  /*12f50*/  ULDC.64 UR8, c[0x0][0x208] ;  /* 0x0000820000087ab9 */ /* 0x000fe20000000a00 */
[----:B-1----:R-:W-:-:S13]  /*12f60*/  ISETP.NE.AND P0, PT, R9, 0x1, PT ;  /* 0x000000010900780c */ /* 0x002fda0003f05270 */
[----:B------:R-:W1:Y:S02]  /*12f70*/  @P0 LDC.64 R2, c[0x0][0x440] ;  /* 0x00011000ff020b82 */ /* 0x000e640000000a00 */
[----:B-1---5:R-:W-:Y:S01]  /*12f80*/  @P0 IMAD.HI.U32 R8, R7, R2, RZ ;  /* 0x0000000207080227 */ /* 0x022fe200078e00ff */
[----:B------:R-:W-:-:S04]  /*12f90*/  MOV R2, R7 ;  /* 0x0000000700027202 */ /* 0x000fc80000000f00 */
[----:B------:R-:W-:-:S05]  /*12fa0*/  @P0 SHF.R.U32.HI R2, RZ, R3, R8 ;  /* 0x00000003ff020219 */ /* 0x000fca0000011608 */
[----:B------:R-:W-:-:S04]  /*12fb0*/  IMAD.MOV R3, RZ, RZ, -R2 ;  /* 0x000000ffff037224 */ /* 0x000fc800078e0a02 */
[----:B------:R-:W-:Y:S01]  /*12fc0*/  IMAD R7, R9, R3, R7 ;  /* 0x0000000309077224 */ /* 0x000fe200078e0207 */
[----:B------:R-:W-:Y:S01]  /*12fd0*/  SHF.R.S32.HI R3, RZ, 0x1f, R2 ;  /* 0x0000001fff037819 */ /* 0x000fe20000011402 */
[----:B---3--:R-:W-:-:S04]  /*12fe0*/  IMAD R8, R13, UR6, RZ ;  /* 0x000000060d087c24 */ /* 0x008fc8000f8e02ff */
[C---:B----4-:R-:W-:Y:S02]  /*12ff0*/  IMAD R8, R12.reuse, UR7, R8 ;  /* 0x000000070c087c24 */ /* 0x050fe4000f8e0208 */
[----:B------:R-:W-:-:S04]  /*13000*/  IMAD.WIDE.U32 R2, R12, UR6, R2 ;  /* 0x000000060c027c25 */ /* 0x000fc8000f8e0002 */
[----:B------:R-:W-:Y:S01]  /*13010*/  IMAD.IADD R3, R8, 0x1, R3 ;  /* 0x0000000108037824 */ /* 0x000fe200078e0203 */
[----:B------:R-:W-:-:S04]  /*13020*/  LEA R8, P0, R2, UR4, 0x2 ;  /* 0x0000000402087c11 */ /* 0x000fc8000f8010ff */
[----:B------:R-:W-:-:S05]  /*13030*/  LEA.HI.X R9, R2, UR5, R3, 0x2, P0 ;  /* 0x0000000502097c11 */ /* 0x000fca00080f1403 */
[----:B------:R1:W5:Y:S04]  /*13040*/  LDG.E R8, desc[UR8][R8.64] ;  /* 0x0000000808087981 */ /* 0x000368000c1e1900 */
.L_x_511:
[----:B------:R-:W3:Y:S01]  /*13050*/  LDL R2, [R1+0x4] ;  /* 0x0000040001027983 */ /* 0x000ee20000100800 */
[----:B------:R-:W-:Y:S01]  /*13060*/  SHF.L.U32 R3, R10, 0x1f, RZ ;  /* 0x0000001f0a037819 */ /* 0x000fe200000006ff */
[----:B------:R-:W-:Y:S01]  /*13070*/  BSSY B2, `(.L_x_512) ;  /* 0x0000004000027945 */ /* 0x000fe20003800000 */
[----:B---3--:R-:W-:-:S04]  /*13080*/  IMAD R2, R11, 0x8, R2 ;  /* 0x000000080b027824 */ /* 0x008fc800078e0202 */
[----:B------:R-:W3:Y:S02]  /*13090*/  SYNCS.PHASECHK.TRANS64.TRYWAIT P0, [R2+URZ+0x38840], R3 ;  /* 0x03884003020075a7 */ /* 0x000ee4000800017f */
[----:B---3--:R-:W-:Y:S05]  /*130a0*/  @!P0 BRA `(.L_x_513) ;  /* 0x0000003000b48947 */ /* 0x008fea0003800000 */
.L_x_597:
[----:B------:R-:W-:Y:S05]  /*130b0*/  BSYNC B2 ;  /* 0x0000000000027941 */ /* 0x000fea0003800000 */
.L_x_512:
[----:B-1----:R-:W1:Y:S01]  /*130c0*/  S2R R9, SR_TID.X ;  /* 0x0000000000097919 */ /* 0x002e620000002100 */
[----:B------:R-:W-:Y:S01]  /*130d0*/  BSSY B2, `(.L_x_514) ;  /* 0x000000b000027945 */ /* 0x000fe20003800000 */
[----:B-1----:R-:W-:-:S04]  /*130e0*/  LOP3.LUT R9, R9, 0x7f, RZ, 0xc0, !PT ;  /* 0x0000007f09097812 */ /* 0x002fc800078ec0ff */
[----:B------:R-:W-:-:S13]  /*130f0*/  ISETP.NE.AND P1, PT, R9, RZ, PT ;  /* 0x000000ff0900720c */ /* 0x000fda0003f25270 */
[----:B------:R-:W-:Y:S05]  /*13100*/  @P1 BRA `(.L_x_515) ;  /* 0x00000000001c1947 */ /* 0x000fea0003800000 */
[----:B------:R-:W1:Y:S01]  /*13110*/  S2R R9, SR_TID.X ;  /* 0x0000000000097919 */ /* 0x000e620000002100 */
[----:B---3--:R-:W-:-:S04]  /*13120*/  IMAD.MOV.U32 R3, RZ, RZ, 0xa000 ;  /* 0x0000a000ff037424 */ /* 0x008fc800078e00ff */
[----:B------:R4:W-:Y:S01]  /*13130*/  SYNCS.ARRIVE.TRANS64 RZ, [R2+URZ+0x38830], R3 ;  /* 0x0388300302ff79a7 */ /* 0x0009e2000800003f */
[----:B-1----:R-:W-:-:S04]  /*13140*/  LOP3.LUT R9, R9, 0x1f, RZ, 0xc0, !PT ;  /* 0x0000001f09097812 */ /* 0x002fc800078ec0ff */
[----:B------:R-:W-:-:S13]  /*13150*/  ISETP.NE.AND P0, PT, R9, RZ, PT ;  /* 0x000000ff0900720c */ /* 0x000fda0003f05270 */
[----:B----4-:R-:W-:Y:S05]  /*13160*/  @!P0 BRA `(.L_x_515) ;  /* 0x0000000000048947 */ /* 0x010fea0003800000 */
[----:B------:R-:W-:Y:S01]  /*13170*/  BPT.TRAP 0x1 ;  /* 0x000000040000795c */ /* 0x000fe20000300000 */
.L_x_515:
[----:B------:R-:W-:Y:S05]  /*13180*/  BSYNC B2 ;  /* 0x0000000000027941 */ /* 0x000fea0003800000 */
.L_x_514:
[----:B------:R-:W4:Y:S04]  /*13190*/  LDL R9, [R1+0x8] ;  /* 0x0000080001097983 */ /* 0x000f280000100800 */
[----:B--2---:R-:W2:Y:S04]  /*131a0*/  LDL R10, [R1+0x4] ;  /* 0x00000400010a7983 */ /* 0x004ea80000100800 */
[----:B---3--:R-:W3:Y:S01]  /*131b0*/  LDL R2, [R1+0x18] ;  /* 0x0000180001027983 */ /* 0x008ee20000100800 */
[----:B------:R-:W-:-:S05]  /*131c0*/  IMAD.MOV.U32 R12, RZ, RZ, RZ ;  /* 0x000000ffff0c7224 */ /* 0x000fca00078e00ff */
[----:B------:R-:W-:Y:S01]  /*131d0*/  R2UR UR10, R12 ;  /* 0x000000000c0a72ca */ /* 0x000fe200000e0000 */
[----:B------:R-:W-:Y:S01]  /*131e0*/  UIADD3 UR4, UP0, UR36, 0x370, URZ ;  /* 0x0000037024047890 */ /* 0x000fe2000ff1e03f */
[----:B------:R-:W-:Y:S01]  /*131f0*/  PLOP3.LUT P0, PT, PT, PT, PT, 0x80, 0x0 ;  /* 0x000000000000781c */ /* 0x000fe20003f0f070 */
[----:B------:R-:W-:Y:S01]  /*13200*/  UMOV UR6, 0x0 ;  /* 0x0000000000067882 */ /* 0x000fe20000000000 */
[----:B------:R-:W-:Y:S01]  /*13210*/  UMOV UR7, 0x14f00000 ;  /* 0x14f0000000077882 */ /* 0x000fe20000000000 */
[----:B------:R-:W-:Y:S01]  /*13220*/  UIADD3.X UR5, URZ, UR37, URZ, UP0, !UPT ;  /* 0x000000253f057290 */ /* 0x000fe200087fe43f */
[C---:B----4-:R-:W-:Y:S02]  /*13230*/  IMAD R3, R9.reuse, 0x8, R6 ;  /* 0x0000000809037824 */ /* 0x050fe400078e0206 */
[----:B--2---:R-:W-:Y:S02]  /*13240*/  IMAD R9, R9, 0xa000, R10 ;  /* 0x0000a00009097824 */ /* 0x004fe400078e020a */
[----:B------:R-:W-:-:S02]  /*13250*/  VIADD R3, R3, 0x30 ;  /* 0x0000003003037836 */ /* 0x000fc40000000000 */
[----:B---3--:R-:W-:Y:S02]  /*13260*/  IMAD R2, R7, 0x50, R2 ;  /* 0x0000005007027824 */ /* 0x008fe400078e0202 */
[----:B------:R-:W-:-:S07]  /*13270*/  VIADD R10, R9, 0x24400 ;  /* 0x00024400090a7836 */ /* 0x000fce0000000000 */
.L_x_516:
        /* <DEDUP_REMOVED lines=16> */
.L_x_517:
        /* <DEDUP_REMOVED lines=16> */
.L_x_518:
        /* <DEDUP_REMOVED lines=16> */
.L_x_519:
        /* <DEDUP_REMOVED lines=10> */
[----:B------:R-:W-:Y:S01]  /*13620*/  SHF.L.U32 R5, R5, 0x1f, RZ ;  /* 0x0000001f05057819 */ /* 0x000fe200000006ff */
[----:B------:R-:W-:Y:S01]  /*13630*/  IMAD R2, R4, 0x8, R6 ;  /* 0x0000000804027824 */ /* 0x000fe200078e0206 */
[----:B------:R-:W-:Y:S03]  /*13640*/  BSSY B2, `(.L_x_520) ;  /* 0x0000003000027945 */ /* 0x000fe60003800000 */
[----:B------:R-:W1:Y:S02]  /*13650*/  SYNCS.PHASECHK.TRANS64.TRYWAIT P0, [R2+URZ+0x60], R5 ;  /* 0x00006005020075a7 */ /* 0x000e64000800017f */
[----:B-1----:R-:W-:Y:S05]  /*13660*/  @!P0 BRA `(.L_x_521) ;  /* 0x0000002c00588947 */ /* 0x002fea0003800000 */
.L_x_598:
[----:B------:R-:W-:Y:S05]  /*13670*/  BSYNC B2 ;  /* 0x0000000000027941 */ /* 0x000fea0003800000 */
.L_x_520:
[----:B------:R-:W-:Y:S01]  /*13680*/  BSSY B2, `(.L_x_522) ;  /* 0x000000b000027945 */ /* 0x000fe20003800000 */
[----:B------:R-:W-:Y:S02]  /*13690*/  IMAD.MOV.U32 R10, RZ, RZ, 0x0 ;  /* 0x00000000ff0a7424 */ /* 0x000fe400078e00ff */
[----:B------:R-:W-:Y:S01]  /*136a0*/  IMAD.MOV.U32 R11, RZ, RZ, 0x14f00000 ;  /* 0x14f00000ff0b7424 */ /* 0x000fe200078e00ff */
[----:B------:R-:W-:Y:S06]  /*136b0*/  @P1 BRA `(.L_x_523) ;  /* 0x00000000001c1947 */ /* 0x000fec0003800000 */
[----:B------:R-:W2:Y:S02]  /*136c0*/  S2R R3, SR_TID.X ;  /* 0x0000000000037919 */ /* 0x000ea40000002100 */
[----:B--2---:R-:W-:Y:S01]  /*136d0*/  LOP3.LUT R9, R3, 0x1f, RZ, 0xc0, !PT ;  /* 0x0000001f03097812 */ /* 0x004fe200078ec0ff */
[----:B------:R-:W-:-:S03]  /*136e0*/  IMAD.MOV.U32 R3, RZ, RZ, 0xa000 ;  /* 0x0000a000ff037424 */ /* 0x000fc600078e00ff */
[----:B------:R-:W-:Y:S01]  /*136f0*/  ISETP.NE.AND P0, PT, R9, RZ, PT ;  /* 0x000000ff0900720c */ /* 0x000fe20003f05270 */
[----:B------:R2:W-:-:S12]  /*13700*/  SYNCS.ARRIVE.TRANS64 RZ, [R2+URZ+0x50], R3 ;  /* 0x0000500302ff79a7 */ /* 0x0005d8000800003f */
[----:B--2---:R-:W-:Y:S05]  /*13710*/  @!P0 BRA `(.L_x_523) ;  /* 0x0000000000048947 */ /* 0x004fea0003800000 */
[----:B------:R-:W-:Y:S01]  /*13720*/  BPT.TRAP 0x1 ;  /* 0x000000040000795c */ /* 0x000fe20000300000 */
.L_x_523:
[----:B------:R-:W-:Y:S05]  /*13730*/  BSYNC B2 ;  /* 0x0000000000027941 */ /* 0x000fea0003800000 */
.L_x_522:
[----:B------:R-:W2:Y:S04]  /*13740*/  LDL R9, [R1+0x4] ;  /* 0x0000040001097983 */ /* 0x000ea80000100800 */
[----:B-1----:R-:W3:Y:S04]  /*13750*/  LDL R5, [R1+0x18] ;  /* 0x0000180001057983 */ /* 0x002ee80000100800 */
[----:B------:R-:W3:Y:S01]  /*13760*/  LDL.LU R3, [R1+0x14] ;  /* 0x0000140001037983 */ /* 0x000ee20000300800 */
[----:B------:R-:W-:Y:S01]  /*13770*/  R2UR UR10, R12 ;  /* 0x000000000c0a72ca */ /* 0x000fe200000e0000 */
[----:B------:R-:W-:Y:S01]  /*13780*/  UIADD3 UR4, UP0, UR36, 0x470, URZ ;  /* 0x0000047024047890 */ /* 0x000fe2000ff1e03f */
[----:B------:R-:W-:Y:S01]  /*13790*/  R2UR UR6, R10 ;  /* 0x000000000a0672ca */ /* 0x000fe200000e0000 */
[----:B------:R-:W-:Y:S01]  /*137a0*/  VIADD R2, R2, 0x50 ;  /* 0x0000005002027836 */ /* 0x000fe20000000000 */
[----:B------:R-:W-:Y:S01]  /*137b0*/  R2UR UR7, R11 ;  /* 0x000000000b0772ca */ /* 0x000fe200000e0000 */
[----:B------:R-:W-:Y:S01]  /*137c0*/  UIADD3.X UR5, URZ, UR37, URZ, UP0, !UPT ;  /* 0x000000253f057290 */ /* 0x000fe200087fe43f */
[----:B------:R-:W-:Y:S01]  /*137d0*/  PLOP3.LUT P0, PT, PT, PT, PT, 0x80, 0x0 ;  /* 0x000000000000781c */ /* 0x000fe20003f0f070 */
[----:B--2---:R-:W-:-:S02]  /*137e0*/  IMAD R4, R4, 0xa000, R9 ;  /* 0x0000a00004047824 */ /* 0x004fc400078e0209 */
[----:B---3--:R-:W-:Y:S02]  /*137f0*/  IMAD R3, R3, 0x50, R5 ;  /* 0x0000005003037824 */ /* 0x008fe400078e0205 */
[----:B------:R-:W-:-:S08]  /*13800*/  VIADD R5, R4, 0x400 ;  /* 0x0000040004057836 */ /* 0x000fd00000000000 */
.L_x_524:
        /* <DEDUP_REMOVED lines=16> */
.L_x_525:
        /* <DEDUP_REMOVED lines=16> */
.L_x_526:
        /* <DEDUP_REMOVED lines=16> */
.L_x_527:
        /* <DEDUP_REMOVED lines=13> */
.L_x_510:
[----:B------:R-:W-:Y:S05]  /*13be0*/  BSYNC B1 ;  /* 0x0000000000017941 */ /* 0x000fea0003800000 */
.L_x_509:
[C---:B------:R-:W-:Y:S01]  /*13bf0*/  ISETP.GT.AND P0, PT, R0.reuse, 0x1, PT ;  /* 0x000000010000780c */ /* 0x040fe20003f04270 */
[----:B------:R-:W-:-:S12]  /*13c00*/  VIADD R0, R0, 0xfffffffe ;  /* 0xfffffffe00007836 */ /* 0x000fd80000000000 */
[----:B------:R-:W-:Y:S05]  /*13c10*/  @P0 BRA `(.L_x_528) ;  /* 0xffffffe000fc0947 */ /* 0x000fea000383ffff */
.L_x_468:
[----:B------:R-:W-:Y:S05]  /*13c20*/  BSYNC B0 ;  /* 0x0000000000007941 */ /* 0x000fea0003800000 */
.L_x_467:
[----:B------:R-:W4:Y:S01]  /*13c30*/  S2R R2, SR_TID.X ;  /* 0x0000000000027919 */ /* 0x000f220000002100 */
[----:B------:R-:W-:Y:S01]  /*13c40*/  BSSY B0, `(.L_x_529) ;  /* 0x0000011000007945 */ /* 0x000fe20003800000 */
[----:B----4-:R-:W-:-:S04]  /*13c50*/  LOP3.LUT R3, R2, 0x7f, RZ, 0xc0, !PT ;  /* 0x0000007f02037812 */ /* 0x010fc800078ec0ff */
[----:B------:R-:W-:-:S13]  /*13c60*/  ISETP.NE.AND P0, PT, R3, RZ, PT ;  /* 0x000000ff0300720c */ /* 0x000fda0003f05270 */
[----:B------:R-:W-:Y:S05]  /*13c70*/  @P0 BRA `(.L_x_530) ;  /* 0x0000000000340947 */ /* 0x000fea0003800000 */
[----:B------:R-:W4:Y:S01]  /*13c80*/  S2R R2, SR_LANEID ;  /* 0x0000000000027919 */ /* 0x000f220000000000 */
[----:B------:R-:W-:Y:S01]  /*13c90*/  VOTEU.ANY UR4, UPT, PT ;  /* 0x0000000000047886 */ /* 0x000fe200038e0100 */
[----:B-1----:R-:W1:Y:S01]  /*13ca0*/  LDC.64 R4, c[0x0][0xc60] ;  /* 0x00031800ff047b82 */ /* 0x002e620000000a00 */
[----:B------:R-:W4:Y:S01]  /*13cb0*/  FLO.U32 R0, UR4 ;  /* 0x0000000400007d00 */ /* 0x000f2200080e0000 */
[----:B------:R-:W-:Y:S01]  /*13cc0*/  ULDC.64 UR6, c[0x0][0x208] ;  /* 0x0000820000067ab9 */ /* 0x000fe20000000a00 */
[----:B----4-:R-:W-:-:S06]  /*13cd0*/  ISETP.EQ.U32.AND P0, PT, R0, R2, PT ;  /* 0x000000020000720c */ /* 0x010fcc0003f02070 */
[----:B------:R-:W1:Y:S07]  /*13ce0*/  POPC R2, UR4 ;  /* 0x0000000400027d09 */ /* 0x000e6e0008000000 */
[----:B-1----:R-:W4:Y:S04]  /*13cf0*/  @P0 ATOMG.E.ADD.STRONG.GPU PT, R2, desc[UR6][R4.64], R2 ;  /* 0x00000002040209a8 */ /* 0x002f2800081ee1c6 */
[----:B----4-:R1:W4:Y:S02]  /*13d00*/  SHFL.IDX PT, R2, R2, R0, 0x1f ;  /* 0x00001f0002027589 */ /* 0x01032400000e0000 */
[----:B-1----:R-:W1:Y:S02]  /*13d10*/  S2R R0, SR_LTMASK ;  /* 0x0000000000007919 */ /* 0x002e640000003900 */
[----:B-1----:R-:W-:-:S06]  /*13d20*/  LOP3.LUT R0, R0, UR4, RZ, 0xc0, !PT ;  /* 0x0000000400007c12 */ /* 0x002fcc000f8ec0ff */
[----:B------:R-:W4:Y:S02]  /*13d30*/  POPC R0, R0 ;  /* 0x0000000000007309 */ /* 0x000f240000000000 */
[----:B----4-:R-:W-:-:S07]  /*13d40*/  IADD3 R16, R2, UR38, R0 ;  /* 0x0000002602107c10 */ /* 0x010fce000fffe000 */
.L_x_530:
[----:B------:R-:W-:Y:S05]  /*13d50*/  BSYNC B0 ;  /* 0x0000000000007941 */ /* 0x000fea0003800000 */
.L_x_529:
[----:B------:R-:W4:Y:S01]  /*13d60*/  LDL.LU R0, [R1+0x20] ;  /* 0x0000200001007983 */ /* 0x000f220000300800 */
[----:B------:R-:W-:Y:S01]  /*13d70*/  BSSY B0, `(.L_x_531) ;  /* 0x0000060000007945 */ /* 0x000fe20003800000 */
[----:B----4-:R-:W-:-:S13]  /*13d80*/  ISETP.NE.AND P0, PT, R0, RZ, PT ;  /* 0x000000ff0000720c */ /* 0x010fda0003f05270 */
[----:B------:R-:W-:Y:S05]  /*13d90*/  @!P0 BRA `(.L_x_532) ;  /* 0x0000000400748947 */ /* 0x000fea0003800000 */
[----:B------:R-:W4:Y:S04]  /*13da0*/  LDL R4, [R1+0x4] ;  /* 0x0000040001047983 */ /* 0x000f280000100800 */
[----:B------:R-:W4:Y:S04]  /*13db0*/  LDL R2, [R1+0x8] ;  /* 0x0000080001027983 */ /* 0x000f280000100800 */
[----:B------:R-:W2:Y:S01]  /*13dc0*/  LDL R0, [R1+0x10] ;  /* 0x0000100001007983 */ /* 0x000ea20000100800 */
[----:B------:R-:W-:Y:S01]  /*13dd0*/  BSSY B1, `(.L_x_533) ;  /* 0x0000006000017945 */ /* 0x000fe20003800000 */
[----:B------:R-:W-:Y:S01]  /*13de0*/  ISETP.NE.AND P1, PT, R3, RZ, PT ;  /* 0x000000ff0300720c */ /* 0x000fe20003f25270 */
[----:B----4-:R-:W-:Y:S01]  /*13df0*/  IMAD R2, R2, 0x8, R4 ;  /* 0x0000000802027824 */ /* 0x010fe200078e0204 */
[----:B--2---:R-:W-:-:S04]  /*13e00*/  SHF.L.U32 R0, R0, 0x1f, RZ ;  /* 0x0000001f00007819 */ /* 0x004fc800000006ff */
[----:B------:R-:W2:Y:S02]  /*13e10*/  SYNCS.PHASECHK.TRANS64.TRYWAIT P0, [R2+URZ+0x38860], R0 ;  /* 0x03886000020075a7 */ /* 0x000ea4000800017f */
[----:B--2---:R-:W-:Y:S05]  /*13e20*/  @!P0 BRA `(.L_x_534) ;  /* 0x00000024007c8947 */ /* 0x004fea0003800000 */
.L_x_599:
[----:B------:R-:W-:Y:S05]  /*13e30*/  BSYNC B1 ;  /* 0x0000000000017941 */ /* 0x000fea0003800000 */
.L_x_533:
[----:B------:R-:W-:Y:S04]  /*13e40*/  BSSY B1, `(.L_x_535) ;  /* 0x0000009000017945 */ /* 0x000fe80003800000 */
[----:B------:R-:W-:Y:S05]  /*13e50*/  @P1 BRA `(.L_x_536) ;  /* 0x00000000001c1947 */ /* 0x000fea0003800000 */
[----:B------:R-:W4:Y:S01]  /*13e60*/  S2R R3, SR_TID.X ;  /* 0x0000000000037919 */ /* 0x000f220000002100 */
[----:B--2---:R-:W-:-:S04]  /*13e70*/  IMAD.MOV.U32 R0, RZ, RZ, 0xa000 ;  /* 0x0000a000ff007424 */ /* 0x004fc800078e00ff */
[----:B------:R2:W-:Y:S01]  /*13e80*/  SYNCS.ARRIVE.TRANS64 RZ, [R2+URZ+0x38850], R0 ;  /* 0x0388500002ff79a7 */ /* 0x0005e2000800003f */
[----:B----4-:R-:W-:-:S04]  /*13e90*/  LOP3.LUT R3, R3, 0x1f, RZ, 0xc0, !PT ;  /* 0x0000001f03037812 */ /* 0x010fc800078ec0ff */
[----:B------:R-:W-:-:S13]  /*13ea0*/  ISETP.NE.AND P0, PT, R3, RZ, PT ;  /* 0x000000ff0300720c */ /* 0x000fda0003f05270 */
[----:B--2---:R-:W-:Y:S05]  /*13eb0*/  @!P0 BRA `(.L_x_536) ;  /* 0x0000000000048947 */ /* 0x004fea0003800000 */
[----:B------:R-:W-:Y:S01]  /*13ec0*/  BPT.TRAP 0x1 ;  /* 0x000000040000795c */ /* 0x000fe20000300000 */
.L_x_536:
[----:B------:R-:W-:Y:S05]  /*13ed0*/  BSYNC B1 ;  /* 0x0000000000017941 */ /* 0x000fea0003800000 */
.L_x_535:
[----:B-1----:R-:W4:Y:S04]  /*13ee0*/  LDL R5, [R1+0x4] ;  /* 0x0000040001057983 */ /* 0x002f280000100800 */
[----:B--2---:R-:W4:Y:S04]  /*13ef0*/  LDL R0, [R1+0x8] ;  /* 0x0000080001007983 */ /* 0x004f280000100800 */
[----:B------:R-:W2:Y:S04]  /*13f00*/  LDL.LU R4, [R1+0x18] ;  /* 0x0000180001047983 */ /* 0x000ea80000300800 */
[----:B------:R-:W2:Y:S01]  /*13f10*/  LDL R3, [R1+0x14] ;  /* 0x0000140001037983 */ /* 0x000ea20000100800 */
[----:B------:R-:W-:Y:S01]  /*13f20*/  UIADD3 UR4, UP0, UR36, 0x470, URZ ;  /* 0x0000047024047890 */ /* 0x000fe2000ff1e03f */
[----:B------:R-:W-:Y:S01]  /*13f30*/  PLOP3.LUT P0, PT, PT, PT, PT, 0x80, 0x0 ;  /* 0x000000000000781c */ /* 0x000fe20003f0f070 */
[----:B------:R-:W-:Y:S01]  /*13f40*/  VIADD R2, R2, 0x38850 ;  /* 0x0003885002027836 */ /* 0x000fe20000000000 */
[----:B------:R-:W-:Y:S01]  /*13f50*/  UMOV UR6, 0x0 ;  /* 0x0000000000067882 */ /* 0x000fe20000000000 */
[----:B------:R-:W-:Y:S01]  /*13f60*/  UIADD3.X UR5, URZ, UR37, URZ, UP0, !UPT ;  /* 0x000000253f057290 */ /* 0x000fe200087fe43f */
[----:B------:R-:W-:Y:S01]  /*13f70*/  UMOV UR7, 0x14f00000 ;  /* 0x14f0000000077882 */ /* 0x000fe20000000000 */
[----:B------:R-:W-:Y:S01]  /*13f80*/  UMOV UR10, URZ ;  /* 0x0000003f000a7c82 */ /* 0x000fe20008000000 */
[----:B----4-:R-:W-:-:S02]  /*13f90*/  IMAD R0, R0, 0xa000, R5 ;  /* 0x0000a00000007824 */ /* 0x010fc400078e0205 */
[----:B--2---:R-:W-:Y:S02]  /*13fa0*/  IMAD R3, R3, 0x50, R4 ;  /* 0x0000005003037824 */ /* 0x004fe400078e0204 */
[----:B------:R-:W-:-:S07]  /*13fb0*/  VIADD R4, R0, 0x400 ;  /* 0x0000040000047836 */ /* 0x000fce0000000000 */
.L_x_537:
        /* <DEDUP_REMOVED lines=11> */
[----:B------:R-:W-:Y:S01]  /*14070*/  PLOP3.LUT P0, PT, PT, PT, PT, 0x80, 0x0 ;  /* 0x000000000000781c */ /* 0x000fe20003f0f070 */
[----:B------:R-:W-:Y:S01]  /*14080*/  VIADD R4, R0, 0x2c00 ;  /* 0x00002c0000047836 */ /* 0x000fe20000000000 */
[----:B------:R-:W-:Y:S01]  /*14090*/  UMOV UR6, 0x0 ;  /* 0x0000000000067882 */ /* 0x000fe20000000000 */
[----:B------:R-:W-:Y:S01]  /*140a0*/  UMOV UR7, 0x14f00000 ;  /* 0x14f0000000077882 */ /* 0x000fe20000000000 */
[----:B------:R-:W-:-:S09]  /*140b0*/  UMOV UR10, 0x40 ;  /* 0x00000040000a7882 */ /* 0x000fd20000000000 */
.L_x_538:
        /* <DEDUP_REMOVED lines=16> */
.L_x_539:
        /* <DEDUP_REMOVED lines=16> */
.L_x_540:
        /* <DEDUP_REMOVED lines=10> */
[----:B----4-:R-:W-:Y:S05]  /*14360*/  @P0 BRA.U.ANY `(.L_x_540) ;  /* 0xfffffffd00d40947 */ /* 0x010fea000393ffff */
.L_x_532:
[----:B------:R-:W-:Y:S05]  /*14370*/  BSYNC B0 ;  /* 0x0000000000007941 */ /* 0x000fea0003800000 */
.L_x_531:
[----:B-1----:R-:W4:Y:S04]  /*14380*/  LDL.LU R5, [R1+0x8] ;  /* 0x0000080001057983 */ /* 0x002f280000300800 */
[----:B------:R-:W2:Y:S01]  /*14390*/  LDL.LU R4, [R1+0x10] ;  /* 0x0000100001047983 */ /* 0x000ea20000300800 */
[----:B----4-:R-:W-:-:S05]  /*143a0*/  VIADD R0, R5, 0x1 ;  /* 0x0000000105007836 */ /* 0x010fca0000000000 */
[----:B------:R-:W-:-:S04]  /*143b0*/  ISETP.NE.AND P0, PT, R0, 0x2, PT ;  /* 0x000000020000780c */ /* 0x000fc80003f05270 */
[----:B------:R-:W-:Y:S02]  /*143c0*/  SEL R2, RZ, 0x1, P0 ;  /* 0x00000001ff027807 */ /* 0x000fe40000000000 */
[----:B------:R-:W-:Y:S02]  /*143d0*/  SEL R0, R0, RZ, P0 ;  /* 0x000000ff00007207 */ /* 0x000fe40000000000 */
[----:B--2---:R-:W-:-:S03]  /*143e0*/  LOP3.LUT R4, R4, R2, RZ, 0x3c, !PT ;  /* 0x0000000204047212 */ /* 0x004fc600078e3cff */
[----:B------:R1:W-:Y:S04]  /*143f0*/  STL [R1+0x8], R0 ;  /* 0x0000080001007387 */ /* 0x0003e80000100800 */
[----:B------:R1:W-:Y:S02]  /*14400*/  STL [R1+0x10], R4 ;  /* 0x0000100401007387 */ /* 0x0003e40000100800 */
.L_x_447:
[----:B------:R-:W-:Y:S05]  /*14410*/  BSYNC B7 ;  /* 0x0000000000077941 */ /* 0x000fea0003800000 */
.L_x_445:
[----:B-1-3--:R-:W3:Y:S02]  /*14420*/  LDL R0, [R1+0x58] ;  /* 0x0000580001007983 */ /* 0x00aee40000100800 */
[----:B---3--:R-:W-:-:S13]  /*14430*/  ISETP.NE.AND P0, PT, R0, RZ, PT ;  /* 0x000000ff0000720c */ /* 0x008fda0003f05270 */
[----:B------:R-:W-:Y:S05]  /*14440*/  @!P0 BRA `(.L_x_541) ;  /* 0x0000000000288947 */ /* 0x000fea0003800000 */
[----:B------:R-:W-:Y:S05]  /*14450*/  WARPSYNC.ALL ;  /* 0x0000000000007948 */ /* 0x000fea0003800000 */
[----:B------:R-:W1:Y:S08]  /*14460*/  S2UR UR5, SR_CgaCtaId ;  /* 0x00000000000579c3 */ /* 0x000e700000008800 */
[----:B------:R-:W-:Y:S06]  /*14470*/  BAR.SYNC.DEFER_BLOCKING 0x5, 0x180 ;  /* 0x0146000000007b1d */ /* 0x000fec0000010000 */
[----:B------:R-:W-:-:S02]  /*14480*/  UMOV UR4, 0x400 ;  /* 0x0000040000047882 */ /* 0x000fc40000000000 */
[----:B-1----:R-:W-:-:S06]  /*14490*/  ULEA UR4, UR5, UR4, 0x18 ;  /* 0x0000000405047291 */ /* 0x002fcc000f8ec03f */
[----:B------:R-:W-:-:S05]  /*144a0*/  IMAD.U32 R0, RZ, RZ, UR4 ;  /* 0x00000004ff007e24 */ /* 0x000fca000f8e00ff */
[----:B------:R3:W4:Y:S04]  /*144b0*/  LDS.128 R16, [R0+0x388d0] ;  /* 0x0388d00000107984 */ /* 0x0007280000000c00 */
[----:B------:R3:W-:Y:S01]  /*144c0*/  STL [R1+0x4], R0 ;  /* 0x0000040001007387 */ /* 0x0007e20000100800 */
[----:B------:R-:W-:Y:S06]  /*144d0*/  BAR.ARV 0x4, 0x180 ;  /* 0x0106000000007b1d */ /* 0x000fec0000002000 */
[----:B------:R-:W-:Y:S05]  /*144e0*/  BRA `(.L_x_542) ;  /* 0x0000000800507947 */ /* 0x000fea0003800000 */
.L_x_541:
[----:B------:R-:W2:Y:S01]  /*144f0*/  S2R R0, SR_TID.X ;  /* 0x0000000000007919 */ /* 0x000ea20000002100 */
[----:B------:R-:W-:Y:S01]  /*14500*/  UMOV UR4, 0xffffffff ;  /* 0xffffffff00047882 */ /* 0x000fe20000000000 */
[----:B--2---:R-:W-:-:S04]  /*14510*/  LOP3.LUT R7, R0, 0x1f, RZ, 0xc0, !PT ;  /* 0x0000001f00077812 */ /* 0x004fc800078ec0ff */
[----:B------:R-:W-:Y:S01]  /*14520*/  ISETP.NE.AND P0, PT, R7, 0x1f, PT ;  /* 0x0000001f0700780c */ /* 0x000fe20003f05270 */
[----:B------:R-:W-:-:S12]  /*14530*/  BRA.DIV UR4, `(.L_x_543) ;  /* 0x0000001e04cc7947 */ /* 0x000fd8000b800000 */
[----:B------:R-:W-:Y:S01]  /*14540*/  IMAD.IADD R0, R19, 0x1, R7 ;  /* 0x0000000113007824 */ /* 0x000fe200078e0207 */
[----:B------:R-:W-:Y:S01]  /*14550*/  ULDC UR4, c[0x0][0xc3c] ;  /* 0x00030f0000047ab9 */ /* 0x000fe20000000800 */
[----:B------:R-:W-:-:S03]  /*14560*/  ULDC.64 UR6, c[0x0][0x208] ;  /* 0x0000820000067ab9 */ /* 0x000fc60000000a00 */
[----:B------:R-:W-:-:S13]  /*14570*/  ISETP.GE.OR P1, PT, R0, UR4, !P0 ;  /* 0x0000000400007c0c */ /* 0x000fda000c726670 */
[----:B------:R-:W1:Y:S02]  /*14580*/  @!P1 LDC.64 R2, c[0x0][0xc80] ;  /* 0x00032000ff029b82 */ /* 0x000e640000000a00 */
[----:B-1----:R-:W-:-:S06]  /*14590*/  @!P1 IMAD.WIDE R2, R0, 0x4, R2 ;  /* 0x0000000400029825 */ /* 0x002fcc00078e0202 */
[----:B------:R1:W2:Y:S01]  /*145a0*/  @!P1 LDG.E R3, desc[UR6][R2.64] ;  /* 0x0000000602039981 */ /* 0x0002a2000c1e1900 */
[C---:B------:R-:W-:Y:S02]  /*145b0*/  ISETP.GE.U32.AND P2, PT, R7.reuse, 0x2, PT ;  /* 0x000000020700780c */ /* 0x040fe40003f46070 */
[C---:B------:R-:W-:Y:S01]  /*145c0*/  ISETP.GE.U32.AND P3, PT, R7.reuse, 0x4, PT ;  /* 0x000000040700780c */ /* 0x040fe20003f66070 */
[----:B------:R-:W-:Y:S01]  /*145d0*/  SHFL.IDX PT, R0, R16, RZ, 0x1f ;  /* 0x00001fff10007589 */ /* 0x000fe200000e0000 */
[C---:B------:R-:W-:Y:S02]  /*145e0*/  ISETP.GE.U32.AND P4, PT, R7.reuse, 0x8, PT ;  /* 0x000000080700780c */ /* 0x040fe40003f86070 */
[C---:B------:R-:W-:Y:S01]  /*145f0*/  ISETP.GE.U32.AND P5, PT, R7.reuse, 0x10, PT ;  /* 0x000000100700780c */ /* 0x040fe20003fa6070 */
[----:B------:R-:W-:Y:S01]  /*14600*/  SHFL.IDX PT, R4, R16, 0x1, 0x1f ;  /* 0x00201f0010047f89 */ /* 0x000fe200000e0000 */
[----:B-1----:R-:W-:Y:S01]  /*14610*/  MOV R2, RZ ;  /* 0x000000ff00027202 */ /* 0x002fe20000000f00 */
[----:B--2---:R-:W-:Y:S01]  /*14620*/  @!P1 IMAD.MOV.U32 R2, RZ, RZ, R3 ;  /* 0x000000ffff029224 */ /* 0x004fe200078e0003 */
[----:B------:R-:W-:-:S04]  /*14630*/  ISETP.NE.AND P1, PT, R7, RZ, PT ;  /* 0x000000ff0700720c */ /* 0x000fc80003f25270 */
        /* <DEDUP_REMOVED lines=15> */
[----:B------:R1:W2:Y:S02]  /*14730*/  SHFL.IDX PT, R6, R3, 0x1f, 0x1f ;  /* 0x03e01f0003067f89 */ /* 0x0002a400000e0000 */
.L_x_609:
[----:B------:R-:W-:Y:S02]  /*14740*/  ULDC UR4, c[0x0][0xc38] ;  /* 0x00030e0000047ab9 */ /* 0x000fe40000000800 */
[----:B------:R-:W-:-:S04]  /*14750*/  IMAD.U32 R16, RZ, RZ, UR4 ;  /* 0x00000004ff107e24 */ /* 0x000fc8000f8e00ff */
[----:B--2---:R-:W-:-:S04]  /*14760*/  IMAD R6, R6, R16, RZ ;  /* 0x0000001006067224 */ /* 0x004fc800078e02ff */
[----:B------:R-:W-:-:S05]  /*14770*/  IMAD.IADD R4, R4, 0x1, R6 ;  /* 0x0000000104047824 */ /* 0x000fca00078e0206 */
[----:B------:R-:W-:-:S13]  /*14780*/  ISETP.GT.AND P6, PT, R4, R0, PT ;  /* 0x000000000400720c */ /* 0x000fda0003fc4270 */
[----:B------:R-:W-:Y:S05]  /*14790*/  @P6 BRA `(.L_x_544) ;  /* 0x0000000000a06947 */ /* 0x000fea0003800000 */
.L_x_549:
[----:B------:R-:W2:Y:S01]  /*147a0*/  LDC R2, c[0x0][0xc3c] ;  /* 0x00030f00ff027b82 */ /* 0x000ea20000000800 */
[----:B------:R-:W-:-:S05]  /*147b0*/  VIADD R19, R19, 0x1f ;  /* 0x0000001f13137836 */ /* 0x000fca0000000000 */
[----:B--2---:R-:W-:-:S13]  /*147c0*/  ISETP.GE.AND P6, PT, R19, R2, PT ;  /* 0x000000021300720c */ /* 0x004fda0003fc6270 */
[----:B------:R-:W-:Y:S05]  /*147d0*/  @P6 BRA `(.L_x_545) ;  /* 0x0000000400486947 */ /* 0x000fea0003800000 */
[----:B-1----:R-:W1:Y:S01]  /*147e0*/  S2R R3, SR_TID.X ;  /* 0x0000000000037919 */ /* 0x002e620000002100 */
[----:B------:R-:W-:Y:S01]  /*147f0*/  BSSY B0, `(.L_x_546) ;  /* 0x000000a000007945 */ /* 0x000fe20003800000 */
[----:B-1----:R-:W-:-:S05]  /*14800*/  LOP3.LUT R3, R3, 0x1f, RZ, 0xc0, !PT ;  /* 0x0000001f03037812 */ /* 0x002fca00078ec0ff */
[----:B------:R-:W-:-:S05]  /*14810*/  IMAD.IADD R5, R19, 0x1, R3 ;  /* 0x0000000113057824 */ /* 0x000fca00078e0203 */
[----:B------:R-:W-:Y:S01]  /*14820*/  ISETP.GE.OR P6, PT, R5, R2, !P0 ;  /* 0x000000020500720c */ /* 0x000fe200047c6670 */
[----:B------:R-:W-:-:S12]  /*14830*/  IMAD.MOV.U32 R2, RZ, RZ, RZ ;  /* 0x000000ffff027224 */ /* 0x000fd800078e00ff */
[----:B------:R-:W-:Y:S05]  /*14840*/  @P6 BRA `(.L_x_547) ;  /* 0x0000000000106947 */ /* 0x000fea0003800000 */
[----:B------:R-:W1:Y:S01]  /*14850*/  LDC.64 R2, c[0x0][0xc80] ;  /* 0x00032000ff027b82 */ /* 0x000e620000000a00 */
[----:B------:R-:W-:Y:S01]  /*14860*/  ULDC.64 UR4, c[0x0][0x208] ;  /* 0x0000820000047ab9 */ /* 0x000fe20000000a00 */
[----:B-1----:R-:W-:-:S06]  /*14870*/  IMAD.WIDE R2, R5, 0x4, R2 ;  /* 0x0000000405027825 */ /* 0x002fcc00078e0202 */
[----:B------:R1:W5:Y:S02]  /*14880*/  LDG.E R2, desc[UR4][R2.64] ;  /* 0x0000000402027981 */ /* 0x000364000c1e1900 */
.L_x_547:
[----:B------:R-:W-:Y:S05]  /*14890*/  BSYNC B0 ;  /* 0x0000000000007941 */ /* 0x000fea0003800000 */
.L_x_546:
[----:B------:R-:W-:-:S03]  /*148a0*/  UMOV UR4, 0xffffffff ;  /* 0xffffffff00047882 */ /* 0x000fc60000000000 */
[----:B------:R-:W-:Y:S05]  /*148b0*/  BRA.DIV UR4, `(.L_x_548) ;  /* 0x00000022042c7947 */ /* 0x000fea000b800000 */
[----:B-1---5:R-:W1:Y:S02]  /*148c0*/  SHFL.UP PT, R3, R2, 0x1, RZ ;  /* 0x0420000002037989 */ /* 0x022e6400000e00ff */
        /* <DEDUP_REMOVED lines=15> */
.L_x_617:
[----:B------:R-:W-:Y:S02]  /*149c0*/  ULDC UR4, c[0x0][0xc38] ;  /* 0x00030e0000047ab9 */ /* 0x000fe40000000800 */
[----:B------:R-:W-:-:S04]  /*149d0*/  IMAD.U32 R16, RZ, RZ, UR4 ;  /* 0x00000004ff107e24 */ /* 0x000fc8000f8e00ff */
[----:B--2---:R-:W-:-:S04]  /*149e0*/  IMAD R6, R6, R16, RZ ;  /* 0x0000001006067224 */ /* 0x004fc800078e02ff */
[----:B------:R-:W-:-:S05]  /*149f0*/  IMAD.IADD R4, R6, 0x1, R4 ;  /* 0x0000000106047824 */ /* 0x000fca00078e0204 */
[----:B------:R-:W-:-:S13]  /*14a00*/  ISETP.GT.AND P6, PT, R4, R0, PT ;  /* 0x000000000400720c */ /* 0x000fda0003fc4270 */
[----:B------:R-:W-:Y:S05]  /*14a10*/  @!P6 BRA `(.L_x_549) ;  /* 0xfffffffc0060e947 */ /* 0x000fea000383ffff */
.L_x_544:
[----:B------:R-:W-:Y:S01]  /*14a20*/  IMAD.IADD R6, R4, 0x1, -R6 ;  /* 0x0000000104067824 */ /* 0x000fe200078e0a06 */
[----:B------:R-:W-:-:S03]  /*14a30*/  UMOV UR4, 0xffffffff ;  /* 0xffffffff00047882 */ /* 0x000fc60000000000 */
[----:B------:R-:W-:-:S05]  /*14a40*/  IMAD R4, R3, R16, R6 ;  /* 0x0000001003047224 */ /* 0x000fca00078e0206 */
[----:B------:R-:W-:Y:S01]  /*14a50*/  ISETP.GT.AND P6, PT, R4, R0, PT ;  /* 0x000000000400720c */ /* 0x000fe20003fc4270 */
[----:B------:R-:W-:-:S12]  /*14a60*/  BRA.DIV UR4, `(.L_x_550) ;  /* 0x0000002204987947 */ /* 0x000fd8000b800000 */
[----:B------:R-:W-:-:S04]  /*14a70*/  VOTE.ANY R5, PT, !P6 ;  /* 0x0000000000057806 */ /* 0x000fc800070e0100 */
[----:B------:R-:W2:Y:S02]  /*14a80*/  POPC R4, R5 ;  /* 0x0000000500047309 */ /* 0x000ea40000000000 */
[----:B--2---:R2:W3:Y:S02]  /*14a90*/  SHFL.IDX PT, R17, R2, R4, 0x1f ;  /* 0x00001f0402117589 */ /* 0x0044e400000e0000 */
.L_x_621:
[----:B------:R-:W-:Y:S01]  /*14aa0*/  ISETP.NE.AND P0, PT, R5, RZ, PT ;  /* 0x000000ff0500720c */ /* 0x000fe20003f05270 */
[----:B--2---:R-:W-:-:S12]  /*14ab0*/  IMAD.MOV.U32 R2, RZ, RZ, RZ ;  /* 0x000000ffff027224 */ /* 0x004fd800078e00ff */
[----:B------:R-:W-:Y:S05]  /*14ac0*/  @!P0 BRA `(.L_x_551) ;  /* 0x0000000000108947 */ /* 0x000fea0003800000 */
[----:B------:R-:W-:Y:S01]  /*14ad0*/  UMOV UR4, 0xffffffff ;  /* 0xffffffff00047882 */ /* 0x000fe20000000000 */
[----:B------:R-:W-:Y:S02]  /*14ae0*/  VIADD R12, R4, 0xffffffff ;  /* 0xffffffff040c7836 */ /* 0x000fe40000000000 */
[----:B------:R-:W-:Y:S05]  /*14af0*/  BRA.DIV UR4, `(.L_x_552) ;  /* 0x0000002204bc7947 */ /* 0x000fea000b800000 */
[----:B------:R2:W4:Y:S02]  /*14b00*/  SHFL.IDX PT, R2, R3, R12, 0x1f ;  /* 0x00001f0c03027589 */ /* 0x00052400000e0000 */
.L_x_551:
[----:B---3--:R-:W-:Y:S01]  /*14b10*/  IABS R5, R17 ;  /* 0x0000001100057213 */ /* 0x008fe20000000000 */
[----:B----4-:R-:W-:Y:S02]  /*14b20*/  IMAD R16, R2, R16, R6 ;  /* 0x0000001002107224 */ /* 0x010fe400078e0206 */
[----:B------:R-:W-:Y:S01]  /*14b30*/  IMAD.IADD R19, R4, 0x1, R19 ;  /* 0x0000000104137824 */ /* 0x000fe200078e0213 */
[----:B------:R-:W3:Y:S01]  /*14b40*/  I2F.RP R2, R5 ;  /* 0x0000000500027306 */ /* 0x000ee20000209400 */
[----:B------:R-:W-:-:S07]  /*14b50*/  IMAD.IADD R0, R0, 0x1, -R16 ;  /* 0x0000000100007824 */ /* 0x000fce00078e0a10 */
[----:B---3--:R-:W3:Y:S02]  /*14b60*/  MUFU.RCP R2, R2 ;  /* 0x0000000200027308 */ /* 0x008ee40000001000 */
[----:B---3--:R-:W-:-:S06]  /*14b70*/  VIADD R2, R2, 0xffffffe ;  /* 0x0ffffffe02027836 */ /* 0x008fcc0000000000 */
[----:B-12---:R-:W1:Y:S02]  /*14b80*/  F2I.FTZ.U32.TRUNC.NTZ R3, R2 ;  /* 0x0000000200037305 */ /* 0x006e64000021f000 */
[----:B-1----:R-:W-:-:S04]  /*14b90*/  IMAD.MOV R2, RZ, RZ, -R3 ;  /* 0x000000ffff027224 */ /* 0x002fc800078e0a03 */
[----:B------:R-:W-:Y:S02]  /*14ba0*/  IMAD R6, R2, R5, RZ ;  /* 0x0000000502067224 */ /* 0x000fe400078e02ff */
[----:B------:R-:W-:-:S04]  /*14bb0*/  IMAD.MOV.U32 R2, RZ, RZ, RZ ;  /* 0x000000ffff027224 */ /* 0x000fc800078e00ff */
[----:B------:R-:W-:Y:S01]  /*14bc0*/  IMAD.HI.U32 R2, R3, R6, R2 ;  /* 0x0000000603027227 */ /* 0x000fe200078e0002 */
[----:B------:R-:W-:Y:S02]  /*14bd0*/  IABS R6, R17 ;  /* 0x0000001100067213 */ /* 0x000fe40000000000 */
[----:B------:R-:W-:-:S03]  /*14be0*/  IABS R3, R0 ;  /* 0x0000000000037213 */ /* 0x000fc60000000000 */
[----:B------:R-:W-:Y:S02]  /*14bf0*/  IMAD.MOV R6, RZ, RZ, -R6 ;  /* 0x000000ffff067224 */ /* 0x000fe400078e0a06 */
        /* <DEDUP_REMOVED lines=9> */
[----:B------:R-:W-:-:S06]  /*14c90*/  @P0 VIADD R2, R2, 0x1 ;  /* 0x0000000102020836 */ /* 0x000fcc0000000000 */
[----:B------:R-:W-:Y:S01]  /*14ca0*/  @!P2 IMAD.MOV R2, RZ, RZ, -R2 ;  /* 0x000000ffff02a224 */ /* 0x000fe200078e0a02 */
[----:B------:R-:W-:-:S05]  /*14cb0*/  @!P1 LOP3.LUT R2, RZ, R17, RZ, 0x33, !PT ;  /* 0x00000011ff029212 */ /* 0x000fca00078e33ff */
[--C-:B------:R-:W-:Y:S02]  /*14cc0*/  IMAD.MOV R3, RZ, RZ, -R2.reuse ;  /* 0x000000ffff037224 */ /* 0x100fe400078e0a02 */
[----:B------:R-:W-:Y:S02]  /*14cd0*/  IMAD.MOV.U32 R18, RZ, RZ, R2 ;  /* 0x000000ffff127224 */ /* 0x000fe400078e0002 */
[----:B------:R-:W-:Y:S01]  /*14ce0*/  IMAD R17, R17, R3, R0 ;  /* 0x0000000311117224 */ /* 0x000fe200078e0200 */
[----:B------:R-:W-:Y:S06]  /*14cf0*/  BRA `(.L_x_553) ;  /* 0x00000000001c7947 */ /* 0x000fec0003800000 */
.L_x_545:
[----:B------:R-:W-:Y:S01]  /*14d00*/  UMOV UR4, URZ ;  /* 0x0000003f00047c82 */ /* 0x000fe20008000000 */
[----:B------:R-:W-:Y:S01]  /*14d10*/  UMOV UR5, URZ ;  /* 0x0000003f00057c82 */ /* 0x000fe20008000000 */
[----:B------:R-:W-:Y:S01]  /*14d20*/  ULDC UR6, c[0x0][0xc3c] ;  /* 0x00030f0000067ab9 */ /* 0x000fe20000000800 */
[----:B------:R-:W-:Y:S01]  /*14d30*/  IMAD.MOV.U32 R16, RZ, RZ, R0 ;  /* 0x000000ffff107224 */ /* 0x000fe200078e0000 */
[----:B------:R-:W-:Y:S01]  /*14d40*/  MOV R17, UR4 ;  /* 0x0000000400117c02 */ /* 0x000fe20008000f00 */
[----:B------:R-:W-:Y:S02]  /*14d50*/  IMAD.U32 R18, RZ, RZ, UR5 ;  /* 0x00000005ff127e24 */ /* 0x000fe4000f8e00ff */
[----:B------:R-:W-:-:S07]  /*14d60*/  IMAD.U32 R19, RZ, RZ, UR6 ;  /* 0x00000006ff137e24 */ /* 0x000fce000f8e00ff */
.L_x_553:
[----:B-1----:R1:W2:Y:S01]  /*14d70*/  LDL R3, [R1+0x4] ;  /* 0x0000040001037983 */ /* 0x0022a20000100800 */
[----:B------:R-:W3:Y:S01]  /*14d80*/  S2R R0, SR_TID.X ;  /* 0x0000000000007919 */ /* 0x000ee20000002100 */
[----:B------:R-:W-:Y:S05]  /*14d90*/  WARPSYNC.ALL ;  /* 0x0000000000007948 */ /* 0x000fea0003800000 */
[----:B---3--:R-:W-:Y:S01]  /*14da0*/  LOP3.LUT R0, R0, 0x1f, RZ, 0xc0, !PT ;  /* 0x0000001f00007812 */ /* 0x008fe200078ec0ff */
[----:B------:R-:W-:Y:S03]  /*14db0*/  BAR.SYNC.DEFER_BLOCKING 0x4, 0x180 ;  /* 0x0106000000007b1d */ /* 0x000fe60000010000 */
[----:B------:R-:W-:-:S13]  /*14dc0*/  ISETP.NE.AND P0, PT, R0, RZ, PT ;  /* 0x000000ff0000720c */ /* 0x000fda0003f05270 */
[----:B------:R-:W2:Y:S01]  /*14dd0*/  @!P0 S2R R0, SR_CgaCtaId ;  /* 0x0000000000008919 */ /* 0x000ea20000008800 */
[----:B------:R-:W-:-:S04]  /*14de0*/  @!P0 MOV R2, 0x400 ;  /* 0x0000040000028802 */ /* 0x000fc80000000f00 */
[----:B--2---:R-:W-:-:S05]  /*14df0*/  @!P0 LEA R3, R0, R2, 0x18 ;  /* 0x0000000200038211 */ /* 0x004fca00078ec0ff */
[----:B------:R1:W-:Y:S04]  /*14e00*/  @!P0 STS.128 [R3+0x388d0], R16 ;  /* 0x0388d01003008388 */ /* 0x0003e80000000c00 */
[----:B------:R1:W-:Y:S01]  /*14e10*/  @!P0 STL [R1+0x4], R3 ;  /* 0x0000040301008387 */ /* 0x0003e20000100800 */
[----:B------:R-:W-:Y:S06]  /*14e20*/  BAR.ARV 0x5, 0x180 ;  /* 0x0146000000007b1d */ /* 0x000fec0000002000 */
.L_x_542:
[----:B------:R-:W-:Y:S02]  /*14e30*/  ULDC UR4, c[0x0][0xc3c] ;  /* 0x00030f0000047ab9 */ /* 0x000fe40000000800 */
[----:B----4-:R-:W-:-:S13]  /*14e40*/  ISETP.GE.AND P0, PT, R19, UR4, PT ;  /* 0x0000000413007c0c */ /* 0x010fda000bf06270 */
[----:B------:R-:W-:Y:S05]  /*14e50*/  @!P0 BRA `(.L_x_554) ;  /* 0xffffffa0004c8947 */ /* 0x000fea000383ffff */
[----:B------:R-:W-:Y:S05]  /*14e60*/  BSYNC B8 ;  /* 0x0000000000087941 */ /* 0x000fea0003800000 */
.L_x_441:
[----:B---3--:R-:W3:Y:S01]  /*14e70*/  LDL.LU R0, [R1+0x50] ;  /* 0x0000500001007983 */ /* 0x008ee20000300800 */
[----:B------:R-:W-:Y:S01]  /*14e80*/  BSSY B0, `(.L_x_555) ;  /* 0x000000b000007945 */ /* 0x000fe20003800000 */
[----:B------:R-:W4:Y:S01]  /*14e90*/  S2R R5, SR_CgaCtaId ;  /* 0x0000000000057919 */ /* 0x000f220000008800 */
[----:B---3--:R-:W-:-:S05]  /*14ea0*/  VIADD R0, R0, 0x1 ;  /* 0x0000000100007836 */ /* 0x008fca0000000000 */
[----:B------:R-:W-:-:S04]  /*14eb0*/  LEA.HI R2, R0, R0, RZ, 0x1 ;  /* 0x0000000000027211 */ /* 0x000fc800078f08ff */
[----:B-1----:R-:W-:-:S05]  /*14ec0*/  LOP3.LUT R3, R2, 0xfffffffe, RZ, 0xc0, !PT ;  /* 0xfffffffe02037812 */ /* 0x002fca00078ec0ff */
[----:B------:R-:W-:Y:S01]  /*14ed0*/  IMAD.IADD R3, R0, 0x1, -R3 ;  /* 0x0000000100037824 */ /* 0x000fe200078e0a03 */
[----:B------:R-:W-:-:S04]  /*14ee0*/  MOV R0, 0x400 ;  /* 0x0000040000007802 */ /* 0x000fc80000000f00 */
[----:B----4-:R-:W-:Y:S02]  /*14ef0*/  LEA R0, R5, R0, 0x18 ;  /* 0x0000000005007211 */ /* 0x010fe400078ec0ff */
[----:B------:R-:W-:-:S04]  /*14f00*/  SHF.L.U32 R3, R3, 0x1f, RZ ;  /* 0x0000001f03037819 */ /* 0x000fc800000006ff */
[----:B------:R-:W1:Y:S02]  /*14f10*/  SYNCS.PHASECHK.TRANS64.TRYWAIT P0, [R0+URZ+0x38820], R3 ;  /* 0x03882003000075a7 */ /* 0x000e64000800017f */
[----:B-1----:R-:W-:Y:S05]  /*14f20*/  @!P0 BRA `(.L_x_556) ;  /* 0x0000001c00d88947 */ /* 0x002fea0003800000 */
.L_x_624:
[----:B------:R-:W-:Y:S05]  /*14f30*/  BSYNC B0 ;  /* 0x0000000000007941 */ /* 0x000fea0003800000 */
.L_x_555:
[----:B------:R-:W-:-:S03]  /*14f40*/  UMOV UR4, 0xffffffff ;  /* 0xffffffff00047882 */ /* 0x000fc60000000000 */
[----:B------:R-:W-:Y:S05]  /*14f50*/  BRA.DIV UR4, `(.L_x_557) ;  /* 0x0000001e04e07947 */ /* 0x000fea000b800000 */
[----:B------:R-:W3:Y:S02]  /*14f60*/  S2R R2, SR_TID.X ;  /* 0x0000000000027919 */ /* 0x000ee40000002100 */
[----:B---3--:R-:W-:-:S04]  /*14f70*/  SHF.R.U32.HI R2, RZ, 0x5, R2 ;  /* 0x00000005ff027819 */ /* 0x008fc80000011602 */
[----:B------:R-:W-:-:S05]  /*14f80*/  LOP3.LUT R2, R2, 0x3, RZ, 0xc0, !PT ;  /* 0x0000000302027812 */ /* 0x000fca00078ec0ff */
[----:B------:R3:W4:Y:S02]  /*14f90*/  SHFL.IDX PT, R14, R2, RZ, 0x1f ;  /* 0x00001fff020e7589 */ /* 0x00072400000e0000 */
.L_x_627:
[----:B----4-:R-:W-:Y:S01]  /*14fa0*/  ISETP.NE.AND P0, PT, R14, RZ, PT ;  /* 0x000000ff0e00720c */ /* 0x010fe20003f05270 */
[----:B------:R-:W-:-:S12]  /*14fb0*/  BSSY B0, `(.L_x_558) ;  /* 0x0000029000007945 */ /* 0x000fd80003800000 */
[----:B------:R-:W-:Y:S05]  /*14fc0*/  @P0 BRA `(.L_x_559) ;  /* 0x00000000009c0947 */ /* 0x000fea0003800000 */
[----:B------:R-:W-:-:S03]  /*14fd0*/  UMOV UR4, 0xffffffff ;  /* 0xffffffff00047882 */ /* 0x000fc60000000000 */
[----:B------:R-:W-:Y:S05]  /*14fe0*/  BRA.DIV UR4, `(.L_x_560) ;  /* 0x0000001e04f07947 */ /* 0x000fea000b800000 */
[----:B------:R-:W-:-:S13]  /*14ff0*/  ELECT P6, URZ, PT ;  /* 0x00000000003f782f */ /* 0x000fda00038c0000 */
.L_x_630:
[----:B------:R-:W-:Y:S05]  /*15000*/  @!P6 BRA `(.L_x_559) ;  /* 0x00000000008ce947 */ /* 0x000fea0003800000 */
[----:B---3--:R-:W3:Y:S02]  /*15010*/  LDL R2, [R1+0x5c] ;  /* 0x00005c0001027983 */ /* 0x008ee40000100800 */
[----:B---3--:R-:W-:-:S13]  /*15020*/  R2UR UR4, R2 ;  /* 0x00000000020472ca */ /* 0x008fda00000e0000 */
[----:B------:R-:W-:-:S06]  /*15030*/  ULOP3.LUT UR4, UR4, 0x2, URZ, 0xfc, !UPT ;  /* 0x0000000204047892 */ /* 0x000fcc000f8efc3f */
[----:B------:R-:W-:-:S05]  /*15040*/  IMAD.U32 R2, RZ, RZ, UR4 ;  /* 0x00000004ff027e24 */ /* 0x000fca000f8e00ff */
[----:B------:R-:W-:-:S13]  /*15050*/  ISETP.NE.AND P2, PT, R2, 0x3, PT ;  /* 0x000000030200780c */ /* 0x000fda0003f45270 */
[----:B------:R-:W-:Y:S05]  /*15060*/  @!P2 BRA `(.L_x_561) ;  /* 0x000000000004a947 */ /* 0x000fea0003800000 */
[----:B------:R-:W-:Y:S01]  /*15070*/  BPT.TRAP 0x1 ;  /* 0x000000040000795c */ /* 0x000fe20000300000 */
.L_x_561:
[----:B-1----:R-:W3:Y:S04]  /*15080*/  LDL R3, [R1+0x8] ;  /* 0x0000080001037983 */ /* 0x002ee80000100800 */
[----:B--2---:R-:W2:Y:S01]  /*15090*/  LDL.LU R7, [R1+0x10] ;  /* 0x0000100001077983 */ /* 0x004ea20000300800 */
[----:B------:R-:W-:-:S04]  /*150a0*/  VIADD R2, R0, 0x38840 ;  /* 0x0003884000027836 */ /* 0x000fc80000000000 */
[C---:B---3--:R-:W-:Y:S02]  /*150b0*/  IMAD R6, R3.reuse, 0x8, R2 ;  /* 0x0000000803067824 */ /* 0x048fe400078e0202 */
[----:B------:R-:W-:Y:S01]  /*150c0*/  VIADD R3, R3, 0x1 ;  /* 0x0000000103037836 */ /* 0x000fe20000000000 */
[----:B--2---:R-:W-:-:S04]  /*150d0*/  SHF.L.U32 R5, R7, 0x1f, RZ ;  /* 0x0000001f07057819 */ /* 0x004fc800000006ff */
[C---:B------:R-:W-:Y:S01]  /*150e0*/  ISETP.NE.AND P1, PT, R3.reuse, 0x2, PT ;  /* 0x000000020300780c */ /* 0x040fe20003f25270 */
[----:B------:R-:W1:Y:S03]  /*150f0*/  SYNCS.PHASECHK.TRANS64.TRYWAIT P0, [R6+URZ], R5 ;  /* 0x00000005060075a7 */ /* 0x000e66000800017f */
[----:B------:R-:W-:Y:S02]  /*15100*/  SEL R4, RZ, 0x1, P1 ;  /* 0x00000001ff047807 */ /* 0x000fe40000800000 */
[----:B------:R-:W-:Y:S02]  /*15110*/  SEL R3, R3, RZ, P1 ;  /* 0x000000ff03037207 */ /* 0x000fe40000800000 */
[----:B------:R-:W-:-:S03]  /*15120*/  LOP3.LUT R4, R7, R4, RZ, 0x3c, !PT ;  /* 0x0000000407047212 */ /* 0x000fc600078e3cff */
[----:B------:R-:W-:Y:S01]  /*15130*/  IMAD R7, R3, 0x8, R2 ;  /* 0x0000000803077824 */ /* 0x000fe200078e0202 */
[----:B------:R-:W-:Y:S01]  /*15140*/  SHF.L.U32 R2, R4, 0x1f, RZ ;  /* 0x0000001f04027819 */ /* 0x000fe200000006ff */
[----:B-1----:R-:W-:Y:S06]  /*15150*/  @!P0 BRA `(.L_x_562) ;  /* 0x0000001c00b48947 */ /* 0x002fec0003800000 */
.L_x_631:
[----:B------:R-:W2:Y:S02]  /*15160*/  SYNCS.PHASECHK.TRANS64.TRYWAIT P0, [R7+URZ], R2 ;  /* 0x00000002070075a7 */ /* 0x000ea4000800017f */
[----:B--2---:R-:W-:Y:S05]  /*15170*/  @!P0 BRA `(.L_x_563) ;  /* 0x0000001c00c08947 */ /* 0x004fea0003800000 */
.L_x_632:
[----:B------:R-:W-:Y:S05]  /*15180*/  @!P2 BRA `(.L_x_564) ;  /* 0x000000000004a947 */ /* 0x000fea0003800000 */
[----:B------:R-:W-:Y:S01]  /*15190*/  BPT.TRAP 0x1 ;  /* 0x000000040000795c */ /* 0x000fe20000300000 */
.L_x_564:
[----:B------:R-:W3:Y:S01]  /*151a0*/  LDL.LU R4, [R1+0x8] ;  /* 0x0000080001047983 */ /* 0x000ee20000300800 */
[----:B------:R-:W-:-:S04]  /*151b0*/  VIADD R0, R0, 0x38860 ;  /* 0x0003886000007836 */ /* 0x000fc80000000000 */
[----:B---3--:R-:W-:-:S04]  /*151c0*/  IMAD R4, R4, 0x8, R0 ;  /* 0x0000000804047824 */ /* 0x008fc800078e0200 */
[----:B------:R-:W3:Y:S02]  /*151d0*/  SYNCS.PHASECHK.TRANS64.TRYWAIT P0, [R4+URZ], R5 ;  /* 0x00000005040075a7 */ /* 0x000ee4000800017f */
[----:B---3--:R-:W-:Y:S05]  /*151e0*/  @!P0 BRA `(.L_x_565) ;  /* 0x0000001c00b88947 */ /* 0x008fea0003800000 */
.L_x_633:
[----:B------:R-:W-:-:S07]  /*151f0*/  IMAD R3, R3, 0x8, R0 ;  /* 0x0000000803037824 */ /* 0x000fce00078e0200 */
.L_x_566:
[----:B----4-:R4:W0:Y:S02]  /*15200*/  SYNCS.PHASECHK.TRANS64.TRYWAIT P0, [R3+URZ], R2 ;  /* 0x00000002030075a7 */ /* 0x010824000800017f */
[----:B0-----:R-:W-:Y:S05]  /*15210*/  @!P0 NANOSLEEP.SYNCS 0x989680 ;  /* 0x009896800000895d */ /* 0x001fea0003900000 */
[----:B------:R-:W0:Y:S02]  /*15220*/  @!P0 SYNCS.PHASECHK.TRANS64 P0, [R3+URZ], R2 ;  /* 0x00000002030085a7 */ /* 0x000e24000800007f */
[----:B0-----:R-:W-:Y:S05]  /*15230*/  @!P0 BRA `(.L_x_566) ;  /* 0xfffffffc00f08947 */ /* 0x001fea000383ffff */
.L_x_559:
[----:B------:R-:W-:Y:S05]  /*15240*/  BSYNC B0 ;  /* 0x0000000000007941 */ /* 0x000fea0003800000 */
.L_x_558:
[----:B------:R-:W-:Y:S05]  /*15250*/  EXIT ;  /* 0x000000000000794d */ /* 0x000fea0003800000 */
.L_x_393:
[----:B0-----:R0:W1:Y:S02]  /*15260*/  SYNCS.PHASECHK.TRANS64.TRYWAIT P1, [R5+URZ+0x38800], R0 ;  /* 0x03880000050075a7 */ /* 0x001064000802017f */
[----:B-1----:R-:W-:Y:S05]  /*15270*/  @!P1 NANOSLEEP.SYNCS 0x989680 ;  /* 0x009896800000995d */ /* 0x002fea0003900000 */
[----:B------:R-:W1:Y:S02]  /*15280*/  @!P1 SYNCS.PHASECHK.TRANS64 P1, [R5+URZ+0x38800], R0 ;  /* 0x03880000050095a7 */ /* 0x000e64000802007f */
[----:B-1----:R-:W-:Y:S05]  /*15290*/  @!P1 BRA `(.L_x_393) ;  /* 0xfffffffc00f09947 */ /* 0x002fea000383ffff */
[----:B------:R-:W-:Y:S05]  /*152a0*/  BRA `(.L_x_567) ;  /* 0xfffffec400b87947 */ /* 0x000fea000383ffff */
.L_x_397:
[----:B-1----:R1:W2:Y:S02]  /*152b0*/  SYNCS.PHASECHK.TRANS64.TRYWAIT P2, [R0+URZ+0x38830], R3 ;  /* 0x03883003000075a7 */ /* 0x0022a4000804017f */
[----:B--2---:R-:W-:Y:S05]  /*152c0*/  @!P2 NANOSLEEP.SYNCS 0x989680 ;  /* 0x009896800000a95d */ /* 0x004fea0003900000 */
[----:B------:R-:W2:Y:S02]  /*152d0*/  @!P2 SYNCS.PHASECHK.TRANS64 P2, [R0+URZ+0x38830], R3 ;  /* 0x038830030000a5a7 */ /* 0x000ea4000804007f */
[----:B--2---:R-:W-:Y:S05]  /*152e0*/  @!P2 BRA `(.L_x_397) ;  /* 0xfffffffc00f0a947 */ /* 0x004fea000383ffff */
[----:B------:R-:W-:Y:S05]  /*152f0*/  BRA `(.L_x_396) ;  /* 0xfffffec400dc7947 */ /* 0x000fea000383ffff */
.L_x_402:
[----:B------:R-:W-:-:S13]  /*15300*/  R2UR UR4, R233 ;  /* 0x00000000e90472ca */ /* 0x000fda00000e0000 */
[----:B-1----:R-:W-:-:S04]  /*15310*/  IMAD.U32 R4, RZ, RZ, UR4 ;  /* 0x00000004ff047e24 */ /* 0x002fc8000f8e00ff */
[----:B------:R1:W2:Y:S03]  /*15320*/  SYNCS.PHASECHK.TRANS64.TRYWAIT P2, [R4+URZ+0x38830], R3 ;  /* 0x03883003040075a7 */ /* 0x0002a6000804017f */
[----:B--2---:R-:W-:Y:S05]  /*15330*/  @!P2 NANOSLEEP.SYNCS 0x989680 ;  /* 0x009896800000a95d */ /* 0x004fea0003900000 */
[----:B------:R-:W2:Y:S02]  /*15340*/  @!P2 SYNCS.PHASECHK.TRANS64 P2, [R4+URZ+0x38830], R3 ;  /* 0x038830030400a5a7 */ /* 0x000ea4000804007f */
[----:B--2---:R-:W-:Y:S05]  /*15350*/  @!P2 BRA `(.L_x_402) ;  /* 0xfffffffc00e8a947 */ /* 0x004fea000383ffff */
[----:B------:R-:W-:Y:S05]  /*15360*/  BRA `(.L_x_401) ;  /* 0xffffff0c00807947 */ /* 0x000fea000383ffff */
.L_x_406:
[----:B01----:R-:W-:-:S04]  /*15370*/  IMAD.U32 R3, RZ, RZ, UR4 ;  /* 0x00000004ff037e24 */ /* 0x003fc8000f8e00ff */
[----:B------:R0:W1:Y:S03]  /*15380*/  SYNCS.PHASECHK.TRANS64.TRYWAIT P2, [R3+URZ+0x38850], R0 ;  /* 0x03885000030075a7 */ /* 0x000066000804017f */
[----:B-1----:R-:W-:Y:S05]  /*15390*/  @!P2 NANOSLEEP.SYNCS 0x989680 ;  /* 0x009896800000a95d */ /* 0x002fea0003900000 */
[----:B------:R-:W1:Y:S02]  /*153a0*/  @!P2 SYNCS.PHASECHK.TRANS64 P2, [R3+URZ+0x38850], R0 ;  /* 0x038850000300a5a7 */ /* 0x000e64000804007f */
[----:B-1----:R-:W-:Y:S05]  /*153b0*/  @!P2 BRA `(.L_x_406) ;  /* 0xfffffffc00eca947 */ /* 0x002fea000383ffff */
[----:B------:R-:W-:Y:S05]  /*153c0*/  BRA `(.L_x_405) ;  /* 0xffffff3400a07947 */ /* 0x000fea000383ffff */
.L_x_411:
[----:B-1----:R1:W2:Y:S02]  /*153d0*/  SYNCS.PHASECHK.TRANS64.TRYWAIT P0, [R11+URZ+0x38850], R0 ;  /* 0x038850000b0075a7 */ /* 0x0022a4000800017f */
[----:B--2---:R-:W-:Y:S05]  /*153e0*/  @!P0 NANOSLEEP.SYNCS 0x989680 ;  /* 0x009896800000895d */ /* 0x004fea0003900000 */
[----:B------:R-:W2:Y:S02]  /*153f0*/  @!P0 SYNCS.PHASECHK.TRANS64 P0, [R11+URZ+0x38850], R0 ;  /* 0x038850000b0085a7 */ /* 0x000ea4000800007f */
[----:B--2---:R-:W-:Y:S05]  /*15400*/  @!P0 BRA `(.L_x_411) ;  /* 0xfffffffc00f08947 */ /* 0x004fea000383ffff */
[----:B------:R-:W-:Y:S05]  /*15410*/  BRA `(.L_x_410) ;  /* 0xffffff5000d47947 */ /* 0x000fea000383ffff */
.L_x_453:
[----:B------:R-:W2:Y:S01]  /*15420*/  S2R R4, SR_TID.X ;  /* 0x0000000000047919 */ /* 0x000ea20000002100 */
[----:B------:R-:W-:Y:S01]  /*15430*/  BSSY B0, `(.L_x_568) ;  /* 0x000000a000007945 */ /* 0x000fe20003800000 */
[----:B-1----:R-:W-:Y:S02]  /*15440*/  IMAD.MOV.U32 R12, RZ, RZ, RZ ;  /* 0x000000ffff0c7224 */ /* 0x002fe400078e00ff */
[----:B------:R-:W-:Y:S02]  /*15450*/  IMAD.MOV.U32 R11, RZ, RZ, 0x1f ;  /* 0x0000001fff0b7424 */ /* 0x000fe400078e00ff */
[----:B------:R-:W-:Y:S01]  /*15460*/  IMAD.MOV.U32 R15, RZ, RZ, -0x1 ;  /* 0xffffffffff0f7424 */ /* 0x000fe200078e00ff */
[----:B--2---:R-:W-:-:S04]  /*15470*/  SHF.R.U32.HI R4, RZ, 0x5, R4 ;  /* 0x00000005ff047819 */ /* 0x004fc80000011604 */
[----:B------:R-:W-:-:S05]  /*15480*/  LOP3.LUT R4, R4, 0x3, RZ, 0xc0, !PT ;  /* 0x0000000304047812 */ /* 0x000fca00078ec0ff */
[----:B------:R-:W-:-:S07]  /*15490*/  IMAD.MOV.U32 R13, RZ, RZ, R4 ;  /* 0x000000ffff0d7224 */ /* 0x000fce00078e0004 */
[----:B0-----:R-:W-:Y:S05]  /*154a0*/  WARPSYNC.COLLECTIVE R15, `(.L_x_569) ;  /* 0x000000000f087348 */ /* 0x001fea0003c00000 */
[----:B------:R1:W2:Y:S02]  /*154b0*/  SHFL.IDX P6, R14, R13, R12, R11 ;  /* 0x0000000c0d0e7389 */ /* 0x0002a400000c000b */
[----:B012---:R-:W-:Y:S01]  /*154c0*/  ENDCOLLECTIVE ;  /* 0x000000000000791b */ /* 0x007fe20003800000 */
.L_x_569:
[----:B------:R-:W-:Y:S05]  /*154d0*/  BSYNC B0 ;  /* 0x0000000000007941 */ /* 0x000fea0003800000 */
.L_x_568:
[----:B------:R-:W-:Y:S05]  /*154e0*/  BRA `(.L_x_570) ;  /* 0xffffffa400a87947 */ /* 0x000fea000383ffff */
.L_x_455:
[----:B------:R-:W-:Y:S01]  /*154f0*/  BSSY B0, `(.L_x_571) ;  /* 0x0000006000007945 */ /* 0x000fe20003800000 */
[----:B------:R-:W-:-:S07]  /*15500*/  IMAD.MOV.U32 R15, RZ, RZ, -0x1 ;  /* 0xffffffffff0f7424 */ /* 0x000fce00078e00ff */
[----:B0123--:R-:W-:Y:S05]  /*15510*/  WARPSYNC.COLLECTIVE R15, `(.L_x_572) ;  /* 0x000000000f0c7348 */ /* 0x00ffea0003c00000 */
[----:B------:R-:W-:Y:S02]  /*15520*/  ELECT P6, UR62, PT ;  /* 0x00000000003e782f */ /* 0x000fe400038c0000 */
[----:B------:R-:W-:Y:S01]  /*15530*/  MOV R14, UR62 ;  /* 0x0000003e000e7c02 */ /* 0x000fe20008000f00 */
[----:B0123--:R-:W-:Y:S10]  /*15540*/  ENDCOLLECTIVE ;  /* 0x000000000000791b */ /* 0x00fff40003800000 */
.L_x_572:
[----:B------:R-:W-:Y:S05]  /*15550*/  BSYNC B0 ;  /* 0x0000000000007941 */ /* 0x000fea0003800000 */
.L_x_571:
[----:B------:R-:W-:Y:S05]  /*15560*/  BRA `(.L_x_573) ;  /* 0xffffffa400ac7947 */ /* 0x000fea000383ffff */
.L_x_457:
[----:B---3--:R3:W4:Y:S02]  /*15570*/  SYNCS.PHASECHK.TRANS64.TRYWAIT P0, [R0+URZ+0x38840], R2 ;  /* 0x03884002000075a7 */ /* 0x008724000800017f */
[----:B----4-:R-:W-:Y:S05]  /*15580*/  @!P0 NANOSLEEP.SYNCS 0x989680 ;  /* 0x009896800000895d */ /* 0x010fea0003900000 */
[----:B------:R-:W4:Y:S02]  /*15590*/  @!P0 SYNCS.PHASECHK.TRANS64 P0, [R0+URZ+0x38840], R2 ;  /* 0x03884002000085a7 */ /* 0x000f24000800007f */
[----:B----4-:R-:W-:Y:S05]  /*155a0*/  @!P0 BRA `(.L_x_457) ;  /* 0xfffffffc00f08947 */ /* 0x010fea000383ffff */
[----:B------:R-:W-:Y:S05]  /*155b0*/  BRA `(.L_x_574) ;  /* 0xffffffa8001c7947 */ /* 0x000fea000383ffff */
.L_x_461:
[----:B------:R-:W2:Y:S01]  /*155c0*/  LDL.LU R11, [R1+0x3c] ;  /* 0x00003c00010b7983 */ /* 0x000ea20000300800 */
[----:B------:R-:W-:Y:S01]  /*155d0*/  IMAD.MOV.U32 R13, RZ, RZ, R0 ;  /* 0x000000ffff0d7224 */ /* 0x000fe200078e0000 */
[----:B------:R-:W-:Y:S01]  /*155e0*/  LOP3.LUT R8, R8, 0x7f, RZ, 0xc0, !PT ;  /* 0x0000007f08087812 */ /* 0x000fe200078ec0ff */
[----:B------:R-:W-:Y:S02]  /*155f0*/  IMAD.MOV.U32 R12, RZ, RZ, RZ ;  /* 0x000000ffff0c7224 */ /* 0x000fe400078e00ff */
[----:B------:R-:W-:Y:S01]  /*15600*/  IMAD.MOV.U32 R15, RZ, RZ, -0x1 ;  /* 0xffffffffff0f7424 */ /* 0x000fe200078e00ff */
[----:B------:R-:W-:-:S05]  /*15610*/  SHF.R.U32.HI R5, RZ, 0x3, R8 ;  /* 0x00000003ff057819 */ /* 0x000fca0000011608 */
[----:B------:R-:W-:-:S04]  /*15620*/  IMAD.IADD R2, R5, 0x1, R17 ;  /* 0x0000000105027824 */ /* 0x000fc800078e0211 */
[----:B------:R-:W-:Y:S02]  /*15630*/  VIADD R5, R2, 0x10 ;  /* 0x0000001002057836 */ /* 0x000fe40000000000 */
[----:B--2---:R-:W-:Y:S02]  /*15640*/  IMAD R3, R11, R7, RZ ;  /* 0x000000070b037224 */ /* 0x004fe400078e02ff */
[----:B------:R-:W-:-:S03]  /*15650*/  IMAD.MOV.U32 R11, RZ, RZ, 0x181f ;  /* 0x0000181fff0b7424 */ /* 0x000fc600078e00ff */
[----:B------:R-:W-:-:S13]  /*15660*/  ISETP.GE.AND P5, PT, R2, R3, PT ;  /* 0x000000030200720c */ /* 0x000fda0003fa6270 */
[----:B-----5:R-:W-:Y:S05]  /*15670*/  WARPSYNC.COLLECTIVE R15, `(.L_x_575) ;  /* 0x000000000f087348 */ /* 0x020fea0003c00000 */
[----:B------:R0:W1:Y:S02]  /*15680*/  SHFL.IDX P6, R14, R13, R12, R11 ;  /* 0x0000000c0d0e7389 */ /* 0x00006400000c000b */
[----:B01---5:R-:W-:Y:S01]  /*15690*/  ENDCOLLECTIVE ;  /* 0x000000000000791b */ /* 0x023fe20003800000 */
.L_x_575:
[----:B------:R-:W-:Y:S02]  /*156a0*/  IMAD.MOV.U32 R13, RZ, RZ, R4 ;  /* 0x000000ffff0d7224 */ /* 0x000fe400078e0004 */
[----:B------:R-:W-:-:S07]  /*156b0*/  IMAD.MOV.U32 R6, RZ, RZ, R14 ;  /* 0x000000ffff067224 */ /* 0x000fce00078e000e */
[----:B------:R-:W-:Y:S05]  /*156c0*/  WARPSYNC.COLLECTIVE R15, `(.L_x_576) ;  /* 0x000000000f087348 */ /* 0x000fea0003c00000 */
[----:B------:R0:W1:Y:S02]  /*156d0*/  SHFL.IDX P6, R14, R13, R12, R11 ;  /* 0x0000000c0d0e7389 */ /* 0x00006400000c000b */
[----:B01----:R-:W-:Y:S01]  /*156e0*/  ENDCOLLECTIVE ;  /* 0x000000000000791b */ /* 0x003fe20003800000 */
.L_x_576:
        /* <DEDUP_REMOVED lines=20> */
.L_x_577:
[----:B------:R-:W-:Y:S02]  /*15830*/  IMAD.MOV.U32 R13, RZ, RZ, R4 ;  /* 0x000000ffff0d7224 */ /* 0x000fe400078e0004 */
[----:B------:R-:W-:-:S07]  /*15840*/  IMAD.MOV.U32 R6, RZ, RZ, R14 ;  /* 0x000000ffff067224 */ /* 0x000fce00078e000e */
[----:B------:R-:W-:Y:S05]  /*15850*/  WARPSYNC.COLLECTIVE R15, `(.L_x_578) ;  /* 0x000000000f087348 */ /* 0x000fea0003c00000 */
[----:B------:R0:W1:Y:S02]  /*15860*/  SHFL.IDX P6, R14, R13, R12, R11 ;  /* 0x0000000c0d0e7389 */ /* 0x00006400000c000b */
[----:B01----:R-:W-:Y:S01]  /*15870*/  ENDCOLLECTIVE ;  /* 0x000000000000791b */ /* 0x003fe20003800000 */
.L_x_578:
[----:B------:R-:W-:Y:S01]  /*15880*/  ULDC.64 UR4, c[0x0][0x208] ;  /* 0x0000820000047ab9 */ /* 0x000fe20000000a00 */
[----:B------:R-:W-:Y:S02]  /*15890*/  IMAD.MOV.U32 R13, RZ, RZ, R0 ;  /* 0x000000ffff0d7224 */ /* 0x000fe400078e0000 */
[----:B------:R-:W-:Y:S01]  /*158a0*/  IMAD.MOV.U32 R12, RZ, RZ, 0x2 ;  /* 0x00000002ff0c7424 */ /* 0x000fe200078e00ff */
[----:B------:R-:W-:-:S04]  /*158b0*/  MOV R5, R14 ;  /* 0x0000000e00057202 */ /* 0x000fc80000000f00 */
[----:B------:R-:W-:-:S05]  /*158c0*/  @!P5 LEA R5, P4, R10, R5, 0x1 ;  /* 0x000000050a05d211 */ /* 0x000fca00078808ff */
[----:B------:R-:W-:-:S04]  /*158d0*/  @!P5 IMAD.X R6, RZ, RZ, R6, P4 ;  /* 0x000000ffff06d224 */ /* 0x000fc800020e0606 */
[----:B------:R-:W-:Y:S02]  /*158e0*/  @!P5 IMAD.MOV.U32 R7, RZ, RZ, R6 ;  /* 0x000000ffff07d224 */ /* 0x000fe400078e0006 */
        /* <DEDUP_REMOVED lines=13> */
.L_x_579:
[----:B------:R-:W-:Y:S02]  /*159c0*/  IMAD.MOV.U32 R13, RZ, RZ, R4 ;  /* 0x000000ffff0d7224 */ /* 0x000fe400078e0004 */
[----:B------:R-:W-:-:S07]  /*159d0*/  IMAD.MOV.U32 R6, RZ, RZ, R14 ;  /* 0x000000ffff067224 */ /* 0x000fce00078e000e */
[----:B------:R-:W-:Y:S05]  /*159e0*/  WARPSYNC.COLLECTIVE R15, `(.L_x_580) ;  /* 0x000000000f087348 */ /* 0x000fea0003c00000 */
[----:B------:R0:W1:Y:S02]  /*159f0*/  SHFL.IDX P6, R14, R13, R12, R11 ;  /* 0x0000000c0d0e7389 */ /* 0x00006400000c000b */
[----:B01----:R-:W-:Y:S01]  /*15a00*/  ENDCOLLECTIVE ;  /* 0x000000000000791b */ /* 0x003fe20003800000 */
.L_x_580:
[----:B------:R-:W-:Y:S01]  /*15a10*/  ULDC.64 UR4, c[0x0][0x208] ;  /* 0x0000820000047ab9 */ /* 0x000fe20000000a00 */
[----:B------:R-:W-:Y:S02]  /*15a20*/  IMAD.MOV.U32 R13, RZ, RZ, R0 ;  /* 0x000000ffff0d7224 */ /* 0x000fe400078e0000 */
[----:B------:R-:W-:Y:S02]  /*15a30*/  IMAD.MOV.U32 R12, RZ, RZ, 0x3 ;  /* 0x00000003ff0c7424 */ /* 0x000fe400078e00ff */
[----:B------:R-:W-:-:S05]  /*15a40*/  IMAD.MOV.U32 R5, RZ, RZ, R14 ;  /* 0x000000ffff057224 */ /* 0x000fca00078e000e */
        /* <DEDUP_REMOVED lines=16> */
.L_x_581:
[----:B------:R-:W-:Y:S02]  /*15b50*/  IMAD.MOV.U32 R13, RZ, RZ, R4 ;  /* 0x000000ffff0d7224 */ /* 0x000fe400078e0004 */
[----:B------:R-:W-:-:S07]  /*15b60*/  IMAD.MOV.U32 R6, RZ, RZ, R14 ;  /* 0x000000ffff067224 */ /* 0x000fce00078e000e */
[----:B------:R-:W-:Y:S05]  /*15b70*/  WARPSYNC.COLLECTIVE R15, `(.L_x_582) ;  /* 0x000000000f087348 */ /* 0x000fea0003c00000 */
[----:B------:R0:W1:Y:S02]  /*15b80*/  SHFL.IDX P6, R14, R13, R12, R11 ;  /* 0x0000000c0d0e7389 */ /* 0x00006400000c000b */
[----:B01----:R-:W-:Y:S01]  /*15b90*/  ENDCOLLECTIVE ;  /* 0x000000000000791b */ /* 0x003fe20003800000 */
.L_x_582:
        /* <DEDUP_REMOVED lines=20> */
.L_x_583:
[----:B------:R-:W-:Y:S02]  /*15ce0*/  IMAD.MOV.U32 R13, RZ, RZ, R4 ;  /* 0x000000ffff0d7224 */ /* 0x000fe400078e0004 */
[----:B------:R-:W-:-:S07]  /*15cf0*/  IMAD.MOV.U32 R6, RZ, RZ, R14 ;  /* 0x000000ffff067224 */ /* 0x000fce00078e000e */
[----:B------:R-:W-:Y:S05]  /*15d00*/  WARPSYNC.COLLECTIVE R15, `(.L_x_584) ;  /* 0x000000000f087348 */ /* 0x000fea0003c00000 */
[----:B------:R0:W1:Y:S02]  /*15d10*/  SHFL.IDX P6, R14, R13, R12, R11 ;  /* 0x0000000c0d0e7389 */ /* 0x00006400000c000b */
[----:B01----:R-:W-:Y:S01]  /*15d20*/  ENDCOLLECTIVE ;  /* 0x000000000000791b */ /* 0x003fe20003800000 */
.L_x_584:
        /* <DEDUP_REMOVED lines=20> */
.L_x_585:
[----:B------:R-:W-:Y:S01]  /*15e70*/  IMAD.MOV.U32 R13, RZ, RZ, R4 ;  /* 0x000000ffff0d7224 */ /* 0x000fe200078e0004 */
[----:B------:R-:W-:-:S07]  /*15e80*/  MOV R6, R14 ;  /* 0x0000000e00067202 */ /* 0x000fce0000000f00 */
[----:B------:R-:W-:Y:S05]  /*15e90*/  WARPSYNC.COLLECTIVE R15, `(.L_x_586) ;  /* 0x000000000f087348 */ /* 0x000fea0003c00000 */
[----:B------:R0:W1:Y:S02]  /*15ea0*/  SHFL.IDX P6, R14, R13, R12, R11 ;  /* 0x0000000c0d0e7389 */ /* 0x00006400000c000b */
[----:B01----:R-:W-:Y:S01]  /*15eb0*/  ENDCOLLECTIVE ;  /* 0x000000000000791b */ /* 0x003fe20003800000 */
.L_x_586:
[----:B------:R-:W-:Y:S01]  /*15ec0*/  ULDC.64 UR4, c[0x0][0x208] ;  /* 0x0000820000047ab9 */ /* 0x000fe20000000a00 */
[----:B------:R-:W-:Y:S02]  /*15ed0*/  IMAD.MOV.U32 R13, RZ, RZ, R0 ;  /* 0x000000ffff0d7224 */ /* 0x000fe400078e0000 */
[----:B------:R-:W-:Y:S02]  /*15ee0*/  IMAD.MOV.U32 R12, RZ, RZ, 0x6 ;  /* 0x00000006ff0c7424 */ /* 0x000fe400078e00ff */
[----:B------:R-:W-:-:S05]  /*15ef0*/  IMAD.MOV.U32 R5, RZ, RZ, R14 ;  /* 0x000000ffff057224 */ /* 0x000fca00078e000e */
[----:B------:R-:W-:-:S05]  /*15f00*/  @!P5 LEA R5, P4, R10, R5, 0x1 ;  /* 0x000000050a05d211 */ /* 0x000fca00078808ff */
[----:B------:R-:W-:-:S04]  /*15f10*/  @!P5 IMAD.X R6, RZ, RZ, R6, P4 ;  /* 0x000000ffff06d224 */ /* 0x000fc800020e0606 */
[----:B------:R-:W-:Y:S02]  /*15f20*/  @!P5 IMAD.MOV.U32 R7, RZ, RZ, R6 ;  /* 0x000000ffff07d224 */ /* 0x000fe400078e0006 */
        /* <DEDUP_REMOVED lines=11> */
.L_x_587:
[----:B------:R-:W-:-:S05]  /*15fe0*/  VIADD R6, R2, 0x60 ;  /* 0x0000006002067836 */ /* 0x000fca0000000000 */
[----:B------:R-:W-:Y:S01]  /*15ff0*/  ISETP.GE.AND P5, PT, R6, R3, PT ;  /* 0x000000030600720c */ /* 0x000fe20003fa6270 */
[----:B------:R-:W-:Y:S02]  /*16000*/  IMAD.MOV.U32 R13, RZ, RZ, R4 ;  /* 0x000000ffff0d7224 */ /* 0x000fe400078e0004 */
[----:B------:R-:W-:-:S10]  /*16010*/  IMAD.MOV.U32 R8, RZ, RZ, R14 ;  /* 0x000000ffff087224 */ /* 0x000fd400078e000e */
[----:B------:R-:W-:Y:S05]  /*16020*/  WARPSYNC.COLLECTIVE R15, `(.L_x_588) ;  /* 0x000000000f087348 */ /* 0x000fea0003c00000 */
[----:B------:R0:W1:Y:S02]  /*16030*/  SHFL.IDX P6, R14, R13, R12, R11 ;  /* 0x0000000c0d0e7389 */ /* 0x00006400000c000b */
[----:B01----:R-:W-:Y:S01]  /*16040*/  ENDCOLLECTIVE ;  /* 0x000000000000791b */ /* 0x003fe20003800000 */
.L_x_588:
        /* <DEDUP_REMOVED lines=18> */
.L_x_589:
[----:B------:R-:W-:Y:S02]  /*16170*/  IMAD.MOV.U32 R13, RZ, RZ, R4 ;  /* 0x000000ffff0d7224 */ /* 0x000fe400078e0004 */
[----:B------:R-:W-:-:S07]  /*16180*/  IMAD.MOV.U32 R5, RZ, RZ, R14 ;  /* 0x000000ffff057224 */ /* 0x000fce00078e000e */
[----:B------:R-:W-:Y:S05]  /*16190*/  WARPSYNC.COLLECTIVE R15, `(.L_x_590) ;  /* 0x000000000f087348 */ /* 0x000fea0003c00000 */
[----:B------:R0:W1:Y:S02]  /*161a0*/  SHFL.IDX P6, R14, R13, R12, R11 ;  /* 0x0000000c0d0e7389 */ /* 0x00006400000c000b */
[----:B01----:R-:W-:Y:S01]  /*161b0*/  ENDCOLLECTIVE ;  /* 0x000000000000791b */ /* 0x003fe20003800000 */
.L_x_590:
[----:B------:R-:W-:Y:S01]  /*161c0*/  IMAD.MOV.U32 R4, RZ, RZ, R14 ;  /* 0x000000ffff047224 */ /* 0x000fe200078e000e */
[----:B------:R-:W-:Y:S06]  /*161d0*/  BRA `(.L_x_591) ;  /* 0xffffffac00047947 */ /* 0x000fec000383ffff */
.L_x_466:
[----:B0-----:R-:W2:Y:S02]  /*161e0*/  LDL R2, [R1+0x4] ;  /* 0x0000040001027983 */ /* 0x001ea40000100800 */
[----:B--2---:R0:W2:Y:S02]  /*161f0*/  SYNCS.PHASECHK.TRANS64.TRYWAIT P0, [R2+URZ+0x38820], R0 ;  /* 0x03882000020075a7 */ /* 0x0040a4000800017f */
[----:B--2---:R-:W-:Y:S05]  /*16200*/  @!P0 NANOSLEEP.SYNCS 0x989680 ;  /* 0x009896800000895d */ /* 0x004fea0003900000 */
[----:B------:R-:W2:Y:S02]  /*16210*/  @!P0 SYNCS.PHASECHK.TRANS64 P0, [R2+URZ+0x38820], R0 ;  /* 0x03882000020085a7 */ /* 0x000ea4000800007f */
[----:B--2---:R-:W-:Y:S05]  /*16220*/  @!P0 BRA `(.L_x_466) ;  /* 0xfffffffc00ec8947 */ /* 0x004fea000383ffff */
[----:B------:R-:W-:Y:S05]  /*16230*/  BRA `(.L_x_592) ;  /* 0xffffffac00847947 */ /* 0x000fea000383ffff */
.L_x_475:
[----:B-1----:R1:W2:Y:S02]  /*16240*/  SYNCS.PHASECHK.TRANS64.TRYWAIT P0, [R3+URZ+0x38840], R2 ;  /* 0x03884002030075a7 */ /* 0x0022a4000800017f */
[----:B--2---:R-:W-:Y:S05]  /*16250*/  @!P0 NANOSLEEP.SYNCS 0x989680 ;  /* 0x009896800000895d */ /* 0x004fea0003900000 */
[----:B------:R-:W2:Y:S02]  /*16260*/  @!P0 SYNCS.PHASECHK.TRANS64 P0, [R3+URZ+0x38840], R2 ;  /* 0x03884002030085a7 */ /* 0x000ea4000800007f */
[----:B--2---:R-:W-:Y:S05]  /*16270*/  @!P0 BRA `(.L_x_475) ;  /* 0xfffffffc00f08947 */ /* 0x004fea000383ffff */
[----:B------:R-:W-:Y:S05]  /*16280*/  BRA `(.L_x_593) ;  /* 0xffffffb000547947 */ /* 0x000fea000383ffff */
.L_x_483:
[----:B0-----:R0:W1:Y:S02]  /*16290*/  SYNCS.PHASECHK.TRANS64.TRYWAIT P0, [R3+URZ+0x60], R2 ;  /* 0x00006002030075a7 */ /* 0x001064000800017f */
[----:B-1----:R-:W-:Y:S05]  /*162a0*/  @!P0 NANOSLEEP.SYNCS 0x989680 ;  /* 0x009896800000895d */ /* 0x002fea0003900000 */
[----:B------:R-:W1:Y:S02]  /*162b0*/  @!P0 SYNCS.PHASECHK.TRANS64 P0, [R3+URZ+0x60], R2 ;  /* 0x00006002030085a7 */ /* 0x000e64000800007f */
[----:B-1----:R-:W-:Y:S05]  /*162c0*/  @!P0 BRA `(.L_x_483) ;  /* 0xfffffffc00f08947 */ /* 0x002fea000383ffff */
[----:B------:R-:W-:Y:S05]  /*162d0*/  BRA `(.L_x_594) ;  /* 0xffffffb400b07947 */ /* 0x000fea000383ffff */
.L_x_494:
[----:B--2---:R2:W3:Y:S02]  /*162e0*/  SYNCS.PHASECHK.TRANS64.TRYWAIT P0, [R3+URZ+0x38840], R2 ;  /* 0x03884002030075a7 */ /* 0x0044e4000800017f */
[----:B---3--:R-:W-:Y:S05]  /*162f0*/  @!P0 NANOSLEEP.SYNCS 0x989680 ;  /* 0x009896800000895d */ /* 0x008fea0003900000 */
[----:B------:R-:W3:Y:S02]  /*16300*/  @!P0 SYNCS.PHASECHK.TRANS64 P0, [R3+URZ+0x38840], R2 ;  /* 0x03884002030085a7 */ /* 0x000ee4000800007f */
[----:B---3--:R-:W-:Y:S05]  /*16310*/  @!P0 BRA `(.L_x_494) ;  /* 0xfffffffc00f08947 */ /* 0x008fea000383ffff */
[----:B------:R-:W-:Y:S05]  /*16320*/  BRA `(.L_x_595) ;  /* 0xffffffbc00e47947 */ /* 0x000fea000383ffff */
.L_x_502:
[----:B-1----:R1:W2:Y:S02]  /*16330*/  SYNCS.PHASECHK.TRANS64.TRYWAIT P0, [R2+URZ+0x60], R3 ;  /* 0x00006003020075a7 */ /* 0x0022a4000800017f */
[----:B--2---:R-:W-:Y:S05]  /*16340*/  @!P0 NANOSLEEP.SYNCS 0x989680 ;  /* 0x009896800000895d */ /* 0x004fea0003900000 */
[----:B------:R-:W2:Y:S02]  /*16350*/  @!P0 SYNCS.PHASECHK.TRANS64 P0, [R2+URZ+0x60], R3 ;  /* 0x00006003020085a7 */ /* 0x000ea4000800007f */
[----:B--2---:R-:W-:Y:S05]  /*16360*/  @!P0 BRA `(.L_x_502) ;  /* 0xfffffffc00f08947 */ /* 0x004fea000383ffff */
[----:B------:R-:W-:Y:S05]  /*16370*/  BRA `(.L_x_596) ;  /* 0xffffffc400407947 */ /* 0x000fea000383ffff */
.L_x_513:
[----:B---3--:R3:W4:Y:S02]  /*16380*/  SYNCS.PHASECHK.TRANS64.TRYWAIT P0, [R2+URZ+0x38840], R3 ;  /* 0x03884003020075a7 */ /* 0x008724000800017f */
[----:B----4-:R-:W-:Y:S05]  /*16390*/  @!P0 NANOSLEEP.SYNCS 0x989680 ;  /* 0x009896800000895d */ /* 0x010fea0003900000 */
[----:B------:R-:W4:Y:S02]  /*163a0*/  @!P0 SYNCS.PHASECHK.TRANS64 P0, [R2+URZ+0x38840], R3 ;  /* 0x03884003020085a7 */ /* 0x000f24000800007f */
[----:B----4-:R-:W-:Y:S05]  /*163b0*/  @!P0 BRA `(.L_x_513) ;  /* 0xfffffffc00f08947 */ /* 0x010fea000383ffff */
[----:B------:R-:W-:Y:S05]  /*163c0*/  BRA `(.L_x_597) ;  /* 0xffffffcc00387947 */ /* 0x000fea000383ffff */
.L_x_521:
[----:B-1----:R1:W2:Y:S02]  /*163d0*/  SYNCS.PHASECHK.TRANS64.TRYWAIT P0, [R2+URZ+0x60], R5 ;  /* 0x00006005020075a7 */ /* 0x0022a4000800017f */
[----:B--2---:R-:W-:Y:S05]  /*163e0*/  @!P0 NANOSLEEP.SYNCS 0x989680 ;  /* 0x009896800000895d */ /* 0x004fea0003900000 */
[----:B------:R-:W2:Y:S02]  /*163f0*/  @!P0 SYNCS.PHASECHK.TRANS64 P0, [R2+URZ+0x60], R5 ;  /* 0x00006005020085a7 */ /* 0x000ea4000800007f */
[----:B--2---:R-:W-:Y:S05]  /*16400*/  @!P0 BRA `(.L_x_521) ;  /* 0xfffffffc00f08947 */ /* 0x004fea000383ffff */
[----:B------:R-:W-:Y:S05]  /*16410*/  BRA `(.L_x_598) ;  /* 0xffffffd000947947 */ /* 0x000fea000383ffff */
.L_x_534:
[----:B--2---:R2:W4:Y:S02]  /*16420*/  SYNCS.PHASECHK.TRANS64.TRYWAIT P0, [R2+URZ+0x38860], R0 ;  /* 0x03886000020075a7 */ /* 0x004524000800017f */
[----:B----4-:R-:W-:Y:S05]  /*16430*/  @!P0 NANOSLEEP.SYNCS 0x989680 ;  /* 0x009896800000895d */ /* 0x010fea0003900000 */
[----:B------:R-:W4:Y:S02]  /*16440*/  @!P0 SYNCS.PHASECHK.TRANS64 P0, [R2+URZ+0x38860], R0 ;  /* 0x03886000020085a7 */ /* 0x000f24000800007f */
[----:B----4-:R-:W-:Y:S05]  /*16450*/  @!P0 BRA `(.L_x_534) ;  /* 0xfffffffc00f08947 */ /* 0x010fea000383ffff */
[----:B------:R-:W-:Y:S05]  /*16460*/  BRA `(.L_x_599) ;  /* 0xffffffd800707947 */ /* 0x000fea000383ffff */
.L_x_543:
[----:B------:R-:W-:Y:S01]  /*16470*/  BSSY B0, `(.L_x_600) ;  /* 0x0000008000007945 */ /* 0x000fe20003800000 */
[----:B------:R-:W-:Y:S02]  /*16480*/  IMAD.MOV.U32 R13, RZ, RZ, R16 ;  /* 0x000000ffff0d7224 */ /* 0x000fe400078e0010 */
[----:B------:R-:W-:Y:S02]  /*16490*/  IMAD.MOV.U32 R12, RZ, RZ, RZ ;  /* 0x000000ffff0c7224 */ /* 0x000fe400078e00ff */
[----:B------:R-:W-:Y:S02]  /*164a0*/  IMAD.MOV.U32 R11, RZ, RZ, 0x1f ;  /* 0x0000001fff0b7424 */ /* 0x000fe400078e00ff */
[----:B------:R-:W-:-:S07]  /*164b0*/  IMAD.MOV.U32 R15, RZ, RZ, -0x1 ;  /* 0xffffffffff0f7424 */ /* 0x000fce00078e00ff */
[----:B0----5:R-:W-:Y:S05]  /*164c0*/  WARPSYNC.COLLECTIVE R15, `(.L_x_601) ;  /* 0x000000000f087348 */ /* 0x021fea0003c00000 */
[----:B------:R1:W2:Y:S02]  /*164d0*/  SHFL.IDX P6, R14, R13, R12, R11 ;  /* 0x0000000c0d0e7389 */ /* 0x0002a400000c000b */
[----:B012--5:R-:W-:Y:S01]  /*164e0*/  ENDCOLLECTIVE ;  /* 0x000000000000791b */ /* 0x027fe20003800000 */
.L_x_601:
[----:B------:R-:W-:Y:S05]  /*164f0*/  BSYNC B0 ;  /* 0x0000000000007941 */ /* 0x000fea0003800000 */
.L_x_600:
[----:B------:R-:W-:Y:S02]  /*16500*/  IMAD.MOV.U32 R13, RZ, RZ, R16 ;  /* 0x000000ffff0d7224 */ /* 0x000fe400078e0010 */
[----:B------:R-:W-:Y:S02]  /*16510*/  IMAD.MOV.U32 R12, RZ, RZ, 0x1 ;  /* 0x00000001ff0c7424 */ /* 0x000fe400078e00ff */
[----:B------:R-:W-:Y:S02]  /*16520*/  IMAD.MOV.U32 R11, RZ, RZ, 0x1f ;  /* 0x0000001fff0b7424 */ /* 0x000fe400078e00ff */
[----:B------:R-:W-:Y:S02]  /*16530*/  IMAD.MOV.U32 R15, RZ, RZ, -0x1 ;  /* 0xffffffffff0f7424 */ /* 0x000fe400078e00ff */
[----:B------:R-:W-:Y:S02]  /*16540*/  IMAD.IADD R5, R19, 0x1, R7 ;  /* 0x0000000113057824 */ /* 0x000fe400078e0207 */
[----:B------:R-:W-:-:S07]  /*16550*/  IMAD.MOV.U32 R0, RZ, RZ, R14 ;  /* 0x000000ffff007224 */ /* 0x000fce00078e000e */
[----:B------:R-:W-:Y:S05]  /*16560*/  WARPSYNC.COLLECTIVE R15, `(.L_x_602) ;  /* 0x000000000f087348 */ /* 0x000fea0003c00000 */
[----:B------:R0:W1:Y:S02]  /*16570*/  SHFL.IDX P6, R14, R13, R12, R11 ;  /* 0x0000000c0d0e7389 */ /* 0x00006400000c000b */
[----:B01----:R-:W-:Y:S01]  /*16580*/  ENDCOLLECTIVE ;  /* 0x000000000000791b */ /* 0x003fe20003800000 */
.L_x_602:
[----:B------:R-:W-:Y:S01]  /*16590*/  ULDC UR4, c[0x0][0xc3c] ;  /* 0x00030f0000047ab9 */ /* 0x000fe20000000800 */
[----:B------:R-:W-:Y:S01]  /*165a0*/  ULDC.64 UR6, c[0x0][0x208] ;  /* 0x0000820000067ab9 */ /* 0x000fe20000000a00 */
[----:B------:R-:W-:-:S13]  /*165b0*/  ISETP.GE.OR P1, PT, R5, UR4, !P0 ;  /* 0x0000000405007c0c */ /* 0x000fda000c726670 */
[----:B------:R-:W0:Y:S01]  /*165c0*/  @!P1 LDC.64 R2, c[0x0][0xc80] ;  /* 0x00032000ff029b82 */ /* 0x000e220000000a00 */
[----:B------:R-:W-:Y:S01]  /*165d0*/  MOV R11, RZ ;  /* 0x000000ff000b7202 */ /* 0x000fe20000000f00 */
[----:B------:R-:W-:Y:S02]  /*165e0*/  IMAD.MOV.U32 R4, RZ, RZ, R14 ;  /* 0x000000ffff047224 */ /* 0x000fe400078e000e */
[----:B0-----:R-:W-:-:S06]  /*165f0*/  @!P1 IMAD.WIDE R2, R5, 0x4, R2 ;  /* 0x0000000405029825 */ /* 0x001fcc00078e0202 */
[----:B------:R0:W2:Y:S01]  /*16600*/  @!P1 LDG.E R3, desc[UR6][R2.64] ;  /* 0x0000000602039981 */ /* 0x0000a2000c1e1900 */
[C---:B------:R-:W-:Y:S02]  /*16610*/  ISETP.GE.U32.AND P2, PT, R7.reuse, 0x2, PT ;  /* 0x000000020700780c */ /* 0x040fe40003f46070 */
[C---:B------:R-:W-:Y:S02]  /*16620*/  ISETP.GE.U32.AND P3, PT, R7.reuse, 0x4, PT ;  /* 0x000000040700780c */ /* 0x040fe40003f66070 */
[C---:B------:R-:W-:Y:S02]  /*16630*/  ISETP.GE.U32.AND P4, PT, R7.reuse, 0x8, PT ;  /* 0x000000080700780c */ /* 0x040fe40003f86070 */
[C---:B------:R-:W-:Y:S01]  /*16640*/  ISETP.GE.U32.AND P5, PT, R7.reuse, 0x10, PT ;  /* 0x000000100700780c */ /* 0x040fe20003fa6070 */
[----:B0-----:R-:W-:Y:S02]  /*16650*/  IMAD.MOV.U32 R2, RZ, RZ, RZ ;  /* 0x000000ffff027224 */ /* 0x001fe400078e00ff */
[----:B--2---:R-:W-:Y:S01]  /*16660*/  @!P1 IMAD.MOV.U32 R2, RZ, RZ, R3 ;  /* 0x000000ffff029224 */ /* 0x004fe200078e0003 */
[----:B------:R-:W-:-:S03]  /*16670*/  ISETP.NE.AND P1, PT, R7, RZ, PT ;  /* 0x000000ff0700720c */ /* 0x000fc60003f25270 */
[----:B------:R-:W-:-:S10]  /*16680*/  IMAD.MOV.U32 R13, RZ, RZ, R2 ;  /* 0x000000ffff0d7224 */ /* 0x000fd400078e0002 */
[----:B------:R-:W-:Y:S05]  /*16690*/  WARPSYNC.COLLECTIVE R15, `(.L_x_603) ;  /* 0x000000000f087348 */ /* 0x000fea0003c00000 */
[----:B------:R0:W1:Y:S02]  /*166a0*/  SHFL.UP P6, R14, R13, R12, R11 ;  /* 0x0400000c0d0e7389 */ /* 0x00006400000c000b */
[----:B01----:R-:W-:Y:S01]  /*166b0*/  ENDCOLLECTIVE ;  /* 0x000000000000791b */ /* 0x003fe20003800000 */
.L_x_603:
[----:B------:R-:W-:Y:S02]  /*166c0*/  IMAD.MOV.U32 R12, RZ, RZ, 0x2 ;  /* 0x00000002ff0c7424 */ /* 0x000fe400078e00ff */
[----:B------:R-:W-:-:S05]  /*166d0*/  IMAD.MOV.U32 R3, RZ, RZ, R14 ;  /* 0x000000ffff037224 */ /* 0x000fca00078e000e */
[----:B------:R-:W-:-:S05]  /*166e0*/  SEL R3, R3, RZ, P1 ;  /* 0x000000ff03037207 */ /* 0x000fca0000800000 */
[----:B------:R-:W-:-:S04]  /*166f0*/  IMAD.IADD R3, R2, 0x1, R3 ;  /* 0x0000000102037824 */ /* 0x000fc800078e0203 */
[----:B------:R-:W-:-:S07]  /*16700*/  IMAD.MOV.U32 R13, RZ, RZ, R3 ;  /* 0x000000ffff0d7224 */ /* 0x000fce00078e0003 */
[----:B------:R-:W-:Y:S05]  /*16710*/  WARPSYNC.COLLECTIVE R15, `(.L_x_604) ;  /* 0x000000000f087348 */ /* 0x000fea0003c00000 */
[----:B------:R0:W1:Y:S02]  /*16720*/  SHFL.UP P6, R14, R13, R12, R11 ;  /* 0x0400000c0d0e7389 */ /* 0x00006400000c000b */
[----:B01----:R-:W-:Y:S01]  /*16730*/  ENDCOLLECTIVE ;  /* 0x000000000000791b */ /* 0x003fe20003800000 */
.L_x_604:
        /* <DEDUP_REMOVED lines=8> */
.L_x_605:
        /* <DEDUP_REMOVED lines=8> */
.L_x_606:
        /* <DEDUP_REMOVED lines=8> */
.L_x_607:
[----:B------:R-:W-:Y:S02]  /*168c0*/  IMAD.MOV.U32 R12, RZ, RZ, 0x1f ;  /* 0x0000001fff0c7424 */ /* 0x000fe400078e00ff */
[----:B------:R-:W-:Y:S02]  /*168d0*/  IMAD.MOV.U32 R11, RZ, RZ, 0x1f ;  /* 0x0000001fff0b7424 */ /* 0x000fe400078e00ff */
[----:B------:R-:W-:-:S05]  /*168e0*/  IMAD.MOV.U32 R5, RZ, RZ, R14 ;  /* 0x000000ffff057224 */ /* 0x000fca00078e000e */
[----:B------:R-:W-:-:S05]  /*168f0*/  SEL R5, R5, RZ, P5 ;  /* 0x000000ff05057207 */ /* 0x000fca0002800000 */
[----:B------:R-:W-:-:S04]  /*16900*/  IMAD.IADD R3, R3, 0x1, R5 ;  /* 0x0000000103037824 */ /* 0x000fc800078e0205 */
[----:B------:R-:W-:-:S07]  /*16910*/  IMAD.MOV.U32 R13, RZ, RZ, R3 ;  /* 0x000000ffff0d7224 */ /* 0x000fce00078e0003 */
[----:B------:R-:W-:Y:S05]  /*16920*/  WARPSYNC.COLLECTIVE R15, `(.L_x_608) ;  /* 0x000000000f087348 */ /* 0x000fea0003c00000 */
[----:B------:R0:W1:Y:S02]  /*16930*/  SHFL.IDX P6, R14, R13, R12, R11 ;  /* 0x0000000c0d0e7389 */ /* 0x00006400000c000b */
[----:B01----:R-:W-:Y:S01]  /*16940*/  ENDCOLLECTIVE ;  /* 0x000000000000791b */ /* 0x003fe20003800000 */
.L_x_608:
[----:B------:R-:W-:Y:S01]  /*16950*/  IMAD.MOV.U32 R6, RZ, RZ, R14 ;  /* 0x000000ffff067224 */ /* 0x000fe200078e000e */
[----:B------:R-:W-:Y:S06]  /*16960*/  BRA `(.L_x_609) ;  /* 0xffffffdc00747947 */ /* 0x000fec000383ffff */
.L_x_548:
[----:B------:R-:W-:Y:S01]  /*16970*/  BSSY B0, `(.L_x_610) ;  /* 0x0000008000007945 */ /* 0x000fe20003800000 */
[----:B-----5:R-:W-:Y:S02]  /*16980*/  IMAD.MOV.U32 R13, RZ, RZ, R2 ;  /* 0x000000ffff0d7224 */ /* 0x020fe400078e0002 */
[----:B------:R-:W-:Y:S02]  /*16990*/  IMAD.MOV.U32 R12, RZ, RZ, 0x1 ;  /* 0x00000001ff0c7424 */ /* 0x000fe400078e00ff */
[----:B------:R-:W-:Y:S02]  /*169a0*/  IMAD.MOV.U32 R11, RZ, RZ, RZ ;  /* 0x000000ffff0b7224 */ /* 0x000fe400078e00ff */
[----:B------:R-:W-:-:S07]  /*169b0*/  IMAD.MOV.U32 R15, RZ, RZ, -0x1 ;  /* 0xffffffffff0f7424 */ /* 0x000fce00078e00ff */
[----:B01----:R-:W-:Y:S05]  /*169c0*/  WARPSYNC.COLLECTIVE R15, `(.L_x_611) ;  /* 0x000000000f087348 */ /* 0x003fea0003c00000 */
[----:B------:R2:W3:Y:S02]  /*169d0*/  SHFL.UP P6, R14, R13, R12, R11 ;  /* 0x0400000c0d0e7389 */ /* 0x0004e400000c000b */
[----:B0123--:R-:W-:Y:S01]  /*169e0*/  ENDCOLLECTIVE ;  /* 0x000000000000791b */ /* 0x00ffe20003800000 */
.L_x_611:
[----:B------:R-:W-:Y:S05]  /*169f0*/  BSYNC B0 ;  /* 0x0000000000007941 */ /* 0x000fea0003800000 */
.L_x_610:
[----:B------:R-:W-:Y:S02]  /*16a00*/  IMAD.MOV.U32 R3, RZ, RZ, R14 ;  /* 0x000000ffff037224 */ /* 0x000fe400078e000e */
[----:B------:R-:W-:Y:S02]  /*16a10*/  IMAD.MOV.U32 R12, RZ, RZ, 0x2 ;  /* 0x00000002ff0c7424 */ /* 0x000fe400078e00ff */
[----:B------:R-:W-:Y:S01]  /*16a20*/  IMAD.MOV.U32 R11, RZ, RZ, RZ ;  /* 0x000000ffff0b7224 */ /* 0x000fe200078e00ff */
[----:B------:R-:W-:Y:S01]  /*16a30*/  SEL R3, R3, RZ, P1 ;  /* 0x000000ff03037207 */ /* 0x000fe20000800000 */
[----:B------:R-:W-:-:S04]  /*16a40*/  IMAD.MOV.U32 R15, RZ, RZ, -0x1 ;  /* 0xffffffffff0f7424 */ /* 0x000fc800078e00ff */
[----:B------:R-:W-:-:S04]  /*16a50*/  IMAD.IADD R3, R2, 0x1, R3 ;  /* 0x0000000102037824 */ /* 0x000fc800078e0203 */
[----:B------:R-:W-:-:S07]  /*16a60*/  IMAD.MOV.U32 R13, RZ, RZ, R3 ;  /* 0x000000ffff0d7224 */ /* 0x000fce00078e0003 */
[----:B------:R-:W-:Y:S05]  /*16a70*/  WARPSYNC.COLLECTIVE R15, `(.L_x_612) ;  /* 0x000000000f087348 */ /* 0x000fea0003c00000 */
[----:B------:R0:W1:Y:S02]  /*16a80*/  SHFL.UP P6, R14, R13, R12, R11 ;  /* 0x0400000c0d0e7389 */ /* 0x00006400000c000b */
[----:B01----:R-:W-:Y:S01]  /*16a90*/  ENDCOLLECTIVE ;  /* 0x000000000000791b */ /* 0x003fe20003800000 */
.L_x_612:
[----:B------:R-:W-:Y:S02]  /*16aa0*/  IMAD.MOV.U32 R12, RZ, RZ, 0x4 ;  /* 0x00000004ff0c7424 */ /* 0x000fe400078e00ff */
[----:B------:R-:W-:-:S05]  /*16ab0*/  IMAD.MOV.U32 R5, RZ, RZ, R14 ;  /* 0x000000ffff057224 */ /* 0x000fca00078e000e */
[----:B------:R-:W-:-:S04]  /*16ac0*/  SEL R5, R5, RZ, P2 ;  /* 0x000000ff05057207 */ /* 0x000fc80001000000 */
[----:B------:R-:W-:-:S05]  /*16ad0*/  IADD3 R3, R3, R5, RZ ;  /* 0x0000000503037210 */ /* 0x000fca0007ffe0ff */
[----:B------:R-:W-:-:S07]  /*16ae0*/  IMAD.MOV.U32 R13, RZ, RZ, R3 ;  /* 0x000000ffff0d7224 */ /* 0x000fce00078e0003 */
[----:B------:R-:W-:Y:S05]  /*16af0*/  WARPSYNC.COLLECTIVE R15, `(.L_x_613) ;  /* 0x000000000f087348 */ /* 0x000fea0003c00000 */
[----:B------:R0:W1:Y:S02]  /*16b00*/  SHFL.UP P6, R14, R13, R12, R11 ;  /* 0x0400000c0d0e7389 */ /* 0x00006400000c000b */
[----:B01----:R-:W-:Y:S01]  /*16b10*/  ENDCOLLECTIVE ;  /* 0x000000000000791b */ /* 0x003fe20003800000 */
.L_x_613:
        /* <DEDUP_REMOVED lines=8> */
.L_x_614:
        /* <DEDUP_REMOVED lines=8> */
.L_x_615:
        /* <DEDUP_REMOVED lines=9> */
.L_x_616:
[----:B------:R-:W-:Y:S01]  /*16cb0*/  IMAD.MOV.U32 R6, RZ, RZ, R14 ;  /* 0x000000ffff067224 */ /* 0x000fe200078e000e */
[----:B------:R-:W-:Y:S06]  /*16cc0*/  BRA `(.L_x_617) ;  /* 0xffffffdc003c7947 */ /* 0x000fec000383ffff */
.L_x_550:
[----:B------:R-:W-:Y:S01]  /*16cd0*/  BSSY B0, `(.L_x_618) ;  /* 0x0000006000007945 */ /* 0x000fe20003800000 */
[----:B------:R-:W-:Y:S01]  /*16ce0*/  PLOP3.LUT P6, PT, P6, PT, PT, 0x8, 0x0 ;  /* 0x000000000000781c */ /* 0x000fe200037ce170 */
[----:B------:R-:W-:-:S12]  /*16cf0*/  IMAD.MOV.U32 R15, RZ, RZ, -0x1 ;  /* 0xffffffffff0f7424 */ /* 0x000fd800078e00ff */
[----:B01---5:R-:W-:Y:S05]  /*16d00*/  WARPSYNC.COLLECTIVE R15, `(.L_x_619) ;  /* 0x000000000f087348 */ /* 0x023fea0003c00000 */
[----:B------:R-:W-:Y:S01]  /*16d10*/  VOTE.ANY R14, PT, P6 ;  /* 0x00000000000e7806 */ /* 0x000fe200030e0100 */
[----:B01---5:R-:W-:Y:S06]  /*16d20*/  ENDCOLLECTIVE ;  /* 0x000000000000791b */ /* 0x023fec0003800000 */
.L_x_619:
[----:B------:R-:W-:Y:S05]  /*16d30*/  BSYNC B0 ;  /* 0x0000000000007941 */ /* 0x000fea0003800000 */
.L_x_618:
[----:B------:R-:W-:Y:S02]  /*16d40*/  IMAD.MOV.U32 R5, RZ, RZ, R14 ;  /* 0x000000ffff057224 */ /* 0x000fe400078e000e */
[----:B------:R-:W-:Y:S02]  /*16d50*/  IMAD.MOV.U32 R13, RZ, RZ, R2 ;  /* 0x000000ffff0d7224 */ /* 0x000fe400078e0002 */
[----:B------:R-:W0:Y:S01]  /*16d60*/  POPC R4, R5 ;  /* 0x0000000500047309 */ /* 0x000e220000000000 */
[----:B------:R-:W-:Y:S02]  /*16d70*/  IMAD.MOV.U32 R11, RZ, RZ, 0x1f ;  /* 0x0000001fff0b7424 */ /* 0x000fe400078e00ff */
[----:B------:R-:W-:Y:S02]  /*16d80*/  IMAD.MOV.U32 R15, RZ, RZ, -0x1 ;  /* 0xffffffffff0f7424 */ /* 0x000fe400078e00ff */
[----:B0-----:R-:W-:-:S07]  /*16d90*/  IMAD.MOV.U32 R12, RZ, RZ, R4 ;  /* 0x000000ffff0c7224 */ /* 0x001fce00078e0004 */
[----:B------:R-:W-:Y:S05]  /*16da0*/  WARPSYNC.COLLECTIVE R15, `(.L_x_620) ;  /* 0x000000000f087348 */ /* 0x000fea0003c00000 */
[----:B------:R0:W1:Y:S02]  /*16db0*/  SHFL.IDX P6, R14, R13, R12, R11 ;  /* 0x0000000c0d0e7389 */ /* 0x00006400000c000b */
[----:B01----:R-:W-:Y:S01]  /*16dc0*/  ENDCOLLECTIVE ;  /* 0x000000000000791b */ /* 0x003fe20003800000 */
.L_x_620:
[----:B------:R-:W-:Y:S01]  /*16dd0*/  IMAD.MOV.U32 R17, RZ, RZ, R14 ;  /* 0x000000ffff117224 */ /* 0x000fe200078e000e */
[----:B------:R-:W-:Y:S06]  /*16de0*/  BRA `(.L_x_621) ;  /* 0xffffffdc002c7947 */ /* 0x000fec000383ffff */
.L_x_552:
[----:B------:R-:W-:Y:S01]  /*16df0*/  BSSY B0, `(.L_x_622) ;  /* 0x0000007000007945 */ /* 0x000fe20003800000 */
[----:B------:R-:W-:Y:S02]  /*16e00*/  IMAD.MOV.U32 R13, RZ, RZ, R3 ;  /* 0x000000ffff0d7224 */ /* 0x000fe400078e0003 */
[----:B------:R-:W-:Y:S02]  /*16e10*/  IMAD.MOV.U32 R11, RZ, RZ, 0x1f ;  /* 0x0000001fff0b7424 */ /* 0x000fe400078e00ff */
[----:B------:R-:W-:-:S07]  /*16e20*/  IMAD.MOV.U32 R15, RZ, RZ, -0x1 ;  /* 0xffffffffff0f7424 */ /* 0x000fce00078e00ff */
[----:B01-3-5:R-:W-:Y:S05]  /*16e30*/  WARPSYNC.COLLECTIVE R15, `(.L_x_623) ;  /* 0x000000000f087348 */ /* 0x02bfea0003c00000 */
[----:B------:R2:W4:Y:S02]  /*16e40*/  SHFL.IDX P6, R14, R13, R12, R11 ;  /* 0x0000000c0d0e7389 */ /* 0x00052400000c000b */
[----:B012345:R-:W-:Y:S01]  /*16e50*/  ENDCOLLECTIVE ;  /* 0x000000000000791b */ /* 0x03ffe20003800000 */
.L_x_623:
[----:B------:R-:W-:Y:S05]  /*16e60*/  BSYNC B0 ;  /* 0x0000000000007941 */ /* 0x000fea0003800000 */
.L_x_622:
[----:B------:R-:W-:Y:S01]  /*16e70*/  IMAD.MOV.U32 R2, RZ, RZ, R14 ;  /* 0x000000ffff027224 */ /* 0x000fe200078e000e */
[----:B------:R-:W-:Y:S06]  /*16e80*/  BRA `(.L_x_551) ;  /* 0xffffffdc00207947 */ /* 0x000fec000383ffff */
.L_x_556:
[----:B-1----:R1:W3:Y:S02]  /*16e90*/  SYNCS.PHASECHK.TRANS64.TRYWAIT P0, [R0+URZ+0x38820], R3 ;  /* 0x03882003000075a7 */ /* 0x0022e4000800017f */
[----:B---3--:R-:W-:Y:S05]  /*16ea0*/  @!P0 NANOSLEEP.SYNCS 0x989680 ;  /* 0x009896800000895d */ /* 0x008fea0003900000 */
[----:B------:R-:W3:Y:S02]  /*16eb0*/  @!P0 SYNCS.PHASECHK.TRANS64 P0, [R0+URZ+0x38820], R3 ;  /* 0x03882003000085a7 */ /* 0x000ee4000800007f */
[----:B---3--:R-:W-:Y:S05]  /*16ec0*/  @!P0 BRA `(.L_x_556) ;  /* 0xfffffffc00f08947 */ /* 0x008fea000383ffff */
[----:B------:R-:W-:Y:S05]  /*16ed0*/  BRA `(.L_x_624) ;  /* 0xffffffe000147947 */ /* 0x000fea000383ffff */
.L_x_557:
[----:B------:R-:W3:Y:S01]  /*16ee0*/  S2R R2, SR_TID.X ;  /* 0x0000000000027919 */ /* 0x000ee20000002100 */
[----:B------:R-:W-:Y:S01]  /*16ef0*/  BSSY B0, `(.L_x_625) ;  /* 0x000000a000007945 */ /* 0x000fe20003800000 */
[----:B------:R-:W-:Y:S02]  /*16f00*/  IMAD.MOV.U32 R12, RZ, RZ, RZ ;  /* 0x000000ffff0c7224 */ /* 0x000fe400078e00ff */
[----:B------:R-:W-:Y:S02]  /*16f10*/  IMAD.MOV.U32 R11, RZ, RZ, 0x1f ;  /* 0x0000001fff0b7424 */ /* 0x000fe400078e00ff */
[----:B------:R-:W-:Y:S01]  /*16f20*/  IMAD.MOV.U32 R15, RZ, RZ, -0x1 ;  /* 0xffffffffff0f7424 */ /* 0x000fe200078e00ff */
[----:B---3--:R-:W-:-:S04]  /*16f30*/  SHF.R.U32.HI R2, RZ, 0x5, R2 ;  /* 0x00000005ff027819 */ /* 0x008fc80000011602 */
[----:B------:R-:W-:-:S05]  /*16f40*/  LOP3.LUT R2, R2, 0x3, RZ, 0xc0, !PT ;  /* 0x0000000302027812 */ /* 0x000fca00078ec0ff */
[----:B------:R-:W-:-:S07]  /*16f50*/  IMAD.MOV.U32 R13, RZ, RZ, R2 ;  /* 0x000000ffff0d7224 */ /* 0x000fce00078e0002 */
[----:B012--5:R-:W-:Y:S05]  /*16f60*/  WARPSYNC.COLLECTIVE R15, `(.L_x_626) ;  /* 0x000000000f087348 */ /* 0x027fea0003c00000 */
[----:B------:R3:W4:Y:S02]  /*16f70*/  SHFL.IDX P6, R14, R13, R12, R11 ;  /* 0x0000000c0d0e7389 */ /* 0x00072400000c000b */
[----:B012345:R-:W-:Y:S01]  /*16f80*/  ENDCOLLECTIVE ;  /* 0x000000000000791b */ /* 0x03ffe20003800000 */
.L_x_626:
[----:B------:R-:W-:Y:S05]  /*16f90*/  BSYNC B0 ;  /* 0x0000000000007941 */ /* 0x000fea0003800000 */
.L_x_625:
[----:B------:R-:W-:Y:S05]  /*16fa0*/  BRA `(.L_x_627) ;  /* 0xffffffdc00fc7947 */ /* 0x000fea000383ffff */
.L_x_560:
[----:B------:R-:W-:Y:S01]  /*16fb0*/  BSSY B1, `(.L_x_628) ;  /* 0x0000006000017945 */ /* 0x000fe20003800000 */
[----:B------:R-:W-:-:S07]  /*16fc0*/  IMAD.MOV.U32 R15, RZ, RZ, -0x1 ;  /* 0xffffffffff0f7424 */ /* 0x000fce00078e00ff */
[----:B0123-5:R-:W-:Y:S05]  /*16fd0*/  WARPSYNC.COLLECTIVE R15, `(.L_x_629) ;  /* 0x000000000f0c7348 */ /* 0x02ffea0003c00000 */
[----:B------:R-:W-:Y:S02]  /*16fe0*/  ELECT P6, UR62, PT ;  /* 0x00000000003e782f */ /* 0x000fe400038c0000 */
[----:B------:R-:W-:Y:S01]  /*16ff0*/  MOV R14, UR62 ;  /* 0x0000003e000e7c02 */ /* 0x000fe20008000f00 */
[----:B0123-5:R-:W-:Y:S10]  /*17000*/  ENDCOLLECTIVE ;  /* 0x000000000000791b */ /* 0x02fff40003800000 */
.L_x_629:
[----:B------:R-:W-:Y:S05]  /*17010*/  BSYNC B1 ;  /* 0x0000000000017941 */ /* 0x000fea0003800000 */
.L_x_628:
[----:B------:R-:W-:Y:S05]  /*17020*/  BRA `(.L_x_630) ;  /* 0xffffffdc00f47947 */ /* 0x000fea000383ffff */
.L_x_562:
[----:B-1----:R1:W2:Y:S02]  /*17030*/  SYNCS.PHASECHK.TRANS64.TRYWAIT P0, [R6+URZ], R5 ;  /* 0x00000005060075a7 */ /* 0x0022a4000800017f */
[----:B--2---:R-:W-:Y:S05]  /*17040*/  @!P0 NANOSLEEP.SYNCS 0x989680 ;  /* 0x009896800000895d */ /* 0x004fea0003900000 */
[----:B------:R-:W2:Y:S02]  /*17050*/  @!P0 SYNCS.PHASECHK.TRANS64 P0, [R6+URZ], R5 ;  /* 0x00000005060085a7 */ /* 0x000ea4000800007f */
[----:B--2---:R-:W-:Y:S05]  /*17060*/  @!P0 BRA `(.L_x_562) ;  /* 0xfffffffc00f08947 */ /* 0x004fea000383ffff */
[----:B------:R-:W-:Y:S05]  /*17070*/  BRA `(.L_x_631) ;  /* 0xffffffe000387947 */ /* 0x000fea000383ffff */
.L_x_563:
[----:B--2---:R2:W3:Y:S02]  /*17080*/  SYNCS.PHASECHK.TRANS64.TRYWAIT P0, [R7+URZ], R2 ;  /* 0x00000002070075a7 */ /* 0x0044e4000800017f */
[----:B---3--:R-:W-:Y:S05]  /*17090*/  @!P0 NANOSLEEP.SYNCS 0x989680 ;  /* 0x009896800000895d */ /* 0x008fea0003900000 */
[----:B------:R-:W3:Y:S02]  /*170a0*/  @!P0 SYNCS.PHASECHK.TRANS64 P0, [R7+URZ], R2 ;  /* 0x00000002070085a7 */ /* 0x000ee4000800007f */
[----:B---3--:R-:W-:Y:S05]  /*170b0*/  @!P0 BRA `(.L_x_563) ;  /* 0xfffffffc00f08947 */ /* 0x008fea000383ffff */
[----:B------:R-:W-:Y:S05]  /*170c0*/  BRA `(.L_x_632) ;  /* 0xffffffe0002c7947 */ /* 0x000fea000383ffff */
.L_x_565:
[----:B---3--:R3:W4:Y:S02]  /*170d0*/  SYNCS.PHASECHK.TRANS64.TRYWAIT P0, [R4+URZ], R5 ;  /* 0x00000005040075a7 */ /* 0x008724000800017f */
[----:B----4-:R-:W-:Y:S05]  /*170e0*/  @!P0 NANOSLEEP.SYNCS 0x989680 ;  /* 0x009896800000895d */ /* 0x010fea0003900000 */
[----:B------:R-:W4:Y:S02]  /*170f0*/  @!P0 SYNCS.PHASECHK.TRANS64 P0, [R4+URZ], R5 ;  /* 0x00000005040085a7 */ /* 0x000f24000800007f */
[----:B----4-:R-:W-:Y:S05]  /*17100*/  @!P0 BRA `(.L_x_565) ;  /* 0xfffffffc00f08947 */ /* 0x010fea000383ffff */
[----:B------:R-:W-:Y:S05]  /*17110*/  BRA `(.L_x_633) ;  /* 0xffffffe000347947 */ /* 0x000fea000383ffff */
.L_x_634:
        /* <DEDUP_REMOVED lines=14> */
.L_x_3426:


//--------------------- .text._ZN7cutlass13device_kernelIN5flash11enable_sm90INS1_16FlashAttnFwdSm90INS1_25CollectiveMainloopFwdSm90ILi2EN4cute5tupleIJNS5_1CILi1EEES8_S8_EEENS6_IJNS7_ILi128EEENS7_ILi80EEENS7_ILi256EEEEEELi256ENS_10bfloat16_tEfNS_4arch4Sm90ELb0ELb0ELb1ELb1ELb0ELb1ELb0ELb1ELb1ELb1ELb0ELb0EEENS1_21CollectiveEpilogueFwdINS6_IJSA_SC_SB_EEES9_SE_SG_Li256ELb1ELb1ELb0ELb0EEENS1_36VarlenDynamicPersistentTileSchedulerILi128ELi80ELi256ELi128ELb0ELb1ELb1ELb0ELb1ELb1EEEEEEEEEvNT_6ParamsE --------------------------
	.section	.text._ZN7cutlass13device_kernelIN5flash11enable_sm90INS1_16FlashAttnFwdSm90INS1_25CollectiveMainloopFwdSm90ILi2EN4cute5tupleIJNS5_1CILi1EEES8_S8_EEENS6_IJNS7_ILi128EEENS7_ILi80EEENS7_ILi256EEEEEELi256ENS_10bfloat16_tEfNS_4arch4Sm90ELb0ELb0ELb1ELb1ELb0ELb1ELb0ELb1ELb1ELb1ELb0ELb0EEENS1_21CollectiveEpilogueFwdINS6_IJSA_SC_SB_EEES9_SE_SG_Li256ELb1ELb1ELb0ELb0EEENS1_36VarlenDynamicPersistentTileSchedulerILi128ELi80ELi256ELi128ELb0ELb1ELb1ELb0ELb1ELb1EEEEEEEEEvNT_6ParamsE,"ax",@progbits
	.align	128
.text._ZN7cutlass13device_kernelIN5flash11enable_sm90INS1_16FlashAttnFwdSm90INS1_25CollectiveMainloopFwdSm90ILi2EN4cute5tupleIJNS5_1CILi1EEES8_S8_EEENS6_IJNS7_ILi128EEENS7_ILi80EEENS7_ILi256EEEEEELi256ENS_10bfloat16_tEfNS_4arch4Sm90ELb0ELb0ELb1ELb1ELb0ELb1ELb0ELb1ELb1ELb1ELb0ELb0EEENS1_21CollectiveEpilogueFwdINS6_IJSA_SC_SB_EEES9_SE_SG_Li256ELb1ELb1ELb0ELb0EEENS1_36VarlenDynamicPersistentTileSchedulerILi128ELi80ELi256ELi128ELb0ELb1ELb1ELb0ELb1ELb1EEEEEEEEEvNT_6ParamsE:
        .type           _ZN7cutlass13device_kernelIN5flash11enable_sm90INS1_16FlashAttnFwdSm90INS1_25CollectiveMainloopFwdSm90ILi2EN4cute5tupleIJNS5_1CILi1EEES8_S8_EEENS6_IJNS7_ILi128EEENS7_ILi80EEENS7_ILi256EEEEEELi256ENS_10bfloat16_tEfNS_4arch4Sm90ELb0ELb0ELb1ELb1ELb0ELb1ELb0ELb1ELb1ELb1ELb0ELb0EEENS1_21CollectiveEpilogueFwdINS6_IJSA_SC_SB_EEES9_SE_SG_Li256ELb1ELb1ELb0ELb0EEENS1_36VarlenDynamicPersistentTileSchedulerILi128ELi80ELi256ELi128ELb0ELb1ELb1ELb0ELb1ELb1EEEEEEEEEvNT_6ParamsE,@function
        .size           _ZN7cutlass13device_kernelIN5flash11enable_sm90INS1_16FlashAttnFwdSm90INS1_25CollectiveMainloopFwdSm90ILi2EN4cute5tupleIJNS5_1CILi1EEES8_S8_EEENS6_IJNS7_ILi128EEENS7_ILi80EEENS7_ILi256EEEEEELi256ENS_10bfloat16_tEfNS_4arch4Sm90ELb0ELb0ELb1ELb1ELb0ELb1ELb0ELb1ELb1ELb1ELb0ELb0EEENS1_21CollectiveEpilogueFwdINS6_IJSA_SC_SB_EEES9_SE_SG_Li256ELb1ELb1ELb0ELb0EEENS1_36VarlenDynamicPersistentTileSchedulerILi128ELi80ELi256ELi128ELb0ELb1ELb1ELb0ELb1ELb1EEEEEEEEEvNT_6ParamsE,(.L_x_3427 - _ZN7cutlass13device_kernelIN5flash11enable_sm90INS1_16FlashAttnFwdSm90INS1_25CollectiveMainloopFwdSm90ILi2EN4cute5tupleIJNS5_1CILi1EEES8_S8_EEENS6_IJNS7_ILi128EEENS7_ILi80EEENS7_ILi256EEEEEELi256ENS_10bfloat16_tEfNS_4arch4Sm90ELb0ELb0ELb1ELb1ELb0ELb1ELb0ELb1ELb1ELb1ELb0ELb0EEENS1_21CollectiveEpilogueFwdINS6_IJSA_SC_SB_EEES9_SE_SG_Li256ELb1ELb1ELb0ELb0EEENS1_36VarlenDynamicPersistentTileSchedulerILi128ELi80ELi256ELi128ELb0ELb1ELb1ELb0ELb1ELb1EEEEEEEEEvNT_6ParamsE)
        .other          _ZN7cutlass13device_kernelIN5flash11enable_sm90INS1_16FlashAttnFwdSm90INS1_25CollectiveMainloopFwdSm90ILi2EN4cute5tupleIJNS5_1CILi1EEES8_S8_EEENS6_IJNS7_ILi128EEENS7_ILi80EEENS7_ILi256EEEEEELi256ENS_10bfloat16_tEfNS_4arch4Sm90ELb0ELb0ELb1ELb1ELb0ELb1ELb0ELb1ELb1ELb1ELb0ELb0EEENS1_21CollectiveEpilogueFwdINS6_IJSA_SC_SB_EEES9_SE_SG_Li256ELb1ELb1ELb0ELb0EEENS1_36VarlenDynamicPersistentTileSchedulerILi128ELi80ELi256ELi128ELb0ELb1ELb1ELb0ELb1ELb1EEEEEEEEEvNT_6ParamsE,@"STO_CUDA_ENTRY STV_DEFAULT"
_ZN7cutlass13device_kernelIN5flash11enable_sm90INS1_16FlashAttnFwdSm90INS1_25CollectiveMainloopFwdSm90ILi2EN4cute5tupleIJNS5_1CILi1EEES8_S8_EEENS6_IJNS7_ILi128EEENS7_ILi80EEENS7_ILi256EEEEEELi256ENS_10bfloat16_tEfNS_4arch4Sm90ELb0ELb0ELb1ELb1ELb0ELb1ELb0ELb1ELb1ELb1ELb0ELb0EEENS1_21CollectiveEpilogueFwdINS6_IJSA_SC_SB_EEES9_SE_SG_Li256ELb1ELb1ELb0ELb0EEENS1_36VarlenDynamicPersistentTileSchedulerILi128ELi80ELi256ELi128ELb0ELb1ELb1ELb0ELb1ELb1EEEEEEEEEvNT_6ParamsE:
[----:B------:R-:W0:Y:S02]  /*0000*/  LDC R1, c[0x0][0x28] ;  /* 0x00000a00ff017b82 */ /* 0x000e240000000800 */
[----:B0-----:R-:W-:Y:S01]  /*0010*/  VIADD R1, R1, 0xffffff70 ;  /* 0xffffff7001017836 */ /* 0x001fe20000000000 */
[----:B------:R-:W0:Y:S01]  /*0020*/  S2R R0, SR_TID.X ;  /* 0x0000000000007919 */ /* 0x000e220000002100 */
[----:B------:R-:W-:Y:S01]  /*0030*/  ELECT P0, URZ, PT ;  /* 0x00000000003f782f */ /* 0x000fe20003800000 */
[----:B------:R-:W-:Y:S01]  /*0040*/  BSSY B0, `(.L_x_635) ;  /* 0x0000013000007945 */ /* 0x000fe20003800000 */
[----:B0-----:R-:W-:-:S05]  /*0050*/  SHF.R.U32.HI R2, RZ, 0x5, R0 ;  /* 0x00000005ff027819 */ /* 0x001fca0000011600 */
[----:B------:R-:W0:Y:S02]  /*0060*/  SHFL.IDX PT, R3, R2, RZ, 0x1f ;  /* 0x00001fff02037589 */ /* 0x000e2400000e0000 */
[----:B0-----:R-:W-:-:S13]  /*0070*/  ISETP.EQ.AND P0, PT, R3, RZ, P0 ;  /* 0x000000ff0300720c */ /* 0x001fda0000702270 */
[----:B------:R-:W-:Y:S05]  /*0080*/  @!P0 BRA `(.L_x_636) ;  /* 0x0000000000388947 */ /* 0x000fea0003800000 */
[----:B------:R-:W-:Y:S02]  /*0090*/  ULDC.64 UR4, c[0x0][0x198] ;  /* 0x0000660000047ab9 */ /* 0x000fe40000000a00 */
[----:B------:R-:W-:Y:S02]  /*00a0*/  UIADD3 UR6, UP0, UR4, 0x370, URZ ;  /* 0x0000037004067890 */ /* 0x000fe4000ff1e03f */
[----:B------:R-:W-:Y:S02]  /*00b0*/  UIADD3 UR8, UP1, UR4, 0x470, URZ ;  /* 0x0000047004087890 */ /* 0x000fe4000ff3e03f */
[----:B------:R-:W-:Y:S02]  /*00c0*/  UIADD3 UR10, UP2, UR4, 0x570, URZ ;  /* 0x00000570040a7890 */ /* 0x000fe4000ff5e03f */
[----:B------:R-:W-:Y:S02]  /*00d0*/  UIADD3 UR4, UP3, UR4, 0x670, URZ ;  /* 0x0000067004047890 */ /* 0x000fe4000ff7e03f */
[----:B------:R-:W-:-:S02]  /*00e0*/  UIADD3.X UR7, URZ, UR5, URZ, UP0, !UPT ;  /* 0x000000053f077290 */ /* 0x000fc400087fe43f */
[----:B------:R-:W-:Y:S02]  /*00f0*/  UIADD3.X UR9, URZ, UR5, URZ, UP1, !UPT ;  /* 0x000000053f097290 */ /* 0x000fe40008ffe43f */
[----:B------:R-:W-:Y:S02]  /*0100*/  UIADD3.X UR11, URZ, UR5, URZ, UP2, !UPT ;  /* 0x000000053f0b7290 */ /* 0x000fe400097fe43f */
[----:B------:R-:W-:-:S03]  /*0110*/  UIADD3.X UR5, URZ, UR5, URZ, UP3, !UPT ;  /* 0x000000053f057290 */ /* 0x000fc60009ffe43f */
[----:B------:R0:W-:Y:S02]  /*0120*/  UTMACCTL.PF [UR6] ;  /* 0x00000000060079b9 */ /* 0x0001e40008040000 */
[----:B------:R0:W-:Y:S02]  /*0130*/  UTMACCTL.PF [UR8] ;  /* 0x00000000080079b9 */ /* 0x0001e40008040000 */
[----:B------:R0:W-:Y:S02]  /*0140*/  UTMACCTL.PF [UR10] ;  /* 0x000000000a0079b9 */ /* 0x0001e40008040000 */
[----:B------:R0:W-:Y:S02]  /*0150*/  UTMACCTL.PF [UR4] ;  /* 0x00000000040079b9 */ /* 0x0001e40008040000 */
[----:B0-----:R-:W-:Y:S01]  /*0160*/  NOP ;  /* 0x0000000000007918 */ /* 0x001fe20000000000 */
.L_x_636:
[----:B------:R-:W-:Y:S05]  /*0170*/  BSYNC B0 ;  /* 0x0000000000007941 */ /* 0x000fea0003800000 */
.L_x_635:
[----:B------:R-:W-:Y:S01]  /*0180*/  VOTEU.ANY UP0, P0 ;  /* 0x00000000003f7886 */ /* 0x000fe20000000100 */
[----:B------:R-:W0:Y:S01]  /*0190*/  SHFL.IDX PT, R3, R2, RZ, 0x1f ;  /* 0x00001fff02037589 */ /* 0x000e2200000e0000 */
[----:B------:R-:W-:Y:S01]  /*01a0*/  UMOV UR4, 0x80 ;  /* 0x0000008000047882 */ /* 0x000fe20000000000 */
[----:B------:R-:W-:Y:S01]  /*01b0*/  UMOV UR7, 0x100 ;  /* 0x0000010000077882 */ /* 0x000fe20000000000 */
[----:B------:R-:W-:Y:S01]  /*01c0*/  VOTEU.ANY UP1, P0 ;  /* 0x00000000003f7886 */ /* 0x000fe20000020100 */
[----:B------:R-:W1:Y:S01]  /*01d0*/  @UP0 S2UR UR8, SR_CgaCtaId ;  /* 0x00000000000809c3 */ /* 0x000e620000008800 */
[----:B------:R-:W-:Y:S01]  /*01e0*/  @UP0 UMOV UR6, 0x400 ;  /* 0x0000040000060882 */ /* 0x000fe20000000000 */
[----:B------:R-:W-:-:S04]  /*01f0*/  @UP0 UIADD3 UR4, -UR4, 0x100000, URZ ;  /* 0x0010000004040890 */ /* 0x000fc8000fffe13f */
[----:B------:R-:W-:Y:S02]  /*0200*/  @UP0 USHF.L.U32 UR5, UR4, 0xb, URZ ;  /* 0x0000000b04050899 */ /* 0x000fe4000800063f */
[----:B------:R-:W-:Y:S01]  /*0210*/  @UP0 USHF.L.U32 UR4, UR4, 0x1, URZ ;  /* 0x0000000104040899 */ /* 0x000fe2000800063f */
[----:B0-----:R-:W-:Y:S02]  /*0220*/  ISETP.NE.AND P1, PT, R3, RZ, PT ;  /* 0x000000ff0300720c */ /* 0x001fe40003f25270 */
[----:B------:R-:W-:Y:S01]  /*0230*/  SHF.R.U32.HI R3, RZ, 0x7, R0 ;  /* 0x00000007ff037819 */ /* 0x000fe20000011600 */
[----:B-1----:R-:W-:Y:S02]  /*0240*/  @UP0 ULEA UR8, UR8, UR6, 0x18 ;  /* 0x0000000608080291 */ /* 0x002fe4000f8ec03f */
[----:B------:R-:W-:-:S04]  /*0250*/  @UP0 UIADD3 UR6, -UR7, 0x100000, URZ ;  /* 0x0010000007060890 */ /* 0x000fc8000fffe13f */
[----:B------:R-:W-:Y:S02]  /*0260*/  @UP0 USHF.L.U32 UR7, UR6, 0xb, URZ ;  /* 0x0000000b06070899 */ /* 0x000fe4000800063f */
[----:B------:R-:W-:Y:S01]  /*0270*/  @UP0 USHF.L.U32 UR6, UR6, 0x1, URZ ;  /* 0x0000000106060899 */ /* 0x000fe2000800063f */
[----:B------:R-:W-:Y:S01]  /*0280*/  VOTEU.ANY UP0, P0 ;  /* 0x00000000003f7886 */ /* 0x000fe20000000100 */
[----:B------:R-:W0:Y:S04]  /*0290*/  SHFL.IDX PT, R3, R3, RZ, 0x1f ;  /* 0x00001fff03037589 */ /* 0x000e2800000e0000 */
[----:B------:R-:W1:Y:S02]  /*02a0*/  FENCE.VIEW.ASYNC.S ;  /* 0x00000000000073c6 */ /* 0x000e640000000000 */
[----:B-1----:R1:W2:Y:S04]  /*02b0*/  @UP0 SYNCS.EXCH.64 URZ, [UR8+0x38800], UR4 ;  /* 0x03880004083f05b2 */ /* 0x0022a80008000100 */
[----:B------:R1:W3:Y:S01]  /*02c0*/  @UP1 SYNCS.EXCH.64 URZ, [UR8+0x38820], UR6 ;  /* 0x03882006083f15b2 */ /* 0x0002e20008000100 */
[----:B------:R-:W-:Y:S05]  /*02d0*/  @P1 BRA `(.L_x_637) ;  /* 0x0000000000481947 */ /* 0x000fea0003800000 */
[----:B-1----:R-:W1:Y:S01]  /*02e0*/  S2UR UR5, SR_CgaCtaId ;  /* 0x00000000000579c3 */ /* 0x002e620000008800 */
[----:B------:R-:W-:Y:S01]  /*02f0*/  UMOV UR4, 0x400 ;  /* 0x0000040000047882 */ /* 0x000fe20000000000 */
[----:B------:R-:W-:Y:S01]  /*0300*/  UMOV UR6, 0x1 ;  /* 0x0000000100067882 */ /* 0x000fe20000000000 */
[----:B------:R-:W-:Y:S01]  /*0310*/  UMOV UR7, 0x2 ;  /* 0x0000000200077882 */ /* 0x000fe20000000000 */
[----:B------:R-:W-:Y:S01]  /*0320*/  ELECT P0, URZ, PT ;  /* 0x00000000003f782f */ /* 0x000fe20003800000 */
[----:B-1----:R-:W-:Y:S02]  /*0330*/  ULEA UR8, UR5, UR4, 0x18 ;  /* 0x0000000405087291 */ /* 0x002fe4000f8ec03f */
[----:B------:R-:W-:-:S04]  /*0340*/  UIADD3 UR4, -UR6, 0x100000, URZ ;  /* 0x0010000006047890 */ /* 0x000fc8000fffe13f */
[----:B------:R-:W-:Y:S02]  /*0350*/  USHF.L.U32 UR5, UR4, 0xb, URZ ;  /* 0x0000000b04057899 */ /* 0x000fe4000800063f */
[----:B------:R-:W-:Y:S02]  /*0360*/  USHF.L.U32 UR4, UR4, 0x1, URZ ;  /* 0x0000000104047899 */ /* 0x000fe4000800063f */
[----:B------:R-:W-:-:S04]  /*0370*/  UIADD3 UR6, -UR7, 0x100000, URZ ;  /* 0x0010000007067890 */ /* 0x000fc8000fffe13f */
[----:B------:R-:W-:Y:S02]  /*0380*/  USHF.L.U32 UR7, UR6, 0xb, URZ ;  /* 0x0000000b06077899 */ /* 0x000fe4000800063f */
[----:B------:R-:W-:Y:S01]  /*0390*/  USHF.L.U32 UR6, UR6, 0x1, URZ ;  /* 0x0000000106067899 */ /* 0x000fe2000800063f */
[----:B------:R-:W1:Y:S03]  /*03a0*/  FENCE.VIEW.ASYNC.S ;  /* 0x00000000000073c6 */ /* 0x000e660000000000 */
[----:B-1----:R4:W1:Y:S08]  /*03b0*/  SYNCS.EXCH.64 URZ, [UR8+0x38830], UR4 ;  /* 0x03883004083f75b2 */ /* 0x0028700008000100 */
[----:B------:R4:W0:Y:S01]  /*03c0*/  SYNCS.EXCH.64 URZ, [UR8+0x38840], UR6 ;  /* 0x03884006083f75b2 */ /* 0x0008220008000100 */
[----:B------:R4:W0:Y:S01]  /*03d0*/  SYNCS.EXCH.64 URZ, [UR8+0x38838], UR4 ;  /* 0x03883804083f75b2 */ /* 0x0008220008000100 */
[----:B------:R4:W0:Y:S02]  /*03e0*/  SYNCS.EXCH.64 URZ, [UR8+0x38848], UR6 ;  /* 0x03884806083f75b2 */ /* 0x0008240008000100 */
[----:B----4-:R-:W-:Y:S01]  /*03f0*/  NOP ;  /* 0x0000000000007918 */ /* 0x010fe20000000000 */
.L_x_637:
[----:B------:R-:W4:Y:S01]  /*0400*/  SHFL.IDX PT, R4, R2, RZ, 0x1f ;  /* 0x00001fff02047589 */ /* 0x000f2200000e0000 */
[----:B------:R-:W-:Y:S01]  /*0410*/  NOP ;  /* 0x0000000000007918 */ /* 0x000fe20000000000 */
[----:B----4-:R-:W-:-:S13]  /*0420*/  ISETP.NE.AND P0, PT, R4, RZ, PT ;  /* 0x000000ff0400720c */ /* 0x010fda0003f05270 */
        /* <DEDUP_REMOVED lines=19> */
.L_x_638:
[----:B------:R-:W4:Y:S01]  /*0560*/  SHFL.IDX PT, R4, R2, RZ, 0x1f ;  /* 0x00001fff02047589 */ /* 0x000f2200000e0000 */
[----:B------:R-:W-:Y:S01]  /*0570*/  NOP ;  /* 0x0000000000007918 */ /* 0x000fe20000000000 */
[----:B----4-:R-:W-:-:S13]  /*0580*/  ISETP.NE.AND P0, PT, R4, RZ, PT ;  /* 0x000000ff0400720c */ /* 0x010fda0003f05270 */
[----:B------:R-:W-:Y:S05]  /*0590*/  @P0 BRA `(.L_x_639) ;  /* 0x0000000000380947 */ /* 0x000fea0003800000 */
[----:B-1----:R-:W1:Y:S01]  /*05a0*/  S2UR UR5, SR_CgaCtaId ;  /* 0x00000000000579c3 */ /* 0x002e620000008800 */
[----:B------:R-:W-:Y:S01]  /*05b0*/  UMOV UR4, 0x400 ;  /* 0x0000040000047882 */ /* 0x000fe20000000000 */
[----:B------:R-:W-:Y:S01]  /*05c0*/  UMOV UR7, 0x1 ;  /* 0x0000000100077882 */ /* 0x000fe20000000000 */
[----:B------:R-:W-:Y:S01]  /*05d0*/  ELECT P0, URZ, PT ;  /* 0x00000000003f782f */ /* 0x000fe20003800000 */
[----:B-1----:R-:W-:Y:S02]  /*05e0*/  ULEA UR6, UR5, UR4, 0x18 ;  /* 0x0000000405067291 */ /* 0x002fe4000f8ec03f */
[----:B------:R-:W-:-:S04]  /*05f0*/  UIADD3 UR4, -UR7, 0x100000, URZ ;  /* 0x0010000007047890 */ /* 0x000fc8000fffe13f */
[----:B------:R-:W-:Y:S02]  /*0600*/  USHF.L.U32 UR5, UR4, 0xb, URZ ;  /* 0x0000000b04057899 */ /* 0x000fe4000800063f */
[----:B------:R-:W-:Y:S01]  /*0610*/  USHF.L.U32 UR4, UR4, 0x1, URZ ;  /* 0x0000000104047899 */ /* 0x000fe2000800063f */
[----:B------:R-:W1:Y:S11]  /*0620*/  FENCE.VIEW.ASYNC.S ;  /* 0x00000000000073c6 */ /* 0x000e760000000000 */
[----:B-1----:R4:W1:Y:S01]  /*0630*/  SYNCS.EXCH.64 URZ, [UR6+0x38870], UR4 ;  /* 0x03887004063f75b2 */ /* 0x0028620008000100 */
[----:B------:R4:W0:Y:S01]  /*0640*/  SYNCS.EXCH.64 URZ, [UR6+0x38880], UR4 ;  /* 0x03888004063f75b2 */ /* 0x0008220008000100 */
[----:B------:R4:W0:Y:S01]  /*0650*/  SYNCS.EXCH.64 URZ, [UR6+0x38878], UR4 ;  /* 0x03887804063f75b2 */ /* 0x0008220008000100 */
[----:B------:R4:W0:Y:S02]  /*0660*/  SYNCS.EXCH.64 URZ, [UR6+0x38888], UR4 ;  /* 0x03888804063f75b2 */ /* 0x0008240008000100 */
[----:B----4-:R-:W-:Y:S01]  /*0670*/  NOP ;  /* 0x0000000000007918 */ /* 0x010fe20000000000 */
.L_x_639:
        /* <DEDUP_REMOVED lines=22> */
.L_x_640:
        /* <DEDUP_REMOVED lines=22> */
.L_x_641:
[----:B0-----:R-:W-:Y:S01]  /*0940*/  ISETP.NE.AND P0, PT, R3, RZ, PT ;  /* 0x000000ff0300720c */ /* 0x001fe20003f05270 */
[----:B------:R-:W-:Y:S01]  /*0950*/  IMAD.MOV.U32 R3, RZ, RZ, 0x1 ;  /* 0x00000001ff037424 */ /* 0x000fe200078e00ff */
[----:B------:R-:W-:Y:S01]  /*0960*/  NOP ;  /* 0x0000000000007918 */ /* 0x000fe20000000000 */
[----:B------:R-:W-:Y:S03]  /*0970*/  BSSY B9, `(.L_x_642) ;  /* 0x000286b000097945 */ /* 0x000fe60003800000 */
[----:B------:R-:W-:-:S05]  /*0980*/  SEL R3, R3, 0x2, !P0 ;  /* 0x0000000203037807 */ /* 0x000fca0004000000 */
[----:B------:R0:W-:Y:S01]  /*0990*/  STL [R1+0x6c], R3 ;  /* 0x00006c0301007387 */ /* 0x0001e20000100800 */
[----:B-123--:R-:W-:Y:S06]  /*09a0*/  BAR.SYNC.DEFER_BLOCKING 0x0 ;  /* 0x0000000000007b1d */ /* 0x00efec0000010000 */
[----:B------:R-:W-:Y:S05]  /*09b0*/  @!P0 BRA `(.L_x_643) ;  /* 0x000001fc00448947 */ /* 0x000fea0003800000 */
.L_x_644:
        /* <DEDUP_REMOVED lines=8> */
[----:B-1----:R-:W-:-:S06]  /*0a40*/  ULEA UR4, UR5, UR4, 0x18 ;  /* 0x0000000405047291 */ /* 0x002fcc000f8ec03f */
[----:B------:R-:W-:Y:S01]  /*0a50*/  IMAD.U32 R18, RZ, RZ, UR4 ;  /* 0x00000004ff127e24 */ /* 0x000fe2000f8e00ff */
[----:B------:R-:W-:-:S04]  /*0a60*/  ULDC UR4, c[0x0][0xc3c] ;  /* 0x00030f0000047ab9 */ /* 0x000fc80000000800 */
[----:B------:R-:W1:Y:S01]  /*0a70*/  LDS.128 R120, [R18+0x388d0] ;  /* 0x0388d00012787984 */ /* 0x000e620000000c00 */
[----:B------:R-:W-:Y:S06]  /*0a80*/  BAR.ARV 0x4, 0x180 ;  /* 0x0106000000007b1d */ /* 0x000fec0000002000 */
[----:B-1----:R-:W-:-:S13]  /*0a90*/  ISETP.GE.AND P0, PT, R123, UR4, PT ;  /* 0x000000047b007c0c */ /* 0x002fda000bf06270 */
[----:B------:R-:W-:Y:S05]  /*0aa0*/  @P0 BRA `(.L_x_645) ;  /* 0x00000284005c0947 */ /* 0x000fea0003800000 */
[----:B------:R-:W-:Y:S02]  /*0ab0*/  VIADD R12, R0, 0xffffff80 ;  /* 0xffffff80000c7836 */ /* 0x000fe40000000000 */
[----:B------:R-:W-:-:S03]  /*0ac0*/  IMAD.MOV.U32 R10, RZ, RZ, -0x2 ;  /* 0xfffffffeff0a7424 */ /* 0x000fc600078e00ff */
[----:B------:R-:W-:-:S04]  /*0ad0*/  SHF.R.S32.HI R0, RZ, 0x1f, R12 ;  /* 0x0000001fff007819 */ /* 0x000fc8000001140c */
[CC--:B0-----:R-:W-:Y:S02]  /*0ae0*/  LEA.HI R3, R0.reuse, R12.reuse, RZ, 0x4 ;  /* 0x0000000c00037211 */ /* 0x0c1fe400078f20ff */
[CC--:B------:R-:W-:Y:S02]  /*0af0*/  LEA.HI R2, R0.reuse, R12.reuse, RZ, 0x7 ;  /* 0x0000000c00027211 */ /* 0x0c0fe400078f38ff */
[----:B------:R-:W-:Y:S02]  /*0b00*/  LEA.HI R4, R0, R12, RZ, 0x5 ;  /* 0x0000000c00047211 */ /* 0x000fe400078f28ff */
[----:B------:R-:W-:Y:S02]  /*0b10*/  SHF.R.S32.HI R6, RZ, 0x4, R3 ;  /* 0x00000004ff067819 */ /* 0x000fe40000011403 */
[----:B------:R-:W-:Y:S01]  /*0b20*/  LOP3.LUT R7, R2, 0xffffff80, RZ, 0xc0, !PT ;  /* 0xffffff8002077812 */ /* 0x000fe200078ec0ff */
[----:B------:R-:W-:Y:S01]  /*0b30*/  IMAD.SHL.U32 R5, R4, 0x20, RZ ;  /* 0x0000002004057824 */ /* 0x000fe200078e00ff */
[----:B------:R-:W-:-:S02]  /*0b40*/  LOP3.LUT R4, R3, 0x3fffff0, RZ, 0xc0, !PT ;  /* 0x03fffff003047812 */ /* 0x000fc400078ec0ff */
[----:B------:R-:W-:Y:S01]  /*0b50*/  LEA.HI R3, R3, R6, RZ, 0x1 ;  /* 0x0000000603037211 */ /* 0x000fe200078f08ff */
[C---:B------:R-:W-:Y:S01]  /*0b60*/  IMAD.IADD R13, R12.reuse, 0x1, -R7 ;  /* 0x000000010c0d7824 */ /* 0x040fe200078e0a07 */
[----:B------:R-:W-:Y:S01]  /*0b70*/  LOP3.LUT R5, R5, 0xfffffc00, RZ, 0xc0, !PT ;  /* 0xfffffc0005057812 */ /* 0x000fe200078ec0ff */
[----:B------:R-:W-:Y:S01]  /*0b80*/  IMAD.IADD R4, R12, 0x1, -R4 ;  /* 0x000000010c047824 */ /* 0x000fe200078e0a04 */
[----:B------:R-:W-:Y:S02]  /*0b90*/  LOP3.LUT R3, R3, 0x1ffffffe, RZ, 0xc0, !PT ;  /* 0x1ffffffe03037812 */ /* 0x000fe400078ec0ff */
[----:B------:R-:W-:Y:S01]  /*0ba0*/  SHF.R.S32.HI R7, RZ, 0x1f, R13 ;  /* 0x0000001fff077819 */ /* 0x000fe2000001140d */
[----:B------:R-:W-:Y:S01]  /*0bb0*/  IMAD R4, R4, 0x40, R5 ;  /* 0x0000004004047824 */ /* 0x000fe200078e0205 */
[----:B------:R-:W-:Y:S01]  /*0bc0*/  LEA.HI R8, R0, R12, RZ, 0x2 ;  /* 0x0000000c00087211 */ /* 0x000fe200078f10ff */
[----:B------:R-:W-:Y:S01]  /*0bd0*/  IMAD.IADD R3, R6, 0x1, -R3 ;  /* 0x0000000106037824 */ /* 0x000fe200078e0a03 */
[----:B------:R-:W-:-:S02]  /*0be0*/  LEA.HI R5, R7, R13, RZ, 0x2 ;  /* 0x0000000d07057211 */ /* 0x000fc400078f10ff */
[----:B------:R-:W-:Y:S01]  /*0bf0*/  SHF.R.S32.HI R11, RZ, 0x7, R2 ;  /* 0x00000007ff0b7819 */ /* 0x000fe20000011402 */
[----:B------:R-:W-:Y:S01]  /*0c00*/  IMAD R9, R3, 0x8, R4 ;  /* 0x0000000803097824 */ /* 0x000fe200078e0204 */
[--C-:B------:R-:W-:Y:S02]  /*0c10*/  SHF.R.S32.HI R3, RZ, 0x2, R5.reuse ;  /* 0x00000002ff037819 */ /* 0x100fe40000011405 */
[----:B------:R-:W-:Y:S02]  /*0c20*/  SHF.R.S32.HI R4, RZ, 0x1f, R5 ;  /* 0x0000001fff047819 */ /* 0x000fe40000011405 */
[----:B------:R-:W-:Y:S01]  /*0c30*/  LOP3.LUT R8, R8, 0xfffffffc, RZ, 0xc0, !PT ;  /* 0xfffffffc08087812 */ /* 0x000fe200078ec0ff */
[----:B------:R0:W-:Y:S01]  /*0c40*/  STL [R1+0x8c], R9 ;  /* 0x00008c0901007387 */ /* 0x0001e20000100800 */
[----:B------:R-:W-:Y:S02]  /*0c50*/  LEA.HI R4, R4, R3, RZ, 0x3 ;  /* 0x0000000304047211 */ /* 0x000fe400078f18ff */
[----:B------:R-:W-:Y:S01]  /*0c60*/  LEA.HI R7, R7, R13, RZ, 0x5 ;  /* 0x0000000d07077211 */ /* 0x000fe200078f28ff */
[----:B------:R-:W-:Y:S01]  /*0c70*/  IMAD.IADD R8, R12, 0x1, -R8 ;  /* 0x000000010c087824 */ /* 0x000fe200078e0a08 */
[----:B------:R-:W-:-:S02]  /*0c80*/  LOP3.LUT R4, R4, 0xfffffff8, RZ, 0xc0, !PT ;  /* 0xfffffff804047812 */ /* 0x000fc400078ec0ff */
[----:B------:R-:W-:Y:S02]  /*0c90*/  LEA.HI R2, R2, R11, RZ, 0x1 ;  /* 0x0000000b02027211 */ /* 0x000fe400078f08ff */
[----:B------:R-:W-:Y:S01]  /*0ca0*/  SHF.R.S32.HI R7, RZ, 0x5, R7 ;  /* 0x00000005ff077819 */ /* 0x000fe20000011407 */
[----:B------:R-:W-:Y:S01]  /*0cb0*/  IMAD.IADD R4, R3, 0x1, -R4 ;  /* 0x0000000103047824 */ /* 0x000fe200078e0a04 */
[----:B0-----:R-:W-:Y:S02]  /*0cc0*/  LOP3.LUT R9, R5, 0x7ffffffc, RZ, 0xc0, !PT ;  /* 0x7ffffffc05097812 */ /* 0x001fe400078ec0ff */
[----:B------:R-:W-:Y:S01]  /*0cd0*/  LOP3.LUT R2, R2, 0x3fffffe, RZ, 0xc0, !PT ;  /* 0x03fffffe02027812 */ /* 0x000fe200078ec0ff */
[----:B------:R-:W-:Y:S01]  /*0ce0*/  IMAD R7, R7, 0x10, R4 ;  /* 0x0000001007077824 */ /* 0x000fe200078e0204 */
[----:B------:R-:W-:Y:S01]  /*0cf0*/  LEA.HI R6, R8, R8, RZ, 0x1 ;  /* 0x0000000808067211 */ /* 0x000fe200078f08ff */
[----:B------:R-:W-:Y:S01]  /*0d00*/  IMAD.IADD R9, R13, 0x1, -R9 ;  /* 0x000000010d097824 */ /* 0x000fe200078e0a09 */
[----:B------:R-:W-:Y:S01]  /*0d10*/  LEA.HI R3, R0, R12, RZ, 0x6 ;  /* 0x0000000c00037211 */ /* 0x000fe200078f30ff */
[----:B------:R-:W-:Y:S01]  /*0d20*/  IMAD.IADD R2, R11, 0x1, -R2 ;  /* 0x000000010b027824 */ /* 0x000fe200078e0a02 */
[----:B------:R-:W-:Y:S01]  /*0d30*/  LOP3.LUT R5, R6, 0x1ffffffe, RZ, 0xc0, !PT ;  /* 0x1ffffffe06057812 */ /* 0x000fe200078ec0ff */
[----:B------:R-:W-:Y:S01]  /*0d40*/  IMAD R6, R9, R10, 0x50 ;  /* 0x0000005009067424 */ /* 0x000fe200078e020a */
[----:B------:R-:W-:Y:S01]  /*0d50*/  LEA.HI R0, R0, R12, RZ, 0x3 ;  /* 0x0000000c00007211 */ /* 0x000fe200078f18ff */
[----:B------:R-:W-:-:S02]  /*0d60*/  IMAD R11, R2, 0x40, R7 ;  /* 0x00000040020b7824 */ /* 0x000fc400078e0207 */
[----:B------:R-:W-:Y:S01]  /*0d70*/  IMAD.IADD R5, R8, 0x1, -R5 ;  /* 0x0000000108057824 */ /* 0x000fe200078e0a05 */
[----:B------:R0:W-:Y:S01]  /*0d80*/  STL [R1+0x84], R6 ;  /* 0x0000840601007387 */ /* 0x0001e20000100800 */
[----:B------:R-:W-:Y:S01]  /*0d90*/  LOP3.LUT R233, R0, 0xfffffff8, RZ, 0xc0, !PT ;  /* 0xfffffff800e97812 */ /* 0x000fe200078ec0ff */
[----:B------:R-:W-:Y:S01]  /*0da0*/  IMAD.SHL.U32 R3, R3, 0x8, RZ ;  /* 0x0000000803037824 */ /* 0x000fe200078e00ff */
[----:B------:R-:W-:Y:S01]  /*0db0*/  SHF.R.S32.HI R212, RZ, 0x3, R0 ;  /* 0x00000003ffd47819 */ /* 0x000fe20000011400 */
[----:B------:R-:W-:Y:S02]  /*0dc0*/  STL [R1+0x80], R11 ;  /* 0x0000800b01007387 */ /* 0x000fe40000100800 */
[----:B------:R-:W-:Y:S01]  /*0dd0*/  IMAD.IADD R233, R12, 0x1, -R233 ;  /* 0x000000010ce97824 */ /* 0x000fe200078e0ae9 */
[----:B------:R-:W-:Y:S01]  /*0de0*/  LOP3.LUT R228, R3, 0xfffffe00, RZ, 0xc0, !PT ;  /* 0xfffffe0003e47812 */ /* 0x000fe200078ec0ff */
[----:B------:R-:W2:Y:S01]  /*0df0*/  LDL.LU R10, [R1+0x6c] ;  /* 0x00006c00010a7983 */ /* 0x000ea20000300800 */
[----:B------:R-:W-:-:S02]  /*0e00*/  VIADD R8, R212, 0x20 ;  /* 0x00000020d4087836 */ /* 0x000fc40000000000 */
[----:B------:R-:W-:Y:S02]  /*0e10*/  IMAD.SHL.U32 R22, R233, 0x4, RZ ;  /* 0x00000004e9167824 */ /* 0x000fe400078e00ff */
[C---:B------:R-:W-:Y:S01]  /*0e20*/  VIADD R237, R212.reuse, 0x40 ;  /* 0x00000040d4ed7836 */ /* 0x040fe20000000000 */
[----:B------:R-:W-:Y:S01]  /*0e30*/  SHF.R.S32.HI R0, RZ, 0x1f, R8 ;  /* 0x0000001fff007819 */ /* 0x000fe20000011408 */
[----:B------:R-:W-:Y:S02]  /*0e40*/  VIADD R7, R212, 0x60 ;  /* 0x00000060d4077836 */ /* 0x000fe40000000000 */
[----:B------:R-:W-:Y:S01]  /*0e50*/  VIADD R214, R22, 0x40 ;  /* 0x0000004016d67836 */ /* 0x000fe20000000000 */
[----:B------:R-:W-:Y:S01]  /*0e60*/  LEA.HI R0, R0, R8, RZ, 0x3 ;  /* 0x0000000800007211 */ /* 0x000fe200078f18ff */
[----:B------:R-:W-:Y:S01]  /*0e70*/  IMAD.SHL.U32 R4, R7, 0x40, RZ ;  /* 0x0000004007047824 */ /* 0x000fe200078e00ff */
[----:B------:R-:W-:Y:S01]  /*0e80*/  SHF.R.S32.HI R2, RZ, 0x1f, R237 ;  /* 0x0000001fff027819 */ /* 0x000fe200000114ed */
[----:B------:R-:W-:Y:S01]  /*0e90*/  IMAD.IADD R213, R22, 0x1, R214 ;  /* 0x0000000116d57824 */ /* 0x000fe200078e02d6 */
[----:B0-----:R-:W-:Y:S01]  /*0ea0*/  SHF.R.S32.HI R6, RZ, 0x1f, R7 ;  /* 0x0000001fff067819 */ /* 0x001fe20000011407 */
[----:B------:R-:W-:Y:S01]  /*0eb0*/  IMAD.SHL.U32 R0, R0, 0x40, RZ ;  /* 0x0000004000007824 */ /* 0x000fe200078e00ff */
[----:B------:R-:W-:Y:S01]  /*0ec0*/  LEA.HI R2, R2, R237, RZ, 0x3 ;  /* 0x000000ed02027211 */ /* 0x000fe200078f18ff */
[----:B------:R-:W-:Y:S01]  /*0ed0*/  IMAD.SHL.U32 R223, R8, 0x40, RZ ;  /* 0x0000004008df7824 */ /* 0x000fe200078e00ff */
[----:B------:R-:W-:Y:S01]  /*0ee0*/  LOP3.LUT R15, R4, 0x1c0, RZ, 0xc0, !PT ;  /* 0x000001c0040f7812 */ /* 0x000fe200078ec0ff */
[----:B------:R-:W-:Y:S01]  /*0ef0*/  IMAD.SHL.U32 R224, R237, 0x40, RZ ;  /* 0x00000040ede07824 */ /* 0x000fe200078e00ff */
[----:B------:R-:W-:Y:S01]  /*0f00*/  SHF.R.S32.HI R4, RZ, 0x1f, R213 ;  /* 0x0000001fff047819 */ /* 0x000fe200000114d5 */
[----:B------:R-:W-:Y:S01]  /*0f10*/  IMAD.SHL.U32 R16, R212, 0x40, RZ ;  /* 0x00000040d4107824 */ /* 0x000fe200078e00ff */
[----:B------:R-:W-:Y:S01]  /*0f20*/  LEA.HI R6, R6, R7, RZ, 0x3 ;  /* 0x0000000706067211 */ /* 0x000fe200078f18ff */
[----:B------:R-:W-:Y:S01]  /*0f30*/  IMAD.SHL.U32 R2, R2, 0x40, RZ ;  /* 0x0000004002027824 */ /* 0x000fe200078e00ff */
[----:B------:R-:W-:-:S02]  /*0f40*/  LOP3.LUT R225, R0, 0xfffffe00, RZ, 0xc0, !PT ;  /* 0xfffffe0000e17812 */ /* 0x000fc400078ec0ff */
[-C--:B------:R-:W-:Y:S01]  /*0f50*/  LEA.HI R0, R4, R213.reuse, RZ, 0x6 ;  /* 0x000000d504007211 */ /* 0x080fe200078f30ff */
[----:B------:R-:W-:Y:S01]  /*0f60*/  IMAD.SHL.U32 R6, R6, 0x40, RZ ;  /* 0x0000004006067824 */ /* 0x000fe200078e00ff */
[----:B------:R-:W-:Y:S02]  /*0f70*/  LEA.HI R4, R4, R213, RZ, 0x3 ;  /* 0x000000d504047211 */ /* 0x000fe400078f18ff */
[----:B------:R-:W-:Y:S02]  /*0f80*/  LOP3.LUT R223, R223, 0x1c0, RZ, 0xc0, !PT ;  /* 0x000001c0dfdf7812 */ /* 0x000fe400078ec0ff */
[----:B------:R-:W-:Y:S01]  /*0f90*/  LOP3.LUT R227, R2, 0xfffffe00, RZ, 0xc0, !PT ;  /* 0xfffffe0002e37812 */ /* 0x000fe200078ec0ff */
[----:B------:R-:W-:Y:S01]  /*0fa0*/  IMAD.SHL.U32 R2, R0, 0x80, RZ ;  /* 0x0000008000027824 */ /* 0x000fe200078e00ff */
[----:B------:R-:W-:Y:S02]  /*0fb0*/  LOP3.LUT R224, R224, 0x1c0, RZ, 0xc0, !PT ;  /* 0x000001c0e0e07812 */ /* 0x000fe400078ec0ff */
[----:B------:R-:W-:-:S02]  /*0fc0*/  LOP3.LUT R3, R16, 0x1c0, RZ, 0xc0, !PT ;  /* 0x000001c010037812 */ /* 0x000fc400078ec0ff */
[----:B------:R-:W-:Y:S02]  /*0fd0*/  LOP3.LUT R0, R4, 0x38, RZ, 0xc0, !PT ;  /* 0x0000003804007812 */ /* 0x000fe400078ec0ff */
[----:B------:R-:W-:Y:S02]  /*0fe0*/  LOP3.LUT R12, R6, 0xfffffe00, RZ, 0xc0, !PT ;  /* 0xfffffe00060c7812 */ /* 0x000fe400078ec0ff */
[----:B------:R-:W-:Y:S02]  /*0ff0*/  SHF.R.U32.HI R8, RZ, 0x3, R223 ;  /* 0x00000003ff087819 */ /* 0x000fe400000116df */
[----:B------:R-:W-:Y:S02]  /*1000*/  LOP3.LUT R6, R223, 0x38, R4, 0xf8, !PT ;  /* 0x00000038df067812 */ /* 0x000fe400078ef804 */
[----:B------:R-:W-:Y:S02]  /*1010*/  SHF.R.U32.HI R14, RZ, 0x3, R224 ;  /* 0x00000003ff0e7819 */ /* 0x000fe400000116e0 */
[----:B------:R-:W-:-:S02]  /*1020*/  LOP3.LUT R7, R224, 0x38, R4, 0xf8, !PT ;  /* 0x00000038e0077812 */ /* 0x000fc400078ef804 */
[----:B------:R-:W-:Y:S02]  /*1030*/  SHF.R.U32.HI R229, RZ, 0x3, R3 ;  /* 0x00000003ffe57819 */ /* 0x000fe40000011603 */
[----:B------:R-:W-:Y:S01]  /*1040*/  LOP3.LUT R0, R0, 0x1c0, R16, 0xf8, !PT ;  /* 0x000001c000007812 */ /* 0x000fe200078ef810 */
[----:B------:R-:W-:Y:S01]  /*1050*/  IMAD.SHL.U32 R16, R233, 0x8, RZ ;  /* 0x00000008e9107824 */ /* 0x000fe200078e00ff */
[----:B------:R-:W-:Y:S02]  /*1060*/  SHF.R.U32.HI R13, RZ, 0x3, R15 ;  /* 0x00000003ff0d7819 */ /* 0x000fe4000001160f */
[----:B------:R-:W-:Y:S02]  /*1070*/  LOP3.LUT R9, R15, 0x38, R4, 0xf8, !PT ;  /* 0x000000380f097812 */ /* 0x000fe400078ef804 */
[----:B------:R-:W-:Y:S02]  /*1080*/  LOP3.LUT R6, R6, R8, RZ, 0x3c, !PT ;  /* 0x0000000806067212 */ /* 0x000fe400078e3cff */
[----:B------:R-:W-:-:S02]  /*1090*/  LOP3.LUT R8, R7, R14, RZ, 0x3c, !PT ;  /* 0x0000000e07087212 */ /* 0x000fc400078e3cff */
[----:B------:R-:W-:Y:S02]  /*10a0*/  LOP3.LUT R7, R0, R229, RZ, 0x3c, !PT ;  /* 0x000000e500077212 */ /* 0x000fe400078e3cff */
[----:B------:R-:W-:Y:S02]  /*10b0*/  LOP3.LUT R2, R2, 0xffffe000, RZ, 0xc0, !PT ;  /* 0xffffe00002027812 */ /* 0x000fe400078ec0ff */
[----:B------:R-:W-:Y:S02]  /*10c0*/  LOP3.LUT R9, R9, R13, RZ, 0x3c, !PT ;  /* 0x0000000d09097212 */ /* 0x000fe400078e3cff */
[----:B------:R-:W-:Y:S02]  /*10d0*/  SHF.R.S32.HI R0, RZ, 0x1f, R212 ;  /* 0x0000001fff007819 */ /* 0x000fe400000114d4 */
[----:B------:R-:W-:Y:S02]  /*10e0*/  LOP3.LUT R0, R224, 0x38, R16, 0xf8, !PT ;  /* 0x00000038e0007812 */ /* 0x000fe400078ef810 */
[----:B------:R-:W-:-:S02]  /*10f0*/  IADD3 R6, R6, R2, R225 ;  /* 0x0000000206067210 */ /* 0x000fc40007ffe0e1 */
[-C--:B------:R-:W-:Y:S02]  /*1100*/  IADD3 R8, R8, R2.reuse, R227 ;  /* 0x0000000208087210 */ /* 0x080fe40007ffe0e3 */
[-C--:B------:R-:W-:Y:S02]  /*1110*/  IADD3 R9, R9, R2.reuse, R12 ;  /* 0x0000000209097210 */ /* 0x080fe40007ffe00c */
[----:B------:R-:W-:Y:S02]  /*1120*/  IADD3 R7, R7, R2, R228 ;  /* 0x0000000207077210 */ /* 0x000fe40007ffe0e4 */
[----:B------:R-:W-:Y:S02]  /*1130*/  LOP3.LUT R2, R15, 0x38, R16, 0xf8, !PT ;  /* 0x000000380f027812 */ /* 0x000fe400078ef810 */
[----:B------:R-:W-:Y:S02]  /*1140*/  LOP3.LUT R0, R227, R0, R14, 0xf6, !PT ;  /* 0x00000000e3007212 */ /* 0x000fe400078ef60e */
[----:B------:R-:W-:Y:S01]  /*1150*/  LOP3.LUT R2, R12, R2, R13, 0xf6, !PT ;  /* 0x000000020c027212 */ /* 0x000fe200078ef60d */
[----:B------:R-:W-:Y:S01]  /*1160*/  STL [R1+0x64], R12 ;  /* 0x0000640c01007387 */ /* 0x000fe20000100800 */
[--C-:B------:R-:W-:Y:S01]  /*1170*/  LOP3.LUT R230, R3, 0x38, R16.reuse, 0xf8, !PT ;  /* 0x0000003803e67812 */ /* 0x100fe200078ef810 */
[----:B------:R-:W-:Y:S01]  /*1180*/  IMAD.MOV.U32 R235, RZ, RZ, RZ ;  /* 0x000000ffffeb7224 */ /* 0x000fe200078e00ff */
[----:B------:R-:W-:Y:S01]  /*1190*/  SHF.R.S32.HI R17, RZ, 0x1f, R16 ;  /* 0x0000001fff117819 */ /* 0x000fe20000011410 */
[----:B------:R-:W-:Y:S01]  /*11a0*/  IMAD.MOV.U32 R19, RZ, RZ, RZ ;  /* 0x000000ffff137224 */ /* 0x000fe200078e00ff */
[----:B------:R-:W-:Y:S01]  /*11b0*/  LOP3.LUT R230, R228, R230, R229, 0xf6, !PT ;  /* 0x000000e6e4e67212 */ /* 0x000fe200078ef6e5 */
[----:B------:R-:W-:Y:S01]  /*11c0*/  IMAD.MOV.U32 R217, RZ, RZ, RZ ;  /* 0x000000ffffd97224 */ /* 0x000fe200078e00ff */
[----:B------:R-:W-:Y:S01]  /*11d0*/  SHF.R.S32.HI R234, RZ, 0x3, R4 ;  /* 0x00000003ffea7819 */ /* 0x000fe20000011404 */
[----:B------:R-:W-:-:S02]  /*11e0*/  IMAD.MOV.U32 R222, RZ, RZ, RZ ;  /* 0x000000ffffde7224 */ /* 0x000fc400078e00ff */
[----:B------:R-:W-:Y:S02]  /*11f0*/  IMAD.MOV.U32 R221, RZ, RZ, RZ ;  /* 0x000000ffffdd7224 */ /* 0x000fe400078e00ff */
[C---:B------:R-:W-:Y:S02]  /*1200*/  VIADD R215, R22.reuse, 0x20 ;  /* 0x0000002016d77836 */ /* 0x040fe40000000000 */
[----:B------:R-:W-:Y:S02]  /*1210*/  VIADD R216, R22, 0x60 ;  /* 0x0000006016d87836 */ /* 0x000fe40000000000 */
[C---:B------:R-:W-:Y:S02]  /*1220*/  VIADD R218, R16.reuse, 0x80 ;  /* 0x0000008010da7836 */ /* 0x040fe40000000000 */
[----:B------:R-:W-:Y:S01]  /*1230*/  VIADD R219, R16, 0xc0 ;  /* 0x000000c010db7836 */ /* 0x000fe20000000000 */
[----:B--2---:R-:W-:Y:S01]  /*1240*/  LOP3.LUT R220, R10, 0x1, RZ, 0xfc, !PT ;  /* 0x000000010adc7812 */ /* 0x004fe200078efcff */
[----:B------:R-:W-:-:S04]  /*1250*/  VIADD R10, R18, 0x14400 ;  /* 0x00014400120a7836 */ /* 0x000fc80000000000 */
[--C-:B------:R-:W-:Y:S01]  /*1260*/  IMAD R0, R0, 0x2, R10.reuse ;  /* 0x0000000200007824 */ /* 0x100fe200078e020a */
[----:B------:R-:W-:Y:S01]  /*1270*/  STL [R1+0x60], R10 ;  /* 0x0000600a01007387 */ /* 0x000fe20000100800 */
[--C-:B------:R-:W-:Y:S02]  /*1280*/  IMAD R3, R2, 0x2, R10.reuse ;  /* 0x0000000202037824 */ /* 0x100fe400078e020a */
[----:B------:R-:W-:Y:S01]  /*1290*/  IMAD R2, R5, 0x8, R11 ;  /* 0x0000000805027824 */ /* 0x000fe200078e020b */
[----:B------:R0:W-:Y:S04]  /*12a0*/  STL [R1+0x74], R0 ;  /* 0x0000740001007387 */ /* 0x0001e80000100800 */
[----:B------:R1:W-:Y:S01]  /*12b0*/  STL [R1+0x6c], R3 ;  /* 0x00006c0301007387 */ /* 0x0003e20000100800 */
[----:B0-----:R-:W-:-:S03]  /*12c0*/  IMAD R0, R6, 0x2, R10 ;  /* 0x0000000206007824 */ /* 0x001fc600078e020a */
[----:B------:R0:W-:Y:S01]  /*12d0*/  STL [R1+0x88], R2 ;  /* 0x0000880201007387 */ /* 0x0001e20000100800 */
[----:B-1----:R-:W-:-:S03]  /*12e0*/  IMAD R3, R8, 0x2, R10 ;  /* 0x0000000208037824 */ /* 0x002fc600078e020a */
[----:B------:R1:W-:Y:S01]  /*12f0*/  STL [R1+0x78], R0 ;  /* 0x0000780001007387 */ /* 0x0003e20000100800 */
[--C-:B0-----:R-:W-:Y:S02]  /*1300*/  IMAD R2, R9, 0x2, R10.reuse ;  /* 0x0000000209027824 */ /* 0x101fe400078e020a */
[----:B-1----:R-:W-:Y:S01]  /*1310*/  IMAD R0, R7, 0x2, R10 ;  /* 0x0000000207007824 */ /* 0x002fe200078e020a */
[----:B------:R0:W-:Y:S04]  /*1320*/  STL [R1+0x70], R3 ;  /* 0x0000700301007387 */ /* 0x0001e80000100800 */
[----:B------:R0:W-:Y:S04]  /*1330*/  STL [R1+0x7c], R0 ;  /* 0x00007c0001007387 */ /* 0x0001e80000100800 */
[----:B------:R0:W-:Y:S02]  /*1340*/  STL [R1+0x68], R2 ;  /* 0x0000680201007387 */ /* 0x0001e40000100800 */
.L_x_870:
[----:B0---4-:R-:W0:Y:S01]  /*1350*/  LDC.64 R2, c[0x0][0xc88] ;  /* 0x00032200ff027b82 */ /* 0x011e220000000a00 */
[----:B------:R-:W-:Y:S01]  /*1360*/  ULDC.64 UR10, c[0x0][0x208] ;  /* 0x00008200000a7ab9 */ /* 0x000fe20000000a00 */
[----:B------:R-:W-:Y:S01]  /*1370*/  ULDC.64 UR4, c[0x0][0xa28] ;  /* 0x00028a0000047ab9 */ /* 0x000fe20000000a00 */
[----:B------:R-:W-:Y:S01]  /*1380*/  ULDC.64 UR8, c[0x0][0xa18] ;  /* 0x0002860000087ab9 */ /* 0x000fe20000000a00 */
[----:B------:R-:W-:Y:S01]  /*1390*/  ULDC.64 UR6, c[0x0][0xa08] ;  /* 0x0002820000067ab9 */ /* 0x000fe20000000a00 */
[----:B0-----:R-:W-:-:S05]  /*13a0*/  IMAD.WIDE R2, R123, 0x4, R2 ;  /* 0x000000047b027825 */ /* 0x001fca00078e0202 */
[----:B--2---:R-:W2:Y:S01]  /*13b0*/  LDG.E R231, desc[UR10][R2.64] ;  /* 0x0000000a02e77981 */ /* 0x004ea2000c1e1900 */
[----:B------:R-:W-:Y:S01]  /*13c0*/  ISETP.NE.U32.AND P2, PT, RZ, UR4, PT ;  /* 0x00000004ff007c0c */ /* 0x000fe2000bf45070 */
[----:B---3--:R-:W-:Y:S01]  /*13d0*/  IMAD.MOV.U32 R9, RZ, RZ, RZ ;  /* 0x000000ffff097224 */ /* 0x008fe200078e00ff */
[----:B------:R-:W-:Y:S01]  /*13e0*/  ISETP.NE.U32.AND P1, PT, RZ, UR8, PT ;  /* 0x00000008ff007c0c */ /* 0x000fe2000bf25070 */
[----:B------:R-:W-:Y:S01]  /*13f0*/  IMAD.MOV.U32 R27, RZ, RZ, RZ ;  /* 0x000000ffff1b7224 */ /* 0x000fe200078e00ff */
[----:B------:R-:W-:Y:S02]  /*1400*/  ISETP.NE.AND.EX P2, PT, RZ, UR5, PT, P2 ;  /* 0x00000005ff007c0c */ /* 0x000fe4000bf45320 */
[----:B------:R-:W-:Y:S02]  /*1410*/  ISETP.NE.AND.EX P1, PT, RZ, UR9, PT, P1 ;  /* 0x00000009ff007c0c */ /* 0x000fe4000bf25310 */
[----:B------:R-:W-:-:S04]  /*1420*/  ISETP.NE.U32.AND P0, PT, RZ, UR6, PT ;  /* 0x00000006ff007c0c */ /* 0x000fc8000bf05070 */
[----:B------:R-:W-:Y:S01]  /*1430*/  ISETP.NE.AND.EX P0, PT, RZ, UR7, PT, P0 ;  /* 0x00000007ff007c0c */ /* 0x000fe2000bf05300 */
[----:B------:R-:W-:Y:S02]  /*1440*/  IMAD.MOV.U32 R236, RZ, RZ, R121 ;  /* 0x000000ffffec7224 */ /* 0x000fe400078e0079 */
[----:B------:R-:W-:Y:S01]  /*1450*/  IMAD.MOV.U32 R232, RZ, RZ, R122 ;  /* 0x000000ffffe87224 */ /* 0x000fe200078e007a */
[----:B--2---:R-:W-:Y:S01]  /*1460*/  SHF.R.S32.HI R0, RZ, 0x1f, R231 ;  /* 0x0000001fff007819 */ /* 0x004fe200000114e7 */
[C---:B------:R-:W-:Y:S01]  /*1470*/  IMAD.SHL.U32 R28, R231.reuse, 0x4, RZ ;  /* 0x00000004e71c7824 */ /* 0x040fe200078e00ff */
[C---:B------:R-:W-:Y:S01]  /*1480*/  @P2 LEA R2, P3, R231.reuse, UR4, 0x2 ;  /* 0x00000004e7022c11 */ /* 0x040fe2000f8610ff */
[----:B------:R-:W-:Y:S01]  /*1490*/  ULDC UR4, c[0x0][0x288] ;  /* 0x0000a20000047ab9 */ /* 0x000fe20000000800 */
[C-C-:B------:R-:W-:Y:S01]  /*14a0*/  SHF.L.U64.HI R29, R231.reuse, 0x2, R0.reuse ;  /* 0x00000002e71d7819 */ /* 0x140fe20000010200 */
[----:B------:R-:W-:Y:S01]  /*14b0*/  IMAD.U32 R178, RZ, RZ, UR4 ;  /* 0x00000004ffb27e24 */ /* 0x000fe2000f8e00ff */
[----:B------:R-:W-:Y:S01]  /*14c0*/  @P2 LEA.HI.X R3, R231, UR5, R0, 0x2, P3 ;  /* 0x00000005e7032c11 */ /* 0x000fe200098f1400 */
[----:B------:R-:W-:Y:S01]  /*14d0*/  ULDC.64 UR4, c[0x0][0x418] ;  /* 0x0001060000047ab9 */ /* 0x000fe20000000a00 */
[----:B------:R-:W-:Y:S01]  /*14e0*/  IADD3 R6, P4, R28, UR6, RZ ;  /* 0x000000061c067c10 */ /* 0x000fe2000ff9e0ff */
[----:B------:R-:W-:-:S02]  /*14f0*/  UISETP.NE.U32.AND UP0, UPT, UR4, URZ, UPT ;  /* 0x0000003f0400728c */ /* 0x000fc4000bf05070 */
[----:B------:R0:W5:Y:S01]  /*1500*/  @P2 LDG.E R9, desc[UR10][R2.64] ;  /* 0x0000000a02092981 */ /* 0x000162000c1e1900 */
[----:B------:R-:W-:Y:S01]  /*1510*/  @P1 IADD3 R4, P2, R28, UR8, RZ ;  /* 0x000000081c041c10 */ /* 0x000fe2000ff5e0ff */
[----:B------:R-:W-:Y:S01]  /*1520*/  UISETP.NE.AND.EX UP0, UPT, UR5, URZ, UPT, UP0 ;  /* 0x0000003f0500728c */ /* 0x000fe2000bf05300 */
[C---:B------:R-:W-:Y:S01]  /*1530*/  IADD3.X R7, R29.reuse, UR7, RZ, P4, !PT ;  /* 0x000000071d077c10 */ /* 0x040fe2000a7fe4ff */
[----:B------:R-:W-:Y:S01]  /*1540*/  ULDC UR4, c[0x0][0x424] ;  /* 0x0001090000047ab9 */ /* 0x000fe20000000800 */
[----:B------:R-:W-:Y:S01]  /*1550*/  @P1 IADD3.X R5, R29, UR9, RZ, P2, !PT ;  /* 0x000000091d051c10 */ /* 0x000fe200097fe4ff */
[----:B------:R-:W-:Y:S01]  /*1560*/  ULDC.64 UR8, c[0x0][0xa20] ;  /* 0x0002880000087ab9 */ /* 0x000fe20000000a00 */
[----:B------:R-:W-:Y:S01]  /*1570*/  USEL UR4, UR4, 0x1, UP0 ;  /* 0x0000000104047887 */ /* 0x000fe20008000000 */
[----:B------:R-:W-:Y:S01]  /*1580*/  ISETP.NE.U32.AND P2, PT, RZ, UR8, PT ;  /* 0x00000008ff007c0c */ /* 0x000fe2000bf45070 */
[----:B------:R-:W-:Y:S01]  /*1590*/  ULDC UR5, c[0x0][0x2f0] ;  /* 0x0000bc0000057ab9 */ /* 0x000fe20000000800 */
[----:B------:R0:W5:Y:S01]  /*15a0*/  @P0 LDG.E R27, desc[UR10][R6.64] ;  /* 0x0000000a061b0981 */ /* 0x000162000c1e1900 */
[----:B------:R-:W-:Y:S01]  /*15b0*/  UIMAD UR4, UR4, UR5, URZ ;  /* 0x00000005040472a4 */ /* 0x000fe2000f8e023f */
[----:B------:R-:W-:-:S02]  /*15c0*/  ISETP.NE.AND.EX P2, PT, RZ, UR9, PT, P2 ;  /* 0x00000009ff007c0c */ /* 0x000fc4000bf45320 */
[----:B------:R0:W5:Y:S01]  /*15d0*/  @P1 LDG.E R178, desc[UR10][R4.64] ;  /* 0x0000000a04b21981 */ /* 0x000162000c1e1900 */
[----:B------:R-:W-:Y:S01]  /*15e0*/  ULDC UR5, c[0x0][0x348] ;  /* 0x0000d20000057ab9 */ /* 0x000fe20000000800 */
[----:B------:R-:W-:Y:S01]  /*15f0*/  IMAD.MOV.U32 R25, RZ, RZ, R231 ;  /* 0x000000ffff197224 */ /* 0x000fe200078e00e7 */
[----:B------:R-:W-:Y:S08]  /*1600*/  @P1 BRA `(.L_x_646) ;  /* 0x0000000000281947 */ /* 0x000ff00003800000 */
[----:B------:R-:W-:Y:S02]  /*1610*/  ULDC.64 UR6, c[0x0][0xa00] ;  /* 0x0002800000067ab9 */ /* 0x000fe40000000a00 */
[----:B------:R-:W-:-:S04]  /*1620*/  ISETP.NE.U32.AND P1, PT, RZ, UR6, PT ;  /* 0x00000006ff007c0c */ /* 0x000fc8000bf25070 */
[----:B------:R-:W-:-:S13]  /*1630*/  ISETP.NE.AND.EX P1, PT, RZ, UR7, PT, P1 ;  /* 0x00000007ff007c0c */ /* 0x000fda000bf25310 */
[----:B------:R-:W-:Y:S05]  /*1640*/  @!P1 BRA `(.L_x_646) ;  /* 0x0000000000189947 */ /* 0x000fea0003800000 */
[----:B0-----:R-:W0:Y:S01]  /*1650*/  LDC.64 R2, c[0x0][0xa00] ;  /* 0x00028000ff027b82 */ /* 0x001e220000000a00 */
[----:B------:R-:W-:Y:S01]  /*1660*/  ULDC.64 UR6, c[0x0][0x208] ;  /* 0x0000820000067ab9 */ /* 0x000fe20000000a00 */
[----:B0-----:R-:W-:-:S05]  /*1670*/  IMAD.WIDE R2, R25, 0x4, R2 ;  /* 0x0000000419027825 */ /* 0x001fca00078e0202 */
[----:B-----5:R-:W2:Y:S04]  /*1680*/  LDG.E R178, desc[UR6][R2.64] ;  /* 0x0000000602b27981 */ /* 0x020ea8000c1e1900 */
[----:B------:R-:W2:Y:S02]  /*1690*/  LDG.E R5, desc[UR6][R2.64+0x4] ;  /* 0x0000040602057981 */ /* 0x000ea4000c1e1900 */
[----:B--2---:R-:W-:-:S07]  /*16a0*/  IMAD.IADD R178, R5, 0x1, -R178 ;  /* 0x0000000105b27824 */ /* 0x004fce00078e0ab2 */
.L_x_646:
[----:B0-----:R-:W-:Y:S02]  /*16b0*/  IMAD.U32 R2, RZ, RZ, UR5 ;  /* 0x00000005ff027e24 */ /* 0x001fe4000f8e00ff */
[----:B------:R-:W-:Y:S01]  /*16c0*/  IMAD.U32 R26, RZ, RZ, UR4 ;  /* 0x00000004ff1a7e24 */ /* 0x000fe2000f8e00ff */
[----:B------:R-:W-:Y:S06]  /*16d0*/  @!P2 BRA `(.L_x_647) ;  /* 0x000000000014a947 */ /* 0x000fec0003800000 */
[----:B------:R-:W-:Y:S01]  /*16e0*/  IADD3 R4, P0, R28, UR8, RZ ;  /* 0x000000081c047c10 */ /* 0x000fe2000ff1e0ff */
[----:B------:R-:W-:-:S03]  /*16f0*/  ULDC.64 UR4, c[0x0][0x208] ;  /* 0x0000820000047ab9 */ /* 0x000fc60000000a00 */
[----:B------:R-:W-:-:S05]  /*1700*/  IADD3.X R5, R29, UR9, RZ, P0, !PT ;  /* 0x000000091d057c10 */ /* 0x000fca00087fe4ff */
[----:B------:R0:W5:Y:S01]  /*1710*/  LDG.E R26, desc[UR4][R4.64] ;  /* 0x00000004041a7981 */ /* 0x000162000c1e1900 */
[----:B------:R-:W-:Y:S05]  /*1720*/  BRA `(.L_x_648) ;  /* 0x0000000000147947 */ /* 0x000fea0003800000 */
.L_x_647:
[----:B------:R-:W-:Y:S05]  /*1730*/  @!P0 BRA `(.L_x_648) ;  /* 0x0000000000108947 */ /* 0x000fea0003800000 */
[----:B------:R-:W-:Y:S02]  /*1740*/  ULDC.64 UR4, c[0x0][0x208] ;  /* 0x0000820000047ab9 */ /* 0x000fe40000000a00 */
[----:B------:R-:W2:Y:S04]  /*1750*/  LDG.E R3, desc[UR4][R6.64] ;  /* 0x0000000406037981 */ /* 0x000ea8000c1e1900 */
[----:B------:R-:W2:Y:S02]  /*1760*/  LDG.E R26, desc[UR4][R6.64+0x4] ;  /* 0x00000404061a7981 */ /* 0x000ea4000c1e1900 */
[----:B--2---:R-:W-:-:S07]  /*1770*/  IMAD.IADD R26, R26, 0x1, -R3 ;  /* 0x000000011a1a7824 */ /* 0x004fce00078e0a03 */
.L_x_648:
[----:B------:R-:W-:Y:S01]  /*1780*/  ULDC.64 UR4, c[0x0][0xa10] ;  /* 0x0002840000047ab9 */ /* 0x000fe20000000a00 */
[----:B------:R-:W-:Y:S01]  /*1790*/  ULDC.64 UR6, c[0x0][0x208] ;  /* 0x0000820000067ab9 */ /* 0x000fe20000000a00 */
[----:B------:R-:W-:-:S04]  /*17a0*/  ISETP.NE.U32.AND P0, PT, RZ, UR4, PT ;  /* 0x00000004ff007c0c */ /* 0x000fc8000bf05070 */
[----:B------:R-:W-:Y:S01]  /*17b0*/  ISETP.NE.AND.EX P0, PT, RZ, UR5, PT, P0 ;  /* 0x00000005ff007c0c */ /* 0x000fe2000bf05300 */
[----:B-----5:R-:W-:Y:S01]  /*17c0*/  IMAD.IADD R9, R26, 0x1, -R9 ;  /* 0x000000011a097824 */ /* 0x020fe200078e0a09 */
[----:B------:R-:W-:-:S11]  /*17d0*/  ULDC.64 UR4, c[0x0][0xa30] ;  /* 0x00028c0000047ab9 */ /* 0x000fd60000000a00 */
[----:B0-----:R-:W0:Y:S02]  /*17e0*/  @P0 LDC.64 R4, c[0x0][0xa10] ;  /* 0x00028400ff040b82 */ /* 0x001e240000000a00 */
[----:B0-----:R-:W-:-:S05]  /*17f0*/  @P0 IMAD.WIDE R4, R25, 0x4, R4 ;  /* 0x0000000419040825 */ /* 0x001fca00078e0204 */
[----:B------:R-:W2:Y:S04]  /*1800*/  @P0 LDG.E R0, desc[UR6][R4.64] ;  /* 0x0000000604000981 */ /* 0x000ea8000c1e1900 */
[----:B------:R0:W2:Y:S01]  /*1810*/  @P0 LDG.E R3, desc[UR6][R4.64+0x4] ;  /* 0x0000040604030981 */ /* 0x0000a2000c1e1900 */
[----:B------:R-:W-:Y:S01]  /*1820*/  ISETP.NE.U32.AND P1, PT, RZ, UR4, PT ;  /* 0x00000004ff007c0c */ /* 0x000fe2000bf25070 */
[----:B------:R-:W-:-:S03]  /*1830*/  IMAD.MOV.U32 R144, RZ, RZ, R26 ;  /* 0x000000ffff907224 */ /* 0x000fc600078e001a */
[----:B------:R-:W-:Y:S01]  /*1840*/  ISETP.NE.AND.EX P1, PT, RZ, UR5, PT, P1 ;  /* 0x00000005ff007c0c */ /* 0x000fe2000bf25310 */
[----:B0-----:R-:W-:-:S05]  /*1850*/  IMAD.MOV R4, RZ, RZ, -R9 ;  /* 0x000000ffff047224 */ /* 0x001fca00078e0a09 */
[----:B------:R-:W-:-:S07]  /*1860*/  VIMNMX R4, RZ, R4, !PT ;  /* 0x00000004ff047248 */ /* 0x000fce0007fe0100 */
[----:B------:R-:W-:-:S04]  /*1870*/  @P1 IADD3 R6, P2, R28, UR4, RZ ;  /* 0x000000041c061c10 */ /* 0x000fc8000ff5e0ff */
[----:B------:R-:W-:Y:S02]  /*1880*/  @P1 IADD3.X R7, R29, UR5, RZ, P2, !PT ;  /* 0x000000051d071c10 */ /* 0x000fe400097fe4ff */
[----:B------:R-:W-:-:S03]  /*1890*/  PLOP3.LUT P2, PT, PT, PT, PT, 0x80, 0x0 ;  /* 0x000000000000781c */ /* 0x000fc60003f4f070 */
[----:B------:R0:W5:Y:S01]  /*18a0*/  @P1 LDG.E R144, desc[UR6][R6.64] ;  /* 0x0000000606901981 */ /* 0x000162000c1e1900 */
[----:B--2---:R-:W-:-:S05]  /*18b0*/  @P0 IADD3 R2, -R0, R3, RZ ;  /* 0x0000000300020210 */ /* 0x004fca0007ffe1ff */
[----:B------:R-:W-:-:S04]  /*18c0*/  IMAD.IADD R179, R9, 0x1, R2 ;  /* 0x0000000109b37824 */ /* 0x000fc800078e0202 */
[----:B------:R-:W-:-:S04]  /*18d0*/  VIADD R0, R179, 0x4f ;  /* 0x0000004fb3007836 */ /* 0x000fc80000000000 */
[----:B------:R-:W-:-:S05]  /*18e0*/  IMAD.HI R0, R0, 0x66666667, RZ ;  /* 0x6666666700007827 */ /* 0x000fca00078e02ff */
[----:B------:R-:W-:-:S04]  /*18f0*/  SHF.R.U32.HI R3, RZ, 0x1f, R0 ;  /* 0x0000001fff037819 */ /* 0x000fc80000011600 */
[----:B------:R-:W-:-:S05]  /*1900*/  LEA.HI.SX32 R180, R0, R3, 0x1b ;  /* 0x0000000300b47211 */ /* 0x000fca00078fdaff */
[----:B------:R-:W-:-:S05]  /*1910*/  IMAD R3, R180, 0x50, -R9 ;  /* 0x00000050b4037824 */ /* 0x000fca00078e0a09 */
[----:B------:R-:W-:-:S04]  /*1920*/  VIMNMX R3, R3, R2, PT ;  /* 0x0000000203037248 */ /* 0x000fc80003fe0100 */
[----:B------:R-:W-:Y:S01]  /*1930*/  ISETP.GT.AND P0, PT, R3, R4, PT ;  /* 0x000000040300720c */ /* 0x000fe20003f04270 */
[----:B------:R-:W-:-:S05]  /*1940*/  IMAD.WIDE.U32 R4, R4, -0x33333333, RZ ;  /* 0xcccccccd04047825 */ /* 0x000fca00078e00ff */
[----:B------:R-:W-:-:S05]  /*1950*/  SHF.R.U32.HI R119, RZ, 0x6, R5 ;  /* 0x00000006ff777819 */ /* 0x000fca0000011605 */
[----:B------:R-:W-:Y:S02]  /*1960*/  IMAD.MOV.U32 R24, RZ, RZ, R119 ;  /* 0x000000ffff187224 */ /* 0x000fe400078e0077 */
[----:B------:R-:W-:-:S04]  /*1970*/  @P0 VIADD R0, R3, 0x4f ;  /* 0x0000004f03000836 */ /* 0x000fc80000000000 */
[----:B------:R-:W-:-:S05]  /*1980*/  @P0 IMAD.HI R0, R0, 0x66666667, RZ ;  /* 0x6666666700000827 */ /* 0x000fca00078e02ff */
[----:B------:R-:W-:-:S04]  /*1990*/  @P0 SHF.R.U32.HI R3, RZ, 0x1f, R0 ;  /* 0x0000001fff030819 */ /* 0x000fc80000011600 */
[----:B------:R-:W-:-:S04]  /*19a0*/  @P0 LEA.HI.SX32 R24, R0, R3, 0x1b ;  /* 0x0000000300180211 */ /* 0x000fc800078fdaff */
[----:B------:R-:W-:-:S13]  /*19b0*/  ISETP.GT.AND P0, PT, R24, R119, PT ;  /* 0x000000771800720c */ /* 0x000fda0003f04270 */
[----:B0-----:R-:W-:Y:S05]  /*19c0*/  @!P0 BRA `(.L_x_649) ;  /* 0x00000094002c8947 */ /* 0x001fea0003800000 */
[----:B------:R-:W-:Y:S01]  /*19d0*/  VIADD R0, R18, 0x24400 ;  /* 0x0002440012007836 */ /* 0x000fe20000000000 */
[----:B------:R-:W-:Y:S04]  /*19e0*/  BSSY B6, `(.L_x_650) ;  /* 0x0000013000067945 */ /* 0x000fe80003800000 */
[----:B------:R-:W-:-:S13]  /*19f0*/  LOP3.LUT P0, RZ, R0, 0x3ff, RZ, 0xc0, !PT ;  /* 0x000003ff00ff7812 */ /* 0x000fda000780c0ff */
[----:B------:R-:W-:Y:S05]  /*1a00*/  @!P0 BRA `(.L_x_651) ;  /* 0x0000000000408947 */ /* 0x000fea0003800000 */
        /* <DEDUP_REMOVED lines=15> */
[----:B-1---5:R-:W-:Y:S05]  /*1b00*/  CALL.ABS.NOINC R14 ;  /* 0x000000000e007343 */ /* 0x022fea0003c00000 */
.L_x_651:
[----:B------:R-:W-:Y:S05]  /*1b10*/  BSYNC B6 ;  /* 0x0000000000067941 */ /* 0x000fea0003800000 */
.L_x_650:
        /* <DEDUP_REMOVED lines=20> */
.L_x_653:
[----:B------:R-:W-:Y:S05]  /*1c60*/  BSYNC B6 ;  /* 0x0000000000067941 */ /* 0x000fea0003800000 */
.L_x_652:
[----:B------:R-:W-:Y:S01]  /*1c70*/  ULDC.64 UR4, c[0x0][0x9f8] ;  /* 0x00027e0000047ab9 */ /* 0x000fe20000000a00 */
[----:B------:R-:W-:Y:S01]  /*1c80*/  ULDC.64 UR6, c[0x0][0x208] ;  /* 0x0000820000067ab9 */ /* 0x000fe20000000a00 */
[----:B------:R-:W-:Y:S01]  /*1c90*/  ISETP.NE.U32.AND P0, PT, RZ, UR4, PT ;  /* 0x00000004ff007c0c */ /* 0x000fe2000bf05070 */
[----:B------:R-:W0:Y:S01]  /*1ca0*/  LDC.64 R98, c[0x0][0x300] ;  /* 0x0000c000ff627b82 */ /* 0x000e220000000a00 */
[----:B------:R-:W-:Y:S01]  /*1cb0*/  IMAD.IADD R113, R27, 0x1, R26 ;  /* 0x000000011b717824 */ /* 0x000fe200078e021a */
[----:B------:R-:W-:Y:S01]  /*1cc0*/  SHF.R.S32.HI R9, RZ, 0x1f, R122 ;  /* 0x0000001fff097819 */ /* 0x000fe2000001147a */
[----:B------:R-:W-:Y:S01]  /*1cd0*/  ULDC.64 UR8, c[0x0][0xa08] ;  /* 0x0002820000087ab9 */ /* 0x000fe20000000a00 */
[----:B------:R-:W-:-:S04]  /*1ce0*/  ISETP.NE.AND.EX P0, PT, RZ, UR5, PT, P0 ;  /* 0x00000005ff007c0c */ /* 0x000fc8000bf05300 */
[----:B------:R-:W1:Y:S08]  /*1cf0*/  LDC R118, c[0x0][0x3f4] ;  /* 0x0000fd00ff767b82 */ /* 0x000e700000000800 */
[----:B------:R-:W2:Y:S01]  /*1d00*/  LDC.64 R104, c[0x0][0x408] ;  /* 0x00010200ff687b82 */ /* 0x000ea20000000a00 */
[----:B------:R-:W-:-:S04]  /*1d10*/  @P0 IADD3 R4, P1, R28, UR4, RZ ;  /* 0x000000041c040c10 */ /* 0x000fc8000ff3e0ff */
[----:B------:R-:W-:Y:S01]  /*1d20*/  @P0 IADD3.X R5, R29, UR5, RZ, P1, !PT ;  /* 0x000000051d050c10 */ /* 0x000fe20008ffe4ff */
[----:B------:R-:W-:Y:S02]  /*1d30*/  ULDC.64 UR4, c[0x0][0x330] ;  /* 0x0000cc0000047ab9 */ /* 0x000fe40000000a00 */
[----:B------:R-:W3:Y:S02]  /*1d40*/  LDC.64 R110, c[0x0][0x3f8] ;  /* 0x0000fe00ff6e7b82 */ /* 0x000ee40000000a00 */
[----:B------:R4:W3:Y:S01]  /*1d50*/  @P0 LDG.E R25, desc[UR6][R4.64] ;  /* 0x0000000604190981 */ /* 0x0008e2000c1e1900 */
[----:B------:R-:W-:Y:S01]  /*1d60*/  SHF.R.S32.HI R3, RZ, 0x1f, R113 ;  /* 0x0000001fff037819 */ /* 0x000fe20000011471 */
[----:B------:R-:W-:Y:S01]  /*1d70*/  ULDC UR6, c[0x0][0x2f4] ;  /* 0x0000bd0000067ab9 */ /* 0x000fe20000000800 */
[----:B------:R-:W-:Y:S01]  /*1d80*/  IMAD R11, R9, UR4, RZ ;  /* 0x00000004090b7c24 */ /* 0x000fe2000f8e02ff */
[----:B------:R-:W-:Y:S01]  /*1d90*/  ISETP.GE.AND P1, PT, R213, UR6, PT ;  /* 0x00000006d5007c0c */ /* 0x000fe2000bf26270 */
[----:B------:R-:W-:Y:S01]  /*1da0*/  IMAD.WIDE.U32 R6, R122, UR4, R16 ;  /* 0x000000047a067c25 */ /* 0x000fe2000f8e0010 */
[----:B------:R-:W-:Y:S01]  /*1db0*/  ISETP.GE.AND P0, PT, R16, UR6, PT ;  /* 0x0000000610007c0c */ /* 0x000fe2000bf06270 */
[----:B------:R-:W1:Y:S01]  /*1dc0*/  S2R R149, SR_TID.X ;  /* 0x0000000000957919 */ /* 0x000e620000002100 */
[----:B------:R-:W-:Y:S01]  /*1dd0*/  SEL R8, RZ, 0xffffffff, P1 ;  /* 0xffffffffff087807 */ /* 0x000fe20000800000 */
[-C--:B0-----:R-:W-:Y:S01]  /*1de0*/  IMAD R0, R3, R98.reuse, RZ ;  /* 0x0000006203007224 */ /* 0x081fe200078e02ff */
[----:B------:R-:W-:Y:S01]  /*1df0*/  ISETP.GE.AND P1, PT, R218, UR6, PT ;  /* 0x00000006da007c0c */ /* 0x000fe2000bf26270 */
[----:B------:R-:W-:Y:S01]  /*1e00*/  IMAD R13, R122, UR5, R11 ;  /* 0x000000057a0d7c24 */ /* 0x000fe2000f8e020b */
[----:B------:R-:W-:Y:S01]  /*1e10*/  ULDC.64 UR4, c[0x0][0x308] ;  /* 0x0000c20000047ab9 */ /* 0x000fe20000000a00 */
[C---:B------:R-:W-:Y:S01]  /*1e20*/  IMAD R11, R113.reuse, R99, R0 ;  /* 0x00000063710b7224 */ /* 0x040fe200078e0200 */
[----:B------:R-:W-:Y:S01]  /*1e30*/  SEL R0, RZ, 0x1, P0 ;  /* 0x00000001ff007807 */ /* 0x000fe20000000000 */
[----:B----4-:R-:W-:Y:S01]  /*1e40*/  IMAD.WIDE.U32 R4, R113, R98, RZ ;  /* 0x0000006271047225 */ /* 0x010fe200078e00ff */
[----:B------:R-:W-:-:S02]  /*1e50*/  ISETP.NE.U32.AND P0, PT, RZ, UR8, PT ;  /* 0x00000008ff007c0c */ /* 0x000fc4000bf05070 */
[----:B------:R-:W-:Y:S01]  /*1e60*/  SHF.R.S32.HI R20, RZ, 0x1f, R212 ;  /* 0x0000001fff147819 */ /* 0x000fe200000114d4 */
[----:B------:R-:W-:Y:S01]  /*1e70*/  IMAD.IADD R7, R7, 0x1, R13 ;  /* 0x0000000107077824 */ /* 0x000fe200078e020d */
[----:B------:R-:W-:Y:S01]  /*1e80*/  ISETP.NE.AND.EX P0, PT, RZ, UR9, PT, P0 ;  /* 0x00000009ff007c0c */ /* 0x000fe2000bf05300 */
[----:B------:R-:W-:Y:S01]  /*1e90*/  IMAD.SHL.U32 R13, R8, 0x2, RZ ;  /* 0x00000002080d7824 */ /* 0x000fe200078e00ff */
[----:B------:R-:W-:Y:S01]  /*1ea0*/  ULDC.64 UR8, c[0x0][0x338] ;  /* 0x0000ce0000087ab9 */ /* 0x000fe20000000a00 */
[----:B------:R-:W-:Y:S01]  /*1eb0*/  IMAD R9, R9, UR4, RZ ;  /* 0x0000000409097c24 */ /* 0x000fe2000f8e02ff */
[----:B------:R-:W-:Y:S01]  /*1ec0*/  SHF.R.S32.HI R23, RZ, 0x1f, R22 ;  /* 0x0000001fff177819 */ /* 0x000fe20000011416 */
[----:B------:R-:W-:Y:S01]  /*1ed0*/  IMAD.IADD R5, R5, 0x1, R11 ;  /* 0x0000000105057824 */ /* 0x000fe200078e020b */
[----:B------:R-:W-:Y:S01]  /*1ee0*/  LOP3.LUT R0, R13, 0x2, R0, 0xe2, !PT ;  /* 0x000000020d007812 */ /* 0x000fe200078ee200 */
[C---:B------:R-:W-:Y:S01]  /*1ef0*/  IMAD R11, R122.reuse, UR5, R9 ;  /* 0x000000057a0b7c24 */ /* 0x040fe2000f8e0209 */
[----:B------:R-:W-:Y:S01]  /*1f00*/  SEL R9, RZ, 0x4, P1 ;  /* 0x00000004ff097807 */ /* 0x000fe20000800000 */
[----:B------:R-:W-:Y:S01]  /*1f10*/  IMAD.WIDE.U32 R4, R122, UR4, R4 ;  /* 0x000000047a047c25 */ /* 0x000fe2000f8e0004 */
[----:B------:R-:W-:Y:S01]  /*1f20*/  ULDC.64 UR4, c[0x0][0x310] ;  /* 0x0000c40000047ab9 */ /* 0x000fe20000000a00 */
[----:B------:R-:W-:-:S02]  /*1f30*/  SHF.R.U32.HI R30, RZ, 0x3, R223 ;  /* 0x00000003ff1e7819 */ /* 0x000fc400000116df */
[----:B------:R-:W-:Y:S01]  /*1f40*/  LOP3.LUT R9, R0, R9, RZ, 0xfc, !PT ;  /* 0x0000000900097212 */ /* 0x000fe200078efcff */
[----:B------:R-:W-:Y:S01]  /*1f50*/  IMAD.IADD R5, R5, 0x1, R11 ;  /* 0x0000000105057824 */ /* 0x000fe200078e020b */
[----:B------:R-:W-:Y:S01]  /*1f60*/  SHF.R.U32.HI R21, RZ, 0x3, R224 ;  /* 0x00000003ff157819 */ /* 0x000fe200000116e0 */
[-C--:B--2---:R-:W-:Y:S01]  /*1f70*/  IMAD.WIDE.U32 R100, R212, R104.reuse, R22 ;  /* 0x00000068d4647225 */ /* 0x084fe200078e0016 */
[----:B------:R-:W-:Y:S02]  /*1f80*/  ISETP.GE.AND P2, PT, R219, UR6, PT ;  /* 0x00000006db007c0c */ /* 0x000fe4000bf46270 */
[----:B------:R-:W-:Y:S01]  /*1f90*/  SHF.L.U64.HI R128, R98, 0x5, R99 ;  /* 0x0000000562807819 */ /* 0x000fe20000010263 */
[----:B------:R-:W-:Y:S01]  /*1fa0*/  IMAD.WIDE.U32 R102, R212, R104, R16 ;  /* 0x00000068d4667225 */ /* 0x000fe200078e0010 */
[----:B------:R-:W-:Y:S02]  /*1fb0*/  SHF.L.U64.HI R130, R98, 0x6, R99 ;  /* 0x0000000662827819 */ /* 0x000fe40000010263 */
[C---:B------:R-:W-:Y:S01]  /*1fc0*/  IADD3 R112, P3, R212.reuse, R113, RZ ;  /* 0x00000071d4707210 */ /* 0x040fe20007f7e0ff */
[----:B---3--:R-:W-:Y:S01]  /*1fd0*/  IMAD.WIDE.U32 R106, R212, R110, R22 ;  /* 0x0000006ed46a7225 */ /* 0x008fe200078e0016 */
[----:B------:R-:W-:-:S02]  /*1fe0*/  SHF.L.U64.HI R29, R110, 0x6, R111 ;  /* 0x000000066e1d7819 */ /* 0x000fc4000001026f */
[----:B------:R-:W-:Y:S01]  /*1ff0*/  SHF.L.U64.HI R34, R104, 0x5, R105 ;  /* 0x0000000568227819 */ /* 0x000fe20000010269 */
[----:B------:R-:W-:Y:S01]  /*2000*/  IMAD.WIDE.U32 R108, R212, R110, R16 ;  /* 0x0000006ed46c7225 */ /* 0x000fe200078e0010 */
[----:B------:R-:W-:Y:S02]  /*2010*/  SHF.L.U64.HI R33, R104, 0x6, R105 ;  /* 0x0000000668217819 */ /* 0x000fe40000010269 */
[----:B------:R-:W-:Y:S01]  /*2020*/  LOP3.LUT R26, R9, 0x1, RZ, 0xc0, !PT ;  /* 0x00000001091a7812 */ /* 0x000fe200078ec0ff */
[----:B------:R-:W-:Y:S01]  /*2030*/  IMAD.SHL.U32 R31, R212, 0x40, RZ ;  /* 0x00000040d41f7824 */ /* 0x000fe200078e00ff */
[----:B------:R-:W-:Y:S01]  /*2040*/  SHF.R.S32.HI R146, RZ, 0x1f, R237 ;  /* 0x0000001fff927819 */ /* 0x000fe200000114ed */
[C---:B------:R-:W-:Y:S01]  /*2050*/  IMAD.SHL.U32 R129, R98.reuse, 0x20, RZ ;  /* 0x0000002062817824 */ /* 0x040fe200078e00ff */
[----:B-1----:R-:W-:Y:S01]  /*2060*/  LEA.HI R149, R149, 0x8, RZ, 0x19 ;  /* 0x0000000895957811 */ /* 0x002fe200078fc8ff */
[----:B------:R-:W-:Y:S02]  /*2070*/  IMAD.SHL.U32 R131, R98, 0x40, RZ ;  /* 0x0000004062837824 */ /* 0x000fe400078e00ff */
[----:B------:R-:W-:-:S02]  /*2080*/  IMAD.SHL.U32 R28, R110, 0x20, RZ ;  /* 0x000000206e1c7824 */ /* 0x000fc400078e00ff */
[----:B------:R-:W-:Y:S02]  /*2090*/  IMAD.SHL.U32 R27, R110, 0x40, RZ ;  /* 0x000000406e1b7824 */ /* 0x000fe400078e00ff */
[----:B------:R-:W-:Y:S02]  /*20a0*/  IMAD R127, R105, 0x50, RZ ;  /* 0x00000050697f7824 */ /* 0x000fe400078e02ff */
[----:B------:R-:W-:Y:S02]  /*20b0*/  IMAD.SHL.U32 R32, R104, 0x20, RZ ;  /* 0x0000002068207824 */ /* 0x000fe400078e00ff */
[----:B------:R-:W-:Y:S01]  /*20c0*/  IMAD.X R113, R20, 0x1, R3, P3 ;  /* 0x0000000114717824 */ /* 0x000fe200018e0603 */
[----:B------:R-:W-:Y:S02]  /*20d0*/  SHF.R.S32.HI R8, RZ, 0x1f, R25 ;  /* 0x0000001fff087819 */ /* 0x000fe40000011419 */
[----:B------:R-:W-:Y:S02]  /*20e0*/  SEL R97, R25, RZ, !P0 ;  /* 0x000000ff19617207 */ /* 0x000fe40004000000 */
[----:B------:R-:W-:-:S02]  /*20f0*/  SEL R8, R8, RZ, !P0 ;  /* 0x000000ff08087207 */ /* 0x000fc40004000000 */
[----:B------:R-:W-:Y:S01]  /*2100*/  ISETP.GE.AND P0, PT, R16, R118, PT ;  /* 0x000000761000720c */ /* 0x000fe20003f06270 */
[----:B------:R-:W-:-:S04]  /*2110*/  IMAD.WIDE.U32 R94, R97, UR8, R6 ;  /* 0x00000008615e7c25 */ /* 0x000fc8000f8e0006 */
[C---:B------:R-:W-:Y:S02]  /*2120*/  IMAD R0, R8.reuse, UR8, RZ ;  /* 0x0000000808007c24 */ /* 0x040fe4000f8e02ff */
[----:B------:R-:W-:Y:S02]  /*2130*/  IMAD R8, R8, UR4, RZ ;  /* 0x0000000408087c24 */ /* 0x000fe4000f8e02ff */
[C---:B------:R-:W-:Y:S02]  /*2140*/  IMAD R37, R97.reuse, UR9, R0 ;  /* 0x0000000961257c24 */ /* 0x040fe4000f8e0200 */
[C---:B------:R-:W-:Y:S02]  /*2150*/  IMAD R11, R97.reuse, UR5, R8 ;  /* 0x00000005610b7c24 */ /* 0x040fe4000f8e0208 */
[----:B------:R-:W-:-:S04]  /*2160*/  IMAD.WIDE.U32 R96, R97, UR4, R4 ;  /* 0x0000000461607c25 */ /* 0x000fc8000f8e0004 */
[-C--:B------:R-:W-:Y:S02]  /*2170*/  IMAD R6, R20, R98.reuse, RZ ;  /* 0x0000006214067224 */ /* 0x080fe400078e02ff */
[----:B------:R-:W-:-:S04]  /*2180*/  IMAD.WIDE.U32 R4, R212, R98, R16 ;  /* 0x00000062d4047225 */ /* 0x000fc800078e0010 */
[----:B------:R-:W-:Y:S01]  /*2190*/  IMAD R35, R212, R99, R6 ;  /* 0x00000063d4237224 */ /* 0x000fe200078e0206 */
[----:B------:R-:W-:Y:S01]  /*21a0*/  IADD3 R93, P1, R96, R4, RZ ;  /* 0x00000004605d7210 */ /* 0x000fe20007f3e0ff */
[----:B------:R-:W-:Y:S02]  /*21b0*/  IMAD.IADD R92, R97, 0x1, R11 ;  /* 0x00000001615c7824 */ /* 0x000fe400078e020b */
[----:B------:R-:W-:-:S03]  /*21c0*/  IMAD R0, R20, R104, RZ ;  /* 0x0000006814007224 */ /* 0x000fc600078e02ff */
[----:B------:R-:W-:Y:S01]  /*21d0*/  IADD3.X R35, R92, R5, R35, P1, !PT ;  /* 0x000000055c237210 */ /* 0x000fe20000ffe423 */
[----:B------:R-:W-:Y:S01]  /*21e0*/  IMAD R7, R212, R105, R0 ;  /* 0x00000069d4077224 */ /* 0x000fe200078e0200 */
[----:B------:R-:W-:Y:S01]  /*21f0*/  SEL R5, R118, RZ, P0 ;  /* 0x000000ff76057207 */ /* 0x000fe20000000000 */
[----:B------:R-:W-:Y:S01]  /*2200*/  IMAD R0, R20, R110, RZ ;  /* 0x0000006e14007224 */ /* 0x000fe200078e02ff */
[----:B------:R-:W-:Y:S01]  /*2210*/  ISETP.GE.AND P1, PT, R213, R118, PT ;  /* 0x00000076d500720c */ /* 0x000fe20003f26270 */
[----:B------:R-:W-:Y:S02]  /*2220*/  IMAD.IADD R101, R101, 0x1, R7 ;  /* 0x0000000165657824 */ /* 0x000fe400078e0207 */
[----:B------:R-:W-:Y:S01]  /*2230*/  IMAD.IADD R5, R16, 0x1, R5 ;  /* 0x0000000110057824 */ /* 0x000fe200078e0205 */
[----:B------:R-:W-:Y:S01]  /*2240*/  SEL R4, R118, RZ, P1 ;  /* 0x000000ff76047207 */ /* 0x000fe20000800000 */
[----:B------:R-:W-:Y:S02]  /*2250*/  IMAD.IADD R103, R7, 0x1, R103 ;  /* 0x0000000107677824 */ /* 0x000fe400078e0267 */
[----:B------:R-:W-:Y:S01]  /*2260*/  IMAD R7, R212, R111, R0 ;  /* 0x0000006fd4077224 */ /* 0x000fe200078e0200 */
[----:B------:R-:W-:Y:S01]  /*2270*/  SHF.R.S32.HI R0, RZ, 0x1f, R5 ;  /* 0x0000001fff007819 */ /* 0x000fe20000011405 */
[----:B-----5:R-:W-:-:S03]  /*2280*/  IMAD.WIDE.U32 R100, R144, R104, R100 ;  /* 0x0000006890647225 */ /* 0x020fc600078e0064 */
[CC--:B------:R-:W-:Y:S01]  /*2290*/  LEA.HI R13, R0.reuse, R5.reuse, RZ, 0x3 ;  /* 0x00000005000d7211 */ /* 0x0c0fe200078f18ff */
[----:B------:R-:W-:Y:S01]  /*22a0*/  IMAD.IADD R107, R107, 0x1, R7 ;  /* 0x000000016b6b7824 */ /* 0x000fe200078e0207 */
[----:B------:R-:W-:Y:S01]  /*22b0*/  LEA.HI R0, R0, R5, RZ, 0x6 ;  /* 0x0000000500007211 */ /* 0x000fe200078f30ff */
[----:B------:R-:W-:Y:S01]  /*22c0*/  IMAD.IADD R5, R213, 0x1, R4 ;  /* 0x00000001d5057824 */ /* 0x000fe200078e0204 */
[----:B------:R-:W-:Y:S01]  /*22d0*/  LOP3.LUT R6, R223, 0x38, R13, 0xf8, !PT ;  /* 0x00000038df067812 */ /* 0x000fe200078ef80d */
[----:B------:R-:W-:Y:S01]  /*22e0*/  IMAD.IADD R109, R7, 0x1, R109 ;  /* 0x00000001076d7824 */ /* 0x000fe200078e026d */
[----:B------:R-:W-:Y:S01]  /*22f0*/  SHF.R.S32.HI R4, RZ, 0x6, R0 ;  /* 0x00000006ff047819 */ /* 0x000fe20000011400 */
[----:B------:R-:W-:Y:S01]  /*2300*/  IMAD.WIDE.U32 R106, R144, R110, R106 ;  /* 0x0000006e906a7225 */ /* 0x000fe200078e006a */
[----:B------:R-:W-:Y:S02]  /*2310*/  SHF.R.S32.HI R0, RZ, 0x1f, R5 ;  /* 0x0000001fff007819 */ /* 0x000fe40000011405 */
[----:B------:R-:W-:Y:S01]  /*2320*/  LOP3.LUT R8, R6, R30, RZ, 0x3c, !PT ;  /* 0x0000001e06087212 */ /* 0x000fe200078e3cff */
[----:B------:R-:W-:Y:S01]  /*2330*/  IMAD R141, R4, 0x1400, R225 ;  /* 0x00001400048d7824 */ /* 0x000fe200078e02e1 */
[-C--:B------:R-:W-:Y:S01]  /*2340*/  LEA.HI R6, R0, R5.reuse, RZ, 0x6 ;  /* 0x0000000500067211 */ /* 0x080fe200078f30ff */
[----:B------:R-:W-:Y:S01]  /*2350*/  IMAD R133, R4, 0x1400, R227 ;  /* 0x0000140004857824 */ /* 0x000fe200078e02e3 */
[----:B------:R-:W-:Y:S01]  /*2360*/  LEA.HI R5, R0, R5, RZ, 0x3 ;  /* 0x0000000500057211 */ /* 0x000fe200078f18ff */
[----:B------:R-:W-:Y:S01]  /*2370*/  IMAD.IADD R141, R141, 0x1, R8 ;  /* 0x000000018d8d7824 */ /* 0x000fe200078e0208 */
[----:B------:R-:W-:Y:S01]  /*2380*/  LOP3.LUT R7, R224, 0x38, R13, 0xf8, !PT ;  /* 0x00000038e0077812 */ /* 0x000fe200078ef80d */
[----:B------:R-:W-:Y:S01]  /*2390*/  IMAD R143, R4, 0x1400, R228 ;  /* 0x00001400048f7824 */ /* 0x000fe200078e02e4 */
[----:B------:R-:W-:Y:S01]  /*23a0*/  SHF.R.S32.HI R8, RZ, 0x6, R6 ;  /* 0x00000006ff087819 */ /* 0x000fe20000011406 */
[----:B------:R-:W-:Y:S01]  /*23b0*/  IMAD.WIDE.U32 R108, R144, R110, R108 ;  /* 0x0000006e906c7225 */ /* 0x000fe200078e006c */
[----:B------:R-:W-:-:S02]  /*23c0*/  LOP3.LUT R6, R5, 0x38, RZ, 0xc0, !PT ;  /* 0x0000003805067812 */ /* 0x000fc400078ec0ff */
[----:B------:R-:W-:Y:S01]  /*23d0*/  LOP3.LUT R10, R7, R21, RZ, 0x3c, !PT ;  /* 0x00000015070a7212 */ /* 0x000fe200078e3cff */
[C---:B------:R-:W-:Y:S01]  /*23e0*/  IMAD R142, R8.reuse, 0x1400, R228 ;  /* 0x00001400088e7824 */ /* 0x040fe200078e02e4 */
[----:B------:R-:W-:Y:S01]  /*23f0*/  LOP3.LUT R7, R223, 0x38, R5, 0xf8, !PT ;  /* 0x00000038df077812 */ /* 0x000fe200078ef805 */
[----:B------:R-:W-:Y:S01]  /*2400*/  IMAD R140, R8, 0x1400, R225 ;  /* 0x00001400088c7824 */ /* 0x000fe200078e02e1 */
[----:B------:R-:W-:Y:S01]  /*2410*/  LOP3.LUT R6, R6, 0x1c0, R31, 0xf8, !PT ;  /* 0x000001c006067812 */ /* 0x000fe200078ef81f */
[----:B------:R-:W-:Y:S01]  /*2420*/  IMAD.IADD R133, R133, 0x1, R10 ;  /* 0x0000000185857824 */ /* 0x000fe200078e020a */
[----:B------:R-:W-:Y:S01]  /*2430*/  LOP3.LUT R0, R13, 0x38, RZ, 0xc0, !PT ;  /* 0x000000380d007812 */ /* 0x000fe200078ec0ff */
[----:B------:R-:W-:Y:S01]  /*2440*/  IMAD R132, R8, 0x1400, R227 ;  /* 0x0000140008847824 */ /* 0x000fe200078e02e3 */
[----:B------:R-:W-:Y:S01]  /*2450*/  LOP3.LUT R11, R7, R30, RZ, 0x3c, !PT ;  /* 0x0000001e070b7212 */ /* 0x000fe200078e3cff */
[----:B------:R-:W-:Y:S01]  /*2460*/  IMAD.WIDE.U32 R102, R144, R104, R102 ;  /* 0x0000006890667225 */ /* 0x000fe200078e0066 */
[----:B------:R-:W-:-:S02]  /*2470*/  LOP3.LUT R7, R6, R229, RZ, 0x3c, !PT ;  /* 0x000000e506077212 */ /* 0x000fc400078e3cff */
[----:B------:R-:W-:Y:S01]  /*2480*/  LOP3.LUT R0, R0, 0x1c0, R31, 0xf8, !PT ;  /* 0x000001c000007812 */ /* 0x000fe200078ef81f */
[----:B------:R-:W-:Y:S01]  /*2490*/  IMAD.IADD R140, R140, 0x1, R11 ;  /* 0x000000018c8c7824 */ /* 0x000fe200078e020b */
[----:B------:R-:W-:Y:S01]  /*24a0*/  LOP3.LUT R10, R224, 0x38, R5, 0xf8, !PT ;  /* 0x00000038e00a7812 */ /* 0x000fe200078ef805 */
[----:B------:R-:W-:Y:S01]  /*24b0*/  IMAD.IADD R142, R142, 0x1, R7 ;  /* 0x000000018e8e7824 */ /* 0x000fe200078e0207 */
[----:B------:R-:W-:Y:S01]  /*24c0*/  LOP3.LUT R0, R0, R229, RZ, 0x3c, !PT ;  /* 0x000000e500007212 */ /* 0x000fe200078e3cff */
[----:B------:R-:W-:Y:S01]  /*24d0*/  IMAD R11, R99, 0x50, RZ ;  /* 0x00000050630b7824 */ /* 0x000fe200078e02ff */
[----:B------:R-:W-:Y:S01]  /*24e0*/  SHF.R.S32.HI R7, RZ, 0x1f, R144 ;  /* 0x0000001fff077819 */ /* 0x000fe20000011490 */
[----:B------:R-:W-:Y:S01]  /*24f0*/  IMAD.WIDE.U32 R98, R98, 0x50, RZ ;  /* 0x0000005062627825 */ /* 0x000fe200078e00ff */
[----:B------:R-:W-:Y:S02]  /*2500*/  LOP3.LUT R15, R10, R21, RZ, 0x3c, !PT ;  /* 0x000000150a0f7212 */ /* 0x000fe400078e3cff */
[----:B------:R-:W-:Y:S01]  /*2510*/  SHF.L.U64.HI R30, R110, 0x5, R111 ;  /* 0x000000056e1e7819 */ /* 0x000fe2000001026f */
[----:B------:R-:W-:Y:S01]  /*2520*/  IMAD.IADD R143, R143, 0x1, R0 ;  /* 0x000000018f8f7824 */ /* 0x000fe200078e0200 */
[----:B------:R-:W-:Y:S01]  /*2530*/  SHF.R.S32.HI R14, RZ, 0x3, R13 ;  /* 0x00000003ff0e7819 */ /* 0x000fe2000001140d */
[----:B------:R-:W-:Y:S01]  /*2540*/  IMAD R0, R7, R104, RZ ;  /* 0x0000006807007224 */ /* 0x000fe200078e02ff */
[----:B------:R-:W-:Y:S01]  /*2550*/  LOP3.LUT R13, R13, 0xfffffff8, RZ, 0xc0, !PT ;  /* 0xfffffff80d0d7812 */ /* 0x000fe200078ec0ff */
[----:B------:R-:W-:Y:S01]  /*2560*/  IMAD.IADD R132, R132, 0x1, R15 ;  /* 0x0000000184847824 */ /* 0x000fe200078e020f */
[----:B------:R-:W-:Y:S01]  /*2570*/  SHF.R.S32.HI R12, RZ, 0x3, R5 ;  /* 0x00000003ff0c7819 */ /* 0x000fe20000011405 */
[----:B------:R-:W-:-:S02]  /*2580*/  IMAD R21, R144, R105, R0 ;  /* 0x0000006990157224 */ /* 0x000fc400078e0200 */
[----:B------:R-:W-:Y:S02]  /*2590*/  IMAD R0, R7, R110, RZ ;  /* 0x0000006e07007224 */ /* 0x000fe400078e02ff */
[----:B------:R-:W-:Y:S02]  /*25a0*/  IMAD R7, R111, 0x50, RZ ;  /* 0x000000506f077824 */ /* 0x000fe400078e02ff */
[----:B------:R-:W-:Y:S01]  /*25b0*/  IMAD R15, R144, R111, R0 ;  /* 0x0000006f900f7224 */ /* 0x000fe200078e0200 */
[----:B------:R-:W-:Y:S01]  /*25c0*/  SEL R0, RZ, 0x8, P2 ;  /* 0x00000008ff007807 */ /* 0x000fe20001000000 */
[----:B------:R-:W-:Y:S02]  /*25d0*/  IMAD.SHL.U32 R31, R104, 0x40, RZ ;  /* 0x00000040681f7824 */ /* 0x000fe400078e00ff */
[----:B------:R-:W-:Y:S01]  /*25e0*/  VIADD R4, R212, 0x20 ;  /* 0x00000020d4047836 */ /* 0x000fe20000000000 */
[----:B------:R-:W-:Y:S01]  /*25f0*/  LOP3.LUT R0, R9, R0, RZ, 0xfc, !PT ;  /* 0x0000000009007212 */ /* 0x000fe200078efcff */
[----:B------:R-:W-:-:S03]  /*2600*/  IMAD.WIDE.U32 R110, R110, 0x50, RZ ;  /* 0x000000506e6e7825 */ /* 0x000fc600078e00ff */
[----:B------:R-:W-:Y:S01]  /*2610*/  SHF.R.S32.HI R147, RZ, 0x1f, R4 ;  /* 0x0000001fff937819 */ /* 0x000fe20000011404 */
[----:B------:R-:W-:Y:S01]  /*2620*/  IMAD.IADD R120, R99, 0x1, R11 ;  /* 0x0000000163787824 */ /* 0x000fe200078e020b */
[----:B------:R-:W-:Y:S01]  /*2630*/  LOP3.LUT R11, R5, 0xfffffff8, RZ, 0xc0, !PT ;  /* 0xfffffff8050b7812 */ /* 0x000fe200078ec0ff */
[----:B------:R-:W-:Y:S01]  /*2640*/  IMAD.WIDE.U32 R104, R104, 0x50, RZ ;  /* 0x0000005068687825 */ /* 0x000fe200078e00ff */
[C---:B------:R-:W-:Y:S02]  /*2650*/  LOP3.LUT R10, R0.reuse, 0x2, RZ, 0xc0, !PT ;  /* 0x00000002000a7812 */ /* 0x040fe400078ec0ff */
[C---:B------:R-:W-:Y:S01]  /*2660*/  LOP3.LUT R9, R0.reuse, 0x4, RZ, 0xc0, !PT ;  /* 0x0000000400097812 */ /* 0x040fe200078ec0ff */
[----:B------:R-:W-:Y:S01]  /*2670*/  IMAD.IADD R126, R111, 0x1, R7 ;  /* 0x000000016f7e7824 */ /* 0x000fe200078e0207 */
[----:B------:R-:W-:Y:S01]  /*2680*/  LOP3.LUT R8, R0, 0x8, RZ, 0xc0, !PT ;  /* 0x0000000800087812 */ /* 0x000fe200078ec0ff */
[----:B------:R-:W-:Y:S01]  /*2690*/  IMAD.IADD R25, R101, 0x1, R21 ;  /* 0x0000000165197824 */ /* 0x000fe200078e0215 */
[----:B------:R-:W-:Y:S01]  /*26a0*/  SHF.R.S32.HI R7, RZ, 0x1f, R13 ;  /* 0x0000001fff077819 */ /* 0x000fe2000001140d */
[----:B------:R-:W-:Y:S01]  /*26b0*/  IMAD.IADD R20, R107, 0x1, R15 ;  /* 0x000000016b147824 */ /* 0x000fe200078e020f */
[----:B------:R-:W-:Y:S01]  /*26c0*/  SHF.R.S32.HI R6, RZ, 0x1f, R11 ;  /* 0x0000001fff067819 */ /* 0x000fe2000001140b */
[----:B------:R-:W-:-:S02]  /*26d0*/  IMAD.SHL.U32 R118, R118, 0x2, RZ ;  /* 0x0000000276767824 */ /* 0x000fc400078e00ff */
[----:B------:R-:W-:Y:S02]  /*26e0*/  IMAD.IADD R127, R105, 0x1, R127 ;  /* 0x00000001697f7824 */ /* 0x000fe400078e027f */
[----:B------:R-:W-:Y:S02]  /*26f0*/  IMAD.IADD R21, R21, 0x1, R103 ;  /* 0x0000000115157824 */ /* 0x000fe400078e0267 */
[----:B------:R-:W-:Y:S02]  /*2700*/  IMAD.IADD R15, R15, 0x1, R109 ;  /* 0x000000010f0f7824 */ /* 0x000fe400078e026d */
[----:B------:R-:W-:-:S07]  /*2710*/  IMAD.IADD R5, R95, 0x1, R37 ;  /* 0x000000015f057824 */ /* 0x000fce00078e0225 */
.L_x_761:
[----:B-1--4-:R-:W2:Y:S01]  /*2720*/  LDL.LU R39, [R1+0x20] ;  /* 0x0000200001277983 */ /* 0x012ea20000300800 */
[----:B------:R-:W-:Y:S01]  /*2730*/  VIADD R41, R24, 0xffffffff ;  /* 0xffffffff18297836 */ /* 0x000fe20000000000 */
[----:B------:R-:W0:Y:S01]  /*2740*/  LDC.64 R116, c[0x0][0x2e8] ;  /* 0x0000ba00ff747b82 */ /* 0x000e220000000a00 */
[----:B------:R-:W-:Y:S05]  /*2750*/  YIELD ;  /* 0x0000000000007946 */ /* 0x000fea0003800000 */
[----:B------:R-:W-:Y:S01]  /*2760*/  SHF.R.S32.HI R38, RZ, 0x1f, R41 ;  /* 0x0000001fff267819 */ /* 0x000fe20000011429 */
[-C--:B------:R-:W-:Y:S01]  /*2770*/  IMAD R3, R120, R41.reuse, RZ ;  /* 0x0000002978037224 */ /* 0x080fe200078e02ff */
[----:B------:R-:W1:Y:S01]  /*2780*/  LDC R115, c[0x0][0x3f4] ;  /* 0x0000fd00ff737b82 */ /* 0x000e620000000800 */
[----:B------:R-:W-:Y:S01]  /*2790*/  IMAD.WIDE.U32 R124, R98, R41, RZ ;  /* 0x00000029627c7225 */ /* 0x000fe200078e00ff */
[----:B------:R-:W-:Y:S03]  /*27a0*/  BSSY B0, `(.L_x_654) ;  /* 0x00007f0000007945 */ /* 0x000fe60003800000 */
[----:B------:R-:W-:Y:S01]  /*27b0*/  IMAD R3, R38, R98, R3 ;  /* 0x0000006226037224 */ /* 0x000fe200078e0203 */
[----:B------:R-:W-:-:S02]  /*27c0*/  IADD3 R0, P3, P4, R93, R124, R131 ;  /* 0x0000007c5d007210 */ /* 0x000fc40007c7e083 */
[-C--:B------:R-:W-:Y:S01]  /*27d0*/  IADD3 R36, P2, R93, R124.reuse, RZ ;  /* 0x0000007c5d247210 */ /* 0x080fe20007f5e0ff */
[----:B------:R-:W-:Y:S01]  /*27e0*/  IMAD.IADD R88, R125, 0x1, R3 ;  /* 0x000000017d587824 */ /* 0x000fe200078e0203 */
[----:B------:R-:W-:-:S04]  /*27f0*/  IADD3 R4, P5, P6, R93, R124, R129 ;  /* 0x0000007c5d047210 */ /* 0x000fc80007ebe081 */
[----:B------:R-:W-:Y:S02]  /*2800*/  IADD3.X R3, R35, R88, R130, P3, P4 ;  /* 0x0000005823037210 */ /* 0x000fe40001fe8482 */
[----:B------:R-:W-:Y:S02]  /*2810*/  ISETP.GT.AND P3, PT, R41, R119, PT ;  /* 0x000000772900720c */ /* 0x000fe40003f64270 */
[----:B------:R-:W-:Y:S02]  /*2820*/  IADD3.X R37, R88, R35, RZ, P2, !PT ;  /* 0x0000002358257210 */ /* 0x000fe400017fe4ff */
[C---:B0-----:R-:W-:Y:S02]  /*2830*/  LEA R48, P2, R0.reuse, R116, 0x1 ;  /* 0x0000007400307211 */ /* 0x041fe400078408ff */
[----:B------:R-:W-:Y:S02]  /*2840*/  IADD3.X R24, R35, R88, R128, P5, P6 ;  /* 0x0000005823187210 */ /* 0x000fe40002fec480 */
[----:B------:R-:W-:Y:S01]  /*2850*/  LEA.HI.X R49, R0, R117, R3, 0x1, P2 ;  /* 0x0000007500317211 */ /* 0x000fe200010f0c03 */
[----:B------:R-:W-:Y:S01]  /*2860*/  IMAD R3, R19, 0x5000, R230 ;  /* 0x0000500013037824 */ /* 0x000fe200078e02e6 */
[----:B-1----:R-:W-:-:S02]  /*2870*/  ISETP.GE.AND P2, PT, R115, 0x1, PT ;  /* 0x000000017300780c */ /* 0x002fc40003f46270 */
[-C--:B------:R-:W-:Y:S02]  /*2880*/  LEA R50, P5, R4, R116.reuse, 0x1 ;  /* 0x0000007404327211 */ /* 0x080fe400078a08ff */
[----:B------:R-:W-:Y:S02]  /*2890*/  LEA R56, P6, R36, R116, 0x1 ;  /* 0x0000007424387211 */ /* 0x000fe400078c08ff */
[-C--:B------:R-:W-:Y:S01]  /*28a0*/  LEA.HI.X R51, R4, R117.reuse, R24, 0x1, P5 ;  /* 0x0000007504337211 */ /* 0x080fe200028f0c18 */
[----:B------:R-:W-:Y:S01]  /*28b0*/  IMAD R4, R3, 0x2, R18 ;  /* 0x0000000203047824 */ /* 0x000fe200078e0212 */
[----:B------:R-:W-:Y:S01]  /*28c0*/  LEA.HI.X R57, R36, R117, R37, 0x1, P6 ;  /* 0x0000007524397211 */ /* 0x000fe200030f0c25 */
[----:B------:R-:W-:Y:S01]  /*28d0*/  IMAD.MOV.U32 R24, RZ, RZ, R41 ;  /* 0x000000ffff187224 */ /* 0x000fe200078e0029 */
[----:B--2---:R-:W-:-:S04]  /*28e0*/  LOP3.LUT R39, R39, 0xfffffffd, RZ, 0xc0, !PT ;  /* 0xfffffffd27277812 */ /* 0x004fc800078ec0ff */
[----:B------:R-:W-:-:S05]  /*28f0*/  @P3 LOP3.LUT R39, R39, 0x2, RZ, 0xfc, !PT ;  /* 0x0000000227273812 */ /* 0x000fca00078efcff */
[----:B------:R0:W-:Y:S01]  /*2900*/  STL [R1+0x20], R39 ;  /* 0x0000202701007387 */ /* 0x0001e20000100800 */
[----:B------:R-:W-:Y:S05]  /*2910*/  @!P2 BRA `(.L_x_655) ;  /* 0x00000078006ca947 */ /* 0x000fea0003800000 */
[----:B------:R-:W-:Y:S01]  /*2920*/  ULDC.U8 UR4, c[0x0][0x410] ;  /* 0x0001040000047ab9 */ /* 0x000fe20000000000 */
[-C--:B------:R-:W-:Y:S01]  /*2930*/  IMAD R3, R126, R41.reuse, RZ ;  /* 0x000000297e037224 */ /* 0x080fe200078e02ff */
[----:B------:R-:W-:Y:S01]  /*2940*/  ISETP.NE.AND P2, PT, RZ, UR4, PT ;  /* 0x00000004ff007c0c */ /* 0x000fe2000bf45270 */
[-C--:B0-----:R-:W-:Y:S02]  /*2950*/  IMAD R39, R127, R41.reuse, RZ ;  /* 0x000000297f277224 */ /* 0x081fe400078e02ff */
[----:B------:R-:W-:Y:S02]  /*2960*/  IMAD R37, R38, R110, R3 ;  /* 0x0000006e26257224 */ /* 0x000fe400078e0203 */
[----:B------:R-:W-:Y:S02]  /*2970*/  IMAD R3, R24, -0x50, R2 ;  /* 0xffffffb018037824 */ /* 0x000fe400078e0202 */
[----:B------:R-:W-:Y:S02]  /*2980*/  IMAD R39, R38, R104, R39 ;  /* 0x0000006826277224 */ /* 0x000fe400078e0227 */
[----:B------:R-:W-:Y:S01]  /*2990*/  IMAD.WIDE.U32 R86, R110, R41, RZ ;  /* 0x000000296e567225 */ /* 0x000fe200078e00ff */
[----:B------:R-:W-:-:S03]  /*29a0*/  VIMNMX R3, R3, 0x50, PT ;  /* 0x0000005003037848 */ /* 0x000fc60003fe0100 */
[----:B------:R-:W-:-:S04]  /*29b0*/  IMAD.WIDE.U32 R84, R104, R41, RZ ;  /* 0x0000002968547225 */ /* 0x000fc800078e00ff */
[----:B------:R-:W-:Y:S02]  /*29c0*/  IMAD.IADD R0, R87, 0x1, R37 ;  /* 0x0000000157007824 */ /* 0x000fe400078e0225 */
[----:B------:R-:W-:Y:S01]  /*29d0*/  IMAD.IADD R114, R85, 0x1, R39 ;  /* 0x0000000155727824 */ /* 0x000fe200078e0227 */
[----:B------:R-:W-:Y:S06]  /*29e0*/  @!P2 BRA `(.L_x_656) ;  /* 0x000000380048a947 */ /* 0x000fec0003800000 */
[----:B------:R-:W-:Y:S01]  /*29f0*/  ISETP.GE.AND P3, PT, R212, R3, PT ;  /* 0x00000003d400720c */ /* 0x000fe20003f66270 */
[----:B------:R-:W-:Y:S01]  /*2a00*/  BSSY B1, `(.L_x_657) ;  /* 0x000002a000017945 */ /* 0x000fe20003800000 */
        /* <DEDUP_REMOVED lines=9> */
[----:B------:R-:W-:Y:S06]  /*2aa0*/  @P3 BRA `(.L_x_658) ;  /* 0x00000000007c3947 */ /* 0x000fec0003800000 */
[----:B------:R-:W-:Y:S01]  /*2ab0*/  IADD3 R37, P2, R106, R86, RZ ;  /* 0x000000566a257210 */ /* 0x000fe20007f5e0ff */
[----:B------:R-:W-:Y:S01]  /*2ac0*/  ULDC.64 UR4, c[0x0][0x3e8] ;  /* 0x0000fa0000047ab9 */ /* 0x000fe20000000a00 */
[----:B------:R-:W-:Y:S02]  /*2ad0*/  IADD3 R39, P4, R100, R84, RZ ;  /* 0x0000005464277210 */ /* 0x000fe40007f9e0ff */
[----:B------:R-:W-:Y:S02]  /*2ae0*/  CS2R R122, SRZ ;  /* 0x00000000007a7805 */ /* 0x000fe4000001ff00 */
[-C--:B------:R-:W-:Y:S01]  /*2af0*/  ISETP.GE.AND P5, PT, R22, R115.reuse, PT ;  /* 0x000000731600720c */ /* 0x080fe20003fa6270 */
[----:B------:R-:W-:Y:S01]  /*2b00*/  IMAD.X R38, R0, 0x1, R20, P2 ;  /* 0x0000000100267824 */ /* 0x000fe200010e0614 */
[C---:B------:R-:W-:Y:S01]  /*2b10*/  LEA R36, P2, R37.reuse, UR4, 0x1 ;  /* 0x0000000425247c11 */ /* 0x040fe2000f8408ff */
[----:B------:R-:W-:Y:S01]  /*2b20*/  IMAD.X R40, R114, 0x1, R25, P4 ;  /* 0x0000000172287824 */ /* 0x000fe200020e0619 */
[----:B------:R-:W-:Y:S01]  /*2b30*/  CS2R R124, SRZ ;  /* 0x00000000007c7805 */ /* 0x000fe2000001ff00 */
[----:B------:R-:W-:Y:S01]  /*2b40*/  ULDC.64 UR6, c[0x0][0x208] ;  /* 0x0000820000067ab9 */ /* 0x000fe20000000a00 */
[----:B------:R-:W-:Y:S01]  /*2b50*/  LEA.HI.X R37, R37, UR5, R38, 0x1, P2 ;  /* 0x0000000525257c11 */ /* 0x000fe200090f0c26 */
[----:B------:R-:W-:Y:S01]  /*2b60*/  ULDC.64 UR4, c[0x0][0x400] ;  /* 0x0001000000047ab9 */ /* 0x000fe20000000a00 */
[----:B------:R-:W-:-:S02]  /*2b70*/  ISETP.GE.AND P4, PT, R215, R115, PT ;  /* 0x00000073d700720c */ /* 0x000fc40003f86270 */
[----:B------:R-:W-:-:S03]  /*2b80*/  LEA R38, P2, R39, UR4, 0x1 ;  /* 0x0000000427267c11 */ /* 0x000fc6000f8408ff */
[----:B------:R0:W5:Y:S01]  /*2b90*/  @!P5 LDG.E.64 R122, desc[UR6][R36.64] ;  /* 0x00000006247ad981 */ /* 0x000162000c1e1b00 */
[----:B------:R-:W-:Y:S02]  /*2ba0*/  LEA.HI.X R39, R39, UR5, R40, 0x1, P2 ;  /* 0x0000000527277c11 */ /* 0x000fe400090f0c28 */
[----:B------:R-:W-:-:S03]  /*2bb0*/  ISETP.GE.AND P2, PT, R214, R115, PT ;  /* 0x00000073d600720c */ /* 0x000fc60003f46270 */
[----:B------:R0:W5:Y:S01]  /*2bc0*/  @!P5 LDG.E.64 R124, desc[UR6][R38.64] ;  /* 0x00000006267cd981 */ /* 0x000162000c1e1b00 */
[----:B------:R-:W-:Y:S02]  /*2bd0*/  ISETP.GE.AND P5, PT, R216, R115, PT ;  /* 0x00000073d800720c */ /* 0x000fe40003fa6270 */
[----:B------:R-:W-:Y:S02]  /*2be0*/  CS2R R90, SRZ ;  /* 0x00000000005a7805 */ /* 0x000fe4000001ff00 */
[----:B------:R-:W-:Y:S02]  /*2bf0*/  CS2R R82, SRZ ;  /* 0x0000000000527805 */ /* 0x000fe4000001ff00 */
[----:B------:R-:W-:Y:S02]  /*2c00*/  CS2R R78, SRZ ;  /* 0x00000000004e7805 */ /* 0x000fe4000001ff00 */
[----:B------:R-:W-:Y:S02]  /*2c10*/  CS2R R116, SRZ ;  /* 0x0000000000747805 */ /* 0x000fe4000001ff00 */
[----:B------:R-:W-:-:S02]  /*2c20*/  CS2R R88, SRZ ;  /* 0x0000000000587805 */ /* 0x000fc4000001ff00 */
[----:B------:R-:W-:Y:S01]  /*2c30*/  CS2R R80, SRZ ;  /* 0x0000000000507805 */ /* 0x000fe2000001ff00 */
[----:B------:R0:W5:Y:S04]  /*2c40*/  @!P4 LDG.E.64 R90, desc[UR6][R36.64+0x40] ;  /* 0x00004006245ac981 */ /* 0x000168000c1e1b00 */
[----:B------:R0:W5:Y:S04]  /*2c50*/  @!P2 LDG.E.64 R82, desc[UR6][R36.64+0x80] ;  /* 0x000080062452a981 */ /* 0x000168000c1e1b00 */
[----:B------:R0:W5:Y:S04]  /*2c60*/  @!P5 LDG.E.64 R78, desc[UR6][R36.64+0xc0] ;  /* 0x0000c006244ed981 */ /* 0x000168000c1e1b00 */
[----:B------:R0:W5:Y:S04]  /*2c70*/  @!P4 LDG.E.64 R116, desc[UR6][R38.64+0x40] ;  /* 0x000040062674c981 */ /* 0x000168000c1e1b00 */
[----:B------:R0:W5:Y:S04]  /*2c80*/  @!P2 LDG.E.64 R88, desc[UR6][R38.64+0x80] ;  /* 0x000080062658a981 */ /* 0x000168000c1e1b00 */
[----:B------:R0:W5:Y:S02]  /*2c90*/  @!P5 LDG.E.64 R80, desc[UR6][R38.64+0xc0] ;  /* 0x0000c0062650d981 */ /* 0x000164000c1e1b00 */
.L_x_658:
[----:B------:R-:W-:Y:S05]  /*2ca0*/  BSYNC B1 ;  /* 0x0000000000017941 */ /* 0x000fea0003800000 */
.L_x_657:
[----:B0----5:R-:W-:Y:S01]  /*2cb0*/  IMAD.MOV.U32 R36, RZ, RZ, R78 ;  /* 0x000000ffff247224 */ /* 0x021fe200078e004e */
[----:B------:R-:W-:Y:S01]  /*2cc0*/  BSSY B1, `(.L_x_659) ;  /* 0x0000049000017945 */ /* 0x000fe20003800000 */
[----:B------:R-:W-:Y:S01]  /*2cd0*/  IMAD.MOV.U32 R37, RZ, RZ, R79 ;  /* 0x000000ffff257224 */ /* 0x000fe200078e004f */
[----:B------:R-:W-:Y:S01]  /*2ce0*/  CS2R R66, SRZ ;  /* 0x0000000000427805 */ /* 0x000fe2000001ff00 */
[----:B------:R-:W-:Y:S01]  /*2cf0*/  IMAD.MOV.U32 R38, RZ, RZ, R82 ;  /* 0x000000ffff267224 */ /* 0x000fe200078e0052 */
[----:B------:R-:W-:Y:S01]  /*2d00*/  PRMT R183, R36, 0x7610, R183 ;  /* 0x0000761024b77816 */ /* 0x000fe200000000b7 */
[----:B------:R-:W-:Y:S01]  /*2d10*/  IMAD.MOV.U32 R36, RZ, RZ, R83 ;  /* 0x000000ffff247224 */ /* 0x000fe200078e0053 */
[----:B------:R-:W-:Y:S01]  /*2d20*/  PRMT R184, R37, 0x7610, R184 ;  /* 0x0000761025b87816 */ /* 0x000fe200000000b8 */
[----:B------:R-:W-:Y:S01]  /*2d30*/  IMAD.MOV.U32 R37, RZ, RZ, R90 ;  /* 0x000000ffff257224 */ /* 0x000fe200078e005a */
[----:B------:R-:W-:Y:S01]  /*2d40*/  PRMT R185, R38, 0x7610, R185 ;  /* 0x0000761026b97816 */ /* 0x000fe200000000b9 */
[----:B------:R-:W-:Y:S01]  /*2d50*/  VIADD R39, R212, 0x20 ;  /* 0x00000020d4277836 */ /* 0x000fe20000000000 */
[----:B------:R-:W-:Y:S01]  /*2d60*/  PRMT R186, R36, 0x7610, R186 ;  /* 0x0000761024ba7816 */ /* 0x000fe200000000ba */
[----:B------:R-:W-:Y:S01]  /*2d70*/  IMAD.MOV.U32 R36, RZ, RZ, R91 ;  /* 0x000000ffff247224 */ /* 0x000fe200078e005b */
[----:B------:R-:W-:Y:S01]  /*2d80*/  PRMT R187, R37, 0x7610, R187 ;  /* 0x0000761025bb7816 */ /* 0x000fe200000000bb */
[----:B------:R-:W-:Y:S01]  /*2d90*/  IMAD.MOV.U32 R37, RZ, RZ, R123 ;  /* 0x000000ffff257224 */ /* 0x000fe200078e007b */
[----:B------:R-:W-:Y:S01]  /*2da0*/  ISETP.GE.AND P4, PT, R39, R3, PT ;  /* 0x000000032700720c */ /* 0x000fe20003f86270 */
[----:B------:R-:W-:Y:S01]  /*2db0*/  IMAD.MOV.U32 R38, RZ, RZ, R122 ;  /* 0x000000ffff267224 */ /* 0x000fe200078e007a */
[----:B------:R-:W-:Y:S01]  /*2dc0*/  PRMT R188, R36, 0x7610, R188 ;  /* 0x0000761024bc7816 */ /* 0x000fe200000000bc */
        /* <DEDUP_REMOVED lines=15> */
[----:B------:R-:W-:-:S02]  /*2ec0*/  PRMT R153, R38, 0x7610, R153 ;  /* 0x0000761026997816 */ /* 0x000fc40000000099 */
[----:B------:R-:W-:Y:S02]  /*2ed0*/  CS2R R70, SRZ ;  /* 0x0000000000467805 */ /* 0x000fe4000001ff00 */
[----:B------:R-:W-:Y:S02]  /*2ee0*/  PRMT R191, R36, 0x7610, R191 ;  /* 0x0000761024bf7816 */ /* 0x000fe400000000bf */
[----:B------:R-:W-:Y:S02]  /*2ef0*/  CS2R R74, SRZ ;  /* 0x00000000004a7805 */ /* 0x000fe4000001ff00 */
[----:B------:R-:W-:Y:S02]  /*2f00*/  PRMT R145, R145, 0x5410, R37 ;  /* 0x0000541091917816 */ /* 0x000fe40000000025 */
[----:B------:R-:W-:Y:S02]  /*2f10*/  CS2R R64, SRZ ;  /* 0x0000000000407805 */ /* 0x000fe4000001ff00 */
[----:B------:R-:W-:-:S02]  /*2f20*/  CS2R R68, SRZ ;  /* 0x0000000000447805 */ /* 0x000fc4000001ff00 */
[----:B------:R-:W-:Y:S02]  /*2f30*/  CS2R R72, SRZ ;  /* 0x0000000000487805 */ /* 0x000fe4000001ff00 */
[----:B------:R-:W-:Y:S01]  /*2f40*/  CS2R R76, SRZ ;  /* 0x00000000004c7805 */ /* 0x000fe2000001ff00 */
[----:B------:R-:W-:Y:S06]  /*2f50*/  @P4 BRA `(.L_x_660) ;  /* 0x00000000007c4947 */ /* 0x000fec0003800000 */
[----:B------:R-:W-:Y:S01]  /*2f60*/  IADD3 R37, P2, P5, R106, R86, R28 ;  /* 0x000000566a257210 */ /* 0x000fe20007d5e01c */
[----:B------:R-:W-:Y:S01]  /*2f70*/  ULDC.64 UR4, c[0x0][0x3e8] ;  /* 0x0000fa0000047ab9 */ /* 0x000fe20000000a00 */
[----:B------:R-:W-:Y:S01]  /*2f80*/  ULDC.64 UR6, c[0x0][0x400] ;  /* 0x0001000000067ab9 */ /* 0x000fe20000000a00 */
[----:B------:R-:W-:Y:S02]  /*2f90*/  CS2R R74, SRZ ;  /* 0x00000000004a7805 */ /* 0x000fe4000001ff00 */
[----:B------:R-:W-:Y:S02]  /*2fa0*/  IADD3.X R42, R20, R0, R30, P2, P5 ;  /* 0x00000000142a7210 */ /* 0x000fe400017ea41e */
[----:B------:R-:W-:Y:S02]  /*2fb0*/  CS2R R70, SRZ ;  /* 0x0000000000467805 */ /* 0x000fe4000001ff00 */
[----:B------:R-:W-:Y:S02]  /*2fc0*/  IADD3 R39, P2, P5, R100, R84, R32 ;  /* 0x0000005464277210 */ /* 0x000fe40007d5e020 */
[----:B------:R-:W-:-:S02]  /*2fd0*/  CS2R R76, SRZ ;  /* 0x00000000004c7805 */ /* 0x000fc4000001ff00 */
[----:B------:R-:W-:Y:S01]  /*2fe0*/  CS2R R72, SRZ ;  /* 0x0000000000487805 */ /* 0x000fe2000001ff00 */
[----:B------:R-:W-:Y:S01]  /*2ff0*/  ULDC.64 UR8, c[0x0][0x208] ;  /* 0x0000820000087ab9 */ /* 0x000fe20000000a00 */
[----:B------:R-:W-:Y:S02]  /*3000*/  IADD3.X R40, R25, R114, R34, P2, P5 ;  /* 0x0000007219287210 */ /* 0x000fe400017ea422 */
[----:B------:R-:W-:Y:S02]  /*3010*/  LEA R36, P2, R37, UR4, 0x1 ;  /* 0x0000000425247c11 */ /* 0x000fe4000f8408ff */
[----:B------:R-:W-:Y:S02]  /*3020*/  LEA R38, P5, R39, UR6, 0x1 ;  /* 0x0000000627267c11 */ /* 0x000fe4000f8a08ff */
[----:B------:R-:W-:Y:S02]  /*3030*/  LEA.HI.X R37, R37, UR5, R42, 0x1, P2 ;  /* 0x0000000525257c11 */ /* 0x000fe400090f0c2a */
[----:B------:R-:W-:-:S02]  /*3040*/  LEA.HI.X R39, R39, UR7, R40, 0x1, P5 ;  /* 0x0000000727277c11 */ /* 0x000fc4000a8f0c28 */
[-C--:B------:R-:W-:Y:S02]  /*3050*/  ISETP.GE.AND P2, PT, R22, R115.reuse, PT ;  /* 0x000000731600720c */ /* 0x080fe40003f46270 */
[----:B------:R-:W-:Y:S02]  /*3060*/  ISETP.GE.AND P5, PT, R215, R115, PT ;  /* 0x00000073d700720c */ /* 0x000fe40003fa6270 */
[----:B------:R-:W-:Y:S02]  /*3070*/  CS2R R66, SRZ ;  /* 0x0000000000427805 */ /* 0x000fe4000001ff00 */
[----:B------:R-:W-:Y:S02]  /*3080*/  CS2R R62, SRZ ;  /* 0x00000000003e7805 */ /* 0x000fe4000001ff00 */
[----:B------:R-:W-:-:S05]  /*3090*/  CS2R R68, SRZ ;  /* 0x0000000000447805 */ /* 0x000fca000001ff00 */
[----:B------:R0:W5:Y:S04]  /*30a0*/  @!P2 LDG.E.64 R74, desc[UR8][R36.64] ;  /* 0x00000008244aa981 */ /* 0x000168000c1e1b00 */
[----:B------:R0:W5:Y:S01]  /*30b0*/  @!P2 LDG.E.64 R76, desc[UR8][R38.64] ;  /* 0x00000008264ca981 */ /* 0x000162000c1e1b00 */
[----:B------:R-:W-:-:S03]  /*30c0*/  ISETP.GE.AND P2, PT, R214, R115, PT ;  /* 0x00000073d600720c */ /* 0x000fc60003f46270 */
[----:B------:R0:W5:Y:S04]  /*30d0*/  @!P5 LDG.E.64 R70, desc[UR8][R36.64+0x40] ;  /* 0x000040082446d981 */ /* 0x000168000c1e1b00 */
[----:B------:R0:W5:Y:S01]  /*30e0*/  @!P5 LDG.E.64 R72, desc[UR8][R38.64+0x40] ;  /* 0x000040082648d981 */ /* 0x000162000c1e1b00 */
[----:B------:R-:W-:Y:S02]  /*30f0*/  ISETP.GE.AND P5, PT, R216, R115, PT ;  /* 0x00000073d800720c */ /* 0x000fe40003fa6270 */
[----:B------:R-:W-:-:S03]  /*3100*/  CS2R R64, SRZ ;  /* 0x0000000000407805 */ /* 0x000fc6000001ff00 */
[----:B------:R0:W5:Y:S04]  /*3110*/  @!P2 LDG.E.64 R66, desc[UR8][R36.64+0x80] ;  /* 0x000080082442a981 */ /* 0x000168000c1e1b00 */
[----:B------:R0:W5:Y:S04]  /*3120*/  @!P2 LDG.E.64 R68, desc[UR8][R38.64+0x80] ;  /* 0x000080082644a981 */ /* 0x000168000c1e1b00 */
[----:B------:R0:W5:Y:S04]  /*3130*/  @!P5 LDG.E.64 R62, desc[UR8][R36.64+0xc0] ;  /* 0x0000c008243ed981 */ /* 0x000168000c1e1b00 */
[----:B------:R0:W5:Y:S02]  /*3140*/  @!P5 LDG.E.64 R64, desc[UR8][R38.64+0xc0] ;  /* 0x0000c0082640d981 */ /* 0x000164000c1e1b00 */
.L_x_660:
[----:B------:R-:W-:Y:S05]  /*3150*/  BSYNC B1 ;  /* 0x0000000000017941 */ /* 0x000fea0003800000 */
.L_x_659:
        /* <DEDUP_REMOVED lines=10> */
[----:B------:R-:W-:Y:S06]  /*3200*/  @P5 BRA `(.L_x_662) ;  /* 0x00000000007c5947 */ /* 0x000fec0003800000 */
[----:B------:R-:W-:Y:S01]  /*3210*/  IADD3 R86, P2, P6, R106, R27, R86 ;  /* 0x0000001b6a567210 */ /* 0x000fe20007e5e056 */
[----:B------:R-:W-:Y:S01]  /*3220*/  ULDC.64 UR4, c[0x0][0x3e8] ;  /* 0x0000fa0000047ab9 */ /* 0x000fe20000000a00 */
[----:B------:R-:W-:Y:S01]  /*3230*/  ULDC.64 UR6, c[0x0][0x400] ;  /* 0x0001000000067ab9 */ /* 0x000fe20000000a00 */
[----:B------:R-:W-:Y:S02]  /*3240*/  CS2R R58, SRZ ;  /* 0x00000000003a7805 */ /* 0x000fe4000001ff00 */
[----:B0-----:R-:W-:Y:S02]  /*3250*/  IADD3.X R37, R20, R29, R0, P2, P6 ;  /* 0x0000001d14257210 */ /* 0x001fe400017ec400 */
[----:B------:R-:W-:Y:S02]  /*3260*/  CS2R R60, SRZ ;  /* 0x00000000003c7805 */ /* 0x000fe4000001ff00 */
[----:B------:R-:W-:Y:S01]  /*3270*/  IADD3 R84, P2, P6, R100, R31, R84 ;  /* 0x0000001f64547210 */ /* 0x000fe20007e5e054 */
[----:B------:R-:W-:-:S03]  /*3280*/  ULDC.64 UR8, c[0x0][0x208] ;  /* 0x0000820000087ab9 */ /* 0x000fc60000000a00 */
[----:B------:R-:W-:Y:S02]  /*3290*/  IADD3.X R39, R25, R33, R114, P2, P6 ;  /* 0x0000002119277210 */ /* 0x000fe400017ec472 */
[----:B------:R-:W-:-:S04]  /*32a0*/  LEA R36, P2, R86, UR4, 0x1 ;  /* 0x0000000456247c11 */ /* 0x000fc8000f8408ff */
[----:B------:R-:W-:Y:S02]  /*32b0*/  LEA.HI.X R37, R86, UR5, R37, 0x1, P2 ;  /* 0x0000000556257c11 */ /* 0x000fe400090f0c25 */
[----:B------:R-:W-:-:S04]  /*32c0*/  LEA R38, P2, R84, UR6, 0x1 ;  /* 0x0000000654267c11 */ /* 0x000fc8000f8408ff */
[----:B------:R-:W-:Y:S02]  /*32d0*/  LEA.HI.X R39, R84, UR7, R39, 0x1, P2 ;  /* 0x0000000754277c11 */ /* 0x000fe400090f0c27 */
[----:B------:R-:W-:Y:S02]  /*32e0*/  ISETP.GE.AND P2, PT, R22, R115, PT ;  /* 0x000000731600720c */ /* 0x000fe40003f46270 */
[----:B------:R-:W-:Y:S02]  /*32f0*/  CS2R R52, SRZ ;  /* 0x0000000000347805 */ /* 0x000fe4000001ff00 */
[----:B------:R-:W-:-:S09]  /*3300*/  CS2R R54, SRZ ;  /* 0x0000000000367805 */ /* 0x000fd2000001ff00 */
[----:B------:R1:W5:Y:S04]  /*3310*/  @!P2 LDG.E.64 R58, desc[UR8][R36.64] ;  /* 0x00000008243aa981 */ /* 0x000368000c1e1b00 */
[----:B------:R1:W5:Y:S01]  /*3320*/  @!P2 LDG.E.64 R60, desc[UR8][R38.64] ;  /* 0x00000008263ca981 */ /* 0x000362000c1e1b00 */
        /* <DEDUP_REMOVED lines=10> */
[----:B------:R-:W-:-:S13]  /*33d0*/  ISETP.GE.AND P2, PT, R216, R115, PT ;  /* 0x00000073d800720c */ /* 0x000fda0003f46270 */
[----:B------:R1:W5:Y:S04]  /*33e0*/  @!P2 LDG.E.64 R40, desc[UR8][R36.64+0xc0] ;  /* 0x0000c0082428a981 */ /* 0x000368000c1e1b00 */
[----:B------:R1:W5:Y:S02]  /*33f0*/  @!P2 LDG.E.64 R42, desc[UR8][R38.64+0xc0] ;  /* 0x0000c008262aa981 */ /* 0x000364000c1e1b00 */
.L_x_662:
[----:B------:R-:W-:Y:S05]  /*3400*/  BSYNC B1 ;  /* 0x0000000000017941 */ /* 0x000fea0003800000 */
.L_x_661:
[----:B-----5:R-:W-:Y:S01]  /*3410*/  IMAD.MOV.U32 R0, RZ, RZ, R62 ;  /* 0x000000ffff007224 */ /* 0x020fe200078e003e */
[----:B------:R-:W-:Y:S01]  /*3420*/  ISETP.NE.AND P2, PT, R220, 0x3, PT ;  /* 0x00000003dc00780c */ /* 0x000fe20003f45270 */
[----:B01----:R-:W-:Y:S02]  /*3430*/  IMAD.MOV.U32 R36, RZ, RZ, R63 ;  /* 0x000000ffff247224 */ /* 0x003fe400078e003f */
        /* <DEDUP_REMOVED lines=60> */
[----:B------:R-:W-:Y:S02]  /*3800*/  PRMT R174, R36, 0x7610, R174 ;  /* 0x0000761024ae7816 */ /* 0x000fe400000000ae */
[----:B------:R-:W-:Y:S01]  /*3810*/  PRMT R175, R0, 0x7610, R175 ;  /* 0x0000761000af7816 */ /* 0x000fe200000000af */
[----:B------:R-:W-:Y:S06]  /*3820*/  @!P2 BRA `(.L_x_663) ;  /* 0x000000000004a947 */ /* 0x000fec0003800000 */
[----:B------:R-:W-:Y:S01]  /*3830*/  BPT.TRAP 0x1 ;  /* 0x000000040000795c */ /* 0x000fe20000300000 */
.L_x_663:
[----:B------:R-:W-:Y:S01]  /*3840*/  IMAD R0, R19, 0x8, R18 ;  /* 0x0000000813007824 */ /* 0x000fe200078e0212 */
[----:B------:R-:W-:Y:S01]  /*3850*/  SHF.L.U32 R114, R217, 0x1f, RZ ;  /* 0x0000001fd9727819 */ /* 0x000fe200000006ff */
[----:B------:R-:W-:Y:S03]  /*3860*/  BSSY B1, `(.L_x_664) ;  /* 0x0000003000017945 */ /* 0x000fe60003800000 */
[----:B------:R-:W0:Y:S02]  /*3870*/  SYNCS.PHASECHK.TRANS64.TRYWAIT P6, [R0+URZ+0x38890], R114 ;  /* 0x03889072000075a7 */ /* 0x000e2400080c017f */
[----:B0-----:R-:W-:Y:S05]  /*3880*/  @!P6 BRA `(.L_x_665) ;  /* 0x0000025400ece947 */ /* 0x001fea0003800000 */
.L_x_1048:
[----:B------:R-:W-:Y:S05]  /*3890*/  BSYNC B1 ;  /* 0x0000000000017941 */ /* 0x000fea0003800000 */
.L_x_664:
[----:B------:R-:W-:Y:S04]  /*38a0*/  BSSY B1, `(.L_x_666) ;  /* 0x00000e0000017945 */ /* 0x000fe80003800000 */
[----:B------:R-:W-:Y:S05]  /*38b0*/  @P3 BRA `(.L_x_667) ;  /* 0x0000000c00783947 */ /* 0x000fea0003800000 */
[----:B------:R-:W-:Y:S01]  /*38c0*/  ISETP.NE.AND P3, PT, R26, RZ, PT ;  /* 0x000000ff1a00720c */ /* 0x000fe20003f65270 */
[----:B------:R-:W-:-:S12]  /*38d0*/  BSSY B2, `(.L_x_668) ;  /* 0x0000036000027945 */ /* 0x000fd80003800000 */
[----:B------:R-:W-:Y:S05]  /*38e0*/  @!P3 BRA `(.L_x_669) ;  /* 0x0000000000d0b947 */ /* 0x000fea0003800000 */
[----:B------:R1:W2:Y:S01]  /*38f0*/  LDS.128 R36, [R4+0x24400] ;  /* 0x0244000004247984 */ /* 0x0002a20000000c00 */
[----:B------:R-:W-:Y:S01]  /*3900*/  ISETP.GE.AND P3, PT, R22, R115, PT ;  /* 0x000000731600720c */ /* 0x000fe20003f66270 */
[----:B------:R-:W-:-:S12]  /*3910*/  BSSY B3, `(.L_x_670) ;  /* 0x000002f000037945 */ /* 0x000fd80003800000 */
[----:B-1----:R-:W-:Y:S05]  /*3920*/  @P3 BRA `(.L_x_671) ;  /* 0x0000000000b43947 */ /* 0x002fea0003800000 */
[--C-:B------:R-:W-:Y:S01]  /*3930*/  SHF.R.U64 R151, R124, 0x10, R125.reuse ;  /* 0x000000107c977819 */ /* 0x100fe2000000127d */
[----:B--2---:R-:W-:Y:S01]  /*3940*/  IMAD.U32 R124, R37, 0x10000, RZ ;  /* 0x00010000257c7824 */ /* 0x004fe200078e00ff */
[----:B------:R-:W-:Y:S02]  /*3950*/  SHF.R.U32.HI R152, RZ, 0x10, R125 ;  /* 0x00000010ff987819 */ /* 0x000fe4000001167d */
[--C-:B------:R-:W-:Y:S02]  /*3960*/  SHF.R.U64 R150, R122, 0x10, R123.reuse ;  /* 0x000000107a967819 */ /* 0x100fe4000000127b */
[----:B------:R-:W-:Y:S01]  /*3970*/  SHF.R.U32.HI R138, RZ, 0x10, R123 ;  /* 0x00000010ff8a7819 */ /* 0x000fe2000001167b */
[----:B------:R-:W-:Y:S01]  /*3980*/  IMAD.U32 R123, R38, 0x10000, RZ ;  /* 0x00010000267b7824 */ /* 0x000fe200078e00ff */
[----:B------:R-:W-:Y:S02]  /*3990*/  PRMT R125, R153, 0x5410, R151 ;  /* 0x00005410997d7816 */ /* 0x000fe40000000097 */
[----:B------:R-:W-:-:S02]  /*39a0*/  PRMT R152, R145, 0x5432, R152 ;  /* 0x0000543291987816 */ /* 0x000fc40000000098 */
[----:B------:R-:W-:Y:S02]  /*39b0*/  PRMT R150, R134, 0x5432, R150 ;  /* 0x0000543286967816 */ /* 0x000fe40000000096 */
[----:B------:R-:W-:Y:S01]  /*39c0*/  PRMT R138, R135, 0x5432, R138 ;  /* 0x00005432878a7816 */ /* 0x000fe2000000008a */
[----:B------:R-:W-:Y:S01]  /*39d0*/  IMAD.U32 R153, R152, 0x10000, RZ ;  /* 0x0001000098997824 */ /* 0x000fe200078e00ff */
[----:B------:R-:W-:Y:S02]  /*39e0*/  LOP3.LUT R38, R38, 0xffff0000, RZ, 0xc0, !PT ;  /* 0xffff000026267812 */ /* 0x000fe400078ec0ff */
[----:B------:R-:W-:Y:S01]  /*39f0*/  LOP3.LUT R148, R37, 0xffff0000, RZ, 0xc0, !PT ;  /* 0xffff000025947812 */ /* 0x000fe200078ec0ff */
[----:B------:R-:W-:Y:S01]  /*3a00*/  IMAD.U32 R154, R138, 0x10000, RZ ;  /* 0x000100008a9a7824 */ /* 0x000fe200078e00ff */
[----:B------:R-:W-:Y:S01]  /*3a10*/  LOP3.LUT R151, R125, 0xffff0000, RZ, 0xc0, !PT ;  /* 0xffff00007d977812 */ /* 0x000fe200078ec0ff */
[----:B------:R-:W-:Y:S01]  /*3a20*/  FMUL.FTZ R156, R38, R153 ;  /* 0x00000099269c7220 */ /* 0x000fe20000410000 */
[----:B------:R-:W-:Y:S01]  /*3a30*/  LOP3.LUT R157, R150, 0xffff0000, RZ, 0xc0, !PT ;  /* 0xffff0000969d7812 */ /* 0x000fe200078ec0ff */
[----:B------:R-:W-:Y:S01]  /*3a40*/  IMAD.U32 R37, R36, 0x10000, RZ ;  /* 0x0001000024257824 */ /* 0x000fe200078e00ff */
[----:B------:R-:W-:Y:S01]  /*3a50*/  LOP3.LUT R122, R39, 0xffff0000, RZ, 0xc0, !PT ;  /* 0xffff0000277a7812 */ /* 0x000fe200078ec0ff */
[----:B------:R-:W-:Y:S01]  /*3a60*/  FMUL.FTZ R159, R148, R151 ;  /* 0x00000097949f7220 */ /* 0x000fe20000410000 */
[-C--:B------:R-:W-:Y:S01]  /*3a70*/  FMUL.FTZ R38, R38, R154.reuse ;  /* 0x0000009a26267220 */ /* 0x080fe20000410000 */
[----:B------:R-:W-:Y:S01]  /*3a80*/  FMUL.FTZ R148, R148, R157 ;  /* 0x0000009d94947220 */ /* 0x000fe20000410000 */
[----:B------:R-:W-:Y:S01]  /*3a90*/  LOP3.LUT R152, R152, 0xffff0000, RZ, 0xc0, !PT ;  /* 0xffff000098987812 */ /* 0x000fe200078ec0ff */
[----:B------:R-:W-:Y:S01]  /*3aa0*/  IMAD.U32 R125, R125, 0x10000, RZ ;  /* 0x000100007d7d7824 */ /* 0x000fe200078e00ff */
[----:B------:R-:W-:Y:S01]  /*3ab0*/  LOP3.LUT R138, R138, 0xffff0000, RZ, 0xc0, !PT ;  /* 0xffff00008a8a7812 */ /* 0x000fe200078ec0ff */
[C---:B------:R-:W-:Y:S01]  /*3ac0*/  FFMA.FTZ R156, R123.reuse, R154, -R156 ;  /* 0x0000009a7b9c7223 */ /* 0x040fe2000001089c */
[----:B------:R-:W-:Y:S01]  /*3ad0*/  LOP3.LUT R36, R36, 0xffff0000, RZ, 0xc0, !PT ;  /* 0xffff000024247812 */ /* 0x000fe200078ec0ff */
[----:B------:R-:W-:Y:S01]  /*3ae0*/  FFMA.FTZ R148, R124, R151, R148 ;  /* 0x000000977c947223 */ /* 0x000fe20000010094 */
[----:B------:R-:W-:Y:S01]  /*3af0*/  SHF.L.U32 R150, R150, 0x10, RZ ;  /* 0x0000001096967819 */ /* 0x000fe200000006ff */
[----:B------:R-:W-:Y:S01]  /*3b00*/  FFMA.FTZ R123, R123, R153, R38 ;  /* 0x000000997b7b7223 */ /* 0x000fe20000010026 */
[C---:B------:R-:W-:Y:S01]  /*3b10*/  FMUL.FTZ R38, R122.reuse, R152 ;  /* 0x000000987a267220 */ /* 0x040fe20000410000 */
[----:B------:R-:W-:Y:S01]  /*3b20*/  FMUL.FTZ R151, R122, R138 ;  /* 0x0000008a7a977220 */ /* 0x000fe20000410000 */
[----:B------:R-:W-:Y:S01]  /*3b30*/  FMUL.FTZ R122, R36, R125 ;  /* 0x0000007d247a7220 */ /* 0x000fe20000410000 */
[----:B------:R-:W-:-:S02]  /*3b40*/  IMAD.U32 R39, R39, 0x10000, RZ ;  /* 0x0001000027277824 */ /* 0x000fc400078e00ff */
[----:B------:R-:W-:Y:S01]  /*3b50*/  FFMA.FTZ R159, R124, R157, -R159 ;  /* 0x0000009d7c9f7223 */ /* 0x000fe2000001089f */
[-C--:B------:R-:W-:Y:S01]  /*3b60*/  FMUL.FTZ R36, R36, R150.reuse ;  /* 0x0000009624247220 */ /* 0x080fe20000410000 */
[----:B------:R-:W-:Y:S01]  /*3b70*/  FFMA.FTZ R122, R37, R150, -R122 ;  /* 0x00000096257a7223 */ /* 0x000fe2000001087a */
[C---:B------:R-:W-:Y:S01]  /*3b80*/  FFMA.FTZ R38, R39.reuse, R138, -R38 ;  /* 0x0000008a27267223 */ /* 0x040fe20000010826 */
[----:B------:R-:W-:Y:S01]  /*3b90*/  FFMA.FTZ R151, R39, R152, R151 ;  /* 0x0000009827977223 */ /* 0x000fe20000010097 */
[----:B------:R-:W-:Y:S01]  /*3ba0*/  FFMA.FTZ R37, R37, R125, R36 ;  /* 0x0000007d25257223 */ /* 0x000fe20000010024 */
[----:B------:R-:W-:-:S03]  /*3bb0*/  F2FP.BF16.F32.PACK_AB R148, R148, R159 ;  /* 0x0000009f9494723e */ /* 0x000fc600000010ff */
[----:B------:R-:W-:Y:S02]  /*3bc0*/  F2FP.BF16.F32.PACK_AB R39, R151, R38 ;  /* 0x000000269727723e */ /* 0x000fe400000010ff */
[----:B------:R-:W-:Y:S01]  /*3bd0*/  F2FP.BF16.F32.PACK_AB R36, R37, R122 ;  /* 0x0000007a2524723e */ /* 0x000fe200000010ff */
[----:B------:R-:W-:Y:S01]  /*3be0*/  IMAD.MOV.U32 R37, RZ, RZ, R148 ;  /* 0x000000ffff257224 */ /* 0x000fe200078e0094 */
[----:B------:R-:W-:-:S07]  /*3bf0*/  F2FP.BF16.F32.PACK_AB R38, R123, R156 ;  /* 0x0000009c7b26723e */ /* 0x000fce00000010ff */
.L_x_671:
[----:B------:R-:W-:Y:S05]  /*3c00*/  BSYNC B3 ;  /* 0x0000000000037941 */ /* 0x000fea0003800000 */
.L_x_670:
[----:B------:R-:W-:Y:S02]  /*3c10*/  ULDC.64 UR4, c[0x0][0x208] ;  /* 0x0000820000047ab9 */ /* 0x000fe40000000a00 */
[----:B--2---:R1:W-:Y:S03]  /*3c20*/  STG.E.128 desc[UR4][R56.64], R36 ;  /* 0x0000002438007986 */ /* 0x0043e6000c101d04 */
.L_x_669:
[----:B------:R-:W-:Y:S05]  /*3c30*/  BSYNC B2 ;  /* 0x0000000000027941 */ /* 0x000fea0003800000 */
.L_x_668:
[----:B------:R-:W-:Y:S01]  /*3c40*/  ISETP.NE.AND P3, PT, R10, RZ, PT ;  /* 0x000000ff0a00720c */ /* 0x000fe20003f65270 */
[----:B------:R-:W-:-:S12]  /*3c50*/  BSSY B2, `(.L_x_672) ;  /* 0x0000036000027945 */ /* 0x000fd80003800000 */
[----:B------:R-:W-:Y:S05]  /*3c60*/  @!P3 BRA `(.L_x_673) ;  /* 0x0000000000d0b947 */ /* 0x000fea0003800000 */
[----:B-1----:R1:W2:Y:S01]  /*3c70*/  LDS.128 R36, [R4+0x26c00] ;  /* 0x026c000004247984 */ /* 0x0022a20000000c00 */
[----:B------:R-:W-:Y:S01]  /*3c80*/  ISETP.GE.AND P3, PT, R215, R115, PT ;  /* 0x00000073d700720c */ /* 0x000fe20003f66270 */
[----:B------:R-:W-:-:S12]  /*3c90*/  BSSY B3, `(.L_x_674) ;  /* 0x000002f000037945 */ /* 0x000fd80003800000 */
[----:B-1----:R-:W-:Y:S05]  /*3ca0*/  @P3 BRA `(.L_x_675) ;  /* 0x0000000000b43947 */ /* 0x002fea0003800000 */
[----:B------:R-:W-:Y:S01]  /*3cb0*/  SHF.R.U64 R122, R116, 0x10, R117 ;  /* 0x00000010747a7819 */ /* 0x000fe20000001275 */
[----:B--2---:R-:W-:Y:S01]  /*3cc0*/  IMAD.U32 R124, R39, 0x10000, RZ ;  /* 0x00010000277c7824 */ /* 0x004fe200078e00ff */
[----:B------:R-:W-:Y:S02]  /*3cd0*/  SHF.R.U64 R123, R90, 0x10, R91 ;  /* 0x000000105a7b7819 */ /* 0x000fe4000000125b */
[----:B------:R-:W-:Y:S02]  /*3ce0*/  SHF.R.U32.HI R117, RZ, 0x10, R117 ;  /* 0x00000010ff757819 */ /* 0x000fe40000011675 */
[----:B------:R-:W-:Y:S02]  /*3cf0*/  PRMT R122, R139, 0x5432, R122 ;  /* 0x000054328b7a7816 */ /* 0x000fe4000000007a */
[----:B------:R-:W-:Y:S01]  /*3d00*/  SHF.R.U32.HI R125, RZ, 0x10, R91 ;  /* 0x00000010ff7d7819 */ /* 0x000fe2000001165b */
[----:B------:R-:W-:Y:S01]  /*3d10*/  IMAD.U32 R91, R38, 0x10000, RZ ;  /* 0x00010000265b7824 */ /* 0x000fe200078e00ff */
[----:B------:R-:W-:-:S02]  /*3d20*/  PRMT R123, R187, 0x5410, R123 ;  /* 0x00005410bb7b7816 */ /* 0x000fc4000000007b */
[----:B------:R-:W-:Y:S02]  /*3d30*/  PRMT R117, R191, 0x5410, R117 ;  /* 0x00005410bf757816 */ /* 0x000fe40000000075 */
[----:B------:R-:W-:Y:S02]  /*3d40*/  LOP3.LUT R151, R37, 0xffff0000, RZ, 0xc0, !PT ;  /* 0xffff000025977812 */ /* 0x000fe400078ec0ff */
[C---:B------:R-:W-:Y:S01]  /*3d50*/  LOP3.LUT R138, R122.reuse, 0xffff0000, RZ, 0xc0, !PT ;  /* 0xffff00007a8a7812 */ /* 0x040fe200078ec0ff */
[----:B------:R-:W-:Y:S01]  /*3d60*/  IMAD.U32 R122, R122, 0x10000, RZ ;  /* 0x000100007a7a7824 */ /* 0x000fe200078e00ff */
[----:B------:R-:W-:Y:S01]  /*3d70*/  PRMT R116, R188, 0x5410, R125 ;  /* 0x00005410bc747816 */ /* 0x000fe2000000007d */
[----:B------:R-:W-:Y:S01]  /*3d80*/  IMAD.U32 R125, R117, 0x10000, RZ ;  /* 0x00010000757d7824 */ /* 0x000fe200078e00ff */
[----:B------:R-:W-:Y:S01]  /*3d90*/  LOP3.LUT R148, R123, 0xffff0000, RZ, 0xc0, !PT ;  /* 0xffff00007b947812 */ /* 0x000fe200078ec0ff */
[----:B------:R-:W-:Y:S01]  /*3da0*/  FMUL.FTZ R152, R151, R138 ;  /* 0x0000008a97987220 */ /* 0x000fe20000410000 */
[----:B------:R-:W-:Y:S01]  /*3db0*/  LOP3.LUT R38, R38, 0xffff0000, RZ, 0xc0, !PT ;  /* 0xffff000026267812 */ /* 0x000fe200078ec0ff */
[----:B------:R-:W-:Y:S01]  /*3dc0*/  IMAD.U32 R150, R116, 0x10000, RZ ;  /* 0x0001000074967824 */ /* 0x000fe200078e00ff */
[----:B------:R-:W-:Y:S01]  /*3dd0*/  LOP3.LUT R90, R39, 0xffff0000, RZ, 0xc0, !PT ;  /* 0xffff0000275a7812 */ /* 0x000fe200078ec0ff */
[----:B------:R-:W-:-:S02]  /*3de0*/  IMAD.U32 R39, R37, 0x10000, RZ ;  /* 0x0001000025277824 */ /* 0x000fc400078e00ff */
[-C--:B------:R-:W-:Y:S01]  /*3df0*/  FMUL.FTZ R151, R151, R148.reuse ;  /* 0x0000009497977220 */ /* 0x080fe20000410000 */
[----:B------:R-:W-:Y:S02]  /*3e00*/  IMAD.U32 R37, R36, 0x10000, RZ ;  /* 0x0001000024257824 */ /* 0x000fe400078e00ff */
[-C--:B------:R-:W-:Y:S01]  /*3e10*/  FMUL.FTZ R154, R38, R125.reuse ;  /* 0x0000007d269a7220 */ /* 0x080fe20000410000 */
[----:B------:R-:W-:Y:S01]  /*3e20*/  LOP3.LUT R36, R36, 0xffff0000, RZ, 0xc0, !PT ;  /* 0xffff000024247812 */ /* 0x000fe200078ec0ff */
[C---:B------:R-:W-:Y:S01]  /*3e30*/  FFMA.FTZ R152, R39.reuse, R148, -R152 ;  /* 0x0000009427987223 */ /* 0x040fe20000010898 */
[----:B------:R-:W-:Y:S01]  /*3e40*/  FFMA.FTZ R151, R39, R138, R151 ;  /* 0x0000008a27977223 */ /* 0x000fe20000010097 */
[-C--:B------:R-:W-:Y:S01]  /*3e50*/  FMUL.FTZ R38, R38, R150.reuse ;  /* 0x0000009626267220 */ /* 0x080fe20000410000 */
[----:B------:R-:W-:Y:S01]  /*3e60*/  LOP3.LUT R117, R117, 0xffff0000, RZ, 0xc0, !PT ;  /* 0xffff000075757812 */ /* 0x000fe200078ec0ff */
[----:B------:R-:W-:Y:S01]  /*3e70*/  IMAD.U32 R123, R123, 0x10000, RZ ;  /* 0x000100007b7b7824 */ /* 0x000fe200078e00ff */
[----:B------:R-:W-:Y:S01]  /*3e80*/  LOP3.LUT R39, R116, 0xffff0000, RZ, 0xc0, !PT ;  /* 0xffff000074277812 */ /* 0x000fe200078ec0ff */
[C---:B------:R-:W-:Y:S01]  /*3e90*/  FFMA.FTZ R154, R91.reuse, R150, -R154 ;  /* 0x000000965b9a7223 */ /* 0x040fe2000001089a */
[----:B------:R-:W-:Y:S01]  /*3ea0*/  FFMA.FTZ R91, R91, R125, R38 ;  /* 0x0000007d5b5b7223 */ /* 0x000fe20000010026 */
[----:B------:R-:W-:Y:S01]  /*3eb0*/  FMUL.FTZ R125, R90, R117 ;  /* 0x000000755a7d7220 */ /* 0x000fe20000410000 */
[CC--:B------:R-:W-:Y:S01]  /*3ec0*/  FMUL.FTZ R38, R36.reuse, R122.reuse ;  /* 0x0000007a24267220 */ /* 0x0c0fe20000410000 */
[----:B------:R-:W-:Y:S01]  /*3ed0*/  FMUL.FTZ R153, R36, R123 ;  /* 0x0000007b24997220 */ /* 0x000fe20000410000 */
[-C--:B------:R-:W-:Y:S01]  /*3ee0*/  FMUL.FTZ R90, R90, R39.reuse ;  /* 0x000000275a5a7220 */ /* 0x080fe20000410000 */
[C---:B------:R-:W-:Y:S01]  /*3ef0*/  FFMA.FTZ R125, R124.reuse, R39, -R125 ;  /* 0x000000277c7d7223 */ /* 0x040fe2000001087d */
[C---:B------:R-:W-:Y:S01]  /*3f00*/  FFMA.FTZ R38, R37.reuse, R123, -R38 ;  /* 0x0000007b25267223 */ /* 0x040fe20000010826 */
[----:B------:R-:W-:Y:S01]  /*3f10*/  FFMA.FTZ R153, R37, R122, R153 ;  /* 0x0000007a25997223 */ /* 0x000fe20000010099 */
[----:B------:R-:W-:Y:S01]  /*3f20*/  FFMA.FTZ R90, R124, R117, R90 ;  /* 0x000000757c5a7223 */ /* 0x000fe2000001005a */
[----:B------:R-:W-:-:S02]  /*3f30*/  F2FP.BF16.F32.PACK_AB R154, R91, R154 ;  /* 0x0000009a5b9a723e */ /* 0x000fc400000010ff */
[----:B------:R-:W-:Y:S02]  /*3f40*/  F2FP.BF16.F32.PACK_AB R37, R151, R152 ;  /* 0x000000989725723e */ /* 0x000fe400000010ff */
[----:B------:R-:W-:Y:S01]  /*3f50*/  F2FP.BF16.F32.PACK_AB R36, R153, R38 ;  /* 0x000000269924723e */ /* 0x000fe200000010ff */
[----:B------:R-:W-:Y:S01]  /*3f60*/  IMAD.MOV.U32 R38, RZ, RZ, R154 ;  /* 0x000000ffff267224 */ /* 0x000fe200078e009a */
[----:B------:R-:W-:-:S07]  /*3f70*/  F2FP.BF16.F32.PACK_AB R39, R90, R125 ;  /* 0x0000007d5a27723e */ /* 0x000fce00000010ff */
.L_x_675:
[----:B------:R-:W-:Y:S05]  /*3f80*/  BSYNC B3 ;  /* 0x0000000000037941 */ /* 0x000fea0003800000 */
.L_x_674:
[----:B------:R-:W-:Y:S02]  /*3f90*/  ULDC.64 UR4, c[0x0][0x208] ;  /* 0x0000820000047ab9 */ /* 0x000fe40000000a00 */
[----:B--2---:R2:W-:Y:S03]  /*3fa0*/  STG.E.128 desc[UR4][R56.64+0x80], R36 ;  /* 0x0000802438007986 */ /* 0x0045e6000c101d04 */
.L_x_673:
[----:B------:R-:W-:Y:S05]  /*3fb0*/  BSYNC B2 ;  /* 0x0000000000027941 */ /* 0x000fea0003800000 */
.L_x_672:
[----:B------:R-:W-:Y:S01]  /*3fc0*/  ISETP.NE.AND P3, PT, R9, RZ, PT ;  /* 0x000000ff0900720c */ /* 0x000fe20003f65270 */
[----:B------:R-:W-:-:S12]  /*3fd0*/  BSSY B2, `(.L_x_676) ;  /* 0x0000036000027945 */ /* 0x000fd80003800000 */
[----:B------:R-:W-:Y:S05]  /*3fe0*/  @!P3 BRA `(.L_x_677) ;  /* 0x0000000000d0b947 */ /* 0x000fea0003800000 */
[----:B-12---:R1:W2:Y:S01]  /*3ff0*/  LDS.128 R36, [R4+0x29400] ;  /* 0x0294000004247984 */ /* 0x0062a20000000c00 */
        /* <DEDUP_REMOVED lines=25> */
[----:B------:R-:W-:Y:S01]  /*4190*/  FMUL.FTZ R148, R38, R117 ;  /* 0x0000007526947220 */ /* 0x000fe20000410000 */
        /* <DEDUP_REMOVED lines=22> */
.L_x_679:
[----:B------:R-:W-:Y:S05]  /*4300*/  BSYNC B3 ;  /* 0x0000000000037941 */ /* 0x000fea0003800000 */
.L_x_678:
[----:B------:R-:W-:Y:S02]  /*4310*/  ULDC.64 UR4, c[0x0][0x208] ;  /* 0x0000820000047ab9 */ /* 0x000fe40000000a00 */
[----:B--2---:R3:W-:Y:S03]  /*4320*/  STG.E.128 desc[UR4][R56.64+0x100], R36 ;  /* 0x0001002438007986 */ /* 0x0047e6000c101d04 */
.L_x_677:
[----:B------:R-:W-:Y:S05]  /*4330*/  BSYNC B2 ;  /* 0x0000000000027941 */ /* 0x000fea0003800000 */
.L_x_676:
[----:B------:R-:W-:-:S13]  /*4340*/  ISETP.NE.AND P3, PT, R8, RZ, PT ;  /* 0x000000ff0800720c */ /* 0x000fda0003f65270 */
[----:B------:R-:W-:Y:S05]  /*4350*/  @!P3 BRA `(.L_x_667) ;  /* 0x0000000000d0b947 */ /* 0x000fea0003800000 */
[----:B-123--:R1:W2:Y:S01]  /*4360*/  LDS.128 R36, [R4+0x2bc00] ;  /* 0x02bc000004247984 */ /* 0x00e2a20000000c00 */
        /* <DEDUP_REMOVED lines=48> */
.L_x_681:
[----:B------:R-:W-:Y:S05]  /*4670*/  BSYNC B2 ;  /* 0x0000000000027941 */ /* 0x000fea0003800000 */
.L_x_680:
[----:B------:R-:W-:Y:S02]  /*4680*/  ULDC.64 UR4, c[0x0][0x208] ;  /* 0x0000820000047ab9 */ /* 0x000fe40000000a00 */
[----:B--2---:R4:W-:Y:S03]  /*4690*/  STG.E.128 desc[UR4][R56.64+0x180], R36 ;  /* 0x0001802438007986 */ /* 0x0049e6000c101d04 */
.L_x_667:
[----:B------:R-:W-:Y:S05]  /*46a0*/  BSYNC B1 ;  /* 0x0000000000017941 */ /* 0x000fea0003800000 */
.L_x_666:
[----:B------:R-:W-:Y:S04]  /*46b0*/  BSSY B1, `(.L_x_682) ;  /* 0x00000e1000017945 */ /* 0x000fe80003800000 */
[----:B------:R-:W-:Y:S05]  /*46c0*/  @P4 BRA `(.L_x_683) ;  /* 0x0000000c007c4947 */ /* 0x000fea0003800000 */
[----:B------:R-:W-:Y:S01]  /*46d0*/  ISETP.NE.AND P3, PT, R26, RZ, PT ;  /* 0x000000ff1a00720c */ /* 0x000fe20003f65270 */
[----:B------:R-:W-:-:S12]  /*46e0*/  BSSY B2, `(.L_x_684) ;  /* 0x0000036000027945 */ /* 0x000fd80003800000 */
[----:B------:R-:W-:Y:S05]  /*46f0*/  @!P3 BRA `(.L_x_685) ;  /* 0x0000000000d0b947 */ /* 0x000fea0003800000 */
[----:B-1234-:R1:W2:Y:S01]  /*4700*/  LDS.128 R36, [R4+0x25400] ;  /* 0x0254000004247984 */ /* 0x01e2a20000000c00 */
        /* <DEDUP_REMOVED lines=14> */
[----:B------:R-:W-:Y:S01]  /*47f0*/  LOP3.LUT R75, R37, 0xffff0000, RZ, 0xc0, !PT ;  /* 0xffff0000254b7812 */ /* 0x000fe200078ec0ff */
[----:B------:R-:W-:Y:S01]  /*4800*/  IMAD.U32 R37, R36, 0x10000, RZ ;  /* 0x0001000024257824 */ /* 0x000fe200078e00ff */
[----:B------:R-:W-:Y:S01]  /*4810*/  LOP3.LUT R80, R182, 0xffff0000, RZ, 0xc0, !PT ;  /* 0xffff0000b6507812 */ /* 0x000fe200078ec0ff */
[----:B------:R-:W-:Y:S01]  /*4820*/  IMAD.U32 R76, R176, 0x10000, RZ ;  /* 0x00010000b04c7824 */ /* 0x000fe200078e00ff */
[----:B------:R-:W-:Y:S01]  /*4830*/  LOP3.LUT R57, R38, 0xffff0000, RZ, 0xc0, !PT ;  /* 0xffff000026397812 */ /* 0x000fe200078ec0ff */
[----:B------:R-:W-:Y:S01]  /*4840*/  IMAD.U32 R182, R182, 0x10000, RZ ;  /* 0x00010000b6b67824 */ /* 0x000fe200078e00ff */
[----:B------:R-:W-:Y:S01]  /*4850*/  LOP3.LUT R78, R177, 0xffff0000, RZ, 0xc0, !PT ;  /* 0xffff0000b14e7812 */ /* 0x000fe200078ec0ff */
[----:B------:R-:W-:Y:S01]  /*4860*/  FMUL.FTZ R82, R75, R80 ;  /* 0x000000504b527220 */ /* 0x000fe20000410000 */
[----:B------:R-:W-:Y:S01]  /*4870*/  LOP3.LUT R38, R39, 0xffff0000, RZ, 0xc0, !PT ;  /* 0xffff000027267812 */ /* 0x000fe200078ec0ff */
[C---:B------:R-:W-:Y:S01]  /*4880*/  FMUL.FTZ R81, R57.reuse, R74 ;  /* 0x0000004a39517220 */ /* 0x040fe20000410000 */
[----:B------:R-:W-:Y:S01]  /*4890*/  FMUL.FTZ R57, R57, R76 ;  /* 0x0000004c39397220 */ /* 0x000fe20000410000 */
[----:B------:R-:W-:Y:S01]  /*48a0*/  FMUL.FTZ R79, R75, R78 ;  /* 0x0000004e4b4f7220 */ /* 0x000fe20000410000 */
[----:B------:R-:W-:Y:S01]  /*48b0*/  LOP3.LUT R181, R181, 0xffff0000, RZ, 0xc0, !PT ;  /* 0xffff0000b5b57812 */ /* 0x000fe200078ec0ff */
[----:B------:R-:W-:Y:S01]  /*48c0*/  FFMA.FTZ R76, R56, R76, -R81 ;  /* 0x0000004c384c7223 */ /* 0x000fe20000010851 */
[----:B------:R-:W-:Y:S01]  /*48d0*/  LOP3.LUT R176, R176, 0xffff0000, RZ, 0xc0, !PT ;  /* 0xffff0000b0b07812 */ /* 0x000fe200078ec0ff */
[----:B------:R-:W-:Y:S01]  /*48e0*/  FFMA.FTZ R57, R56, R74, R57 ;  /* 0x0000004a38397223 */ /* 0x000fe20000010039 */
[----:B------:R-:W-:Y:S01]  /*48f0*/  LOP3.LUT R75, R36, 0xffff0000, RZ, 0xc0, !PT ;  /* 0xffff0000244b7812 */ /* 0x000fe200078ec0ff */
[----:B------:R-:W-:Y:S01]  /*4900*/  FFMA.FTZ R36, R77, R78, -R82 ;  /* 0x0000004e4d247223 */ /* 0x000fe20000010852 */
[----:B------:R-:W-:-:S02]  /*4910*/  IMAD.U32 R78, R177, 0x10000, RZ ;  /* 0x00010000b14e7824 */ /* 0x000fc400078e00ff */
[CC--:B------:R-:W-:Y:S01]  /*4920*/  FMUL.FTZ R56, R38.reuse, R181.reuse ;  /* 0x000000b526387220 */ /* 0x0c0fe20000410000 */
[----:B------:R-:W-:Y:S01]  /*4930*/  FMUL.FTZ R74, R38, R176 ;  /* 0x000000b0264a7220 */ /* 0x000fe20000410000 */
[----:B------:R-:W-:Y:S01]  /*4940*/  FMUL.FTZ R38, R75, R182 ;  /* 0x000000b64b267220 */ /* 0x000fe20000410000 */
[----:B------:R-:W-:Y:S02]  /*4950*/  IMAD.U32 R39, R39, 0x10000, RZ ;  /* 0x0001000027277824 */ /* 0x000fe400078e00ff */
[----:B------:R-:W-:Y:S01]  /*4960*/  FMUL.FTZ R75, R75, R78 ;  /* 0x0000004e4b4b7220 */ /* 0x000fe20000410000 */
[----:B------:R-:W-:Y:S01]  /*4970*/  FFMA.FTZ R77, R77, R80, R79 ;  /* 0x000000504d4d7223 */ /* 0x000fe2000001004f */
[----:B------:R-:W-:Y:S01]  /*4980*/  FFMA.FTZ R38, R37, R78, -R38 ;  /* 0x0000004e25267223 */ /* 0x000fe20000010826 */
[----:B------:R-:W-:Y:S01]  /*4990*/  FFMA.FTZ R56, R39, R176, -R56 ;  /* 0x000000b027387223 */ /* 0x000fe20000010838 */
[----:B------:R-:W-:Y:S01]  /*49a0*/  FFMA.FTZ R75, R37, R182, R75 ;  /* 0x000000b6254b7223 */ /* 0x000fe2000001004b */
[----:B------:R-:W-:Y:S01]  /*49b0*/  FFMA.FTZ R39, R39, R181, R74 ;  /* 0x000000b527277223 */ /* 0x000fe2000001004a */
[----:B------:R-:W-:-:S02]  /*49c0*/  F2FP.BF16.F32.PACK_AB R76, R57, R76 ;  /* 0x0000004c394c723e */ /* 0x000fc400000010ff */
[----:B------:R-:W-:Y:S02]  /*49d0*/  F2FP.BF16.F32.PACK_AB R37, R77, R36 ;  /* 0x000000244d25723e */ /* 0x000fe400000010ff */
[----:B------:R-:W-:Y:S01]  /*49e0*/  F2FP.BF16.F32.PACK_AB R36, R75, R38 ;  /* 0x000000264b24723e */ /* 0x000fe200000010ff */
[----:B------:R-:W-:Y:S01]  /*49f0*/  IMAD.MOV.U32 R38, RZ, RZ, R76 ;  /* 0x000000ffff267224 */ /* 0x000fe200078e004c */
[----:B------:R-:W-:-:S07]  /*4a00*/  F2FP.BF16.F32.PACK_AB R39, R39, R56 ;  /* 0x000000382727723e */ /* 0x000fce00000010ff */
.L_x_687:
[----:B------:R-:W-:Y:S05]  /*4a10*/  BSYNC B3 ;  /* 0x0000000000037941 */ /* 0x000fea0003800000 */
.L_x_686:
[----:B------:R-:W-:Y:S02]  /*4a20*/  ULDC.64 UR4, c[0x0][0x208] ;  /* 0x0000820000047ab9 */ /* 0x000fe40000000a00 */
[----:B--2---:R1:W-:Y:S03]  /*4a30*/  STG.E.128 desc[UR4][R50.64], R36 ;  /* 0x0000002432007986 */ /* 0x0043e6000c101d04 */
.L_x_685:
[----:B------:R-:W-:Y:S05]  /*4a40*/  BSYNC B2 ;  /* 0x0000000000027941 */ /* 0x000fea0003800000 */
.L_x_684:
        /* <DEDUP_REMOVED lines=11> */
[----:B------:R-:W-:Y:S02]  /*4b00*/  SHF.R.U32.HI R73, RZ, 0x10, R73 ;  /* 0x00000010ff497819 */ /* 0x000fe40000011649 */
[----:B------:R-:W-:Y:S02]  /*4b10*/  PRMT R167, R167, 0x5410, R70 ;  /* 0x00005410a7a77816 */ /* 0x000fe40000000046 */
[----:B------:R-:W-:Y:S01]  /*4b20*/  PRMT R170, R170, 0x5410, R71 ;  /* 0x00005410aaaa7816 */ /* 0x000fe20000000047 */
[----:B------:R-:W-:Y:S01]  /*4b30*/  IMAD.U32 R71, R37, 0x10000, RZ ;  /* 0x0001000025477824 */ /* 0x000fe200078e00ff */
[----:B------:R-:W-:-:S02]  /*4b40*/  PRMT R172, R172, 0x5410, R73 ;  /* 0x00005410acac7816 */ /* 0x000fc40000000049 */
[----:B------:R-:W-:Y:S02]  /*4b50*/  PRMT R168, R168, 0x5410, R75 ;  /* 0x00005410a8a87816 */ /* 0x000fe4000000004b */
[----:B------:R-:W-:Y:S01]  /*4b60*/  LOP3.LUT R57, R38, 0xffff0000, RZ, 0xc0, !PT ;  /* 0xffff000026397812 */ /* 0x000fe200078ec0ff */
[----:B------:R-:W-:Y:S01]  /*4b70*/  IMAD.U32 R75, R172, 0x10000, RZ ;  /* 0x00010000ac4b7824 */ /* 0x000fe200078e00ff */
[----:B------:R-:W-:Y:S01]  /*4b80*/  LOP3.LUT R70, R37, 0xffff0000, RZ, 0xc0, !PT ;  /* 0xffff000025467812 */ /* 0x000fe200078ec0ff */
[----:B------:R-:W-:Y:S01]  /*4b90*/  IMAD.U32 R73, R168, 0x10000, RZ ;  /* 0x00010000a8497824 */ /* 0x000fe200078e00ff */
[----:B------:R-:W-:Y:S01]  /*4ba0*/  LOP3.LUT R74, R170, 0xffff0000, RZ, 0xc0, !PT ;  /* 0xffff0000aa4a7812 */ /* 0x000fe200078ec0ff */
[----:B------:R-:W-:Y:S01]  /*4bb0*/  FMUL.FTZ R79, R57, R75 ;  /* 0x0000004b394f7220 */ /* 0x000fe20000410000 */
[----:B------:R-:W-:Y:S01]  /*4bc0*/  LOP3.LUT R72, R167, 0xffff0000, RZ, 0xc0, !PT ;  /* 0xffff0000a7487812 */ /* 0x000fe200078ec0ff */
[----:B------:R-:W-:Y:S01]  /*4bd0*/  FMUL.FTZ R57, R57, R73 ;  /* 0x0000004939397220 */ /* 0x000fe20000410000 */
[----:B------:R-:W-:Y:S01]  /*4be0*/  LOP3.LUT R38, R39, 0xffff0000, RZ, 0xc0, !PT ;  /* 0xffff000027267812 */ /* 0x000fe200078ec0ff */
[----:B------:R-:W-:Y:S01]  /*4bf0*/  FMUL.FTZ R76, R70, R74 ;  /* 0x0000004a464c7220 */ /* 0x000fe20000410000 */
[----:B------:R-:W-:Y:S01]  /*4c00*/  LOP3.LUT R172, R172, 0xffff0000, RZ, 0xc0, !PT ;  /* 0xffff0000acac7812 */ /* 0x000fe200078ec0ff */
[----:B------:R-:W-:Y:S01]  /*4c10*/  FMUL.FTZ R77, R70, R72 ;  /* 0x00000048464d7220 */ /* 0x000fe20000410000 */
[----:B------:R-:W-:Y:S01]  /*4c20*/  LOP3.LUT R168, R168, 0xffff0000, RZ, 0xc0, !PT ;  /* 0xffff0000a8a87812 */ /* 0x000fe200078ec0ff */
[----:B------:R-:W-:Y:S01]  /*4c30*/  IMAD.U32 R170, R170, 0x10000, RZ ;  /* 0x00010000aaaa7824 */ /* 0x000fe200078e00ff */
[----:B------:R-:W-:Y:S01]  /*4c40*/  LOP3.LUT R70, R36, 0xffff0000, RZ, 0xc0, !PT ;  /* 0xffff000024467812 */ /* 0x000fe200078ec0ff */
[----:B------:R-:W-:-:S02]  /*4c50*/  IMAD.U32 R167, R167, 0x10000, RZ ;  /* 0x00010000a7a77824 */ /* 0x000fc400078e00ff */
[C---:B------:R-:W-:Y:S01]  /*4c60*/  FFMA.FTZ R77, R71.reuse, R74, R77 ;  /* 0x0000004a474d7223 */ /* 0x040fe2000001004d */
[----:B------:R-:W-:Y:S02]  /*4c70*/  IMAD.U32 R37, R36, 0x10000, RZ ;  /* 0x0001000024257824 */ /* 0x000fe400078e00ff */
[----:B------:R-:W-:Y:S01]  /*4c80*/  FFMA.FTZ R36, R71, R72, -R76 ;  /* 0x0000004847247223 */ /* 0x000fe2000001084c */
[C---:B------:R-:W-:Y:S01]  /*4c90*/  FFMA.FTZ R79, R56.reuse, R73, -R79 ;  /* 0x00000049384f7223 */ /* 0x040fe2000001084f */
[----:B------:R-:W-:Y:S01]  /*4ca0*/  FFMA.FTZ R56, R56, R75, R57 ;  /* 0x0000004b38387223 */ /* 0x000fe20000010039 */
[C---:B------:R-:W-:Y:S01]  /*4cb0*/  FMUL.FTZ R72, R38.reuse, R172 ;  /* 0x000000ac26487220 */ /* 0x040fe20000410000 */
[----:B------:R-:W-:Y:S01]  /*4cc0*/  FMUL.FTZ R71, R38, R168 ;  /* 0x000000a826477220 */ /* 0x000fe20000410000 */
[CC--:B------:R-:W-:Y:S01]  /*4cd0*/  FMUL.FTZ R38, R70.reuse, R170.reuse ;  /* 0x000000aa46267220 */ /* 0x0c0fe20000410000 */
[----:B------:R-:W-:Y:S01]  /*4ce0*/  FMUL.FTZ R57, R70, R167 ;  /* 0x000000a746397220 */ /* 0x000fe20000410000 */
[----:B------:R-:W-:Y:S01]  /*4cf0*/  IMAD.U32 R39, R39, 0x10000, RZ ;  /* 0x0001000027277824 */ /* 0x000fe200078e00ff */
[----:B------:R-:W-:Y:S01]  /*4d00*/  F2FP.BF16.F32.PACK_AB R56, R56, R79 ;  /* 0x0000004f3838723e */ /* 0x000fe200000010ff */
[C---:B------:R-:W-:Y:S01]  /*4d10*/  FFMA.FTZ R38, R37.reuse, R167, -R38 ;  /* 0x000000a725267223 */ /* 0x040fe20000010826 */
[----:B------:R-:W-:Y:S01]  /*4d20*/  FFMA.FTZ R57, R37, R170, R57 ;  /* 0x000000aa25397223 */ /* 0x000fe20000010039 */
[C---:B------:R-:W-:Y:S01]  /*4d30*/  FFMA.FTZ R72, R39.reuse, R168, -R72 ;  /* 0x000000a827487223 */ /* 0x040fe20000010848 */
[----:B------:R-:W-:Y:S01]  /*4d40*/  FFMA.FTZ R71, R39, R172, R71 ;  /* 0x000000ac27477223 */ /* 0x000fe20000010047 */
[----:B------:R-:W-:-:S02]  /*4d50*/  F2FP.BF16.F32.PACK_AB R37, R77, R36 ;  /* 0x000000244d25723e */ /* 0x000fc400000010ff */
[----:B------:R-:W-:Y:S01]  /*4d60*/  F2FP.BF16.F32.PACK_AB R36, R57, R38 ;  /* 0x000000263924723e */ /* 0x000fe200000010ff */
[----:B------:R-:W-:Y:S01]  /*4d70*/  IMAD.MOV.U32 R38, RZ, RZ, R56 ;  /* 0x000000ffff267224 */ /* 0x000fe200078e0038 */
[----:B------:R-:W-:-:S07]  /*4d80*/  F2FP.BF16.F32.PACK_AB R39, R71, R72 ;  /* 0x000000484727723e */ /* 0x000fce00000010ff */
.L_x_691:
[----:B------:R-:W-:Y:S05]  /*4d90*/  BSYNC B3 ;  /* 0x0000000000037941 */ /* 0x000fea0003800000 */
.L_x_690:
[----:B------:R-:W-:Y:S02]  /*4da0*/  ULDC.64 UR4, c[0x0][0x208] ;  /* 0x0000820000047ab9 */ /* 0x000fe40000000a00 */
[----:B--2---:R1:W-:Y:S03]  /*4db0*/  STG.E.128 desc[UR4][R50.64+0x80], R36 ;  /* 0x0000802432007986 */ /* 0x0043e6000c101d04 */
.L_x_689:
[----:B------:R-:W-:Y:S05]  /*4dc0*/  BSYNC B2 ;  /* 0x0000000000027941 */ /* 0x000fea0003800000 */
.L_x_688:
[----:B------:R-:W-:Y:S01]  /*4dd0*/  ISETP.NE.AND P3, PT, R9, RZ, PT ;  /* 0x000000ff0900720c */ /* 0x000fe20003f65270 */
[----:B------:R-:W-:-:S12]  /*4de0*/  BSSY B2, `(.L_x_692) ;  /* 0x0000036000027945 */ /* 0x000fd80003800000 */
[----:B------:R-:W-:Y:S05]  /*4df0*/  @!P3 BRA `(.L_x_693) ;  /* 0x0000000000d0b947 */ /* 0x000fea0003800000 */
[----:B-1234-:R1:W2:Y:S01]  /*4e00*/  LDS.128 R36, [R4+0x2a400] ;  /* 0x02a4000004247984 */ /* 0x01e2a20000000c00 */
[----:B------:R-:W-:Y:S01]  /*4e10*/  ISETP.GE.AND P3, PT, R214, R115, PT ;  /* 0x00000073d600720c */ /* 0x000fe20003f66270 */
[----:B------:R-:W-:-:S12]  /*4e20*/  BSSY B3, `(.L_x_694) ;  /* 0x000002f000037945 */ /* 0x000fd80003800000 */
[----:B-1----:R-:W-:Y:S05]  /*4e30*/  @P3 BRA `(.L_x_695) ;  /* 0x0000000000b43947 */ /* 0x002fea0003800000 */
[----:B------:R-:W-:Y:S02]  /*4e40*/  SHF.R.U64 R68, R68, 0x10, R69 ;  /* 0x0000001044447819 */ /* 0x000fe40000001245 */
[--C-:B------:R-:W-:Y:S01]  /*4e50*/  SHF.R.U64 R70, R66, 0x10, R67.reuse ;  /* 0x0000001042467819 */ /* 0x100fe20000001243 */
[----:B--2---:R-:W-:Y:S01]  /*4e60*/  IMAD.U32 R66, R38, 0x10000, RZ ;  /* 0x0001000026427824 */ /* 0x004fe200078e00ff */
[----:B------:R-:W-:Y:S02]  /*4e70*/  SHF.R.U32.HI R57, RZ, 0x10, R67 ;  /* 0x00000010ff397819 */ /* 0x000fe40000011643 */
[----:B------:R-:W-:Y:S02]  /*4e80*/  PRMT R165, R165, 0x5410, R68 ;  /* 0x00005410a5a57816 */ /* 0x000fe40000000044 */
[----:B------:R-:W-:Y:S02]  /*4e90*/  SHF.R.U32.HI R69, RZ, 0x10, R69 ;  /* 0x00000010ff457819 */ /* 0x000fe40000011645 */
        /* <DEDUP_REMOVED lines=10> */
[C---:B------:R-:W-:Y:S01]  /*4f40*/  IMAD.U32 R38, R39.reuse, 0x10000, RZ ;  /* 0x0001000027267824 */ /* 0x040fe200078e00ff */
[----:B------:R-:W-:Y:S01]  /*4f50*/  LOP3.LUT R56, R39, 0xffff0000, RZ, 0xc0, !PT ;  /* 0xffff000027387812 */ /* 0x000fe200078ec0ff */
[----:B------:R-:W-:-:S02]  /*4f60*/  IMAD.U32 R39, R37, 0x10000, RZ ;  /* 0x0001000025277824 */ /* 0x000fc400078e00ff */
[-C--:B------:R-:W-:Y:S01]  /*4f70*/  FMUL.FTZ R57, R57, R68.reuse ;  /* 0x0000004439397220 */ /* 0x080fe20000410000 */
[----:B------:R-:W-:Y:S02]  /*4f80*/  IMAD.U32 R71, R166, 0x10000, RZ ;  /* 0x00010000a6477824 */ /* 0x000fe400078e00ff */
[C---:B------:R-:W-:Y:S01]  /*4f90*/  FFMA.FTZ R72, R39.reuse, R68, -R72 ;  /* 0x0000004427487223 */ /* 0x040fe20000010848 */
[----:B------:R-:W-:Y:S01]  /*4fa0*/  FFMA.FTZ R73, R39, R70, R57 ;  /* 0x0000004627497223 */ /* 0x000fe20000010039 */
[C---:B------:R-:W-:Y:S01]  /*4fb0*/  FMUL.FTZ R75, R67.reuse, R71 ;  /* 0x00000047434b7220 */ /* 0x040fe20000410000 */
[----:B------:R-:W-:Y:S02]  /*4fc0*/  IMAD.U32 R37, R36, 0x10000, RZ ;  /* 0x0001000024257824 */ /* 0x000fe400078e00ff */
[-C--:B------:R-:W-:Y:S01]  /*4fd0*/  FMUL.FTZ R67, R67, R69.reuse ;  /* 0x0000004543437220 */ /* 0x080fe20000410000 */
[----:B------:R-:W-:Y:S01]  /*4fe0*/  LOP3.LUT R57, R166, 0xffff0000, RZ, 0xc0, !PT ;  /* 0xffff0000a6397812 */ /* 0x000fe200078ec0ff */
[----:B------:R-:W-:Y:S01]  /*4ff0*/  FFMA.FTZ R75, R66, R69, -R75 ;  /* 0x00000045424b7223 */ /* 0x000fe2000001084b */
[----:B------:R-:W-:Y:S01]  /*5000*/  LOP3.LUT R39, R164, 0xffff0000, RZ, 0xc0, !PT ;  /* 0xffff0000a4277812 */ /* 0x000fe200078ec0ff */
[----:B------:R-:W-:Y:S01]  /*5010*/  IMAD.U32 R163, R163, 0x10000, RZ ;  /* 0x00010000a3a37824 */ /* 0x000fe200078e00ff */
[----:B------:R-:W-:Y:S01]  /*5020*/  LOP3.LUT R36, R36, 0xffff0000, RZ, 0xc0, !PT ;  /* 0xffff000024247812 */ /* 0x000fe200078ec0ff */
[----:B------:R-:W-:Y:S01]  /*5030*/  FFMA.FTZ R66, R66, R71, R67 ;  /* 0x0000004742427223 */ /* 0x000fe20000010043 */
[C---:B------:R-:W-:Y:S01]  /*5040*/  FMUL.FTZ R67, R56.reuse, R57 ;  /* 0x0000003938437220 */ /* 0x040fe20000410000 */
[----:B------:R-:W-:Y:S01]  /*5050*/  FMUL.FTZ R68, R56, R39 ;  /* 0x0000002738447220 */ /* 0x000fe20000410000 */
[----:B------:R-:W-:Y:S01]  /*5060*/  F2FP.BF16.F32.PACK_AB R72, R73, R72 ;  /* 0x000000484948723e */ /* 0x000fe200000010ff */
[C---:B------:R-:W-:Y:S01]  /*5070*/  FMUL.FTZ R56, R36.reuse, R165 ;  /* 0x000000a524387220 */ /* 0x040fe20000410000 */
[----:B------:R-:W-:Y:S01]  /*5080*/  FMUL.FTZ R36, R36, R163 ;  /* 0x000000a324247220 */ /* 0x000fe20000410000 */
[C---:B------:R-:W-:Y:S01]  /*5090*/  FFMA.FTZ R67, R38.reuse, R39, -R67 ;  /* 0x0000002726437223 */ /* 0x040fe20000010843 */
[----:B------:R-:W-:Y:S01]  /*50a0*/  FFMA.FTZ R68, R38, R57, R68 ;  /* 0x0000003926447223 */ /* 0x000fe20000010044 */
[C---:B------:R-:W-:Y:S01]  /*50b0*/  FFMA.FTZ R56, R37.reuse, R163, -R56 ;  /* 0x000000a325387223 */ /* 0x040fe20000010838 */
[----:B------:R-:W-:Y:S01]  /*50c0*/  FFMA.FTZ R37, R37, R165, R36 ;  /* 0x000000a525257223 */ /* 0x000fe20000010024 */
[----:B------:R-:W-:-:S02]  /*50d0*/  F2FP.BF16.F32.PACK_AB R38, R66, R75 ;  /* 0x0000004b4226723e */ /* 0x000fc400000010ff */
[----:B------:R-:W-:Y:S02]  /*50e0*/  F2FP.BF16.F32.PACK_AB R39, R68, R67 ;  /* 0x000000434427723e */ /* 0x000fe400000010ff */
[----:B------:R-:W-:Y:S01]  /*50f0*/  F2FP.BF16.F32.PACK_AB R36, R37, R56 ;  /* 0x000000382524723e */ /* 0x000fe200000010ff */
[----:B------:R-:W-:-:S07]  /*5100*/  IMAD.MOV.U32 R37, RZ, RZ, R72 ;  /* 0x000000ffff257224 */ /* 0x000fce00078e0048 */
.L_x_695:
[----:B------:R-:W-:Y:S05]  /*5110*/  BSYNC B3 ;  /* 0x0000000000037941 */ /* 0x000fea0003800000 */
.L_x_694:
[----:B------:R-:W-:Y:S02]  /*5120*/  ULDC.64 UR4, c[0x0][0x208] ;  /* 0x0000820000047ab9 */ /* 0x000fe40000000a00 */
[----:B--2---:R1:W-:Y:S03]  /*5130*/  STG.E.128 desc[UR4][R50.64+0x100], R36 ;  /* 0x0001002432007986 */ /* 0x0043e6000c101d04 */
.L_x_693:
[----:B------:R-:W-:Y:S05]  /*5140*/  BSYNC B2 ;  /* 0x0000000000027941 */ /* 0x000fea0003800000 */
.L_x_692:
[----:B------:R-:W-:-:S13]  /*5150*/  ISETP.NE.AND P3, PT, R8, RZ, PT ;  /* 0x000000ff0800720c */ /* 0x000fda0003f65270 */
[----:B------:R-:W-:Y:S05]  /*5160*/  @!P3 BRA `(.L_x_683) ;  /* 0x0000000000d4b947 */ /* 0x000fea0003800000 */
[----:B-1234-:R1:W2:Y:S01]  /*5170*/  LDS.128 R36, [R4+0x2cc00] ;  /* 0x02cc000004247984 */ /* 0x01e2a20000000c00 */
[----:B------:R-:W-:Y:S01]  /*5180*/  ISETP.GE.AND P3, PT, R216, R115, PT ;  /* 0x00000073d800720c */ /* 0x000fe20003f66270 */
[----:B------:R-:W-:-:S12]  /*5190*/  BSSY B2, `(.L_x_696) ;  /* 0x0000030000027945 */ /* 0x000fd80003800000 */
[----:B-1----:R-:W-:Y:S05]  /*51a0*/  @P3 BRA `(.L_x_697) ;  /* 0x0000000000b83947 */ /* 0x002fea0003800000 */
[----:B------:R-:W-:Y:S01]  /*51b0*/  SHF.R.U64 R64, R64, 0x10, R65 ;  /* 0x0000001040407819 */ /* 0x000fe20000001241 */
[----:B--2---:R-:W-:Y:S01]  /*51c0*/  IMAD.U32 R56, R38, 0x10000, RZ ;  /* 0x0001000026387824 */ /* 0x004fe200078e00ff */
[----:B------:R-:W-:Y:S01]  /*51d0*/  SHF.R.U64 R69, R62, 0x10, R63 ;  /* 0x000000103e457819 */ /* 0x000fe2000000123f */
[----:B------:R-:W-:Y:S01]  /*51e0*/  IMAD.U32 R62, R39, 0x10000, RZ ;  /* 0x00010000273e7824 */ /* 0x000fe200078e00ff */
[----:B------:R-:W-:Y:S02]  /*51f0*/  SHF.R.U32.HI R65, RZ, 0x10, R65 ;  /* 0x00000010ff417819 */ /* 0x000fe40000011641 */
[----:B------:R-:W-:Y:S02]  /*5200*/  SHF.R.U32.HI R67, RZ, 0x10, R63 ;  /* 0x00000010ff437819 */ /* 0x000fe4000001163f */
[----:B------:R-:W-:Y:S02]  /*5210*/  PRMT R161, R161, 0x5410, R64 ;  /* 0x00005410a1a17816 */ /* 0x000fe40000000040 */
[----:B------:R-:W-:-:S02]  /*5220*/  PRMT R160, R160, 0x5410, R69 ;  /* 0x00005410a0a07816 */ /* 0x000fc40000000045 */
[----:B------:R-:W-:Y:S02]  /*5230*/  LOP3.LUT R63, R39, 0xffff0000, RZ, 0xc0, !PT ;  /* 0xffff0000273f7812 */ /* 0x000fe400078ec0ff */
[----:B------:R-:W-:Y:S02]  /*5240*/  PRMT R162, R162, 0x5410, R65 ;  /* 0x00005410a2a27816 */ /* 0x000fe40000000041 */
[----:B------:R-:W-:Y:S02]  /*5250*/  PRMT R158, R158, 0x5410, R67 ;  /* 0x000054109e9e7816 */ /* 0x000fe40000000043 */
[----:B------:R-:W-:Y:S01]  /*5260*/  LOP3.LUT R39, R37, 0xffff0000, RZ, 0xc0, !PT ;  /* 0xffff000025277812 */ /* 0x000fe200078ec0ff */
[----:B------:R-:W-:Y:S01]  /*5270*/  IMAD.U32 R67, R162, 0x10000, RZ ;  /* 0x00010000a2437824 */ /* 0x000fe200078e00ff */
[C---:B------:R-:W-:Y:S01]  /*5280*/  LOP3.LUT R66, R161.reuse, 0xffff0000, RZ, 0xc0, !PT ;  /* 0xffff0000a1427812 */ /* 0x040fe200078ec0ff */
[----:B------:R-:W-:Y:S01]  /*5290*/  IMAD.U32 R65, R158, 0x10000, RZ ;  /* 0x000100009e417824 */ /* 0x000fe200078e00ff */
[----:B------:R-:W-:Y:S01]  /*52a0*/  LOP3.LUT R64, R160, 0xffff0000, RZ, 0xc0, !PT ;  /* 0xffff0000a0407812 */ /* 0x000fe200078ec0ff */
[----:B------:R-:W-:Y:S01]  /*52b0*/  IMAD.U32 R161, R161, 0x10000, RZ ;  /* 0x00010000a1a17824 */ /* 0x000fe200078e00ff */
[----:B------:R-:W-:Y:S01]  /*52c0*/  LOP3.LUT R57, R38, 0xffff0000, RZ, 0xc0, !PT ;  /* 0xffff000026397812 */ /* 0x000fe200078ec0ff */
[----:B------:R-:W-:-:S02]  /*52d0*/  IMAD.U32 R38, R37, 0x10000, RZ ;  /* 0x0001000025267824 */ /* 0x000fc400078e00ff */
[C---:B------:R-:W-:Y:S01]  /*52e0*/  FMUL.FTZ R69, R39.reuse, R66 ;  /* 0x0000004227457220 */ /* 0x040fe20000410000 */
[C---:B------:R-:W-:Y:S02]  /*52f0*/  IMAD.U32 R37, R36.reuse, 0x10000, RZ ;  /* 0x0001000024257824 */ /* 0x040fe400078e00ff */
[-C--:B------:R-:W-:Y:S01]  /*5300*/  FMUL.FTZ R39, R39, R64.reuse ;  /* 0x0000004027277220 */ /* 0x080fe20000410000 */
[----:B------:R-:W-:Y:S01]  /*5310*/  LOP3.LUT R36, R36, 0xffff0000, RZ, 0xc0, !PT ;  /* 0xffff000024247812 */ /* 0x000fe200078ec0ff */
[C---:B------:R-:W-:Y:S01]  /*5320*/  FMUL.FTZ R71, R57.reuse, R67 ;  /* 0x0000004339477220 */ /* 0x040fe20000410000 */
[----:B------:R-:W-:Y:S01]  /*5330*/  LOP3.LUT R162, R162, 0xffff0000, RZ, 0xc0, !PT ;  /* 0xffff0000a2a27812 */ /* 0x000fe200078ec0ff */
[----:B------:R-:W-:Y:S01]  /*5340*/  IMAD.U32 R160, R160, 0x10000, RZ ;  /* 0x00010000a0a07824 */ /* 0x000fe200078e00ff */
[----:B------:R-:W-:Y:S01]  /*5350*/  LOP3.LUT R158, R158, 0xffff0000, RZ, 0xc0, !PT ;  /* 0xffff00009e9e7812 */ /* 0x000fe200078ec0ff */
[----:B------:R-:W-:Y:S01]  /*5360*/  FMUL.FTZ R57, R57, R65 ;  /* 0x0000004139397220 */ /* 0x000fe20000410000 */
[C---:B------:R-:W-:Y:S01]  /*5370*/  FFMA.FTZ R69, R38.reuse, R64, -R69 ;  /* 0x0000004026457223 */ /* 0x040fe20000010845 */
[----:B------:R-:W-:Y:S01]  /*5380*/  FFMA.FTZ R66, R38, R66, R39 ;  /* 0x0000004226427223 */ /* 0x000fe20000010027 */
[----:B------:R-:W-:Y:S01]  /*5390*/  FMUL.FTZ R38, R36, R161 ;  /* 0x000000a124267220 */ /* 0x000fe20000410000 */
[----:B------:R-:W-:Y:S01]  /*53a0*/  FFMA.FTZ R71, R56, R65, -R71 ;  /* 0x0000004138477223 */ /* 0x000fe20000010847 */
[C---:B------:R-:W-:Y:S01]  /*53b0*/  FMUL.FTZ R39, R63.reuse, R162 ;  /* 0x000000a23f277220 */ /* 0x040fe20000410000 */
[----:B------:R-:W-:Y:S01]  /*53c0*/  FMUL.FTZ R36, R36, R160 ;  /* 0x000000a024247220 */ /* 0x000fe20000410000 */
[----:B------:R-:W-:Y:S01]  /*53d0*/  FFMA.FTZ R56, R56, R67, R57 ;  /* 0x0000004338387223 */ /* 0x000fe20000010039 */
[----:B------:R-:W-:Y:S01]  /*53e0*/  FMUL.FTZ R63, R63, R158 ;  /* 0x0000009e3f3f7220 */ /* 0x000fe20000410000 */
        /* <DEDUP_REMOVED lines=8> */
[----:B------:R-:W-:Y:S02]  /*5470*/  F2FP.BF16.F32.PACK_AB R39, R62, R39 ;  /* 0x000000273e27723e */ /* 0x000fe400000010ff */
[----:B------:R-:W-:-:S07]  /*5480*/  MOV R38, R56 ;  /* 0x0000003800267202 */ /* 0x000fce0000000f00 */
.L_x_697:
[----:B------:R-:W-:Y:S05]  /*5490*/  BSYNC B2 ;  /* 0x0000000000027941 */ /* 0x000fea0003800000 */
.L_x_696:
[----:B------:R-:W-:Y:S02]  /*54a0*/  ULDC.64 UR4, c[0x0][0x208] ;  /* 0x0000820000047ab9 */ /* 0x000fe40000000a00 */
[----:B--2---:R1:W-:Y:S03]  /*54b0*/  STG.E.128 desc[UR4][R50.64+0x180], R36 ;  /* 0x0001802432007986 */ /* 0x0043e6000c101d04 */
.L_x_683:
[----:B------:R-:W-:Y:S05]  /*54c0*/  BSYNC B1 ;  /* 0x0000000000017941 */ /* 0x000fea0003800000 */
.L_x_682:
        /* <DEDUP_REMOVED lines=10> */
[----:B------:R-:W-:Y:S01]  /*5570*/  SHF.R.U32.HI R58, RZ, 0x10, R59 ;  /* 0x00000010ff3a7819 */ /* 0x000fe2000001163b */
[----:B------:R-:W-:Y:S01]  /*5580*/  IMAD.U32 R50, R38, 0x10000, RZ ;  /* 0x0001000026327824 */ /* 0x000fe200078e00ff */
[--C-:B------:R-:W-:Y:S02]  /*5590*/  SHF.R.U64 R59, R60, 0x10, R61.reuse ;  /* 0x000000103c3b7819 */ /* 0x100fe4000000123d */
[----:B------:R-:W-:Y:S02]  /*55a0*/  SHF.R.U32.HI R60, RZ, 0x10, R61 ;  /* 0x00000010ff3c7819 */ /* 0x000fe4000001163d */
[----:B------:R-:W-:Y:S02]  /*55b0*/  PRMT R169, R169, 0x5410, R58 ;  /* 0x00005410a9a97816 */ /* 0x000fe4000000003a */
[----:B------:R-:W-:-:S02]  /*55c0*/  PRMT R175, R175, 0x5410, R60 ;  /* 0x00005410afaf7816 */ /* 0x000fc4000000003c */
[----:B------:R-:W-:Y:S01]  /*55d0*/  PRMT R174, R174, 0x5410, R59 ;  /* 0x00005410aeae7816 */ /* 0x000fe2000000003b */
[----:B------:R-:W-:Y:S01]  /*55e0*/  IMAD.U32 R59, R169, 0x10000, RZ ;  /* 0x00010000a93b7824 */ /* 0x000fe200078e00ff */
[----:B------:R-:W-:Y:S01]  /*55f0*/  LOP3.LUT R51, R38, 0xffff0000, RZ, 0xc0, !PT ;  /* 0xffff000026337812 */ /* 0x000fe200078ec0ff */
[----:B------:R-:W-:Y:S01]  /*5600*/  IMAD.U32 R61, R175, 0x10000, RZ ;  /* 0x00010000af3d7824 */ /* 0x000fe200078e00ff */
[----:B------:R-:W-:Y:S01]  /*5610*/  LOP3.LUT R57, R39, 0xffff0000, RZ, 0xc0, !PT ;  /* 0xffff000027397812 */ /* 0x000fe200078ec0ff */
[----:B------:R-:W-:Y:S01]  /*5620*/  IMAD.U32 R38, R37, 0x10000, RZ ;  /* 0x0001000025267824 */ /* 0x000fe200078e00ff */
[----:B------:R-:W-:Y:S01]  /*5630*/  PRMT R155, R155, 0x5410, R62 ;  /* 0x000054109b9b7816 */ /* 0x000fe2000000003e */
[----:B------:R-:W-:Y:S01]  /*5640*/  FMUL.FTZ R65, R51, R61 ;  /* 0x0000003d33417220 */ /* 0x000fe20000410000 */
[----:B------:R-:W-:Y:S01]  /*5650*/  LOP3.LUT R39, R37, 0xffff0000, RZ, 0xc0, !PT ;  /* 0xffff000025277812 */ /* 0x000fe200078ec0ff */
[-C--:B------:R-:W-:Y:S01]  /*5660*/  FMUL.FTZ R51, R51, R59.reuse ;  /* 0x0000003b33337220 */ /* 0x080fe20000410000 */
[----:B------:R-:W-:Y:S01]  /*5670*/  LOP3.LUT R60, R174, 0xffff0000, RZ, 0xc0, !PT ;  /* 0xffff0000ae3c7812 */ /* 0x000fe200078ec0ff */
[----:B------:R-:W-:Y:S01]  /*5680*/  IMAD.U32 R37, R36, 0x10000, RZ ;  /* 0x0001000024257824 */ /* 0x000fe200078e00ff */
[----:B------:R-:W-:Y:S01]  /*5690*/  LOP3.LUT R58, R155, 0xffff0000, RZ, 0xc0, !PT ;  /* 0xffff00009b3a7812 */ /* 0x000fe200078ec0ff */
[----:B------:R-:W-:Y:S01]  /*56a0*/  FFMA.FTZ R65, R50, R59, -R65 ;  /* 0x0000003b32417223 */ /* 0x000fe20000010841 */
[----:B------:R-:W-:Y:S01]  /*56b0*/  LOP3.LUT R175, R175, 0xffff0000, RZ, 0xc0, !PT ;  /* 0xffff0000afaf7812 */ /* 0x000fe200078ec0ff */
[----:B------:R-:W-:Y:S01]  /*56c0*/  FMUL.FTZ R63, R39, R60 ;  /* 0x0000003c273f7220 */ /* 0x000fe20000410000 */
[----:B------:R-:W-:Y:S01]  /*56d0*/  LOP3.LUT R169, R169, 0xffff0000, RZ, 0xc0, !PT ;  /* 0xffff0000a9a97812 */ /* 0x000fe200078ec0ff */
[-C--:B------:R-:W-:Y:S01]  /*56e0*/  FMUL.FTZ R39, R39, R58.reuse ;  /* 0x0000003a27277220 */ /* 0x080fe20000410000 */
[----:B------:R-:W-:Y:S01]  /*56f0*/  LOP3.LUT R36, R36, 0xffff0000, RZ, 0xc0, !PT ;  /* 0xffff000024247812 */ /* 0x000fe200078ec0ff */
[----:B------:R-:W-:Y:S01]  /*5700*/  FFMA.FTZ R63, R38, R58, -R63 ;  /* 0x0000003a263f7223 */ /* 0x000fe2000001083f */
[----:B------:R-:W-:Y:S01]  /*5710*/  FFMA.FTZ R50, R50, R61, R51 ;  /* 0x0000003d32327223 */ /* 0x000fe20000010033 */
[----:B------:R-:W-:-:S02]  /*5720*/  IMAD.U32 R174, R174, 0x10000, RZ ;  /* 0x00010000aeae7824 */ /* 0x000fc400078e00ff */
[----:B------:R-:W-:Y:S01]  /*5730*/  FMUL.FTZ R51, R57, R175 ;  /* 0x000000af39337220 */ /* 0x000fe20000410000 */
[----:B------:R-:W-:Y:S02]  /*5740*/  IMAD.U32 R155, R155, 0x10000, RZ ;  /* 0x000100009b9b7824 */ /* 0x000fe400078e00ff */
[----:B------:R-:W-:Y:S01]  /*5750*/  FMUL.FTZ R58, R57, R169 ;  /* 0x000000a9393a7220 */ /* 0x000fe20000410000 */
[----:B------:R-:W-:Y:S01]  /*5760*/  FFMA.FTZ R60, R38, R60, R39 ;  /* 0x0000003c263c7223 */ /* 0x000fe20000010027 */
[CC--:B------:R-:W-:Y:S01]  /*5770*/  FMUL.FTZ R38, R36.reuse, R174.reuse ;  /* 0x000000ae24267220 */ /* 0x0c0fe20000410000 */
        /* <DEDUP_REMOVED lines=8> */
[----:B------:R-:W-:Y:S01]  /*5800*/  IMAD.MOV.U32 R38, RZ, RZ, R50 ;  /* 0x000000ffff267224 */ /* 0x000fe200078e0032 */
[----:B------:R-:W-:Y:S01]  /*5810*/  F2FP.BF16.F32.PACK_AB R37, R60, R63 ;  /* 0x0000003f3c25723e */ /* 0x000fe200000010ff */
[----:B------:R-:W-:-:S07]  /*5820*/  IMAD.MOV.U32 R39, RZ, RZ, R51 ;  /* 0x000000ffff277224 */ /* 0x000fce00078e0033 */
.L_x_702:
[----:B------:R-:W-:Y:S05]  /*5830*/  BSYNC B2 ;  /* 0x0000000000027941 */ /* 0x000fea0003800000 */
.L_x_701:
[----:B------:R-:W-:Y:S02]  /*5840*/  ULDC.64 UR4, c[0x0][0x208] ;  /* 0x0000820000047ab9 */ /* 0x000fe40000000a00 */
[----:B--2---:R1:W-:Y:S03]  /*5850*/  STG.E.128 desc[UR4][R48.64], R36 ;  /* 0x0000002430007986 */ /* 0x0043e6000c101d04 */
.L_x_700:
[----:B------:R-:W-:Y:S05]  /*5860*/  BSYNC B1 ;  /* 0x0000000000017941 */ /* 0x000fea0003800000 */
.L_x_699:
[----:B------:R-:W-:Y:S01]  /*5870*/  ISETP.NE.AND P3, PT, R10, RZ, PT ;  /* 0x000000ff0a00720c */ /* 0x000fe20003f65270 */
[----:B------:R-:W-:-:S12]  /*5880*/  BSSY B1, `(.L_x_703) ;  /* 0x0000037000017945 */ /* 0x000fd80003800000 */
        /* <DEDUP_REMOVED lines=13> */
[----:B------:R-:W-:Y:S02]  /*5960*/  PRMT R173, R173, 0x5410, R54 ;  /* 0x00005410adad7816 */ /* 0x000fe40000000036 */
[----:B------:R-:W-:Y:S02]  /*5970*/  LOP3.LUT R53, R39, 0xffff0000, RZ, 0xc0, !PT ;  /* 0xffff000027357812 */ /* 0x000fe400078ec0ff */
[----:B------:R-:W-:Y:S01]  /*5980*/  PRMT R145, R145, 0x5410, R58 ;  /* 0x0000541091917816 */ /* 0x000fe2000000003a */
[----:B------:R-:W-:Y:S01]  /*5990*/  IMAD.U32 R57, R173, 0x10000, RZ ;  /* 0x00010000ad397824 */ /* 0x000fe200078e00ff */
[----:B------:R-:W-:Y:S02]  /*59a0*/  LOP3.LUT R39, R37, 0xffff0000, RZ, 0xc0, !PT ;  /* 0xffff000025277812 */ /* 0x000fe400078ec0ff */
[----:B------:R-:W-:Y:S01]  /*59b0*/  LOP3.LUT R56, R171, 0xffff0000, RZ, 0xc0, !PT ;  /* 0xffff0000ab387812 */ /* 0x000fe200078ec0ff */
        /* <DEDUP_REMOVED lines=10> */
[-C--:B------:R-:W-:Y:S01]  /*5a60*/  FMUL.FTZ R51, R51, R55.reuse ;  /* 0x0000003733337220 */ /* 0x080fe20000410000 */
[----:B------:R-:W-:Y:S01]  /*5a70*/  LOP3.LUT R173, R173, 0xffff0000, RZ, 0xc0, !PT ;  /* 0xffff0000adad7812 */ /* 0x000fe200078ec0ff */
[----:B------:R-:W-:Y:S01]  /*5a80*/  IMAD.U32 R139, R139, 0x10000, RZ ;  /* 0x000100008b8b7824 */ /* 0x000fe200078e00ff */
[----:B------:R-:W-:Y:S01]  /*5a90*/  LOP3.LUT R145, R145, 0xffff0000, RZ, 0xc0, !PT ;  /* 0xffff000091917812 */ /* 0x000fe200078ec0ff */
[C---:B------:R-:W-:Y:S01]  /*5aa0*/  FFMA.FTZ R59, R38.reuse, R54, -R59 ;  /* 0x00000036263b7223 */ /* 0x040fe2000001083b */
[----:B------:R-:W-:Y:S01]  /*5ab0*/  FFMA.FTZ R56, R38, R56, R39 ;  /* 0x0000003826387223 */ /* 0x000fe20000010027 */
[----:B------:R-:W-:Y:S01]  /*5ac0*/  FFMA.FTZ R61, R50, R55, -R61 ;  /* 0x00000037323d7223 */ /* 0x000fe2000001083d */
[----:B------:R-:W-:Y:S01]  /*5ad0*/  FMUL.FTZ R38, R36, R171 ;  /* 0x000000ab24267220 */ /* 0x000fe20000410000 */
[----:B------:R-:W-:Y:S01]  /*5ae0*/  FFMA.FTZ R50, R50, R57, R51 ;  /* 0x0000003932327223 */ /* 0x000fe20000010033 */
[----:B------:R-:W-:Y:S01]  /*5af0*/  FMUL.FTZ R36, R36, R139 ;  /* 0x0000008b24247220 */ /* 0x000fe20000410000 */
        /* <DEDUP_REMOVED lines=12> */
.L_x_706:
[----:B------:R-:W-:Y:S05]  /*5bc0*/  BSYNC B2 ;  /* 0x0000000000027941 */ /* 0x000fea0003800000 */
.L_x_705:
[----:B------:R-:W-:Y:S02]  /*5bd0*/  ULDC.64 UR4, c[0x0][0x208] ;  /* 0x0000820000047ab9 */ /* 0x000fe40000000a00 */
[----:B--2---:R1:W-:Y:S03]  /*5be0*/  STG.E.128 desc[UR4][R48.64+0x80], R36 ;  /* 0x0000802430007986 */ /* 0x0043e6000c101d04 */
.L_x_704:
[----:B------:R-:W-:Y:S05]  /*5bf0*/  BSYNC B1 ;  /* 0x0000000000017941 */ /* 0x000fea0003800000 */
.L_x_703:
[----:B------:R-:W-:Y:S01]  /*5c00*/  ISETP.NE.AND P3, PT, R9, RZ, PT ;  /* 0x000000ff0900720c */ /* 0x000fe20003f65270 */
[----:B------:R-:W-:-:S12]  /*5c10*/  BSSY B1, `(.L_x_707) ;  /* 0x0000037000017945 */ /* 0x000fd80003800000 */
[----:B------:R-:W-:Y:S05]  /*5c20*/  @!P3 BRA `(.L_x_708) ;  /* 0x0000000000d4b947 */ /* 0x000fea0003800000 */
[----:B-1234-:R1:W2:Y:S01]  /*5c30*/  LDS.128 R36, [R4+0x2b400] ;  /* 0x02b4000004247984 */ /* 0x01e2a20000000c00 */
[----:B------:R-:W-:Y:S01]  /*5c40*/  ISETP.GE.AND P3, PT, R214, R115, PT ;  /* 0x00000073d600720c */ /* 0x000fe20003f66270 */
[----:B------:R-:W-:-:S12]  /*5c50*/  BSSY B2, `(.L_x_709) ;  /* 0x0000030000027945 */ /* 0x000fd80003800000 */
[----:B-1----:R-:W-:Y:S05]  /*5c60*/  @P3 BRA `(.L_x_710) ;  /* 0x0000000000b83947 */ /* 0x002fea0003800000 */
[----:B------:R-:W-:Y:S02]  /*5c70*/  SHF.R.U32.HI R50, RZ, 0x10, R45 ;  /* 0x00000010ff327819 */ /* 0x000fe4000001162d */
[----:B------:R-:W-:Y:S02]  /*5c80*/  SHF.R.U32.HI R52, RZ, 0x10, R47 ;  /* 0x00000010ff347819 */ /* 0x000fe4000001162f */
[----:B------:R-:W-:Y:S01]  /*5c90*/  SHF.R.U64 R51, R44, 0x10, R45 ;  /* 0x000000102c337819 */ /* 0x000fe2000000122d */
[----:B--2---:R-:W-:Y:S01]  /*5ca0*/  IMAD.U32 R44, R38, 0x10000, RZ ;  /* 0x00010000262c7824 */ /* 0x004fe200078e00ff */
[----:B------:R-:W-:Y:S01]  /*5cb0*/  SHF.R.U64 R53, R46, 0x10, R47 ;  /* 0x000000102e357819 */ /* 0x000fe2000000122f */
[----:B------:R-:W-:Y:S01]  /*5cc0*/  IMAD.U32 R46, R39, 0x10000, RZ ;  /* 0x00010000272e7824 */ /* 0x000fe200078e00ff */
[----:B------:R-:W-:Y:S02]  /*5cd0*/  PRMT R137, R137, 0x5410, R50 ;  /* 0x0000541089897816 */ /* 0x000fe40000000032 */
[----:B------:R-:W-:-:S02]  /*5ce0*/  PRMT R135, R135, 0x5410, R52 ;  /* 0x0000541087877816 */ /* 0x000fc40000000034 */
[----:B------:R-:W-:Y:S02]  /*5cf0*/  PRMT R136, R136, 0x5410, R51 ;  /* 0x0000541088887816 */ /* 0x000fe40000000033 */
[----:B------:R-:W-:Y:S01]  /*5d00*/  LOP3.LUT R45, R38, 0xffff0000, RZ, 0xc0, !PT ;  /* 0xffff0000262d7812 */ /* 0x000fe200078ec0ff */
[----:B------:R-:W-:Y:S01]  /*5d10*/  IMAD.U32 R51, R135, 0x10000, RZ ;  /* 0x0001000087337824 */ /* 0x000fe200078e00ff */
[----:B------:R-:W-:Y:S01]  /*5d20*/  LOP3.LUT R47, R39, 0xffff0000, RZ, 0xc0, !PT ;  /* 0xffff0000272f7812 */ /* 0x000fe200078ec0ff */
[----:B------:R-:W-:Y:S01]  /*5d30*/  IMAD.U32 R38, R37, 0x10000, RZ ;  /* 0x0001000025267824 */ /* 0x000fe200078e00ff */
[----:B------:R-:W-:Y:S01]  /*5d40*/  PRMT R134, R134, 0x5410, R53 ;  /* 0x0000541086867816 */ /* 0x000fe20000000035 */
[----:B------:R-:W-:Y:S01]  /*5d50*/  IMAD.U32 R53, R137, 0x10000, RZ ;  /* 0x0001000089357824 */ /* 0x000fe200078e00ff */
[----:B------:R-:W-:Y:S01]  /*5d60*/  LOP3.LUT R39, R37, 0xffff0000, RZ, 0xc0, !PT ;  /* 0xffff000025277812 */ /* 0x000fe200078ec0ff */
[----:B------:R-:W-:Y:S01]  /*5d70*/  IMAD.U32 R37, R36, 0x10000, RZ ;  /* 0x0001000024257824 */ /* 0x000fe200078e00ff */
[----:B------:R-:W-:Y:S01]  /*5d80*/  LOP3.LUT R52, R136, 0xffff0000, RZ, 0xc0, !PT ;  /* 0xffff000088347812 */ /* 0x000fe200078ec0ff */
[C---:B------:R-:W-:Y:S01]  /*5d90*/  FMUL.FTZ R57, R45.reuse, R53 ;  /* 0x000000352d397220 */ /* 0x040fe20000410000 */
[----:B------:R-:W-:Y:S01]  /*5da0*/  LOP3.LUT R50, R134, 0xffff0000, RZ, 0xc0, !PT ;  /* 0xffff000086327812 */ /* 0x000fe200078ec0ff */
[-C--:B------:R-:W-:Y:S01]  /*5db0*/  FMUL.FTZ R45, R45, R51.reuse ;  /* 0x000000332d2d7220 */ /* 0x080fe20000410000 */
[----:B------:R-:W-:Y:S01]  /*5dc0*/  LOP3.LUT R137, R137, 0xffff0000, RZ, 0xc0, !PT ;  /* 0xffff000089897812 */ /* 0x000fe200078ec0ff */
[----:B------:R-:W-:Y:S01]  /*5dd0*/  FMUL.FTZ R55, R39, R52 ;  /* 0x0000003427377220 */ /* 0x000fe20000410000 */
[----:B------:R-:W-:Y:S01]  /*5de0*/  LOP3.LUT R135, R135, 0xffff0000, RZ, 0xc0, !PT ;  /* 0xffff000087877812 */ /* 0x000fe200078ec0ff */
[----:B------:R-:W-:Y:S01]  /*5df0*/  FFMA.FTZ R57, R44, R51, -R57 ;  /* 0x000000332c397223 */ /* 0x000fe20000010839 */
[-C--:B------:R-:W-:Y:S01]  /*5e00*/  FMUL.FTZ R39, R39, R50.reuse ;  /* 0x0000003227277220 */ /* 0x080fe20000410000 */
[----:B------:R-:W-:Y:S01]  /*5e10*/  LOP3.LUT R36, R36, 0xffff0000, RZ, 0xc0, !PT ;  /* 0xffff000024247812 */ /* 0x000fe200078ec0ff */
[----:B------:R-:W-:Y:S01]  /*5e20*/  FFMA.FTZ R55, R38, R50, -R55 ;  /* 0x0000003226377223 */ /* 0x000fe20000010837 */
[----:B------:R-:W-:Y:S01]  /*5e30*/  FFMA.FTZ R44, R44, R53, R45 ;  /* 0x000000352c2c7223 */ /* 0x000fe2000001002d */
[----:B------:R-:W-:-:S02]  /*5e40*/  IMAD.U32 R136, R136, 0x10000, RZ ;  /* 0x0001000088887824 */ /* 0x000fc400078e00ff */
[C---:B------:R-:W-:Y:S01]  /*5e50*/  FMUL.FTZ R45, R47.reuse, R137 ;  /* 0x000000892f2d7220 */ /* 0x040fe20000410000 */
[----:B------:R-:W-:Y:S02]  /*5e60*/  IMAD.U32 R134, R134, 0x10000, RZ ;  /* 0x0001000086867824 */ /* 0x000fe400078e00ff */
[-C--:B------:R-:W-:Y:S01]  /*5e70*/  FMUL.FTZ R50, R47, R135.reuse ;  /* 0x000000872f327220 */ /* 0x080fe20000410000 */
[----:B------:R-:W-:Y:S01]  /*5e80*/  FFMA.FTZ R52, R38, R52, R39 ;  /* 0x0000003426347223 */ /* 0x000fe20000010027 */
[C---:B------:R-:W-:Y:S01]  /*5e90*/  FMUL.FTZ R38, R36.reuse, R136 ;  /* 0x0000008824267220 */ /* 0x040fe20000410000 */
[-C--:B------:R-:W-:Y:S01]  /*5ea0*/  FMUL.FTZ R39, R36, R134.reuse ;  /* 0x0000008624277220 */ /* 0x080fe20000410000 */
        /* <DEDUP_REMOVED lines=10> */
.L_x_710:
[----:B------:R-:W-:Y:S05]  /*5f50*/  BSYNC B2 ;  /* 0x0000000000027941 */ /* 0x000fea0003800000 */
.L_x_709:
[----:B------:R-:W-:Y:S02]  /*5f60*/  ULDC.64 UR4, c[0x0][0x208] ;  /* 0x0000820000047ab9 */ /* 0x000fe40000000a00 */
[----:B--2---:R1:W-:Y:S03]  /*5f70*/  STG.E.128 desc[UR4][R48.64+0x100], R36 ;  /* 0x0001002430007986 */ /* 0x0043e6000c101d04 */
.L_x_708:
[----:B------:R-:W-:Y:S05]  /*5f80*/  BSYNC B1 ;  /* 0x0000000000017941 */ /* 0x000fea0003800000 */
.L_x_707:
[----:B------:R-:W-:-:S13]  /*5f90*/  ISETP.NE.AND P3, PT, R8, RZ, PT ;  /* 0x000000ff0800720c */ /* 0x000fda0003f65270 */
        /* <DEDUP_REMOVED lines=51> */
.L_x_712:
[----:B------:R-:W-:Y:S05]  /*62d0*/  BSYNC B1 ;  /* 0x0000000000017941 */ /* 0x000fea0003800000 */
.L_x_711:
[----:B------:R-:W-:Y:S02]  /*62e0*/  ULDC.64 UR4, c[0x0][0x208] ;  /* 0x0000820000047ab9 */ /* 0x000fe40000000a00 */
[----:B--2---:R1:W-:Y:S01]  /*62f0*/  STG.E.128 desc[UR4][R48.64+0x180], R36 ;  /* 0x0001802430007986 */ /* 0x0043e2000c101d04 */
[----:B------:R-:W-:Y:S05]  /*6300*/  BRA `(.L_x_698) ;  /* 0x0000004000e47947 */ /* 0x000fea0003800000 */
.L_x_656:
        /* <DEDUP_REMOVED lines=14> */
[----:B------:R-:W-:Y:S01]  /*63f0*/  IADD3 R36, P4, R102, R84, RZ ;  /* 0x0000005466247210 */ /* 0x000fe20007f9e0ff */
[----:B------:R-:W-:Y:S01]  /*6400*/  ULDC.64 UR6, c[0x0][0x400] ;  /* 0x0001000000067ab9 */ /* 0x000fe20000000a00 */
[----:B------:R-:W-:Y:S01]  /*6410*/  LEA R52, P3, R38, UR4, 0x1 ;  /* 0x0000000426347c11 */ /* 0x000fe2000f8608ff */
[----:B------:R-:W-:Y:S01]  /*6420*/  IMAD.X R39, R0, 0x1, R15, P2 ;  /* 0x0000000100277824 */ /* 0x000fe200010e060f */
[----:B------:R-:W-:Y:S01]  /*6430*/  LEA R56, P2, R36, UR6, 0x1 ;  /* 0x0000000624387c11 */ /* 0x000fe2000f8408ff */
[----:B------:R-:W-:Y:S01]  /*6440*/  IMAD.X R37, R114, 0x1, R21, P4 ;  /* 0x0000000172257824 */ /* 0x000fe200020e0615 */
[----:B------:R-:W-:Y:S02]  /*6450*/  ISETP.GE.AND P4, PT, R213, R115, PT ;  /* 0x00000073d500720c */ /* 0x000fe40003f86270 */
[----:B------:R-:W-:-:S02]  /*6460*/  CS2R R42, SRZ ;  /* 0x00000000002a7805 */ /* 0x000fc4000001ff00 */
[----:B------:R-:W-:Y:S02]  /*6470*/  LEA.HI.X R53, R38, UR5, R39, 0x1, P3 ;  /* 0x0000000526357c11 */ /* 0x000fe400098f0c27 */
[----:B------:R-:W-:Y:S02]  /*6480*/  CS2R R40, SRZ ;  /* 0x0000000000287805 */ /* 0x000fe4000001ff00 */
[----:B------:R-:W-:Y:S02]  /*6490*/  ISETP.GE.AND P3, PT, R16, R115, PT ;  /* 0x000000731000720c */ /* 0x000fe40003f66270 */
[----:B------:R-:W-:Y:S02]  /*64a0*/  CS2R R38, SRZ ;  /* 0x0000000000267805 */ /* 0x000fe4000001ff00 */
[----:B------:R-:W-:Y:S02]  /*64b0*/  LEA.HI.X R57, R36, UR7, R37, 0x1, P2 ;  /* 0x0000000724397c11 */ /* 0x000fe400090f0c25 */
[----:B------:R-:W-:-:S02]  /*64c0*/  CS2R R36, SRZ ;  /* 0x0000000000247805 */ /* 0x000fc4000001ff00 */
[----:B------:R-:W-:Y:S02]  /*64d0*/  CS2R R50, SRZ ;  /* 0x0000000000327805 */ /* 0x000fe4000001ff00 */
[----:B------:R-:W-:Y:S02]  /*64e0*/  CS2R R48, SRZ ;  /* 0x0000000000307805 */ /* 0x000fe4000001ff00 */
[----:B------:R-:W-:Y:S02]  /*64f0*/  CS2R R46, SRZ ;  /* 0x00000000002e7805 */ /* 0x000fe4000001ff00 */
[----:B------:R-:W-:Y:S01]  /*6500*/  CS2R R44, SRZ ;  /* 0x00000000002c7805 */ /* 0x000fe2000001ff00 */
[----:B------:R-:W-:Y:S02]  /*6510*/  ULDC.64 UR8, c[0x0][0x208] ;  /* 0x0000820000087ab9 */ /* 0x000fe40000000a00 */
[----:B------:R0:W5:Y:S04]  /*6520*/  @!P4 LDG.E.128 R36, desc[UR8][R52.64+0x80] ;  /* 0x000080083424c981 */ /* 0x000168000c1e1d00 */
[----:B------:R0:W5:Y:S04]  /*6530*/  @!P3 LDG.E.128 R40, desc[UR8][R52.64] ;  /* 0x000000083428b981 */ /* 0x000168000c1e1d00 */
[----:B------:R0:W5:Y:S04]  /*6540*/  @!P3 LDG.E.128 R48, desc[UR8][R56.64] ;  /* 0x000000083830b981 */ /* 0x000168000c1e1d00 */
[----:B------:R0:W5:Y:S02]  /*6550*/  @!P4 LDG.E.128 R44, desc[UR8][R56.64+0x80] ;  /* 0x00008008382cc981 */ /* 0x000164000c1e1d00 */
.L_x_714:
[----:B------:R-:W-:Y:S05]  /*6560*/  BSYNC B1 ;  /* 0x0000000000017941 */ /* 0x000fea0003800000 */
.L_x_713:
        /* <DEDUP_REMOVED lines=23> */
[----:B------:R-:W-:-:S02]  /*66e0*/  CS2R R62, SRZ ;  /* 0x00000000003e7805 */ /* 0x000fc4000001ff00 */
[----:B------:R-:W-:Y:S02]  /*66f0*/  CS2R R60, SRZ ;  /* 0x00000000003c7805 */ /* 0x000fe4000001ff00 */
[----:B------:R-:W-:Y:S01]  /*6700*/  PRMT R176, R52, 0x5410, R53 ;  /* 0x0000541034b07816 */ /* 0x000fe20000000035 */
[----:B------:R-:W-:Y:S01]  /*6710*/  IMAD.MOV.U32 R52, RZ, RZ, R45 ;  /* 0x000000ffff347224 */ /* 0x000fe200078e002d */
[----:B------:R-:W-:Y:S01]  /*6720*/  PRMT R177, R56, 0x7610, R177 ;  /* 0x0000761038b17816 */ /* 0x000fe200000000b1 */
[----:B------:R-:W-:Y:S01]  /*6730*/  IMAD.MOV.U32 R53, RZ, RZ, R50 ;  /* 0x000000ffff357224 */ /* 0x000fe200078e0032 */
[----:B------:R-:W-:Y:S01]  /*6740*/  CS2R R66, SRZ ;  /* 0x0000000000427805 */ /* 0x000fe2000001ff00 */
        /* <DEDUP_REMOVED lines=20> */
[----:B------:R-:W-:Y:S02]  /*6890*/  CS2R R64, SRZ ;  /* 0x0000000000407805 */ /* 0x000fe4000001ff00 */
[----:B------:R-:W-:Y:S02]  /*68a0*/  CS2R R62, SRZ ;  /* 0x00000000003e7805 */ /* 0x000fe4000001ff00 */
[----:B------:R-:W-:Y:S02]  /*68b0*/  IADD3.X R53, R21, R114, R34, P2, P4 ;  /* 0x0000007215357210 */ /* 0x000fe400017e8422 */
[----:B------:R-:W-:Y:S02]  /*68c0*/  CS2R R60, SRZ ;  /* 0x00000000003c7805 */ /* 0x000fe4000001ff00 */
[----:B------:R-:W-:Y:S01]  /*68d0*/  LEA R68, P4, R54, UR4, 0x1 ;  /* 0x0000000436447c11 */ /* 0x000fe2000f8808ff */
[----:B------:R-:W-:Y:S01]  /*68e0*/  ULDC.64 UR8, c[0x0][0x208] ;  /* 0x0000820000087ab9 */ /* 0x000fe20000000a00 */
[----:B------:R-:W-:-:S02]  /*68f0*/  LEA R70, P2, R52, UR6, 0x1 ;  /* 0x0000000634467c11 */ /* 0x000fc4000f8408ff */
[----:B------:R-:W-:Y:S02]  /*6900*/  LEA.HI.X R69, R54, UR5, R55, 0x1, P4 ;  /* 0x0000000536457c11 */ /* 0x000fe4000a0f0c37 */
[----:B------:R-:W-:Y:S02]  /*6910*/  CS2R R54, SRZ ;  /* 0x0000000000367805 */ /* 0x000fe4000001ff00 */
[----:B------:R-:W-:Y:S02]  /*6920*/  LEA.HI.X R71, R52, UR7, R53, 0x1, P2 ;  /* 0x0000000734477c11 */ /* 0x000fe400090f0c35 */
[----:B------:R-:W-:Y:S02]  /*6930*/  CS2R R52, SRZ ;  /* 0x0000000000347805 */ /* 0x000fe4000001ff00 */
[-C--:B------:R-:W-:Y:S02]  /*6940*/  ISETP.GE.AND P4, PT, R16, R115.reuse, PT ;  /* 0x000000731000720c */ /* 0x080fe40003f86270 */
[----:B------:R-:W-:-:S11]  /*6950*/  ISETP.GE.AND P2, PT, R213, R115, PT ;  /* 0x00000073d500720c */ /* 0x000fd60003f46270 */
[----:B------:R0:W5:Y:S04]  /*6960*/  @!P4 LDG.E.128 R56, desc[UR8][R68.64] ;  /* 0x000000084438c981 */ /* 0x000168000c1e1d00 */
[----:B------:R0:W5:Y:S04]  /*6970*/  @!P2 LDG.E.128 R52, desc[UR8][R68.64+0x80] ;  /* 0x000080084434a981 */ /* 0x000168000c1e1d00 */
[----:B------:R0:W5:Y:S04]  /*6980*/  @!P4 LDG.E.128 R64, desc[UR8][R70.64] ;  /* 0x000000084640c981 */ /* 0x000168000c1e1d00 */
[----:B------:R0:W5:Y:S02]  /*6990*/  @!P2 LDG.E.128 R60, desc[UR8][R70.64+0x80] ;  /* 0x00008008463ca981 */ /* 0x000164000c1e1d00 */
.L_x_716:
[----:B------:R-:W-:Y:S05]  /*69a0*/  BSYNC B1 ;  /* 0x0000000000017941 */ /* 0x000fea0003800000 */
.L_x_715:
[----:B------:R-:W-:Y:S01]  /*69b0*/  ISETP.GE.AND P4, PT, R237, R3, PT ;  /* 0x00000003ed00720c */ /* 0x000fe20003f86270 */
[----:B------:R-:W-:Y:S01]  /*69c0*/  BSSY B1, `(.L_x_717) ;  /* 0x000001f000017945 */ /* 0x000fe20003800000 */
[----:B0-----:R-:W-:Y:S02]  /*69d0*/  CS2R R70, SRZ ;  /* 0x0000000000467805 */ /* 0x001fe4000001ff00 */
        /* <DEDUP_REMOVED lines=11> */
[----:B------:R-:W-:Y:S01]  /*6a90*/  ULDC.64 UR8, c[0x0][0x208] ;  /* 0x0000820000087ab9 */ /* 0x000fe20000000a00 */
[----:B------:R-:W-:Y:S02]  /*6aa0*/  IADD3.X R71, R15, R29, R0, P2, P6 ;  /* 0x0000001d0f477210 */ /* 0x000fe400017ec400 */
[----:B------:R-:W-:-:S04]  /*6ab0*/  IADD3 R0, P2, P6, R102, R31, R84 ;  /* 0x0000001f66007210 */ /* 0x000fc80007e5e054 */
[----:B------:R-:W-:Y:S02]  /*6ac0*/  IADD3.X R69, R21, R33, R114, P2, P6 ;  /* 0x0000002115457210 */ /* 0x000fe400017ec472 */
[----:B------:R-:W-:-:S04]  /*6ad0*/  LEA R84, P2, R86, UR4, 0x1 ;  /* 0x0000000456547c11 */ /* 0x000fc8000f8408ff */
[----:B------:R-:W-:Y:S02]  /*6ae0*/  LEA.HI.X R85, R86, UR5, R71, 0x1, P2 ;  /* 0x0000000556557c11 */ /* 0x000fe400090f0c47 */
[----:B------:R-:W-:-:S04]  /*6af0*/  LEA R86, P2, R0, UR6, 0x1 ;  /* 0x0000000600567c11 */ /* 0x000fc8000f8408ff */
[----:B------:R-:W-:Y:S02]  /*6b00*/  LEA.HI.X R87, R0, UR7, R69, 0x1, P2 ;  /* 0x0000000700577c11 */ /* 0x000fe400090f0c45 */
[----:B------:R-:W-:Y:S02]  /*6b10*/  ISETP.GE.AND P2, PT, R16, R115, PT ;  /* 0x000000731000720c */ /* 0x000fe40003f46270 */
[----:B------:R-:W-:Y:S02]  /*6b20*/  CS2R R70, SRZ ;  /* 0x0000000000467805 */ /* 0x000fe4000001ff00 */
[----:B------:R-:W-:Y:S02]  /*6b30*/  CS2R R68, SRZ ;  /* 0x0000000000447805 */ /* 0x000fe4000001ff00 */
[----:B------:R-:W-:Y:S02]  /*6b40*/  CS2R R78, SRZ ;  /* 0x00000000004e7805 */ /* 0x000fe4000001ff00 */
[----:B------:R-:W-:-:S05]  /*6b50*/  CS2R R76, SRZ ;  /* 0x00000000004c7805 */ /* 0x000fca000001ff00 */
[----:B------:R0:W5:Y:S04]  /*6b60*/  @!P2 LDG.E.128 R72, desc[UR8][R84.64] ;  /* 0x000000085448a981 */ /* 0x000168000c1e1d00 */
[----:B------:R0:W5:Y:S01]  /*6b70*/  @!P2 LDG.E.128 R80, desc[UR8][R86.64] ;  /* 0x000000085650a981 */ /* 0x000162000c1e1d00 */
[----:B------:R-:W-:-:S13]  /*6b80*/  ISETP.GE.AND P2, PT, R213, R115, PT ;  /* 0x00000073d500720c */ /* 0x000fda0003f46270 */
[----:B------:R0:W5:Y:S04]  /*6b90*/  @!P2 LDG.E.128 R68, desc[UR8][R84.64+0x80] ;  /* 0x000080085444a981 */ /* 0x000168000c1e1d00 */
[----:B------:R0:W5:Y:S02]  /*6ba0*/  @!P2 LDG.E.128 R76, desc[UR8][R86.64+0x80] ;  /* 0x00008008564ca981 */ /* 0x000164000c1e1d00 */
.L_x_718:
[----:B------:R-:W-:Y:S05]  /*6bb0*/  BSYNC B1 ;  /* 0x0000000000017941 */ /* 0x000fea0003800000 */
.L_x_717:
[----:B-----5:R-:W-:Y:S01]  /*6bc0*/  IMAD.MOV.U32 R0, RZ, RZ, R54 ;  /* 0x000000ffff007224 */ /* 0x020fe200078e0036 */
[----:B0-----:R-:W-:Y:S01]  /*6bd0*/  MOV R86, R53 ;  /* 0x0000003500567202 */ /* 0x001fe20000000f00 */
[----:B------:R-:W-:Y:S01]  /*6be0*/  IMAD.MOV.U32 R84, RZ, RZ, R55 ;  /* 0x000000ffff547224 */ /* 0x000fe200078e0037 */
[----:B------:R-:W-:Y:S01]  /*6bf0*/  ISETP.NE.AND P2, PT, R220, 0x3, PT ;  /* 0x00000003dc00780c */ /* 0x000fe20003f45270 */
[----:B------:R-:W-:-:S03]  /*6c00*/  IMAD.MOV.U32 R85, RZ, RZ, R52 ;  /* 0x000000ffff557224 */ /* 0x000fc600078e0034 */
[----:B------:R-:W-:Y:S01]  /*6c10*/  PRMT R168, R0, 0x5410, R84 ;  /* 0x0000541000a87816 */ /* 0x000fe20000000054 */
[----:B------:R-:W-:Y:S01]  /*6c20*/  IMAD.MOV.U32 R0, RZ, RZ, R58 ;  /* 0x000000ffff007224 */ /* 0x000fe200078e003a */
[----:B------:R-:W-:Y:S01]  /*6c30*/  PRMT R169, R85, 0x5410, R86 ;  /* 0x0000541055a97816 */ /* 0x000fe20000000056 */
[----:B------:R-:W-:Y:S02]  /*6c40*/  IMAD.MOV.U32 R84, RZ, RZ, R59 ;  /* 0x000000ffff547224 */ /* 0x000fe400078e003b */
[----:B------:R-:W-:Y:S02]  /*6c50*/  IMAD.MOV.U32 R85, RZ, RZ, R56 ;  /* 0x000000ffff557224 */ /* 0x000fe400078e0038 */
[----:B------:R-:W-:Y:S01]  /*6c60*/  IMAD.MOV.U32 R86, RZ, RZ, R57 ;  /* 0x000000ffff567224 */ /* 0x000fe200078e0039 */
[----:B------:R-:W-:Y:S01]  /*6c70*/  PRMT R172, R84, 0x7610, R172 ;  /* 0x0000761054ac7816 */ /* 0x000fe200000000ac */
[----:B------:R-:W-:Y:S01]  /*6c80*/  IMAD.MOV.U32 R84, RZ, RZ, R63 ;  /* 0x000000ffff547224 */ /* 0x000fe200078e003f */
[----:B------:R-:W-:Y:S01]  /*6c90*/  PRMT R174, R85, 0x5410, R0 ;  /* 0x0000541055ae7816 */ /* 0x000fe20000000000 */
[----:B------:R-:W-:Y:S01]  /*6ca0*/  IMAD.MOV.U32 R0, RZ, RZ, R62 ;  /* 0x000000ffff007224 */ /* 0x000fe200078e003e */
[----:B------:R-:W-:Y:S01]  /*6cb0*/  PRMT R175, R86, 0x7610, R175 ;  /* 0x0000761056af7816 */ /* 0x000fe200000000af */
[----:B------:R-:W-:-:S02]  /*6cc0*/  IMAD.MOV.U32 R85, RZ, RZ, R60 ;  /* 0x000000ffff557224 */ /* 0x000fc400078e003c */
[----:B------:R-:W-:Y:S01]  /*6cd0*/  IMAD.MOV.U32 R86, RZ, RZ, R61 ;  /* 0x000000ffff567224 */ /* 0x000fe200078e003d */
[----:B------:R-:W-:Y:S01]  /*6ce0*/  PRMT R170, R0, 0x5410, R84 ;  /* 0x0000541000aa7816 */ /* 0x000fe20000000054 */
[----:B------:R-:W-:Y:S02]  /*6cf0*/  IMAD.MOV.U32 R84, RZ, RZ, R64 ;  /* 0x000000ffff547224 */ /* 0x000fe400078e0040 */
[----:B------:R-:W-:Y:S01]  /*6d00*/  IMAD.MOV.U32 R0, RZ, RZ, R65 ;  /* 0x000000ffff007224 */ /* 0x000fe200078e0041 */
[----:B------:R-:W-:Y:S01]  /*6d10*/  PRMT R171, R85, 0x5410, R86 ;  /* 0x0000541055ab7816 */ /* 0x000fe20000000056 */
[----:B------:R-:W-:Y:S01]  /*6d20*/  IMAD.MOV.U32 R86, RZ, RZ, R66 ;  /* 0x000000ffff567224 */ /* 0x000fe200078e0042 */
[----:B------:R-:W-:Y:S01]  /*6d30*/  PRMT R175, R175, 0x5410, R84 ;  /* 0x00005410afaf7816 */ /* 0x000fe20000000054 */
[----:B------:R-:W-:Y:S02]  /*6d40*/  IMAD.MOV.U32 R85, RZ, RZ, R67 ;  /* 0x000000ffff557224 */ /* 0x000fe400078e0043 */
[----:B------:R-:W-:Y:S01]  /*6d50*/  IMAD.MOV.U32 R84, RZ, RZ, R68 ;  /* 0x000000ffff547224 */ /* 0x000fe200078e0044 */
[----:B------:R-:W-:Y:S01]  /*6d60*/  PRMT R172, R172, 0x5410, R86 ;  /* 0x00005410acac7816 */ /* 0x000fe20000000056 */
[----:B------:R-:W-:Y:S01]  /*6d70*/  IMAD.MOV.U32 R86, RZ, RZ, R70 ;  /* 0x000000ffff567224 */ /* 0x000fe200078e0046 */
[----:B------:R-:W-:Y:S01]  /*6d80*/  PRMT R173, R85, 0x5410, R0 ;  /* 0x0000541055ad7816 */ /* 0x000fe20000000000 */
[----:B------:R-:W-:-:S02]  /*6d90*/  IMAD.MOV.U32 R85, RZ, RZ, R71 ;  /* 0x000000ffff557224 */ /* 0x000fc400078e0047 */
        /* <DEDUP_REMOVED lines=8> */
[----:B------:R-:W-:Y:S02]  /*6e20*/  IMAD.MOV.U32 R86, RZ, RZ, R78 ;  /* 0x000000ffff567224 */ /* 0x000fe400078e004e */
        /* <DEDUP_REMOVED lines=8> */
[----:B------:R-:W-:Y:S02]  /*6eb0*/  IMAD.MOV.U32 R84, RZ, RZ, R80 ;  /* 0x000000ffff547224 */ /* 0x000fe400078e0050 */
[----:B------:R-:W-:Y:S01]  /*6ec0*/  IMAD.MOV.U32 R0, RZ, RZ, R81 ;  /* 0x000000ffff007224 */ /* 0x000fe200078e0051 */
[----:B------:R-:W-:-:S04]  /*6ed0*/  PRMT R156, R86, 0x5410, R85 ;  /* 0x00005410569c7816 */ /* 0x000fc80000000055 */
[----:B------:R-:W-:Y:S01]  /*6ee0*/  PRMT R167, R84, 0x5410, R0 ;  /* 0x0000541054a77816 */ /* 0x000fe20000000000 */
[----:B------:R-:W-:Y:S06]  /*6ef0*/  @!P2 BRA `(.L_x_719) ;  /* 0x000000000004a947 */ /* 0x000fec0003800000 */
[----:B------:R-:W-:Y:S01]  /*6f00*/  BPT.TRAP 0x1 ;  /* 0x000000040000795c */ /* 0x000fe20000300000 */
.L_x_719:
[----:B------:R-:W-:Y:S01]  /*6f10*/  IMAD R0, R19, 0x8, R18 ;  /* 0x0000000813007824 */ /* 0x000fe200078e0212 */
[----:B------:R-:W-:Y:S01]  /*6f20*/  SHF.L.U32 R114, R217, 0x1f, RZ ;  /* 0x0000001fd9727819 */ /* 0x000fe200000006ff */
[----:B------:R-:W0:Y:S01]  /*6f30*/  LDC R145, c[0x0][0x2f4] ;  /* 0x0000bd00ff917b82 */ /* 0x000e220000000800 */
[----:B------:R-:W-:Y:S02]  /*6f40*/  BSSY B1, `(.L_x_720) ;  /* 0x0000004000017945 */ /* 0x000fe40003800000 */
[----:B------:R-:W1:Y:S05]  /*6f50*/  SYNCS.PHASECHK.TRANS64.TRYWAIT P6, [R0+URZ+0x38890], R114 ;  /* 0x03889072000075a7 */ /* 0x000e6a00080c017f */
[----:B------:R-:W2:Y:S01]  /*6f60*/  LDC.64 R122, c[0x0][0x300] ;  /* 0x0000c000ff7a7b82 */ /* 0x000ea20000000a00 */
[----:B-1----:R-:W-:Y:S05]  /*6f70*/  @!P6 BRA `(.L_x_721) ;  /* 0x000002200044e947 */ /* 0x002fea0003800000 */
.L_x_1049:
[----:B------:R-:W-:Y:S05]  /*6f80*/  BSYNC B1 ;  /* 0x0000000000017941 */ /* 0x000fea0003800000 */
.L_x_720:
[----:B------:R-:W-:Y:S01]  /*6f90*/  BSSY B1, `(.L_x_722) ;  /* 0x0000119000017945 */ /* 0x000fe20003800000 */
[----:B0-----:R-:W-:Y:S02]  /*6fa0*/  IMAD.IADD R148, R145, 0x1, -R118 ;  /* 0x0000000191947824 */ /* 0x001fe400078e0a76 */
[----:B------:R-:W-:Y:S01]  /*6fb0*/  IMAD.MOV.U32 R125, RZ, RZ, R88 ;  /* 0x000000ffff7d7224 */ /* 0x000fe200078e0058 */
[----:B------:R-:W-:Y:S06]  /*6fc0*/  @P5 BRA `(.L_x_723) ;  /* 0x0000001000545947 */ /* 0x000fec0003800000 */
[----:B------:R-:W-:Y:S01]  /*6fd0*/  ISETP.NE.AND P5, PT, R26, RZ, PT ;  /* 0x000000ff1a00720c */ /* 0x000fe20003fa5270 */
[-C--:B--2---:R-:W-:Y:S01]  /*6fe0*/  IMAD.WIDE.U32 R134, R212, R122.reuse, R124 ;  /* 0x0000007ad4867225 */ /* 0x084fe200078e007c */
[----:B------:R-:W-:Y:S01]  /*6ff0*/  SHF.R.S32.HI R84, RZ, 0x1f, R212 ;  /* 0x0000001fff547819 */ /* 0x000fe200000114d4 */
[----:B------:R-:W-:Y:S04]  /*7000*/  BSSY B2, `(.L_x_724) ;  /* 0x000008b000027945 */ /* 0x000fe80003800000 */
[----:B------:R-:W-:-:S04]  /*7010*/  IMAD R84, R84, R122, RZ ;  /* 0x0000007a54547224 */ /* 0x000fc800078e02ff */
[----:B------:R-:W-:-:S04]  /*7020*/  IMAD R84, R212, R123, R84 ;  /* 0x0000007bd4547224 */ /* 0x000fc800078e0254 */
[----:B------:R-:W-:Y:S01]  /*7030*/  IMAD.IADD R157, R84, 0x1, R135 ;  /* 0x00000001549d7824 */ /* 0x000fe200078e0287 */
[----:B------:R-:W-:Y:S06]  /*7040*/  @!P5 BRA `(.L_x_725) ;  /* 0x000000080018d947 */ /* 0x000fec0003800000 */
[----:B------:R-:W-:Y:S01]  /*7050*/  SEL R84, R118, R148, !P0 ;  /* 0x0000009476547207 */ /* 0x000fe20004000000 */
[----:B------:R-:W-:Y:S01]  /*7060*/  IMAD.SHL.U32 R91, R212, 0x40, RZ ;  /* 0x00000040d45b7824 */ /* 0x000fe200078e00ff */
[----:B------:R-:W-:Y:S01]  /*7070*/  IADD3 R88, P5, P6, R96, R134, R13 ;  /* 0x0000008660587210 */ /* 0x000fe20007ebe00d */
[----:B------:R-:W-:Y:S01]  /*7080*/  BSSY B3, `(.L_x_726) ;  /* 0x000007f000037945 */ /* 0x000fe20003800000 */
[----:B------:R-:W-:Y:S02]  /*7090*/  SHF.R.S32.HI R85, RZ, 0x1f, R84 ;  /* 0x0000001fff557819 */ /* 0x000fe40000011454 */
[----:B------:R-:W-:Y:S02]  /*70a0*/  IADD3.X R89, R92, R157, R7, P5, P6 ;  /* 0x0000009d5c597210 */ /* 0x000fe40002fec407 */
[----:B------:R-:W-:Y:S02]  /*70b0*/  LEA.HI R84, R85, R84, RZ, 0x4 ;  /* 0x0000005455547211 */ /* 0x000fe400078f20ff */
[----:B------:R-:W-:-:S02]  /*70c0*/  P2R R90, PR, RZ, 0x2 ;  /* 0x00000002ff5a7803 */ /* 0x000fc40000000000 */
[----:B------:R-:W-:-:S05]  /*70d0*/  LEA.HI.SX32 R84, R84, R14, 0x1c ;  /* 0x0000000e54547211 */ /* 0x000fca00078fe2ff */
[----:B------:R-:W-:-:S05]  /*70e0*/  IMAD.SHL.U32 R85, R84, 0x8, RZ ;  /* 0x0000000854557824 */ /* 0x000fca00078e00ff */
[----:B------:R-:W-:-:S13]  /*70f0*/  ISETP.GE.AND P5, PT, R85, R145, PT ;  /* 0x000000915500720c */ /* 0x000fda0003fa6270 */
[--C-:B------:R-:W-:Y:S02]  /*7100*/  @!P5 SHF.R.S32.HI R87, RZ, 0x1f, R85.reuse ;  /* 0x0000001fff57d819 */ /* 0x100fe40000011455 */
[----:B------:R-:W-:Y:S02]  /*7110*/  @!P5 IADD3 R86, P1, P6, R96, R134, R85 ;  /* 0x000000866056d210 */ /* 0x000fe40007e3e055 */
[----:B------:R-:W-:Y:S02]  /*7120*/  LOP3.LUT R85, R85, 0x38, RZ, 0xc0, !PT ;  /* 0x0000003855557812 */ /* 0x000fe400078ec0ff */
[----:B------:R-:W-:Y:S02]  /*7130*/  @!P5 IADD3.X R87, R92, R157, R87, P1, P6 ;  /* 0x0000009d5c57d210 */ /* 0x000fe40000fec457 */
[----:B------:R-:W-:Y:S02]  /*7140*/  LEA R136, P6, R88, R116, 0x1 ;  /* 0x0000007458887211 */ /* 0x000fe400078c08ff */
[----:B------:R-:W-:-:S02]  /*7150*/  LOP3.LUT R85, R85, 0x1c0, R91, 0xf8, !PT ;  /* 0x000001c055557812 */ /* 0x000fc400078ef85b */
[----:B------:R-:W-:Y:S02]  /*7160*/  LEA.HI.X R137, R88, R117, R89, 0x1, P6 ;  /* 0x0000007558897211 */ /* 0x000fe400030f0c59 */
[C---:B------:R-:W-:Y:S02]  /*7170*/  @!P5 LEA R138, P6, R86.reuse, R116, 0x1 ;  /* 0x00000074568ad211 */ /* 0x040fe400078c08ff */
[----:B------:R-:W-:Y:S02]  /*7180*/  LOP3.LUT R85, R85, R229, RZ, 0x3c, !PT ;  /* 0x000000e555557212 */ /* 0x000fe400078e3cff */
[----:B------:R-:W-:Y:S02]  /*7190*/  @!P5 LEA.HI.X R139, R86, R117, R87, 0x1, P6 ;  /* 0x00000075568bd211 */ /* 0x000fe400030f0c57 */
[----:B------:R-:W-:Y:S02]  /*71a0*/  SHF.R.S32.HI R86, RZ, 0x1f, R84 ;  /* 0x0000001fff567819 */ /* 0x000fe40000011454 */
[----:B------:R-:W-:-:S02]  /*71b0*/  ISETP.NE.AND P1, PT, R90, RZ, PT ;  /* 0x000000ff5a00720c */ /* 0x000fc40003f25270 */
[----:B------:R-:W-:Y:S01]  /*71c0*/  LEA.HI R86, R86, R84, RZ, 0x3 ;  /* 0x0000005456567211 */ /* 0x000fe200078f18ff */
[----:B------:R-:W-:Y:S01]  /*71d0*/  IMAD R84, R19, 0x5000, R143 ;  /* 0x0000500013547824 */ /* 0x000fe200078e028f */
[----:B------:R-:W-:Y:S02]  /*71e0*/  ISETP.GE.AND P6, PT, R16, R115, PT ;  /* 0x000000731000720c */ /* 0x000fe40003fc6270 */
[----:B------:R-:W-:Y:S01]  /*71f0*/  SHF.R.S32.HI R86, RZ, 0x3, R86 ;  /* 0x00000003ff567819 */ /* 0x000fe20000011456 */
[----:B------:R-:W-:-:S04]  /*7200*/  IMAD R84, R84, 0x2, R18 ;  /* 0x0000000254547824 */ /* 0x000fc800078e0212 */
[----:B------:R-:W-:-:S04]  /*7210*/  IMAD R86, R86, 0x1400, R228 ;  /* 0x0000140056567824 */ /* 0x000fc800078e02e4 */
[----:B------:R-:W-:-:S04]  /*7220*/  IMAD.IADD R85, R86, 0x1, R85 ;  /* 0x0000000156557824 */ /* 0x000fc800078e0255 */
[----:B------:R-:W-:Y:S02]  /*7230*/  IMAD R88, R19, 0x5000, R85 ;  /* 0x0000500013587824 */ /* 0x000fe400078e0255 */
[----:B------:R-:W0:Y:S02]  /*7240*/  LDS.128 R84, [R84+0x24400] ;  /* 0x0244000054547984 */ /* 0x000e240000000c00 */
[----:B------:R-:W-:-:S06]  /*7250*/  IMAD R88, R88, 0x2, R18 ;  /* 0x0000000258587824 */ /* 0x000fcc00078e0212 */
[----:B------:R-:W2:Y:S01]  /*7260*/  LDS.128 R88, [R88+0x24400] ;  /* 0x0244000058587984 */ /* 0x000ea20000000c00 */
[----:B------:R-:W-:Y:S05]  /*7270*/  @P6 BRA `(.L_x_727) ;  /* 0x00000004007c6947 */ /* 0x000fea0003800000 */
[----:B------:R-:W-:Y:S01]  /*7280*/  SHF.R.U32.HI R158, RZ, 0x10, R49 ;  /* 0x00000010ff9e7819 */ /* 0x000fe20000011631 */
[----:B--2---:R-:W-:Y:S01]  /*7290*/  IMAD.U32 R163, R89, 0x10000, RZ ;  /* 0x0001000059a37824 */ /* 0x004fe200078e00ff */
[----:B------:R-:W-:Y:S02]  /*72a0*/  SHF.R.U32.HI R159, RZ, 0x10, R41 ;  /* 0x00000010ff9f7819 */ /* 0x000fe40000011629 */
[C---:B------:R-:W-:Y:S02]  /*72b0*/  PRMT R158, R160.reuse, 0x5432, R158 ;  /* 0x00005432a09e7816 */ /* 0x040fe4000000009e */
[----:B------:R-:W-:Y:S01]  /*72c0*/  PRMT R159, R160, 0x5410, R159 ;  /* 0x00005410a09f7816 */ /* 0x000fe2000000009f */
[----:B0-----:R-:W-:Y:S01]  /*72d0*/  IMAD.U32 R160, R85, 0x10000, RZ ;  /* 0x0001000055a07824 */ /* 0x001fe200078e00ff */
[----:B------:R-:W-:Y:S01]  /*72e0*/  LOP3.LUT R89, R89, 0xffff0000, RZ, 0xc0, !PT ;  /* 0xffff000059597812 */ /* 0x000fe200078ec0ff */
[----:B------:R-:W-:Y:S01]  /*72f0*/  IMAD.U32 R162, R158, 0x10000, RZ ;  /* 0x000100009ea27824 */ /* 0x000fe200078e00ff */
[----:B------:R-:W-:Y:S01]  /*7300*/  LOP3.LUT R85, R85, 0xffff0000, RZ, 0xc0, !PT ;  /* 0xffff000055557812 */ /* 0x000fe200078ec0ff */
[----:B------:R-:W-:Y:S01]  /*7310*/  IMAD.U32 R161, R159, 0x10000, RZ ;  /* 0x000100009fa17824 */ /* 0x000fe200078e00ff */
[----:B------:R-:W-:Y:S01]  /*7320*/  SHF.R.U64 R41, R40, 0x10, R41 ;  /* 0x0000001028297819 */ /* 0x000fe20000001229 */
[----:B------:R-:W-:Y:S01]  /*7330*/  FMUL.FTZ R164, R163, R162 ;  /* 0x000000a2a3a47220 */ /* 0x000fe20000410000 */
[----:B------:R-:W-:Y:S01]  /*7340*/  LOP3.LUT R40, R87, 0xffff0000, RZ, 0xc0, !PT ;  /* 0xffff000057287812 */ /* 0x000fe200078ec0ff */
[-C--:B------:R-:W-:Y:S01]  /*7350*/  FMUL.FTZ R163, R163, R161.reuse ;  /* 0x000000a1a3a37220 */ /* 0x080fe20000410000 */
[----:B------:R-:W-:Y:S01]  /*7360*/  SHF.R.U64 R42, R42, 0x10, R43 ;  /* 0x000000102a2a7819 */ /* 0x000fe2000000122b */
[----:B------:R-:W-:Y:S01]  /*7370*/  FFMA.FTZ R161, R160, R161, -R164 ;  /* 0x000000a1a0a17223 */ /* 0x000fe200000108a4 */
[----:B------:R-:W-:-:S02]  /*7380*/  IMAD.U32 R164, R91, 0x10000, RZ ;  /* 0x000100005ba47824 */ /* 0x000fc400078e00ff */
[----:B------:R-:W-:Y:S01]  /*7390*/  FFMA.FTZ R160, R160, R162, R163 ;  /* 0x000000a2a0a07223 */ /* 0x000fe200000100a3 */
[----:B------:R-:W-:Y:S02]  /*73a0*/  LOP3.LUT R162, R159, 0xffff0000, RZ, 0xc0, !PT ;  /* 0xffff00009fa27812 */ /* 0x000fe400078ec0ff */
[----:B------:R-:W-:Y:S02]  /*73b0*/  LOP3.LUT R159, R158, 0xffff0000, RZ, 0xc0, !PT ;  /* 0xffff00009e9f7812 */ /* 0x000fe400078ec0ff */
[----:B------:R-:W-:Y:S02]  /*73c0*/  SHF.R.U64 R50, R50, 0x10, R51 ;  /* 0x0000001032327819 */ /* 0x000fe40000001233 */
[----:B------:R-:W-:Y:S01]  /*73d0*/  PRMT R42, R184, 0x5432, R42 ;  /* 0x00005432b82a7816 */ /* 0x000fe2000000002a */
[C---:B------:R-:W-:Y:S01]  /*73e0*/  FMUL.FTZ R158, R89.reuse, R159 ;  /* 0x0000009f599e7220 */ /* 0x040fe20000410000 */
[----:B------:R-:W-:Y:S01]  /*73f0*/  FMUL.FTZ R89, R89, R162 ;  /* 0x000000a259597220 */ /* 0x000fe20000410000 */
[----:B------:R-:W-:-:S02]  /*7400*/  PRMT R50, R185, 0x5432, R50 ;  /* 0x00005432b9327816 */ /* 0x000fc40000000032 */
[C---:B------:R-:W-:Y:S01]  /*7410*/  FFMA.FTZ R158, R85.reuse, R162, -R158 ;  /* 0x000000a2559e7223 */ /* 0x040fe2000001089e */
[----:B------:R-:W-:Y:S01]  /*7420*/  FFMA.FTZ R85, R85, R159, R89 ;  /* 0x0000009f55557223 */ /* 0x000fe20000010059 */
[----:B------:R-:W-:Y:S01]  /*7430*/  SHF.R.U32.HI R89, RZ, 0x10, R51 ;  /* 0x00000010ff597819 */ /* 0x000fe20000011633 */
[----:B------:R-:W-:Y:S01]  /*7440*/  IMAD.U32 R162, R87, 0x10000, RZ ;  /* 0x0001000057a27824 */ /* 0x000fe200078e00ff */
[----:B------:R-:W-:Y:S01]  /*7450*/  SHF.R.U32.HI R159, RZ, 0x10, R43 ;  /* 0x00000010ff9f7819 */ /* 0x000fe2000001162b */
[----:B------:R-:W-:Y:S01]  /*7460*/  IMAD.U32 R51, R50, 0x10000, RZ ;  /* 0x0001000032337824 */ /* 0x000fe200078e00ff */
[----:B------:R-:W-:Y:S02]  /*7470*/  PRMT R89, R166, 0x5410, R89 ;  /* 0x00005410a6597816 */ /* 0x000fe40000000059 */
[----:B------:R-:W-:Y:S02]  /*7480*/  PRMT R159, R165, 0x5410, R159 ;  /* 0x00005410a59f7816 */ /* 0x000fe4000000009f */
[----:B------:R-:W-:Y:S01]  /*7490*/  LOP3.LUT R50, R50, 0xffff0000, RZ, 0xc0, !PT ;  /* 0xffff000032327812 */ /* 0x000fe200078ec0ff */
[C---:B------:R-:W-:Y:S01]  /*74a0*/  IMAD.U32 R163, R89.reuse, 0x10000, RZ ;  /* 0x0001000059a37824 */ /* 0x040fe200078e00ff */
[----:B------:R-:W-:Y:S01]  /*74b0*/  LOP3.LUT R89, R89, 0xffff0000, RZ, 0xc0, !PT ;  /* 0xffff000059597812 */ /* 0x000fe200078ec0ff */
[----:B------:R-:W-:Y:S01]  /*74c0*/  IMAD.U32 R165, R159, 0x10000, RZ ;  /* 0x000100009fa57824 */ /* 0x000fe200078e00ff */
[----:B------:R-:W-:Y:S01]  /*74d0*/  F2FP.BF16.F32.PACK_AB R158, R158, R161 ;  /* 0x000000a19e9e723e */ /* 0x000fe200000010ff */
[C---:B------:R-:W-:Y:S01]  /*74e0*/  FMUL.FTZ R166, R164.reuse, R163 ;  /* 0x000000a3a4a67220 */ /* 0x040fe20000410000 */
[----:B------:R-:W-:Y:S01]  /*74f0*/  F2FP.BF16.F32.PACK_AB R160, R85, R160 ;  /* 0x000000a055a0723e */ /* 0x000fe200000010ff */
[----:B------:R-:W-:-:S02]  /*7500*/  FMUL.FTZ R164, R164, R165 ;  /* 0x000000a5a4a47220 */ /* 0x000fc40000410000 */
[C---:B------:R-:W-:Y:S01]  /*7510*/  FFMA.FTZ R165, R162.reuse, R165, -R166 ;  /* 0x000000a5a2a57223 */ /* 0x040fe200000108a6 */
[----:B------:R-:W-:Y:S02]  /*7520*/  IMAD.MOV.U32 R85, RZ, RZ, R158 ;  /* 0x000000ffff557224 */ /* 0x000fe400078e009e */
[----:B------:R-:W-:Y:S01]  /*7530*/  FFMA.FTZ R164, R162, R163, R164 ;  /* 0x000000a3a2a47223 */ /* 0x000fe200000100a4 */
[----:B------:R-:W-:Y:S02]  /*7540*/  SHF.R.U64 R162, R48, 0x10, R49 ;  /* 0x0000001030a27819 */ /* 0x000fe40000001231 */
[----:B------:R-:W-:Y:S02]  /*7550*/  LOP3.LUT R49, R91, 0xffff0000, RZ, 0xc0, !PT ;  /* 0xffff00005b317812 */ /* 0x000fe400078ec0ff */
[----:B------:R-:W-:-:S03]  /*7560*/  LOP3.LUT R48, R159, 0xffff0000, RZ, 0xc0, !PT ;  /* 0xffff00009f307812 */ /* 0x000fc600078ec0ff */
[CC--:B------:R-:W-:Y:S02]  /*7570*/  FMUL.FTZ R87, R49.reuse, R89.reuse ;  /* 0x0000005931577220 */ /* 0x0c0fe40000410000 */
[-C--:B------:R-:W-:Y:S02]  /*7580*/  FMUL.FTZ R49, R49, R48.reuse ;  /* 0x0000003031317220 */ /* 0x080fe40000410000 */
[----:B------:R-:W-:Y:S01]  /*7590*/  FFMA.FTZ R48, R40, R48, -R87 ;  /* 0x0000003028307223 */ /* 0x000fe20000010857 */
[----:B------:R-:W-:Y:S02]  /*75a0*/  IMAD.U32 R87, R84, 0x10000, RZ ;  /* 0x0001000054577824 */ /* 0x000fe400078e00ff */
[----:B------:R-:W-:Y:S01]  /*75b0*/  FFMA.FTZ R40, R40, R89, R49 ;  /* 0x0000005928287223 */ /* 0x000fe20000010031 */
[----:B------:R-:W-:Y:S02]  /*75c0*/  PRMT R49, R182, 0x5410, R41 ;  /* 0x00005410b6317816 */ /* 0x000fe40000000029 */
[----:B------:R-:W-:Y:S01]  /*75d0*/  PRMT R41, R186, 0x5432, R162 ;  /* 0x00005432ba297816 */ /* 0x000fe200000000a2 */
[C---:B------:R-:W-:Y:S01]  /*75e0*/  IMAD.U32 R162, R88.reuse, 0x10000, RZ ;  /* 0x0001000058a27824 */ /* 0x040fe200078e00ff */
[----:B------:R-:W-:Y:S01]  /*75f0*/  LOP3.LUT R88, R88, 0xffff0000, RZ, 0xc0, !PT ;  /* 0xffff000058587812 */ /* 0x000fe200078ec0ff */
[----:B------:R-:W-:Y:S01]  /*7600*/  IMAD.U32 R91, R49, 0x10000, RZ ;  /* 0x00010000315b7824 */ /* 0x000fe200078e00ff */
[C---:B------:R-:W-:Y:S01]  /*7610*/  LOP3.LUT R43, R41.reuse, 0xffff0000, RZ, 0xc0, !PT ;  /* 0xffff0000292b7812 */ /* 0x040fe200078ec0ff */
[----:B------:R-:W-:Y:S01]  /*7620*/  IMAD.U32 R89, R41, 0x10000, RZ ;  /* 0x0001000029597824 */ /* 0x000fe200078e00ff */
[----:B------:R-:W-:-:S02]  /*7630*/  LOP3.LUT R41, R49, 0xffff0000, RZ, 0xc0, !PT ;  /* 0xffff000031297812 */ /* 0x000fc400078ec0ff */
[----:B------:R-:W-:Y:S01]  /*7640*/  LOP3.LUT R84, R84, 0xffff0000, RZ, 0xc0, !PT ;  /* 0xffff000054547812 */ /* 0x000fe200078ec0ff */
[----:B------:R-:W-:Y:S01]  /*7650*/  FMUL.FTZ R49, R88, R43 ;  /* 0x0000002b58317220 */ /* 0x000fe20000410000 */
[----:B------:R-:W-:Y:S01]  /*7660*/  FMUL.FTZ R159, R162, R89 ;  /* 0x00000059a29f7220 */ /* 0x000fe20000410000 */
[----:B------:R-:W-:Y:S01]  /*7670*/  FMUL.FTZ R88, R88, R41 ;  /* 0x0000002958587220 */ /* 0x000fe20000410000 */
[----:B------:R-:W-:Y:S01]  /*7680*/  FMUL.FTZ R162, R162, R91 ;  /* 0x0000005ba2a27220 */ /* 0x000fe20000410000 */
[C---:B------:R-:W-:Y:S01]  /*7690*/  FFMA.FTZ R41, R84.reuse, R41, -R49 ;  /* 0x0000002954297223 */ /* 0x040fe20000010831 */
[C---:B------:R-:W-:Y:S01]  /*76a0*/  FFMA.FTZ R159, R87.reuse, R91, -R159 ;  /* 0x0000005b579f7223 */ /* 0x040fe2000001089f */
[----:B------:R-:W-:Y:S01]  /*76b0*/  FFMA.FTZ R43, R84, R43, R88 ;  /* 0x0000002b542b7223 */ /* 0x000fe20000010058 */
[----:B------:R-:W-:Y:S02]  /*76c0*/  IMAD.U32 R88, R90, 0x10000, RZ ;  /* 0x000100005a587824 */ /* 0x000fe400078e00ff */
[----:B------:R-:W-:Y:S01]  /*76d0*/  FFMA.FTZ R162, R87, R89, R162 ;  /* 0x0000005957a27223 */ /* 0x000fe200000100a2 */
[----:B------:R-:W-:Y:S01]  /*76e0*/  IMAD.U32 R84, R42, 0x10000, RZ ;  /* 0x000100002a547824 */ /* 0x000fe200078e00ff */
[----:B------:R-:W-:Y:S01]  /*76f0*/  LOP3.LUT R90, R90, 0xffff0000, RZ, 0xc0, !PT ;  /* 0xffff00005a5a7812 */ /* 0x000fe200078ec0ff */
[----:B------:R-:W-:Y:S01]  /*7700*/  FMUL.FTZ R87, R88, R51 ;  /* 0x0000003358577220 */ /* 0x000fe20000410000 */
[----:B------:R-:W-:-:S02]  /*7710*/  IMAD.U32 R49, R86, 0x10000, RZ ;  /* 0x0001000056317824 */ /* 0x000fc400078e00ff */
[-C--:B------:R-:W-:Y:S01]  /*7720*/  FMUL.FTZ R88, R88, R84.reuse ;  /* 0x0000005458587220 */ /* 0x080fe20000410000 */
[----:B------:R-:W-:Y:S01]  /*7730*/  LOP3.LUT R42, R42, 0xffff0000, RZ, 0xc0, !PT ;  /* 0xffff00002a2a7812 */ /* 0x000fe200078ec0ff */
[----:B------:R-:W-:Y:S02]  /*7740*/  IMAD.MOV.U32 R89, RZ, RZ, R160 ;  /* 0x000000ffff597224 */ /* 0x000fe400078e00a0 */
[C---:B------:R-:W-:Y:S01]  /*7750*/  FFMA.FTZ R87, R49.reuse, R84, -R87 ;  /* 0x0000005431577223 */ /* 0x040fe20000010857 */
[----:B------:R-:W-:Y:S01]  /*7760*/  FFMA.FTZ R88, R49, R51, R88 ;  /* 0x0000003331587223 */ /* 0x000fe20000010058 */
[----:B------:R-:W-:Y:S01]  /*7770*/  LOP3.LUT R86, R86, 0xffff0000, RZ, 0xc0, !PT ;  /* 0xffff000056567812 */ /* 0x000fe200078ec0ff */
[C---:B------:R-:W-:Y:S01]  /*7780*/  FMUL.FTZ R49, R90.reuse, R50 ;  /* 0x000000325a317220 */ /* 0x040fe20000410000 */
[-C--:B------:R-:W-:Y:S01]  /*7790*/  FMUL.FTZ R90, R90, R42.reuse ;  /* 0x0000002a5a5a7220 */ /* 0x080fe20000410000 */
[----:B------:R-:W-:Y:S02]  /*77a0*/  F2FP.BF16.F32.PACK_AB R48, R48, R165 ;  /* 0x000000a53030723e */ /* 0x000fe400000010ff */
[C---:B------:R-:W-:Y:S01]  /*77b0*/  FFMA.FTZ R49, R86.reuse, R42, -R49 ;  /* 0x0000002a56317223 */ /* 0x040fe20000010831 */
[----:B------:R-:W-:Y:S01]  /*77c0*/  FFMA.FTZ R90, R86, R50, R90 ;  /* 0x00000032565a7223 */ /* 0x000fe2000001005a */
[----:B------:R-:W-:-:S02]  /*77d0*/  F2FP.BF16.F32.PACK_AB R40, R40, R164 ;  /* 0x000000a42828723e */ /* 0x000fc400000010ff */
[----:B------:R-:W-:Y:S02]  /*77e0*/  F2FP.BF16.F32.PACK_AB R41, R41, R159 ;  /* 0x0000009f2929723e */ /* 0x000fe400000010ff */
[----:B------:R-:W-:Y:S01]  /*77f0*/  F2FP.BF16.F32.PACK_AB R87, R49, R87 ;  /* 0x000000573157723e */ /* 0x000fe200000010ff */
[----:B------:R-:W-:Y:S01]  /*7800*/  IMAD.MOV.U32 R91, RZ, RZ, R40 ;  /* 0x000000ffff5b7224 */ /* 0x000fe200078e0028 */
[----:B------:R-:W-:Y:S01]  /*7810*/  F2FP.BF16.F32.PACK_AB R43, R43, R162 ;  /* 0x000000a22b2b723e */ /* 0x000fe200000010ff */
[----:B------:R-:W-:Y:S01]  /*7820*/  IMAD.MOV.U32 R84, RZ, RZ, R41 ;  /* 0x000000ffff547224 */ /* 0x000fe200078e0029 */
[----:B------:R-:W-:Y:S01]  /*7830*/  F2FP.BF16.F32.PACK_AB R90, R90, R88 ;  /* 0x000000585a5a723e */ /* 0x000fe200000010ff */
[----:B------:R-:W-:Y:S02]  /*7840*/  IMAD.MOV.U32 R86, RZ, RZ, R87 ;  /* 0x000000ffff567224 */ /* 0x000fe400078e0057 */
[----:B------:R-:W-:Y:S02]  /*7850*/  IMAD.MOV.U32 R88, RZ, RZ, R43 ;  /* 0x000000ffff587224 */ /* 0x000fe400078e002b */
[----:B------:R-:W-:-:S07]  /*7860*/  IMAD.MOV.U32 R87, RZ, RZ, R48 ;  /* 0x000000ffff577224 */ /* 0x000fce00078e0030 */
.L_x_727:
[----:B------:R-:W-:Y:S05]  /*7870*/  BSYNC B3 ;  /* 0x0000000000037941 */ /* 0x000fea0003800000 */
.L_x_726:
[----:B------:R-:W-:Y:S02]  /*7880*/  ULDC.64 UR4, c[0x0][0x208] ;  /* 0x0000820000047ab9 */ /* 0x000fe40000000a00 */
[----:B0-----:R0:W-:Y:S04]  /*7890*/  STG.E.128 desc[UR4][R136.64], R84 ;  /* 0x0000005488007986 */ /* 0x0011e8000c101d04 */
[----:B--2---:R0:W-:Y:S02]  /*78a0*/  @!P5 STG.E.128 desc[UR4][R138.64], R88 ;  /* 0x000000588a00d986 */ /* 0x0041e4000c101d04 */
.L_x_725:
[----:B------:R-:W-:Y:S05]  /*78b0*/  BSYNC B2 ;  /* 0x0000000000027941 */ /* 0x000fea0003800000 */
.L_x_724:
[----:B------:R-:W-:-:S13]  /*78c0*/  ISETP.NE.AND P5, PT, R10, RZ, PT ;  /* 0x000000ff0a00720c */ /* 0x000fda0003fa5270 */
[----:B------:R-:W-:Y:S05]  /*78d0*/  @!P5 BRA `(.L_x_723) ;  /* 0x000000080010d947 */ /* 0x000fea0003800000 */
        /* <DEDUP_REMOVED lines=15> */
[----:B0-----:R-:W-:Y:S02]  /*79d0*/  LEA R84, P6, R43, R116, 0x1 ;  /* 0x000000742b547211 */ /* 0x001fe400078c08ff */
[----:B------:R-:W-:-:S02]  /*79e0*/  LOP3.LUT R40, R40, 0x1c0, R50, 0xf8, !PT ;  /* 0x000001c028287812 */ /* 0x000fc400078ef832 */
[----:B------:R-:W-:Y:S02]  /*79f0*/  LEA.HI.X R85, R43, R117, R42, 0x1, P6 ;  /* 0x000000752b557211 */ /* 0x000fe400030f0c2a */
[----:B------:R-:W-:Y:S02]  /*7a00*/  SHF.R.S32.HI R42, RZ, 0x1f, R41 ;  /* 0x0000001fff2a7819 */ /* 0x000fe40000011429 */
[----:B------:R-:W-:Y:S02]  /*7a10*/  LOP3.LUT R40, R40, R229, RZ, 0x3c, !PT ;  /* 0x000000e528287212 */ /* 0x000fe400078e3cff */
[----:B------:R-:W-:Y:S02]  /*7a20*/  LEA.HI R42, R42, R41, RZ, 0x3 ;  /* 0x000000292a2a7211 */ /* 0x000fe400078f18ff */
[----:B------:R-:W-:Y:S02]  /*7a30*/  ISETP.NE.AND P0, PT, R48, RZ, PT ;  /* 0x000000ff3000720c */ /* 0x000fe40003f05270 */
[----:B------:R-:W-:-:S02]  /*7a40*/  SHF.R.S32.HI R42, RZ, 0x3, R42 ;  /* 0x00000003ff2a7819 */ /* 0x000fc4000001142a */
[----:B------:R-:W-:-:S03]  /*7a50*/  @!P5 LEA R86, P6, R134, R116, 0x1 ;  /* 0x000000748656d211 */ /* 0x000fc600078c08ff */
[----:B------:R-:W-:Y:S01]  /*7a60*/  IMAD R42, R42, 0x1400, R228 ;  /* 0x000014002a2a7824 */ /* 0x000fe200078e02e4 */
[----:B------:R-:W-:Y:S02]  /*7a70*/  @!P5 LEA.HI.X R87, R134, R117, R157, 0x1, P6 ;  /* 0x000000758657d211 */ /* 0x000fe400030f0c9d */
[----:B------:R-:W-:Y:S01]  /*7a80*/  ISETP.GE.AND P6, PT, R213, R115, PT ;  /* 0x00000073d500720c */ /* 0x000fe20003fc6270 */
[----:B------:R-:W-:Y:S02]  /*7a90*/  IMAD.IADD R42, R42, 0x1, R40 ;  /* 0x000000012a2a7824 */ /* 0x000fe400078e0228 */
[C---:B------:R-:W-:Y:S02]  /*7aa0*/  IMAD R40, R19.reuse, 0x5000, R142 ;  /* 0x0000500013287824 */ /* 0x040fe400078e028e */
[----:B------:R-:W-:-:S03]  /*7ab0*/  IMAD R48, R19, 0x5000, R42 ;  /* 0x0000500013307824 */ /* 0x000fc600078e022a */
[----:B------:R-:W-:Y:S01]  /*7ac0*/  LEA R40, R40, R18, 0x1 ;  /* 0x0000001228287211 */ /* 0x000fe200078e08ff */
[----:B------:R-:W-:-:S05]  /*7ad0*/  IMAD R48, R48, 0x2, R18 ;  /* 0x0000000230307824 */ /* 0x000fca00078e0212 */
[----:B------:R-:W0:Y:S04]  /*7ae0*/  LDS.128 R40, [R40+0x24400] ;  /* 0x0244000028287984 */ /* 0x000e280000000c00 */
[----:B------:R-:W2:Y:S01]  /*7af0*/  LDS.128 R48, [R48+0x24400] ;  /* 0x0244000030307984 */ /* 0x000ea20000000c00 */
[----:B------:R-:W-:Y:S05]  /*7b00*/  @P6 BRA `(.L_x_729) ;  /* 0x0000000400746947 */ /* 0x000fea0003800000 */
[--C-:B------:R-:W-:Y:S01]  /*7b10*/  SHF.R.U64 R38, R38, 0x10, R39.reuse ;  /* 0x0000001026267819 */ /* 0x100fe20000001227 */
[----:B--2---:R-:W-:Y:S01]  /*7b20*/  IMAD.U32 R90, R49, 0x10000, RZ ;  /* 0x00010000315a7824 */ /* 0x004fe200078e00ff */
[----:B------:R-:W-:Y:S01]  /*7b30*/  SHF.R.U32.HI R88, RZ, 0x10, R39 ;  /* 0x00000010ff587819 */ /* 0x000fe20000011627 */
[----:B------:R-:W-:Y:S01]  /*7b40*/  IMAD.U32 R137, R51, 0x10000, RZ ;  /* 0x0001000033897824 */ /* 0x000fe200078e00ff */
[--C-:B------:R-:W-:Y:S01]  /*7b50*/  SHF.R.U64 R39, R44, 0x10, R45.reuse ;  /* 0x000000102c277819 */ /* 0x100fe2000000122d */
[----:B0-----:R-:W-:Y:S01]  /*7b60*/  IMAD.U32 R135, R43, 0x10000, RZ ;  /* 0x000100002b877824 */ /* 0x001fe200078e00ff */
[----:B------:R-:W-:Y:S01]  /*7b70*/  SHF.R.U32.HI R44, RZ, 0x10, R45 ;  /* 0x00000010ff2c7819 */ /* 0x000fe2000001162d */
[----:B------:R-:W-:Y:S01]  /*7b80*/  IMAD.U32 R134, R42, 0x10000, RZ ;  /* 0x000100002a867824 */ /* 0x000fe200078e00ff */
[--C-:B------:R-:W-:Y:S02]  /*7b90*/  SHF.R.U64 R36, R36, 0x10, R37.reuse ;  /* 0x0000001024247819 */ /* 0x100fe40000001225 */
[----:B------:R-:W-:-:S02]  /*7ba0*/  SHF.R.U32.HI R37, RZ, 0x10, R37 ;  /* 0x00000010ff257819 */ /* 0x000fc40000011625 */
[C---:B------:R-:W-:Y:S02]  /*7bb0*/  PRMT R44, R181.reuse, 0x5432, R44 ;  /* 0x00005432b52c7816 */ /* 0x040fe4000000002c */
[----:B------:R-:W-:Y:S02]  /*7bc0*/  SHF.R.U64 R45, R46, 0x10, R47 ;  /* 0x000000102e2d7819 */ /* 0x000fe4000000122f */
[----:B------:R-:W-:Y:S01]  /*7bd0*/  PRMT R37, R181, 0x5410, R37 ;  /* 0x00005410b5257816 */ /* 0x000fe20000000025 */
[----:B------:R-:W-:Y:S01]  /*7be0*/  IMAD.U32 R138, R44, 0x10000, RZ ;  /* 0x000100002c8a7824 */ /* 0x000fe200078e00ff */
[----:B------:R-:W-:Y:S01]  /*7bf0*/  SHF.R.U32.HI R46, RZ, 0x10, R47 ;  /* 0x00000010ff2e7819 */ /* 0x000fe2000001162f */
[----:B------:R-:W-:Y:S01]  /*7c00*/  IMAD.U32 R47, R41, 0x10000, RZ ;  /* 0x00010000292f7824 */ /* 0x000fe200078e00ff */
[----:B------:R-:W-:Y:S01]  /*7c10*/  LOP3.LUT R91, R49, 0xffff0000, RZ, 0xc0, !PT ;  /* 0xffff0000315b7812 */ /* 0x000fe200078ec0ff */
[----:B------:R-:W-:Y:S01]  /*7c20*/  IMAD.U32 R139, R37, 0x10000, RZ ;  /* 0x00010000258b7824 */ /* 0x000fe200078e00ff */
[----:B------:R-:W-:Y:S01]  /*7c30*/  PRMT R157, R176, 0x5410, R45 ;  /* 0x00005410b09d7816 */ /* 0x000fe2000000002d */
[----:B------:R-:W-:Y:S01]  /*7c40*/  FMUL.FTZ R45, R90, R138 ;  /* 0x0000008a5a2d7220 */ /* 0x000fe20000410000 */
[----:B------:R-:W-:Y:S01]  /*7c50*/  LOP3.LUT R44, R44, 0xffff0000, RZ, 0xc0, !PT ;  /* 0xffff00002c2c7812 */ /* 0x000fe200078ec0ff */
[-C--:B------:R-:W-:Y:S01]  /*7c60*/  FMUL.FTZ R90, R90, R139.reuse ;  /* 0x0000008b5a5a7220 */ /* 0x080fe20000410000 */
[----:B------:R-:W-:Y:S01]  /*7c70*/  PRMT R46, R176, 0x5432, R46 ;  /* 0x00005432b02e7816 */ /* 0x000fe2000000002e */
[----:B------:R-:W-:Y:S01]  /*7c80*/  FFMA.FTZ R45, R47, R139, -R45 ;  /* 0x0000008b2f2d7223 */ /* 0x000fe2000001082d */
[----:B------:R-:W-:Y:S01]  /*7c90*/  LOP3.LUT R37, R37, 0xffff0000, RZ, 0xc0, !PT ;  /* 0xffff000025257812 */ /* 0x000fe200078ec0ff */
[----:B------:R-:W-:Y:S01]  /*7ca0*/  FMUL.FTZ R158, R91, R44 ;  /* 0x0000002c5b9e7220 */ /* 0x000fe20000410000 */
[----:B------:R-:W-:Y:S01]  /*7cb0*/  LOP3.LUT R89, R41, 0xffff0000, RZ, 0xc0, !PT ;  /* 0xffff000029597812 */ /* 0x000fe200078ec0ff */
[C---:B------:R-:W-:Y:S01]  /*7cc0*/  IMAD.U32 R139, R46.reuse, 0x10000, RZ ;  /* 0x000100002e8b7824 */ /* 0x040fe200078e00ff */
[----:B------:R-:W-:Y:S01]  /*7cd0*/  PRMT R88, R177, 0x5432, R88 ;  /* 0x00005432b1587816 */ /* 0x000fe20000000058 */
[-C--:B------:R-:W-:Y:S01]  /*7ce0*/  FMUL.FTZ R91, R91, R37.reuse ;  /* 0x000000255b5b7220 */ /* 0x080fe20000410000 */
[----:B------:R-:W-:Y:S01]  /*7cf0*/  LOP3.LUT R51, R51, 0xffff0000, RZ, 0xc0, !PT ;  /* 0xffff000033337812 */ /* 0x000fe200078ec0ff */
[----:B------:R-:W-:Y:S01]  /*7d00*/  FFMA.FTZ R90, R47, R138, R90 ;  /* 0x0000008a2f5a7223 */ /* 0x000fe2000001005a */
[----:B------:R-:W-:Y:S01]  /*7d10*/  LOP3.LUT R46, R46, 0xffff0000, RZ, 0xc0, !PT ;  /* 0xffff00002e2e7812 */ /* 0x000fe200078ec0ff */
[----:B------:R-:W-:Y:S01]  /*7d20*/  FFMA.FTZ R158, R89, R37, -R158 ;  /* 0x00000025599e7223 */ /* 0x000fe2000001089e */
[----:B------:R-:W-:Y:S01]  /*7d30*/  PRMT R39, R177, 0x5410, R39 ;  /* 0x00005410b1277816 */ /* 0x000fe20000000027 */
[----:B------:R-:W-:-:S02]  /*7d40*/  IMAD.U32 R47, R88, 0x10000, RZ ;  /* 0x00010000582f7824 */ /* 0x000fc400078e00ff */
[----:B------:R-:W-:Y:S01]  /*7d50*/  FMUL.FTZ R37, R137, R139 ;  /* 0x0000008b89257220 */ /* 0x000fe20000410000 */
[----:B------:R-:W-:Y:S01]  /*7d60*/  PRMT R36, R183, 0x5432, R36 ;  /* 0x00005432b7247816 */ /* 0x000fe20000000024 */
[----:B------:R-:W-:Y:S01]  /*7d70*/  FFMA.FTZ R91, R89, R44, R91 ;  /* 0x0000002c595b7223 */ /* 0x000fe2000001005b */
[----:B------:R-:W-:Y:S01]  /*7d80*/  LOP3.LUT R43, R43, 0xffff0000, RZ, 0xc0, !PT ;  /* 0xffff00002b2b7812 */ /* 0x000fe200078ec0ff */
[----:B------:R-:W-:Y:S01]  /*7d90*/  FMUL.FTZ R89, R51, R46 ;  /* 0x0000002e33597220 */ /* 0x000fe20000410000 */
[----:B------:R-:W-:Y:S01]  /*7da0*/  LOP3.LUT R88, R88, 0xffff0000, RZ, 0xc0, !PT ;  /* 0xffff000058587812 */ /* 0x000fe200078ec0ff */
[-C--:B------:R-:W-:Y:S01]  /*7db0*/  FMUL.FTZ R137, R137, R47.reuse ;  /* 0x0000002f89897220 */ /* 0x080fe20000410000 */
[----:B------:R-:W-:Y:S01]  /*7dc0*/  FFMA.FTZ R37, R135, R47, -R37 ;  /* 0x0000002f87257223 */ /* 0x000fe20000010825 */
[C---:B------:R-:W-:Y:S01]  /*7dd0*/  IMAD.U32 R49, R48.reuse, 0x10000, RZ ;  /* 0x0001000030317824 */ /* 0x040fe200078e00ff */
[----:B------:R-:W-:Y:S01]  /*7de0*/  LOP3.LUT R48, R48, 0xffff0000, RZ, 0xc0, !PT ;  /* 0xffff000030307812 */ /* 0x000fe200078ec0ff */
[----:B------:R-:W-:-:S02]  /*7df0*/  IMAD.U32 R47, R39, 0x10000, RZ ;  /* 0x00010000272f7824 */ /* 0x000fc400078e00ff */
[-C--:B------:R-:W-:Y:S01]  /*7e00*/  FMUL.FTZ R51, R51, R88.reuse ;  /* 0x0000005833337220 */ /* 0x080fe20000410000 */
[C---:B------:R-:W-:Y:S02]  /*7e10*/  IMAD.U32 R44, R36.reuse, 0x10000, RZ ;  /* 0x00010000242c7824 */ /* 0x040fe400078e00ff */
[----:B------:R-:W-:Y:S01]  /*7e20*/  FFMA.FTZ R89, R43, R88, -R89 ;  /* 0x000000582b597223 */ /* 0x000fe20000010859 */
[----:B------:R-:W-:Y:S01]  /*7e30*/  LOP3.LUT R88, R36, 0xffff0000, RZ, 0xc0, !PT ;  /* 0xffff000024587812 */ /* 0x000fe200078ec0ff */
[-C--:B------:R-:W-:Y:S01]  /*7e40*/  FMUL.FTZ R36, R49, R47.reuse ;  /* 0x0000002f31247220 */ /* 0x080fe20000410000 */
[----:B------:R-:W-:Y:S01]  /*7e50*/  IMAD.U32 R41, R40, 0x10000, RZ ;  /* 0x0001000028297824 */ /* 0x000fe200078e00ff */
[----:B------:R-:W-:Y:S01]  /*7e60*/  LOP3.LUT R39, R39, 0xffff0000, RZ, 0xc0, !PT ;  /* 0xffff000027277812 */ /* 0x000fe200078ec0ff */
[----:B------:R-:W-:Y:S01]  /*7e70*/  FMUL.FTZ R49, R49, R44 ;  /* 0x0000002c31317220 */ /* 0x000fe20000410000 */
[----:B------:R-:W-:Y:S01]  /*7e80*/  LOP3.LUT R136, R42, 0xffff0000, RZ, 0xc0, !PT ;  /* 0xffff00002a887812 */ /* 0x000fe200078ec0ff */
[----:B------:R-:W-:Y:S01]  /*7e90*/  FFMA.FTZ R51, R43, R46, R51 ;  /* 0x0000002e2b337223 */ /* 0x000fe20000010033 */
[----:B------:R-:W-:Y:S01]  /*7ea0*/  PRMT R38, R182, 0x5432, R38 ;  /* 0x00005432b6267816 */ /* 0x000fe20000000026 */
[C---:B------:R-:W-:Y:S01]  /*7eb0*/  FFMA.FTZ R36, R41.reuse, R44, -R36 ;  /* 0x0000002c29247223 */ /* 0x040fe20000010824 */
[----:B------:R-:W-:Y:S01]  /*7ec0*/  FFMA.FTZ R49, R41, R47, R49 ;  /* 0x0000002f29317223 */ /* 0x000fe20000010031 */
[----:B------:R-:W-:Y:S01]  /*7ed0*/  LOP3.LUT R40, R40, 0xffff0000, RZ, 0xc0, !PT ;  /* 0xffff000028287812 */ /* 0x000fe200078ec0ff */
[----:B------:R-:W-:-:S02]  /*7ee0*/  IMAD.U32 R42, R50, 0x10000, RZ ;  /* 0x00010000322a7824 */ /* 0x000fc400078e00ff */
[-C--:B------:R-:W-:Y:S01]  /*7ef0*/  FMUL.FTZ R43, R48, R39.reuse ;  /* 0x00000027302b7220 */ /* 0x080fe20000410000 */
[C---:B------:R-:W-:Y:S01]  /*7f00*/  IMAD.U32 R41, R157.reuse, 0x10000, RZ ;  /* 0x000100009d297824 */ /* 0x040fe200078e00ff */
[----:B------:R-:W-:Y:S01]  /*7f10*/  LOP3.LUT R50, R50, 0xffff0000, RZ, 0xc0, !PT ;  /* 0xffff000032327812 */ /* 0x000fe200078ec0ff */
[-C--:B------:R-:W-:Y:S01]  /*7f20*/  FMUL.FTZ R48, R48, R88.reuse ;  /* 0x0000005830307220 */ /* 0x080fe20000410000 */
[----:B------:R-:W-:Y:S01]  /*7f30*/  LOP3.LUT R157, R157, 0xffff0000, RZ, 0xc0, !PT ;  /* 0xffff00009d9d7812 */ /* 0x000fe200078ec0ff */
[----:B------:R-:W-:Y:S02]  /*7f40*/  IMAD.U32 R44, R38, 0x10000, RZ ;  /* 0x00010000262c7824 */ /* 0x000fe400078e00ff */
[----:B------:R-:W-:Y:S01]  /*7f50*/  FFMA.FTZ R43, R40, R88, -R43 ;  /* 0x00000058282b7223 */ /* 0x000fe2000001082b */
[----:B------:R-:W-:Y:S01]  /*7f60*/  LOP3.LUT R38, R38, 0xffff0000, RZ, 0xc0, !PT ;  /* 0xffff000026267812 */ /* 0x000fe200078ec0ff */
[----:B------:R-:W-:Y:S01]  /*7f70*/  FFMA.FTZ R48, R40, R39, R48 ;  /* 0x0000002728307223 */ /* 0x000fe20000010030 */
[----:B------:R-:W-:Y:S01]  /*7f80*/  FMUL.FTZ R39, R42, R41 ;  /* 0x000000292a277220 */ /* 0x000fe20000410000 */
[----:B------:R-:W-:Y:S01]  /*7f90*/  FMUL.FTZ R40, R50, R157 ;  /* 0x0000009d32287220 */ /* 0x000fe20000410000 */
[----:B------:R-:W-:Y:S01]  /*7fa0*/  FMUL.FTZ R42, R42, R44 ;  /* 0x0000002c2a2a7220 */ /* 0x000fe20000410000 */
[----:B------:R-:W-:Y:S01]  /*7fb0*/  FMUL.FTZ R50, R50, R38 ;  /* 0x0000002632327220 */ /* 0x000fe20000410000 */
[----:B------:R-:W-:Y:S01]  /*7fc0*/  FFMA.FTZ R39, R134, R44, -R39 ;  /* 0x0000002c86277223 */ /* 0x000fe20000010827 */
[----:B------:R-:W-:Y:S01]  /*7fd0*/  FFMA.FTZ R40, R136, R38, -R40 ;  /* 0x0000002688287223 */ /* 0x000fe20000010828 */
[----:B------:R-:W-:Y:S01]  /*7fe0*/  FFMA.FTZ R42, R134, R41, R42 ;  /* 0x00000029862a7223 */ /* 0x000fe2000001002a */
[----:B------:R-:W-:Y:S01]  /*7ff0*/  FFMA.FTZ R50, R136, R157, R50 ;  /* 0x0000009d88327223 */ /* 0x000fe20000010032 */
[----:B------:R-:W-:Y:S01]  /*8000*/  FFMA.FTZ R137, R135, R139, R137 ;  /* 0x0000008b87897223 */ /* 0x000fe20000010089 */
[----:B------:R-:W-:-:S02]  /*8010*/  F2FP.BF16.F32.PACK_AB R45, R158, R45 ;  /* 0x0000002d9e2d723e */ /* 0x000fc400000010ff */
[----:B------:R-:W-:Y:S02]  /*8020*/  F2FP.BF16.F32.PACK_AB R37, R89, R37 ;  /* 0x000000255925723e */ /* 0x000fe400000010ff */
[----:B------:R-:W-:Y:S01]  /*8030*/  F2FP.BF16.F32.PACK_AB R90, R91, R90 ;  /* 0x0000005a5b5a723e */ /* 0x000fe200000010ff */
[----:B------:R-:W-:Y:S01]  /*8040*/  IMAD.MOV.U32 R41, RZ, RZ, R45 ;  /* 0x000000ffff297224 */ /* 0x000fe200078e002d */
[----:B------:R-:W-:Y:S01]  /*8050*/  F2FP.BF16.F32.PACK_AB R36, R43, R36 ;  /* 0x000000242b24723e */ /* 0x000fe200000010ff */
[----:B------:R-:W-:Y:S01]  /*8060*/  IMAD.MOV.U32 R43, RZ, RZ, R37 ;  /* 0x000000ffff2b7224 */ /* 0x000fe200078e0025 */
[----:B------:R-:W-:Y:S02]  /*8070*/  F2FP.BF16.F32.PACK_AB R39, R40, R39 ;  /* 0x000000272827723e */ /* 0x000fe400000010ff */
[----:B------:R-:W-:Y:S01]  /*8080*/  F2FP.BF16.F32.PACK_AB R48, R48, R49 ;  /* 0x000000313030723e */ /* 0x000fe200000010ff */
[----:B------:R-:W-:Y:S01]  /*8090*/  IMAD.MOV.U32 R40, RZ, RZ, R36 ;  /* 0x000000ffff287224 */ /* 0x000fe200078e0024 */
[----:B------:R-:W-:Y:S01]  /*80a0*/  F2FP.BF16.F32.PACK_AB R50, R50, R42 ;  /* 0x0000002a3232723e */ /* 0x000fe200000010ff */
[----:B------:R-:W-:Y:S01]  /*80b0*/  IMAD.MOV.U32 R49, RZ, RZ, R90 ;  /* 0x000000ffff317224 */ /* 0x000fe200078e005a */
[----:B------:R-:W-:Y:S01]  /*80c0*/  F2FP.BF16.F32.PACK_AB R51, R51, R137 ;  /* 0x000000893333723e */ /* 0x000fe200000010ff */
[----:B------:R-:W-:-:S07]  /*80d0*/  IMAD.MOV.U32 R42, RZ, RZ, R39 ;  /* 0x000000ffff2a7224 */ /* 0x000fce00078e0027 */
.L_x_729:
[----:B------:R-:W-:Y:S05]  /*80e0*/  BSYNC B2 ;  /* 0x0000000000027941 */ /* 0x000fea0003800000 */
.L_x_728:
[----:B------:R-:W-:Y:S02]  /*80f0*/  ULDC.64 UR4, c[0x0][0x208] ;  /* 0x0000820000047ab9 */ /* 0x000fe40000000a00 */
[----:B0-----:R3:W-:Y:S04]  /*8100*/  STG.E.128 desc[UR4][R84.64], R40 ;  /* 0x0000002854007986 */ /* 0x0017e8000c101d04 */
[----:B--2---:R3:W-:Y:S02]  /*8110*/  @!P5 STG.E.128 desc[UR4][R86.64], R48 ;  /* 0x000000305600d986 */ /* 0x0047e4000c101d04 */
.L_x_723:
[----:B------:R-:W-:Y:S05]  /*8120*/  BSYNC B1 ;  /* 0x0000000000017941 */ /* 0x000fea0003800000 */
.L_x_722:
[----:B------:R-:W-:Y:S04]  /*8130*/  BSSY B1, `(.L_x_730) ;  /* 0x000010f000017945 */ /* 0x000fe80003800000 */
[----:B------:R-:W-:Y:S05]  /*8140*/  @P3 BRA `(.L_x_731) ;  /* 0x0000001000343947 */ /* 0x000fea0003800000 */
[----:B------:R-:W-:Y:S01]  /*8150*/  ISETP.NE.AND P3, PT, R26, RZ, PT ;  /* 0x000000ff1a00720c */ /* 0x000fe20003f65270 */
[----:B------:R-:W-:Y:S01]  /*8160*/  VIADD R37, R212, 0x20 ;  /* 0x00000020d4257836 */ /* 0x000fe20000000000 */
[----:B------:R-:W-:Y:S01]  /*8170*/  BSSY B2, `(.L_x_732) ;  /* 0x0000086000027945 */ /* 0x000fe20003800000 */
[-C--:B--2---:R-:W-:Y:S02]  /*8180*/  IMAD R36, R147, R122.reuse, RZ ;  /* 0x0000007a93247224 */ /* 0x084fe400078e02ff */
[----:B------:R-:W-:-:S04]  /*8190*/  IMAD.WIDE.U32 R44, R37, R122, R124 ;  /* 0x0000007a252c7225 */ /* 0x000fc800078e007c */
[----:B------:R-:W-:-:S04]  /*81a0*/  IMAD R37, R37, R123, R36 ;  /* 0x0000007b25257224 */ /* 0x000fc800078e0224 */
[----:B---3--:R-:W-:Y:S01]  /*81b0*/  IMAD.IADD R50, R45, 0x1, R37 ;  /* 0x000000012d327824 */ /* 0x008fe200078e0225 */
[----:B------:R-:W-:Y:S06]  /*81c0*/  @!P3 BRA `(.L_x_733) ;  /* 0x000000080000b947 */ /* 0x000fec0003800000 */
[----:B------:R-:W-:Y:S01]  /*81d0*/  SEL R36, R118, R148, !P0 ;  /* 0x0000009476247207 */ /* 0x000fe20004000000 */
[----:B------:R-:W-:Y:S01]  /*81e0*/  BSSY B3, `(.L_x_734) ;  /* 0x000007b000037945 */ /* 0x000fe20003800000 */
[----:B------:R-:W-:Y:S02]  /*81f0*/  IADD3 R38, P3, P5, R96, R44, R13 ;  /* 0x0000002c60267210 */ /* 0x000fe40007d7e00d */
[----:B------:R-:W-:Y:S02]  /*8200*/  SHF.R.S32.HI R37, RZ, 0x1f, R36 ;  /* 0x0000001fff257819 */ /* 0x000fe40000011424 */
[----:B------:R-:W-:Y:S02]  /*8210*/  IADD3.X R40, R92, R50, R7, P3, P5 ;  /* 0x000000325c287210 */ /* 0x000fe40001fea407 */
[----:B------:R-:W-:Y:S02]  /*8220*/  LEA.HI R37, R37, R36, RZ, 0x4 ;  /* 0x0000002425257211 */ /* 0x000fe400078f20ff */
[----:B------:R-:W-:-:S02]  /*8230*/  SHF.R.U32.HI R46, RZ, 0x3, R223 ;  /* 0x00000003ff2e7819 */ /* 0x000fc400000116df */
[----:B------:R-:W-:-:S04]  /*8240*/  LEA.HI.SX32 R41, R37, R14, 0x1c ;  /* 0x0000000e25297211 */ /* 0x000fc800078fe2ff */
[----:B------:R-:W-:Y:S01]  /*8250*/  SHF.R.S32.HI R42, RZ, 0x1f, R41 ;  /* 0x0000001fff2a7819 */ /* 0x000fe20000011429 */
[----:B------:R-:W-:-:S03]  /*8260*/  IMAD.SHL.U32 R39, R41, 0x8, RZ ;  /* 0x0000000829277824 */ /* 0x000fc600078e00ff */
[----:B------:R-:W-:Y:S02]  /*8270*/  LEA.HI R42, R42, R41, RZ, 0x3 ;  /* 0x000000292a2a7211 */ /* 0x000fe400078f18ff */
[----:B------:R-:W-:Y:S02]  /*8280*/  ISETP.GE.AND P3, PT, R39, R145, PT ;  /* 0x000000912700720c */ /* 0x000fe40003f66270 */
[----:B------:R-:W-:-:S05]  /*8290*/  SHF.R.S32.HI R42, RZ, 0x3, R42 ;  /* 0x00000003ff2a7819 */ /* 0x000fca000001142a */
[----:B------:R-:W-:-:S06]  /*82a0*/  IMAD R41, R42, 0x1400, R225 ;  /* 0x000014002a297824 */ /* 0x000fcc00078e02e1 */
[--C-:B------:R-:W-:Y:S02]  /*82b0*/  @!P3 SHF.R.S32.HI R43, RZ, 0x1f, R39.reuse ;  /* 0x0000001fff2bb819 */ /* 0x100fe40000011427 */
[--C-:B------:R-:W-:Y:S02]  /*82c0*/  @!P3 IADD3 R37, P5, P6, R96, R44, R39.reuse ;  /* 0x0000002c6025b210 */ /* 0x100fe40007ebe027 */
[----:B------:R-:W-:Y:S02]  /*82d0*/  LOP3.LUT R39, R223, 0x38, R39, 0xf8, !PT ;  /* 0x00000038df277812 */ /* 0x000fe400078ef827 */
[----:B------:R-:W-:Y:S02]  /*82e0*/  @!P3 IADD3.X R36, R92, R50, R43, P5, P6 ;  /* 0x000000325c24b210 */ /* 0x000fe40002fec42b */
[----:B------:R-:W-:Y:S02]  /*82f0*/  LOP3.LUT R42, R39, R46, RZ, 0x3c, !PT ;  /* 0x0000002e272a7212 */ /* 0x000fe400078e3cff */
[----:B------:R-:W-:-:S03]  /*8300*/  LEA R46, P5, R38, R116, 0x1 ;  /* 0x00000074262e7211 */ /* 0x000fc600078a08ff */
[----:B------:R-:W-:Y:S01]  /*8310*/  IMAD.IADD R42, R41, 0x1, R42 ;  /* 0x00000001292a7824 */ /* 0x000fe200078e022a */
[-C--:B------:R-:W-:Y:S01]  /*8320*/  LEA.HI.X R47, R38, R117.reuse, R40, 0x1, P5 ;  /* 0x00000075262f7211 */ /* 0x080fe200028f0c28 */
[----:B------:R-:W-:Y:S01]  /*8330*/  IMAD R41, R19, 0x5000, R141 ;  /* 0x0000500013297824 */ /* 0x000fe200078e028d */
[----:B------:R-:W-:Y:S01]  /*8340*/  @!P3 LEA R48, P5, R37, R116, 0x1 ;  /* 0x000000742530b211 */ /* 0x000fe200078a08ff */
[----:B------:R-:W-:Y:S02]  /*8350*/  IMAD R39, R19, 0x5000, R42 ;  /* 0x0000500013277824 */ /* 0x000fe400078e022a */
[----:B------:R-:W-:Y:S01]  /*8360*/  IMAD R38, R41, 0x2, R18 ;  /* 0x0000000229267824 */ /* 0x000fe200078e0212 */
[----:B------:R-:W-:Y:S01]  /*8370*/  @!P3 LEA.HI.X R49, R37, R117, R36, 0x1, P5 ;  /* 0x000000752531b211 */ /* 0x000fe200028f0c24 */
[----:B------:R-:W-:Y:S01]  /*8380*/  IMAD R40, R39, 0x2, R18 ;  /* 0x0000000227287824 */ /* 0x000fe200078e0212 */
[----:B------:R-:W-:-:S03]  /*8390*/  ISETP.GE.AND P5, PT, R16, R115, PT ;  /* 0x000000731000720c */ /* 0x000fc60003fa6270 */
[----:B------:R-:W2:Y:S04]  /*83a0*/  LDS.128 R36, [R38+0x24400] ;  /* 0x0244000026247984 */ /* 0x000ea80000000c00 */
[----:B------:R-:W3:Y:S06]  /*83b0*/  LDS.128 R40, [R40+0x24400] ;  /* 0x0244000028287984 */ /* 0x000eec0000000c00 */
[----:B------:R-:W-:Y:S05]  /*83c0*/  @P5 BRA `(.L_x_735) ;  /* 0x0000000400705947 */ /* 0x000fea0003800000 */
[--C-:B------:R-:W-:Y:S01]  /*83d0*/  SHF.R.U64 R51, R56, 0x10, R57.reuse ;  /* 0x0000001038337819 */ /* 0x100fe20000001239 */
[----:B0--3--:R-:W-:Y:S01]  /*83e0*/  IMAD.U32 R85, R41, 0x10000, RZ ;  /* 0x0001000029557824 */ /* 0x009fe200078e00ff */
[----:B------:R-:W-:Y:S01]  /*83f0*/  SHF.R.U32.HI R56, RZ, 0x10, R57 ;  /* 0x00000010ff387819 */ /* 0x000fe20000011639 */
[----:B------:R-:W-:Y:S01]  /*8400*/  IMAD.U32 R89, R43, 0x10000, RZ ;  /* 0x000100002b597824 */ /* 0x000fe200078e00ff */
[----:B------:R-:W-:Y:S01]  /*8410*/  SHF.R.U64 R57, R58, 0x10, R59 ;  /* 0x000000103a397819 */ /* 0x000fe2000000123b */
[----:B--2---:R-:W-:Y:S01]  /*8420*/  IMAD.U32 R88, R39, 0x10000, RZ ;  /* 0x0001000027587824 */ /* 0x004fe200078e00ff */
[--C-:B------:R-:W-:Y:S01]  /*8430*/  SHF.R.U64 R58, R64, 0x10, R65.reuse ;  /* 0x00000010403a7819 */ /* 0x100fe20000001241 */
[----:B------:R-:W-:Y:S01]  /*8440*/  IMAD.U32 R90, R42, 0x10000, RZ ;  /* 0x000100002a5a7824 */ /* 0x000fe200078e00ff */
[----:B------:R-:W-:Y:S01]  /*8450*/  SHF.R.U32.HI R64, RZ, 0x10, R65 ;  /* 0x00000010ff407819 */ /* 0x000fe20000011641 */
[----:B------:R-:W-:Y:S01]  /*8460*/  IMAD.U32 R87, R38, 0x10000, RZ ;  /* 0x0001000026577824 */ /* 0x000fe200078e00ff */
[----:B------:R-:W-:-:S02]  /*8470*/  SHF.R.U32.HI R59, RZ, 0x10, R59 ;  /* 0x00000010ff3b7819 */ /* 0x000fc4000001163b */
[----:B------:R-:W-:Y:S02]  /*8480*/  PRMT R64, R173, 0x5432, R64 ;  /* 0x00005432ad407816 */ /* 0x000fe40000000040 */
[--C-:B------:R-:W-:Y:S02]  /*8490*/  SHF.R.U64 R65, R66, 0x10, R67.reuse ;  /* 0x0000001042417819 */ /* 0x100fe40000001243 */
[----:B------:R-:W-:Y:S01]  /*84a0*/  PRMT R56, R175, 0x5410, R56 ;  /* 0x00005410af387816 */ /* 0x000fe20000000038 */
[----:B------:R-:W-:Y:S01]  /*84b0*/  IMAD.U32 R91, R64, 0x10000, RZ ;  /* 0x00010000405b7824 */ /* 0x000fe200078e00ff */
[----:B------:R-:W-:Y:S01]  /*84c0*/  SHF.R.U32.HI R66, RZ, 0x10, R67 ;  /* 0x00000010ff427819 */ /* 0x000fe20000011643 */
[----:B------:R-:W-:Y:S01]  /*84d0*/  IMAD.U32 R67, R37, 0x10000, RZ ;  /* 0x0001000025437824 */ /* 0x000fe200078e00ff */
[----:B------:R-:W-:Y:S01]  /*84e0*/  PRMT R59, R172, 0x5410, R59 ;  /* 0x00005410ac3b7816 */ /* 0x000fe2000000003b */
[----:B------:R-:W-:Y:S01]  /*84f0*/  IMAD.U32 R134, R56, 0x10000, RZ ;  /* 0x0001000038867824 */ /* 0x000fe200078e00ff */
[----:B------:R-:W-:Y:S01]  /*8500*/  LOP3.LUT R86, R41, 0xffff0000, RZ, 0xc0, !PT ;  /* 0xffff000029567812 */ /* 0x000fe200078ec0ff */
[----:B------:R-:W-:Y:S01]  /*8510*/  IMAD.U32 R41, R40, 0x10000, RZ ;  /* 0x0001000028297824 */ /* 0x000fe200078e00ff */
[----:B------:R-:W-:Y:S01]  /*8520*/  PRMT R172, R172, 0x5432, R65 ;  /* 0x00005432acac7816 */ /* 0x000fe20000000041 */
[CC--:B------:R-:W-:Y:S01]  /*8530*/  FMUL.FTZ R65, R85.reuse, R91.reuse ;  /* 0x0000005b55417220 */ /* 0x0c0fe20000410000 */
[----:B------:R-:W-:Y:S01]  /*8540*/  LOP3.LUT R64, R64, 0xffff0000, RZ, 0xc0, !PT ;  /* 0xffff000040407812 */ /* 0x000fe200078ec0ff */
[-C--:B------:R-:W-:Y:S01]  /*8550*/  FMUL.FTZ R85, R85, R134.reuse ;  /* 0x0000008655557220 */ /* 0x080fe20000410000 */
[----:B------:R-:W-:Y:S01]  /*8560*/  PRMT R66, R173, 0x5410, R66 ;  /* 0x00005410ad427816 */ /* 0x000fe20000000042 */
[----:B------:R-:W-:Y:S01]  /*8570*/  FFMA.FTZ R65, R67, R134, -R65 ;  /* 0x0000008643417223 */ /* 0x000fe20000010841 */
[----:B------:R-:W-:Y:S01]  /*8580*/  LOP3.LUT R56, R56, 0xffff0000, RZ, 0xc0, !PT ;  /* 0xffff000038387812 */ /* 0x000fe200078ec0ff */
[----:B------:R-:W-:Y:S01]  /*8590*/  FMUL.FTZ R135, R86, R64 ;  /* 0x0000004056877220 */ /* 0x000fe20000410000 */
[----:B------:R-:W-:Y:S01]  /*85a0*/  LOP3.LUT R84, R37, 0xffff0000, RZ, 0xc0, !PT ;  /* 0xffff000025547812 */ /* 0x000fe200078ec0ff */
[----:B------:R-:W-:Y:S01]  /*85b0*/  IMAD.U32 R134, R66, 0x10000, RZ ;  /* 0x0001000042867824 */ /* 0x000fe200078e00ff */
[----:B------:R-:W-:Y:S01]  /*85c0*/  LOP3.LUT R43, R43, 0xffff0000, RZ, 0xc0, !PT ;  /* 0xffff00002b2b7812 */ /* 0x000fe200078ec0ff */
[-C--:B------:R-:W-:Y:S01]  /*85d0*/  FMUL.FTZ R86, R86, R56.reuse ;  /* 0x0000003856567220 */ /* 0x080fe20000410000 */
[----:B------:R-:W-:Y:S01]  /*85e0*/  LOP3.LUT R66, R66, 0xffff0000, RZ, 0xc0, !PT ;  /* 0xffff000042427812 */ /* 0x000fe200078ec0ff */
[----:B------:R-:W-:Y:S01]  /*85f0*/  FFMA.FTZ R85, R67, R91, R85 ;  /* 0x0000005b43557223 */ /* 0x000fe20000010055 */
        /* <DEDUP_REMOVED lines=11> */
[----:B------:R-:W-:Y:S01]  /*86b0*/  IMAD.U32 R67, R58, 0x10000, RZ ;  /* 0x000100003a437824 */ /* 0x000fe200078e00ff */
[----:B------:R-:W-:Y:S01]  /*86c0*/  LOP3.LUT R40, R40, 0xffff0000, RZ, 0xc0, !PT ;  /* 0xffff000028287812 */ /* 0x000fe200078ec0ff */
[----:B------:R-:W-:-:S02]  /*86d0*/  IMAD.U32 R64, R51, 0x10000, RZ ;  /* 0x0001000033407824 */ /* 0x000fc400078e00ff */
[-C--:B------:R-:W-:Y:S01]  /*86e0*/  FMUL.FTZ R43, R43, R59.reuse ;  /* 0x0000003b2b2b7220 */ /* 0x080fe20000410000 */
[----:B------:R-:W-:Y:S01]  /*86f0*/  LOP3.LUT R58, R58, 0xffff0000, RZ, 0xc0, !PT ;  /* 0xffff00003a3a7812 */ /* 0x000fe200078ec0ff */
[----:B------:R-:W-:Y:S01]  /*8700*/  FFMA.FTZ R84, R39, R59, -R84 ;  /* 0x0000003b27547223 */ /* 0x000fe20000010854 */
[----:B------:R-:W-:Y:S01]  /*8710*/  LOP3.LUT R59, R51, 0xffff0000, RZ, 0xc0, !PT ;  /* 0xffff0000333b7812 */ /* 0x000fe200078ec0ff */
[C---:B------:R-:W-:Y:S02]  /*8720*/  IMAD.U32 R37, R36.reuse, 0x10000, RZ ;  /* 0x0001000024257824 */ /* 0x040fe400078e00ff */
[CC--:B------:R-:W-:Y:S01]  /*8730*/  FMUL.FTZ R51, R41.reuse, R67.reuse ;  /* 0x0000004329337220 */ /* 0x0c0fe20000410000 */
[----:B------:R-:W-:Y:S01]  /*8740*/  LOP3.LUT R36, R36, 0xffff0000, RZ, 0xc0, !PT ;  /* 0xffff000024247812 */ /* 0x000fe200078ec0ff */
[----:B------:R-:W-:Y:S01]  /*8750*/  FMUL.FTZ R41, R41, R64 ;  /* 0x0000004029297220 */ /* 0x000fe20000410000 */
[----:B------:R-:W-:Y:S01]  /*8760*/  FFMA.FTZ R43, R39, R66, R43 ;  /* 0x00000042272b7223 */ /* 0x000fe2000001002b */
[----:B------:R-:W-:Y:S01]  /*8770*/  PRMT R57, R174, 0x5432, R57 ;  /* 0x00005432ae397816 */ /* 0x000fe20000000039 */
[C---:B------:R-:W-:Y:S01]  /*8780*/  FMUL.FTZ R39, R40.reuse, R58 ;  /* 0x0000003a28277220 */ /* 0x040fe20000410000 */
[C---:B------:R-:W-:Y:S01]  /*8790*/  FFMA.FTZ R51, R37.reuse, R64, -R51 ;  /* 0x0000004025337223 */ /* 0x040fe20000010833 */
[----:B------:R-:W-:Y:S01]  /*87a0*/  FFMA.FTZ R41, R37, R67, R41 ;  /* 0x0000004325297223 */ /* 0x000fe20000010029 */
[-C--:B------:R-:W-:Y:S01]  /*87b0*/  FMUL.FTZ R40, R40, R59.reuse ;  /* 0x0000003b28287220 */ /* 0x080fe20000410000 */
[----:B------:R-:W-:Y:S01]  /*87c0*/  FFMA.FTZ R39, R36, R59, -R39 ;  /* 0x0000003b24277223 */ /* 0x000fe20000010827 */
[----:B------:R-:W-:Y:S01]  /*87d0*/  IMAD.U32 R37, R172, 0x10000, RZ ;  /* 0x00010000ac257824 */ /* 0x000fe200078e00ff */
[----:B------:R-:W-:Y:S01]  /*87e0*/  LOP3.LUT R42, R42, 0xffff0000, RZ, 0xc0, !PT ;  /* 0xffff00002a2a7812 */ /* 0x000fe200078ec0ff */
[C---:B------:R-:W-:Y:S01]  /*87f0*/  IMAD.U32 R59, R57.reuse, 0x10000, RZ ;  /* 0x00010000393b7824 */ /* 0x040fe200078e00ff */
[----:B------:R-:W-:Y:S01]  /*8800*/  LOP3.LUT R172, R172, 0xffff0000, RZ, 0xc0, !PT ;  /* 0xffff0000acac7812 */ /* 0x000fe200078ec0ff */
[----:B------:R-:W-:Y:S01]  /*8810*/  FFMA.FTZ R40, R36, R58, R40 ;  /* 0x0000003a24287223 */ /* 0x000fe20000010028 */
[----:B------:R-:W-:Y:S01]  /*8820*/  LOP3.LUT R57, R57, 0xffff0000, RZ, 0xc0, !PT ;  /* 0xffff000039397812 */ /* 0x000fe200078ec0ff */
[----:B------:R-:W-:Y:S01]  /*8830*/  FMUL.FTZ R36, R90, R37 ;  /* 0x000000255a247220 */ /* 0x000fe20000410000 */
[----:B------:R-:W-:Y:S01]  /*8840*/  LOP3.LUT R38, R38, 0xffff0000, RZ, 0xc0, !PT ;  /* 0xffff000026267812 */ /* 0x000fe200078ec0ff */
[----:B------:R-:W-:Y:S01]  /*8850*/  FMUL.FTZ R90, R90, R59 ;  /* 0x0000003b5a5a7220 */ /* 0x000fe20000410000 */
[CC--:B------:R-:W-:Y:S01]  /*8860*/  FMUL.FTZ R58, R42.reuse, R172.reuse ;  /* 0x000000ac2a3a7220 */ /* 0x0c0fe20000410000 */
[----:B------:R-:W-:Y:S01]  /*8870*/  FMUL.FTZ R42, R42, R57 ;  /* 0x000000392a2a7220 */ /* 0x000fe20000410000 */
[C---:B------:R-:W-:Y:S01]  /*8880*/  FFMA.FTZ R36, R87.reuse, R59, -R36 ;  /* 0x0000003b57247223 */ /* 0x040fe20000010824 */
[----:B------:R-:W-:Y:S01]  /*8890*/  FFMA.FTZ R90, R87, R37, R90 ;  /* 0x00000025575a7223 */ /* 0x000fe2000001005a */
[C---:B------:R-:W-:Y:S01]  /*88a0*/  FFMA.FTZ R57, R38.reuse, R57, -R58 ;  /* 0x0000003926397223 */ /* 0x040fe2000001083a */
[----:B------:R-:W-:Y:S01]  /*88b0*/  FFMA.FTZ R37, R38, R172, R42 ;  /* 0x000000ac26257223 */ /* 0x000fe2000001002a */
[----:B------:R-:W-:Y:S01]  /*88c0*/  FFMA.FTZ R89, R88, R134, R89 ;  /* 0x0000008658597223 */ /* 0x000fe20000010059 */
[----:B------:R-:W-:-:S02]  /*88d0*/  F2FP.BF16.F32.PACK_AB R65, R135, R65 ;  /* 0x000000418741723e */ /* 0x000fc400000010ff */
[----:B------:R-:W-:Y:S02]  /*88e0*/  F2FP.BF16.F32.PACK_AB R56, R84, R56 ;  /* 0x000000385438723e */ /* 0x000fe400000010ff */
[----:B------:R-:W-:Y:S02]  /*88f0*/  F2FP.BF16.F32.PACK_AB R85, R86, R85 ;  /* 0x000000555655723e */ /* 0x000fe400000010ff */
[----:B------:R-:W-:Y:S01]  /*8900*/  F2FP.BF16.F32.PACK_AB R64, R39, R51 ;  /* 0x000000332740723e */ /* 0x000fe200000010ff */
[----:B------:R-:W-:Y:S01]  /*8910*/  IMAD.MOV.U32 R39, RZ, RZ, R56 ;  /* 0x000000ffff277224 */ /* 0x000fe200078e0038 */
[----:B------:R-:W-:Y:S01]  /*8920*/  F2FP.BF16.F32.PACK_AB R40, R40, R41 ;  /* 0x000000292828723e */ /* 0x000fe200000010ff */
[----:B------:R-:W-:Y:S01]  /*8930*/  IMAD.MOV.U32 R41, RZ, RZ, R85 ;  /* 0x000000ffff297224 */ /* 0x000fe200078e0055 */
[----:B------:R-:W-:Y:S01]  /*8940*/  F2FP.BF16.F32.PACK_AB R38, R57, R36 ;  /* 0x000000243926723e */ /* 0x000fe200000010ff */
[----:B------:R-:W-:Y:S01]  /*8950*/  IMAD.MOV.U32 R36, RZ, RZ, R64 ;  /* 0x000000ffff247224 */ /* 0x000fe200078e0040 */
[----:B------:R-:W-:Y:S01]  /*8960*/  F2FP.BF16.F32.PACK_AB R42, R37, R90 ;  /* 0x0000005a252a723e */ /* 0x000fe200000010ff */
[----:B------:R-:W-:Y:S01]  /*8970*/  IMAD.MOV.U32 R37, RZ, RZ, R65 ;  /* 0x000000ffff257224 */ /* 0x000fe200078e0041 */
[----:B------:R-:W-:-:S07]  /*8980*/  F2FP.BF16.F32.PACK_AB R43, R43, R89 ;  /* 0x000000592b2b723e */ /* 0x000fce00000010ff */
.L_x_735:
[----:B------:R-:W-:Y:S05]  /*8990*/  BSYNC B3 ;  /* 0x0000000000037941 */ /* 0x000fea0003800000 */
.L_x_734:
[----:B------:R-:W-:Y:S02]  /*89a0*/  ULDC.64 UR4, c[0x0][0x208] ;  /* 0x0000820000047ab9 */ /* 0x000fe40000000a00 */
[----:B--2---:R2:W-:Y:S04]  /*89b0*/  STG.E.128 desc[UR4][R46.64], R36 ;  /* 0x000000242e007986 */ /* 0x0045e8000c101d04 */
[----:B---3--:R2:W-:Y:S02]  /*89c0*/  @!P3 STG.E.128 desc[UR4][R48.64], R40 ;  /* 0x000000283000b986 */ /* 0x0085e4000c101d04 */
.L_x_733:
[----:B------:R-:W-:Y:S05]  /*89d0*/  BSYNC B2 ;  /* 0x0000000000027941 */ /* 0x000fea0003800000 */
.L_x_732:
[----:B------:R-:W-:-:S13]  /*89e0*/  ISETP.NE.AND P3, PT, R10, RZ, PT ;  /* 0x000000ff0a00720c */ /* 0x000fda0003f65270 */
[----:B------:R-:W-:Y:S05]  /*89f0*/  @!P3 BRA `(.L_x_731) ;  /* 0x000000080008b947 */ /* 0x000fea0003800000 */
[----:B--2---:R-:W-:Y:S01]  /*8a00*/  SEL R36, R118, R148, !P1 ;  /* 0x0000009476247207 */ /* 0x004fe20004800000 */
        /* <DEDUP_REMOVED lines=21> */
[C---:B------:R-:W-:Y:S01]  /*8b60*/  IMAD R37, R19.reuse, 0x5000, R140 ;  /* 0x0000500013257824 */ /* 0x040fe200078e028c */
[C---:B------:R-:W-:Y:S01]  /*8b70*/  @!P3 LEA R46, P5, R38.reuse, R116, 0x1 ;  /* 0x00000074262eb211 */ /* 0x040fe200078a08ff */
        /* <DEDUP_REMOVED lines=8> */
[----:B------:R-:W-:Y:S01]  /*8c00*/  SHF.R.U64 R50, R60, 0x10, R61 ;  /* 0x000000103c327819 */ /* 0x000fe2000000123d */
[----:B---3--:R-:W-:Y:S01]  /*8c10*/  IMAD.U32 R56, R41, 0x10000, RZ ;  /* 0x0001000029387824 */ /* 0x008fe200078e00ff */
[----:B------:R-:W-:Y:S01]  /*8c20*/  SHF.R.U64 R48, R52, 0x10, R53 ;  /* 0x0000001034307819 */ /* 0x000fe20000001235 */
[----:B--2---:R-:W-:Y:S01]  /*8c30*/  IMAD.U32 R59, R39, 0x10000, RZ ;  /* 0x00010000273b7824 */ /* 0x004fe200078e00ff */
[----:B------:R-:W-:Y:S01]  /*8c40*/  SHF.R.U32.HI R60, RZ, 0x10, R61 ;  /* 0x00000010ff3c7819 */ /* 0x000fe2000001163d */
[----:B------:R-:W-:Y:S01]  /*8c50*/  IMAD.U32 R58, R38, 0x10000, RZ ;  /* 0x00010000263a7824 */ /* 0x000fe200078e00ff */
[----:B------:R-:W-:Y:S01]  /*8c60*/  SHF.R.U32.HI R52, RZ, 0x10, R53 ;  /* 0x00000010ff347819 */ /* 0x000fe20000011635 */
[----:B------:R-:W-:Y:S01]  /*8c70*/  IMAD.U32 R53, R37, 0x10000, RZ ;  /* 0x0001000025357824 */ /* 0x000fe200078e00ff */
[----:B------:R-:W-:Y:S02]  /*8c80*/  PRMT R64, R171, 0x5432, R60 ;  /* 0x00005432ab407816 */ /* 0x000fe4000000003c */
[----:B------:R-:W-:-:S02]  /*8c90*/  PRMT R52, R169, 0x5432, R52 ;  /* 0x00005432a9347816 */ /* 0x000fc40000000034 */
[----:B------:R-:W-:Y:S01]  /*8ca0*/  SHF.R.U64 R51, R62, 0x10, R63 ;  /* 0x000000103e337819 */ /* 0x000fe2000000123f */
[----:B------:R-:W-:Y:S01]  /*8cb0*/  IMAD.U32 R60, R64, 0x10000, RZ ;  /* 0x00010000403c7824 */ /* 0x000fe200078e00ff */
[----:B------:R-:W-:Y:S01]  /*8cc0*/  PRMT R171, R171, 0x5410, R50 ;  /* 0x00005410abab7816 */ /* 0x000fe20000000032 */
[----:B------:R-:W-:Y:S01]  /*8cd0*/  IMAD.U32 R50, R52, 0x10000, RZ ;  /* 0x0001000034327824 */ /* 0x000fe200078e00ff */
[----:B------:R-:W-:Y:S01]  /*8ce0*/  SHF.R.U64 R49, R54, 0x10, R55 ;  /* 0x0000001036317819 */ /* 0x000fe20000001237 */
[C---:B------:R-:W-:Y:S01]  /*8cf0*/  FMUL.FTZ R66, R56.reuse, R60 ;  /* 0x0000003c38427220 */ /* 0x040fe20000410000 */
[----:B------:R-:W-:Y:S01]  /*8d00*/  SHF.R.U32.HI R63, RZ, 0x10, R63 ;  /* 0x00000010ff3f7819 */ /* 0x000fe2000001163f */
[-C--:B------:R-:W-:Y:S01]  /*8d10*/  FMUL.FTZ R56, R56, R50.reuse ;  /* 0x0000003238387220 */ /* 0x080fe20000410000 */
[----:B------:R-:W-:Y:S01]  /*8d20*/  SHF.R.U32.HI R55, RZ, 0x10, R55 ;  /* 0x00000010ff377819 */ /* 0x000fe20000011637 */
[----:B------:R-:W-:Y:S01]  /*8d30*/  FFMA.FTZ R50, R53, R50, -R66 ;  /* 0x0000003235327223 */ /* 0x000fe20000010842 */
[----:B------:R-:W-:Y:S01]  /*8d40*/  LOP3.LUT R57, R41, 0xffff0000, RZ, 0xc0, !PT ;  /* 0xffff000029397812 */ /* 0x000fe200078ec0ff */
[----:B------:R-:W-:Y:S01]  /*8d50*/  FFMA.FTZ R53, R53, R60, R56 ;  /* 0x0000003c35357223 */ /* 0x000fe20000010038 */
[----:B------:R-:W-:Y:S01]  /*8d60*/  LOP3.LUT R64, R64, 0xffff0000, RZ, 0xc0, !PT ;  /* 0xffff000040407812 */ /* 0x000fe200078ec0ff */
[----:B------:R-:W-:Y:S01]  /*8d70*/  IMAD.U32 R62, R43, 0x10000, RZ ;  /* 0x000100002b3e7824 */ /* 0x000fe200078e00ff */
[----:B------:R-:W-:Y:S01]  /*8d80*/  PRMT R63, R170, 0x5432, R63 ;  /* 0x00005432aa3f7816 */ /* 0x000fe2000000003f */
[----:B------:R-:W-:Y:S01]  /*8d90*/  IMAD.U32 R41, R40, 0x10000, RZ ;  /* 0x0001000028297824 */ /* 0x000fe200078e00ff */
[----:B------:R-:W-:Y:S01]  /*8da0*/  PRMT R55, R168, 0x5432, R55 ;  /* 0x00005432a8377816 */ /* 0x000fe20000000037 */
[----:B------:R-:W-:Y:S01]  /*8db0*/  FMUL.FTZ R67, R57, R64 ;  /* 0x0000004039437220 */ /* 0x000fe20000410000 */
[----:B------:R-:W-:Y:S01]  /*8dc0*/  LOP3.LUT R52, R52, 0xffff0000, RZ, 0xc0, !PT ;  /* 0xffff000034347812 */ /* 0x000fe200078ec0ff */
[----:B------:R-:W-:Y:S01]  /*8dd0*/  IMAD.U32 R65, R63, 0x10000, RZ ;  /* 0x000100003f417824 */ /* 0x000fe200078e00ff */
[----:B------:R-:W-:Y:S01]  /*8de0*/  LOP3.LUT R54, R37, 0xffff0000, RZ, 0xc0, !PT ;  /* 0xffff000025367812 */ /* 0x000fe200078ec0ff */
[----:B------:R-:W-:Y:S01]  /*8df0*/  IMAD.U32 R37, R36, 0x10000, RZ ;  /* 0x0001000024257824 */ /* 0x000fe200078e00ff */
[----:B------:R-:W-:Y:S01]  /*8e00*/  SHF.L.U32 R60, R55, 0x10, RZ ;  /* 0x00000010373c7819 */ /* 0x000fe200000006ff */
[-C--:B0-----:R-:W-:Y:S01]  /*8e10*/  FMUL.FTZ R85, R57, R52.reuse ;  /* 0x0000003439557220 */ /* 0x081fe20000410000 */
[----:B------:R-:W-:Y:S01]  /*8e20*/  LOP3.LUT R43, R43, 0xffff0000, RZ, 0xc0, !PT ;  /* 0xffff00002b2b7812 */ /* 0x000fe200078ec0ff */
[----:B------:R-:W-:Y:S01]  /*8e30*/  FFMA.FTZ R57, R54, R52, -R67 ;  /* 0x0000003436397223 */ /* 0x000fe20000010843 */
[CC--:B------:R-:W-:Y:S01]  /*8e40*/  FMUL.FTZ R52, R62.reuse, R65.reuse ;  /* 0x000000413e347220 */ /* 0x0c0fe20000410000 */
[----:B------:R-:W-:Y:S01]  /*8e50*/  LOP3.LUT R56, R63, 0xffff0000, RZ, 0xc0, !PT ;  /* 0xffff00003f387812 */ /* 0x000fe200078ec0ff */
[----:B------:R-:W-:Y:S01]  /*8e60*/  FMUL.FTZ R66, R62, R60 ;  /* 0x0000003c3e427220 */ /* 0x000fe20000410000 */
[----:B------:R-:W-:Y:S01]  /*8e70*/  PRMT R48, R169, 0x5410, R48 ;  /* 0x00005410a9307816 */ /* 0x000fe20000000030 */
[----:B------:R-:W-:Y:S01]  /*8e80*/  FFMA.FTZ R54, R54, R64, R85 ;  /* 0x0000004036367223 */ /* 0x000fe20000010055 */
[----:B------:R-:W-:Y:S01]  /*8e90*/  FFMA.FTZ R52, R59, R60, -R52 ;  /* 0x0000003c3b347223 */ /* 0x000fe20000010834 */
[----:B------:R-:W-:Y:S01]  /*8ea0*/  LOP3.LUT R62, R55, 0xffff0000, RZ, 0xc0, !PT ;  /* 0xffff0000373e7812 */ /* 0x000fe200078ec0ff */
[----:B------:R-:W-:Y:S01]  /*8eb0*/  FFMA.FTZ R59, R59, R65, R66 ;  /* 0x000000413b3b7223 */ /* 0x000fe20000010042 */
[----:B------:R-:W-:Y:S01]  /*8ec0*/  LOP3.LUT R39, R39, 0xffff0000, RZ, 0xc0, !PT ;  /* 0xffff000027277812 */ /* 0x000fe200078ec0ff */
[----:B------:R-:W-:Y:S01]  /*8ed0*/  IMAD.U32 R64, R171, 0x10000, RZ ;  /* 0x00010000ab407824 */ /* 0x000fe200078e00ff */
[----:B------:R-:W-:Y:S01]  /*8ee0*/  LOP3.LUT R40, R40, 0xffff0000, RZ, 0xc0, !PT ;  /* 0xffff000028287812 */ /* 0x000fe200078ec0ff */
[----:B------:R-:W-:Y:S01]  /*8ef0*/  FMUL.FTZ R66, R43, R56 ;  /* 0x000000382b427220 */ /* 0x000fe20000410000 */
[----:B------:R-:W-:Y:S01]  /*8f00*/  LOP3.LUT R171, R171, 0xffff0000, RZ, 0xc0, !PT ;  /* 0xffff0000abab7812 */ /* 0x000fe200078ec0ff */
[----:B------:R-:W-:-:S02]  /*8f10*/  IMAD.U32 R60, R48, 0x10000, RZ ;  /* 0x00010000303c7824 */ /* 0x000fc400078e00ff */
[-C--:B------:R-:W-:Y:S01]  /*8f20*/  FMUL.FTZ R84, R43, R62.reuse ;  /* 0x0000003e2b547220 */ /* 0x080fe20000410000 */
[----:B------:R-:W-:Y:S01]  /*8f30*/  LOP3.LUT R55, R48, 0xffff0000, RZ, 0xc0, !PT ;  /* 0xffff000030377812 */ /* 0x000fe200078ec0ff */
[----:B------:R-:W-:Y:S01]  /*8f40*/  FFMA.FTZ R43, R39, R62, -R66 ;  /* 0x0000003e272b7223 */ /* 0x000fe20000010842 */
[----:B------:R-:W-:Y:S01]  /*8f50*/  LOP3.LUT R36, R36, 0xffff0000, RZ, 0xc0, !PT ;  /* 0xffff000024247812 */ /* 0x000fe200078ec0ff */
[C---:B------:R-:W-:Y:S01]  /*8f60*/  FMUL.FTZ R62, R41.reuse, R64 ;  /* 0x00000040293e7220 */ /* 0x040fe20000410000 */
[----:B------:R-:W-:Y:S01]  /*8f70*/  PRMT R51, R170, 0x5410, R51 ;  /* 0x00005410aa337816 */ /* 0x000fe20000000033 */
[----:B------:R-:W-:Y:S01]  /*8f80*/  FMUL.FTZ R63, R40, R171 ;  /* 0x000000ab283f7220 */ /* 0x000fe20000410000 */
[----:B------:R-:W-:Y:S01]  /*8f90*/  PRMT R49, R168, 0x5410, R49 ;  /* 0x00005410a8317816 */ /* 0x000fe20000000031 */
[----:B------:R-:W-:Y:S01]  /*8fa0*/  FMUL.FTZ R41, R41, R60 ;  /* 0x0000003c29297220 */ /* 0x000fe20000410000 */
[----:B------:R-:W-:Y:S01]  /*8fb0*/  FFMA.FTZ R48, R39, R56, R84 ;  /* 0x0000003827307223 */ /* 0x000fe20000010054 */
[-C--:B------:R-:W-:Y:S01]  /*8fc0*/  FMUL.FTZ R65, R40, R55.reuse ;  /* 0x0000003728417220 */ /* 0x080fe20000410000 */
[----:B------:R-:W-:Y:S01]  /*8fd0*/  LOP3.LUT R61, R38, 0xffff0000, RZ, 0xc0, !PT ;  /* 0xffff0000263d7812 */ /* 0x000fe200078ec0ff */
[----:B------:R-:W-:Y:S01]  /*8fe0*/  FFMA.FTZ R39, R37, R60, -R62 ;  /* 0x0000003c25277223 */ /* 0x000fe2000001083e */
[----:B------:R-:W-:Y:S01]  /*8ff0*/  FFMA.FTZ R40, R36, R55, -R63 ;  /* 0x0000003724287223 */ /* 0x000fe2000001083f */
[----:B------:R-:W-:-:S02]  /*9000*/  IMAD.U32 R38, R42, 0x10000, RZ ;  /* 0x000100002a267824 */ /* 0x000fc400078e00ff */
[----:B------:R-:W-:Y:S01]  /*9010*/  FFMA.FTZ R37, R37, R64, R41 ;  /* 0x0000004025257223 */ /* 0x000fe20000010029 */
[----:B------:R-:W-:Y:S01]  /*9020*/  IMAD.U32 R55, R51, 0x10000, RZ ;  /* 0x0001000033377824 */ /* 0x000fe200078e00ff */
[----:B------:R-:W-:Y:S01]  /*9030*/  LOP3.LUT R42, R42, 0xffff0000, RZ, 0xc0, !PT ;  /* 0xffff00002a2a7812 */ /* 0x000fe200078ec0ff */
[----:B------:R-:W-:Y:S01]  /*9040*/  IMAD.U32 R41, R49, 0x10000, RZ ;  /* 0x0001000031297824 */ /* 0x000fe200078e00ff */
[----:B------:R-:W-:Y:S01]  /*9050*/  LOP3.LUT R51, R51, 0xffff0000, RZ, 0xc0, !PT ;  /* 0xffff000033337812 */ /* 0x000fe200078ec0ff */
[C---:B------:R-:W-:Y:S01]  /*9060*/  FMUL.FTZ R63, R38.reuse, R55 ;  /* 0x00000037263f7220 */ /* 0x040fe20000410000 */
[----:B------:R-:W-:Y:S01]  /*9070*/  LOP3.LUT R49, R49, 0xffff0000, RZ, 0xc0, !PT ;  /* 0xffff000031317812 */ /* 0x000fe200078ec0ff */
[----:B------:R-:W-:Y:S01]  /*9080*/  FMUL.FTZ R38, R38, R41 ;  /* 0x0000002926267220 */ /* 0x000fe20000410000 */
[----:B------:R-:W-:Y:S01]  /*9090*/  FFMA.FTZ R36, R36, R171, R65 ;  /* 0x000000ab24247223 */ /* 0x000fe20000010041 */
[----:B------:R-:W-:Y:S01]  /*90a0*/  FMUL.FTZ R56, R42, R51 ;  /* 0x000000332a387220 */ /* 0x000fe20000410000 */
[----:B------:R-:W-:Y:S01]  /*90b0*/  FFMA.FTZ R63, R58, R41, -R63 ;  /* 0x000000293a3f7223 */ /* 0x000fe2000001083f */
[----:B------:R-:W-:Y:S01]  /*90c0*/  FMUL.FTZ R42, R42, R49 ;  /* 0x000000312a2a7220 */ /* 0x000fe20000410000 */
[----:B------:R-:W-:Y:S01]  /*90d0*/  FFMA.FTZ R38, R58, R55, R38 ;  /* 0x000000373a267223 */ /* 0x000fe20000010026 */
[C---:B------:R-:W-:Y:S01]  /*90e0*/  FFMA.FTZ R56, R61.reuse, R49, -R56 ;  /* 0x000000313d387223 */ /* 0x040fe20000010838 */
[----:B------:R-:W-:Y:S01]  /*90f0*/  F2FP.BF16.F32.PACK_AB R39, R40, R39 ;  /* 0x000000272827723e */ /* 0x000fe200000010ff */
[----:B------:R-:W-:Y:S01]  /*9100*/  FFMA.FTZ R51, R61, R51, R42 ;  /* 0x000000333d337223 */ /* 0x000fe2000001002a */
[----:B------:R-:W-:-:S02]  /*9110*/  F2FP.BF16.F32.PACK_AB R43, R43, R52 ;  /* 0x000000342b2b723e */ /* 0x000fc400000010ff */
[----:B------:R-:W-:Y:S02]  /*9120*/  F2FP.BF16.F32.PACK_AB R42, R56, R63 ;  /* 0x0000003f382a723e */ /* 0x000fe400000010ff */
[----:B------:R-:W-:Y:S02]  /*9130*/  F2FP.BF16.F32.PACK_AB R50, R57, R50 ;  /* 0x000000323932723e */ /* 0x000fe400000010ff */
[----:B------:R-:W-:Y:S02]  /*9140*/  F2FP.BF16.F32.PACK_AB R48, R48, R59 ;  /* 0x0000003b3030723e */ /* 0x000fe400000010ff */
[----:B------:R-:W-:Y:S01]  /*9150*/  F2FP.BF16.F32.PACK_AB R51, R51, R38 ;  /* 0x000000263333723e */ /* 0x000fe200000010ff */
[----:B------:R-:W-:Y:S01]  /*9160*/  IMAD.MOV.U32 R38, RZ, RZ, R42 ;  /* 0x000000ffff267224 */ /* 0x000fe200078e002a */
[----:B------:R-:W-:Y:S01]  /*9170*/  F2FP.BF16.F32.PACK_AB R40, R36, R37 ;  /* 0x000000252428723e */ /* 0x000fe200000010ff */
[----:B------:R-:W-:Y:S01]  /*9180*/  IMAD.MOV.U32 R36, RZ, RZ, R39 ;  /* 0x000000ffff247224 */ /* 0x000fe200078e0027 */
[----:B------:R-:W-:Y:S01]  /*9190*/  F2FP.BF16.F32.PACK_AB R41, R54, R53 ;  /* 0x000000353629723e */ /* 0x000fe200000010ff */
[----:B------:R-:W-:-:S02]  /*91a0*/  IMAD.MOV.U32 R39, RZ, RZ, R43 ;  /* 0x000000ffff277224 */ /* 0x000fc400078e002b */
[----:B------:R-:W-:Y:S02]  /*91b0*/  IMAD.MOV.U32 R37, RZ, RZ, R50 ;  /* 0x000000ffff257224 */ /* 0x000fe400078e0032 */
[----:B------:R-:W-:Y:S02]  /*91c0*/  IMAD.MOV.U32 R42, RZ, RZ, R51 ;  /* 0x000000ffff2a7224 */ /* 0x000fe400078e0033 */
[----:B------:R-:W-:-:S07]  /*91d0*/  IMAD.MOV.U32 R43, RZ, RZ, R48 ;  /* 0x000000ffff2b7224 */ /* 0x000fce00078e0030 */
.L_x_737:
[----:B------:R-:W-:Y:S05]  /*91e0*/  BSYNC B2 ;  /* 0x0000000000027941 */ /* 0x000fea0003800000 */
.L_x_736:
[----:B------:R-:W-:Y:S02]  /*91f0*/  ULDC.64 UR4, c[0x0][0x208] ;  /* 0x0000820000047ab9 */ /* 0x000fe40000000a00 */
[----:B--2---:R4:W-:Y:S04]  /*9200*/  STG.E.128 desc[UR4][R44.64], R36 ;  /* 0x000000242c007986 */ /* 0x0049e8000c101d04 */
[----:B---3--:R4:W-:Y:S02]  /*9210*/  @!P3 STG.E.128 desc[UR4][R46.64], R40 ;  /* 0x000000282e00b986 */ /* 0x0089e4000c101d04 */
.L_x_731:
[----:B------:R-:W-:Y:S05]  /*9220*/  BSYNC B1 ;  /* 0x0000000000017941 */ /* 0x000fea0003800000 */
.L_x_730:
[-C--:B--2-4-:R-:W-:Y:S02]  /*9230*/  IMAD R36, R146, R122.reuse, RZ ;  /* 0x0000007a92247224 */ /* 0x094fe400078e02ff */
[----:B------:R-:W-:-:S04]  /*9240*/  IMAD.WIDE.U32 R124, R237, R122, R124 ;  /* 0x0000007aed7c7225 */ /* 0x000fc800078e007c */
[----:B---3--:R-:W-:Y:S01]  /*9250*/  IMAD R49, R237, R123, R36 ;  /* 0x0000007bed317224 */ /* 0x008fe200078e0224 */
[----:B------:R-:W-:Y:S06]  /*9260*/  @P4 BRA `(.L_x_698) ;  /* 0x00000014000c4947 */ /* 0x000fec0003800000 */
[----:B------:R-:W-:Y:S01]  /*9270*/  ISETP.NE.AND P3, PT, R26, RZ, PT ;  /* 0x000000ff1a00720c */ /* 0x000fe20003f65270 */
[----:B------:R-:W-:Y:S01]  /*9280*/  BSSY B1, `(.L_x_738) ;  /* 0x0000081000017945 */ /* 0x000fe20003800000 */
[----:B------:R-:W-:-:S11]  /*9290*/  IMAD.IADD R49, R125, 0x1, R49 ;  /* 0x000000017d317824 */ /* 0x000fd600078e0231 */
[----:B------:R-:W-:Y:S05]  /*92a0*/  @!P3 BRA `(.L_x_739) ;  /* 0x0000000400f8b947 */ /* 0x000fea0003800000 */
[----:B------:R-:W-:Y:S01]  /*92b0*/  SEL R36, R118, R148, !P0 ;  /* 0x0000009476247207 */ /* 0x000fe20004000000 */
[----:B------:R-:W-:Y:S01]  /*92c0*/  BSSY B2, `(.L_x_740) ;  /* 0x0000079000027945 */ /* 0x000fe20003800000 */
[----:B------:R-:W-:Y:S02]  /*92d0*/  SHF.R.U32.HI R39, RZ, 0x3, R224 ;  /* 0x00000003ff277819 */ /* 0x000fe400000116e0 */
[----:B------:R-:W-:Y:S02]  /*92e0*/  SHF.R.S32.HI R37, RZ, 0x1f, R36 ;  /* 0x0000001fff257819 */ /* 0x000fe40000011424 */
[----:B------:R-:W-:Y:S02]  /*92f0*/  IADD3 R38, P4, P5, R96, R124, R13 ;  /* 0x0000007c60267210 */ /* 0x000fe40007d9e00d */
[----:B------:R-:W-:-:S04]  /*9300*/  LEA.HI R37, R37, R36, RZ, 0x4 ;  /* 0x0000002425257211 */ /* 0x000fc800078f20ff */
[----:B------:R-:W-:-:S04]  /*9310*/  LEA.HI.SX32 R37, R37, R14, 0x1c ;  /* 0x0000000e25257211 */ /* 0x000fc800078fe2ff */
[----:B------:R-:W-:Y:S01]  /*9320*/  SHF.R.S32.HI R36, RZ, 0x1f, R37 ;  /* 0x0000001fff247819 */ /* 0x000fe20000011425 */
[----:B------:R-:W-:-:S03]  /*9330*/  IMAD.SHL.U32 R47, R37, 0x8, RZ ;  /* 0x00000008252f7824 */ /* 0x000fc600078e00ff */
[----:B------:R-:W-:Y:S02]  /*9340*/  LEA.HI R36, R36, R37, RZ, 0x3 ;  /* 0x0000002524247211 */ /* 0x000fe400078f18ff */
[----:B------:R-:W-:Y:S02]  /*9350*/  ISETP.GE.AND P3, PT, R47, R145, PT ;  /* 0x000000912f00720c */ /* 0x000fe40003f66270 */
[----:B------:R-:W-:Y:S02]  /*9360*/  SHF.R.S32.HI R40, RZ, 0x3, R36 ;  /* 0x00000003ff287819 */ /* 0x000fe40000011424 */
[----:B------:R-:W-:-:S03]  /*9370*/  LOP3.LUT R36, R224, 0x38, R47, 0xf8, !PT ;  /* 0x00000038e0247812 */ /* 0x000fc600078ef82f */
[----:B------:R-:W-:Y:S01]  /*9380*/  IMAD R37, R40, 0x1400, R227 ;  /* 0x0000140028257824 */ /* 0x000fe200078e02e3 */
[----:B------:R-:W-:Y:S02]  /*9390*/  LOP3.LUT R36, R36, R39, RZ, 0x3c, !PT ;  /* 0x0000002724247212 */ /* 0x000fe400078e3cff */
[----:B------:R-:W-:Y:S02]  /*93a0*/  IADD3.X R39, R92, R49, R7, P4, P5 ;  /* 0x000000315c277210 */ /* 0x000fe400027ea407 */
[C---:B------:R-:W-:Y:S01]  /*93b0*/  LEA R44, P4, R38.reuse, R116, 0x1 ;  /* 0x00000074262c7211 */ /* 0x040fe200078808ff */
[----:B------:R-:W-:Y:S01]  /*93c0*/  IMAD.IADD R36, R37, 0x1, R36 ;  /* 0x0000000125247824 */ /* 0x000fe200078e0224 */
[----:B------:R-:W-:Y:S01]  /*93d0*/  @!P3 SHF.R.S32.HI R48, RZ, 0x1f, R47 ;  /* 0x0000001fff30b819 */ /* 0x000fe2000001142f */
[C---:B------:R-:W-:Y:S01]  /*93e0*/  IMAD R37, R19.reuse, 0x5000, R133 ;  /* 0x0000500013257824 */ /* 0x040fe200078e0285 */
[----:B------:R-:W-:Y:S01]  /*93f0*/  LEA.HI.X R45, R38, R117, R39, 0x1, P4 ;  /* 0x00000075262d7211 */ /* 0x000fe200020f0c27 */
[----:B------:R-:W-:Y:S01]  /*9400*/  IMAD R39, R19, 0x5000, R36 ;  /* 0x0000500013277824 */ /* 0x000fe200078e0224 */
[----:B------:R-:W-:Y:S01]  /*9410*/  @!P3 IADD3 R47, P4, P5, R96, R124, R47 ;  /* 0x0000007c602fb210 */ /* 0x000fe20007d9e02f */
[----:B------:R-:W-:-:S02]  /*9420*/  IMAD R37, R37, 0x2, R18 ;  /* 0x0000000225257824 */ /* 0x000fc400078e0212 */
[----:B------:R-:W-:Y:S01]  /*9430*/  IMAD R40, R39, 0x2, R18 ;  /* 0x0000000227287824 */ /* 0x000fe200078e0212 */
[----:B------:R-:W-:Y:S02]  /*9440*/  @!P3 IADD3.X R48, R92, R49, R48, P4, P5 ;  /* 0x000000315c30b210 */ /* 0x000fe400027ea430 */
[----:B------:R-:W-:Y:S01]  /*9450*/  ISETP.GE.AND P5, PT, R16, R115, PT ;  /* 0x000000731000720c */ /* 0x000fe20003fa6270 */
[----:B------:R-:W2:Y:S01]  /*9460*/  LDS.128 R36, [R37+0x24400] ;  /* 0x0244000025247984 */ /* 0x000ea20000000c00 */
[----:B------:R-:W-:-:S03]  /*9470*/  @!P3 LEA R46, P4, R47, R116, 0x1 ;  /* 0x000000742f2eb211 */ /* 0x000fc600078808ff */
[----:B------:R-:W3:Y:S01]  /*9480*/  LDS.128 R40, [R40+0x24400] ;  /* 0x0244000028287984 */ /* 0x000ee20000000c00 */
[----:B------:R-:W-:-:S07]  /*9490*/  @!P3 LEA.HI.X R47, R47, R117, R48, 0x1, P4 ;  /* 0x000000752f2fb211 */ /* 0x000fce00020f0c30 */
[----:B------:R-:W-:Y:S05]  /*94a0*/  @P5 BRA `(.L_x_741) ;  /* 0x0000000400685947 */ /* 0x000fea0003800000 */
[----:B------:R-:W-:Y:S01]  /*94b0*/  SHF.R.U64 R61, R74, 0x10, R75 ;  /* 0x000000104a3d7819 */ /* 0x000fe2000000124b */
[----:B---3--:R-:W-:Y:S01]  /*94c0*/  IMAD.U32 R60, R41, 0x10000, RZ ;  /* 0x00010000293c7824 */ /* 0x008fe200078e00ff */
[----:B------:R-:W-:Y:S01]  /*94d0*/  SHF.R.U64 R62, R80, 0x10, R81 ;  /* 0x00000010503e7819 */ /* 0x000fe20000001251 */
[----:B------:R-:W-:Y:S01]  /*94e0*/  IMAD.U32 R59, R43, 0x10000, RZ ;  /* 0x000100002b3b7824 */ /* 0x000fe200078e00ff */
[----:B------:R-:W-:Y:S01]  /*94f0*/  SHF.R.U64 R56, R72, 0x10, R73 ;  /* 0x0000001048387819 */ /* 0x000fe20000001249 */
[----:B--2---:R-:W-:Y:S01]  /*9500*/  IMAD.U32 R52, R37, 0x10000, RZ ;  /* 0x0001000025347824 */ /* 0x004fe200078e00ff */
[----:B------:R-:W-:Y:S01]  /*9510*/  SHF.R.U32.HI R80, RZ, 0x10, R81 ;  /* 0x00000010ff507819 */ /* 0x000fe20000011651 */
[----:B------:R-:W-:Y:S01]  /*9520*/  IMAD.U32 R58, R39, 0x10000, RZ ;  /* 0x00010000273a7824 */ /* 0x000fe200078e00ff */
[----:B------:R-:W-:Y:S01]  /*9530*/  SHF.R.U32.HI R72, RZ, 0x10, R73 ;  /* 0x00000010ff487819 */ /* 0x000fe20000011649 */
[----:B------:R-:W-:Y:S01]  /*9540*/  IMAD.U32 R50, R40, 0x10000, RZ ;  /* 0x0001000028327824 */ /* 0x000fe200078e00ff */
[----:B------:R-:W-:Y:S01]  /*9550*/  LOP3.LUT R54, R41, 0xffff0000, RZ, 0xc0, !PT ;  /* 0xffff000029367812 */ /* 0x000fe200078ec0ff */
[----:B------:R-:W-:Y:S01]  /*9560*/  IMAD.U32 R48, R36, 0x10000, RZ ;  /* 0x0001000024307824 */ /* 0x000fe200078e00ff */
[----:B------:R-:W-:-:S02]  /*9570*/  PRMT R41, R154, 0x5410, R61 ;  /* 0x000054109a297816 */ /* 0x000fc4000000003d */
[----:B------:R-:W-:Y:S02]  /*9580*/  PRMT R56, R155, 0x5410, R56 ;  /* 0x000054109b387816 */ /* 0x000fe40000000038 */
[----:B------:R-:W-:Y:S02]  /*9590*/  PRMT R61, R167, 0x5432, R80 ;  /* 0x00005432a73d7816 */ /* 0x000fe40000000050 */
[--C-:B------:R-:W-:Y:S02]  /*95a0*/  SHF.R.U64 R53, R82, 0x10, R83.reuse ;  /* 0x0000001052357819 */ /* 0x100fe40000001253 */
[----:B------:R-:W-:Y:S01]  /*95b0*/  PRMT R155, R155, 0x5432, R72 ;  /* 0x000054329b9b7816 */ /* 0x000fe20000000048 */
[----:B------:R-:W-:Y:S01]  /*95c0*/  IMAD.U32 R63, R61, 0x10000, RZ ;  /* 0x000100003d3f7824 */ /* 0x000fe200078e00ff */
[----:B------:R-:W-:Y:S02]  /*95d0*/  SHF.R.U32.HI R83, RZ, 0x10, R83 ;  /* 0x00000010ff537819 */ /* 0x000fe40000011653 */
[----:B------:R-:W-:Y:S01]  /*95e0*/  SHF.R.U32.HI R75, RZ, 0x10, R75 ;  /* 0x00000010ff4b7819 */ /* 0x000fe2000001164b */
[----:B------:R-:W-:Y:S01]  /*95f0*/  FMUL.FTZ R65, R60, R63 ;  /* 0x0000003f3c417220 */ /* 0x000fe20000410000 */
[----:B------:R-:W-:Y:S01]  /*9600*/  LOP3.LUT R55, R43, 0xffff0000, RZ, 0xc0, !PT ;  /* 0xffff00002b377812 */ /* 0x000fe200078ec0ff */
[----:B------:R-:W-:Y:S01]  /*9610*/  IMAD.U32 R43, R155, 0x10000, RZ ;  /* 0x000100009b2b7824 */ /* 0x000fe200078e00ff */
[----:B------:R-:W-:-:S02]  /*9620*/  PRMT R53, R156, 0x5410, R53 ;  /* 0x000054109c357816 */ /* 0x000fc40000000035 */
[----:B------:R-:W-:Y:S01]  /*9630*/  PRMT R156, R156, 0x5432, R83 ;  /* 0x000054329c9c7816 */ /* 0x000fe20000000053 */
[-C--:B------:R-:W-:Y:S01]  /*9640*/  FMUL.FTZ R67, R60, R43.reuse ;  /* 0x0000002b3c437220 */ /* 0x080fe20000410000 */
[----:B------:R-:W-:Y:S01]  /*9650*/  PRMT R154, R154, 0x5432, R75 ;  /* 0x000054329a9a7816 */ /* 0x000fe2000000004b */
[C---:B------:R-:W-:Y:S01]  /*9660*/  FFMA.FTZ R43, R52.reuse, R43, -R65 ;  /* 0x0000002b342b7223 */ /* 0x040fe20000010841 */
[----:B------:R-:W-:Y:S01]  /*9670*/  LOP3.LUT R61, R61, 0xffff0000, RZ, 0xc0, !PT ;  /* 0xffff00003d3d7812 */ /* 0x000fe200078ec0ff */
[----:B------:R-:W-:Y:S01]  /*9680*/  FFMA.FTZ R52, R52, R63, R67 ;  /* 0x0000003f34347223 */ /* 0x000fe20000010043 */
[----:B------:R-:W-:Y:S01]  /*9690*/  PRMT R167, R167, 0x5410, R62 ;  /* 0x00005410a7a77816 */ /* 0x000fe2000000003e */
[----:B------:R-:W-:Y:S01]  /*96a0*/  IMAD.U32 R62, R156, 0x10000, RZ ;  /* 0x000100009c3e7824 */ /* 0x000fe200078e00ff */
[----:B------:R-:W-:Y:S01]  /*96b0*/  LOP3.LUT R155, R155, 0xffff0000, RZ, 0xc0, !PT ;  /* 0xffff00009b9b7812 */ /* 0x000fe200078ec0ff */
[----:B------:R-:W-:Y:S01]  /*96c0*/  IMAD.U32 R60, R154, 0x10000, RZ ;  /* 0x000100009a3c7824 */ /* 0x000fe200078e00ff */
[----:B------:R-:W-:Y:S01]  /*96d0*/  LOP3.LUT R57, R37, 0xffff0000, RZ, 0xc0, !PT ;  /* 0xffff000025397812 */ /* 0x000fe200078ec0ff */
[C---:B------:R-:W-:Y:S01]  /*96e0*/  FMUL.FTZ R64, R54.reuse, R61 ;  /* 0x0000003d36407220 */ /* 0x040fe20000410000 */
[C---:B------:R-:W-:Y:S01]  /*96f0*/  FMUL.FTZ R63, R59.reuse, R62 ;  /* 0x0000003e3b3f7220 */ /* 0x040fe20000410000 */
[-C--:B------:R-:W-:Y:S01]  /*9700*/  FMUL.FTZ R66, R54, R155.reuse ;  /* 0x0000009b36427220 */ /* 0x080fe20000410000 */
[-C--:B------:R-:W-:Y:S01]  /*9710*/  FMUL.FTZ R59, R59, R60.reuse ;  /* 0x0000003c3b3b7220 */ /* 0x080fe20000410000 */
[C---:B------:R-:W-:Y:S01]  /*9720*/  FFMA.FTZ R54, R57.reuse, R155, -R64 ;  /* 0x0000009b39367223 */ /* 0x040fe20000010840 */
[----:B------:R-:W-:Y:S01]  /*9730*/  LOP3.LUT R156, R156, 0xffff0000, RZ, 0xc0, !PT ;  /* 0xffff00009c9c7812 */ /* 0x000fe200078ec0ff */
[----:B------:R-:W-:Y:S01]  /*9740*/  FFMA.FTZ R57, R57, R61, R66 ;  /* 0x0000003d39397223 */ /* 0x000fe20000010042 */
[----:B------:R-:W-:Y:S01]  /*9750*/  FFMA.FTZ R60, R58, R60, -R63 ;  /* 0x0000003c3a3c7223 */ /* 0x000fe2000001083f */
[----:B------:R-:W-:Y:S01]  /*9760*/  LOP3.LUT R154, R154, 0xffff0000, RZ, 0xc0, !PT ;  /* 0xffff00009a9a7812 */ /* 0x000fe200078ec0ff */
[----:B------:R-:W-:Y:S01]  /*9770*/  FFMA.FTZ R58, R58, R62, R59 ;  /* 0x0000003e3a3a7223 */ /* 0x000fe2000001003b */
[----:B------:R-:W-:Y:S01]  /*9780*/  IMAD.U32 R61, R167, 0x10000, RZ ;  /* 0x00010000a73d7824 */ /* 0x000fe200078e00ff */
[----:B------:R-:W-:Y:S01]  /*9790*/  LOP3.LUT R51, R39, 0xffff0000, RZ, 0xc0, !PT ;  /* 0xffff000027337812 */ /* 0x000fe200078ec0ff */
[----:B------:R-:W-:-:S02]  /*97a0*/  IMAD.U32 R59, R56, 0x10000, RZ ;  /* 0x00010000383b7824 */ /* 0x000fc400078e00ff */
[C---:B------:R-:W-:Y:S01]  /*97b0*/  FMUL.FTZ R62, R55.reuse, R156 ;  /* 0x0000009c373e7220 */ /* 0x040fe20000410000 */
[-C--:B------:R-:W-:Y:S01]  /*97c0*/  FMUL.FTZ R64, R55, R154.reuse ;  /* 0x0000009a37407220 */ /* 0x080fe20000410000 */
[----:B------:R-:W-:Y:S01]  /*97d0*/  FMUL.FTZ R63, R50, R61 ;  /* 0x0000003d323f7220 */ /* 0x000fe20000410000 */
[----:B------:R-:W-:Y:S01]  /*97e0*/  LOP3.LUT R40, R40, 0xffff0000, RZ, 0xc0, !PT ;  /* 0xffff000028287812 */ /* 0x000fe200078ec0ff */
[-C--:B------:R-:W-:Y:S01]  /*97f0*/  FMUL.FTZ R50, R50, R59.reuse ;  /* 0x0000003b32327220 */ /* 0x080fe20000410000 */
[----:B------:R-:W-:Y:S01]  /*9800*/  LOP3.LUT R167, R167, 0xffff0000, RZ, 0xc0, !PT ;  /* 0xffff0000a7a77812 */ /* 0x000fe200078ec0ff */
[----:B------:R-:W-:Y:S01]  /*9810*/  IMAD.U32 R37, R38, 0x10000, RZ ;  /* 0x0001000026257824 */ /* 0x000fe200078e00ff */
[----:B------:R-:W-:Y:S01]  /*9820*/  LOP3.LUT R55, R56, 0xffff0000, RZ, 0xc0, !PT ;  /* 0xffff000038377812 */ /* 0x000fe200078ec0ff */
[C---:B------:R-:W-:Y:S01]  /*9830*/  FFMA.FTZ R65, R51.reuse, R154, -R62 ;  /* 0x0000009a33417223 */ /* 0x040fe2000001083e */
[----:B------:R-:W-:Y:S01]  /*9840*/  LOP3.LUT R36, R36, 0xffff0000, RZ, 0xc0, !PT ;  /* 0xffff000024247812 */ /* 0x000fe200078ec0ff */
[----:B------:R-:W-:Y:S01]  /*9850*/  FFMA.FTZ R67, R51, R156, R64 ;  /* 0x0000009c33437223 */ /* 0x000fe20000010040 */
[----:B------:R-:W-:Y:S01]  /*9860*/  LOP3.LUT R39, R38, 0xffff0000, RZ, 0xc0, !PT ;  /* 0xffff000026277812 */ /* 0x000fe200078ec0ff */
[C---:B------:R-:W-:Y:S01]  /*9870*/  FFMA.FTZ R63, R48.reuse, R59, -R63 ;  /* 0x0000003b303f7223 */ /* 0x040fe2000001083f */
[----:B------:R-:W-:Y:S01]  /*9880*/  FFMA.FTZ R50, R48, R61, R50 ;  /* 0x0000003d30327223 */ /* 0x000fe20000010032 */
[----:B------:R-:W-:-:S02]  /*9890*/  IMAD.U32 R38, R42, 0x10000, RZ ;  /* 0x000100002a267824 */ /* 0x000fc400078e00ff */
[C---:B------:R-:W-:Y:S01]  /*98a0*/  FMUL.FTZ R51, R40.reuse, R167 ;  /* 0x000000a728337220 */ /* 0x040fe20000410000 */
[-C--:B------:R-:W-:Y:S01]  /*98b0*/  FMUL.FTZ R59, R40, R55.reuse ;  /* 0x00000037283b7220 */ /* 0x080fe20000410000 */
[----:B------:R-:W-:Y:S01]  /*98c0*/  IMAD.U32 R48, R53, 0x10000, RZ ;  /* 0x0001000035307824 */ /* 0x000fe200078e00ff */
[----:B------:R-:W-:Y:S01]  /*98d0*/  LOP3.LUT R42, R42, 0xffff0000, RZ, 0xc0, !PT ;  /* 0xffff00002a2a7812 */ /* 0x000fe200078ec0ff */
[----:B------:R-:W-:Y:S01]  /*98e0*/  IMAD.U32 R40, R41, 0x10000, RZ ;  /* 0x0001000029287824 */ /* 0x000fe200078e00ff */
[----:B------:R-:W-:Y:S01]  /*98f0*/  LOP3.LUT R53, R53, 0xffff0000, RZ, 0xc0, !PT ;  /* 0xffff000035357812 */ /* 0x000fe200078ec0ff */
[C---:B------:R-:W-:Y:S01]  /*9900*/  FFMA.FTZ R56, R36.reuse, R55, -R51 ;  /* 0x0000003724387223 */ /* 0x040fe20000010833 */
[----:B------:R-:W-:Y:S01]  /*9910*/  LOP3.LUT R41, R41, 0xffff0000, RZ, 0xc0, !PT ;  /* 0xffff000029297812 */ /* 0x000fe200078ec0ff */
[----:B------:R-:W-:Y:S01]  /*9920*/  FFMA.FTZ R59, R36, R167, R59 ;  /* 0x000000a7243b7223 */ /* 0x000fe2000001003b */
[C---:B------:R-:W-:Y:S01]  /*9930*/  FMUL.FTZ R36, R38.reuse, R48 ;  /* 0x0000003026247220 */ /* 0x040fe20000410000 */
[-C--:B------:R-:W-:Y:S01]  /*9940*/  FMUL.FTZ R51, R38, R40.reuse ;  /* 0x0000002826337220 */ /* 0x080fe20000410000 */
        /* <DEDUP_REMOVED lines=13> */
[----:B------:R-:W-:Y:S02]  /*9a20*/  F2FP.BF16.F32.PACK_AB R43, R67, R58 ;  /* 0x0000003a432b723e */ /* 0x000fe400000010ff */
[----:B------:R-:W-:-:S02]  /*9a30*/  F2FP.BF16.F32.PACK_AB R40, R59, R50 ;  /* 0x000000323b28723e */ /* 0x000fc400000010ff */
[----:B------:R-:W-:-:S07]  /*9a40*/  F2FP.BF16.F32.PACK_AB R42, R42, R51 ;  /* 0x000000332a2a723e */ /* 0x000fce00000010ff */
.L_x_741:
[----:B------:R-:W-:Y:S05]  /*9a50*/  BSYNC B2 ;  /* 0x0000000000027941 */ /* 0x000fea0003800000 */
.L_x_740:
[----:B------:R-:W-:Y:S02]  /*9a60*/  ULDC.64 UR4, c[0x0][0x208] ;  /* 0x0000820000047ab9 */ /* 0x000fe40000000a00 */
[----:B--2---:R2:W-:Y:S04]  /*9a70*/  STG.E.128 desc[UR4][R44.64], R36 ;  /* 0x000000242c007986 */ /* 0x0045e8000c101d04 */
[----:B---3--:R2:W-:Y:S02]  /*9a80*/  @!P3 STG.E.128 desc[UR4][R46.64], R40 ;  /* 0x000000282e00b986 */ /* 0x0085e4000c101d04 */
.L_x_739:
[----:B------:R-:W-:Y:S05]  /*9a90*/  BSYNC B1 ;  /* 0x0000000000017941 */ /* 0x000fea0003800000 */
.L_x_738:
[----:B------:R-:W-:-:S13]  /*9aa0*/  ISETP.NE.AND P3, PT, R10, RZ, PT ;  /* 0x000000ff0a00720c */ /* 0x000fda0003f65270 */
[----:B------:R-:W-:Y:S05]  /*9ab0*/  @!P3 BRA `(.L_x_698) ;  /* 0x0000000800f8b947 */ /* 0x000fea0003800000 */
[----:B------:R-:W-:Y:S01]  /*9ac0*/  SEL R148, R118, R148, !P1 ;  /* 0x0000009476947207 */ /* 0x000fe20004800000 */
[----:B------:R-:W-:Y:S01]  /*9ad0*/  BSSY B1, `(.L_x_742) ;  /* 0x0000073000017945 */ /* 0x000fe20003800000 */
[----:B--2---:R-:W-:Y:S02]  /*9ae0*/  SHF.R.U32.HI R39, RZ, 0x3, R224 ;  /* 0x00000003ff277819 */ /* 0x004fe400000116e0 */
[----:B------:R-:W-:Y:S02]  /*9af0*/  SHF.R.S32.HI R37, RZ, 0x1f, R148 ;  /* 0x0000001fff257819 */ /* 0x000fe40000011494 */
[----:B------:R-:W-:Y:S02]  /*9b00*/  IADD3 R45, P3, P4, R96, R124, R11 ;  /* 0x0000007c602d7210 */ /* 0x000fe40007c7e00b */
[----:B------:R-:W-:Y:S02]  /*9b10*/  LEA.HI R37, R37, R148, RZ, 0x4 ;  /* 0x0000009425257211 */ /* 0x000fe400078f20ff */
[----:B------:R-:W-:-:S02]  /*9b20*/  IADD3.X R46, R92, R49, R6, P3, P4 ;  /* 0x000000315c2e7210 */ /* 0x000fc40001fe8406 */
[----:B------:R-:W-:Y:S02]  /*9b30*/  LEA.HI.SX32 R37, R37, R12, 0x1c ;  /* 0x0000000c25257211 */ /* 0x000fe400078fe2ff */
[----:B------:R-:W-:Y:S02]  /*9b40*/  ISETP.GE.AND P4, PT, R213, R115, PT ;  /* 0x00000073d500720c */ /* 0x000fe40003f86270 */
[----:B------:R-:W-:Y:S01]  /*9b50*/  SHF.R.S32.HI R36, RZ, 0x1f, R37 ;  /* 0x0000001fff247819 */ /* 0x000fe20000011425 */
[----:B------:R-:W-:Y:S01]  /*9b60*/  IMAD.SHL.U32 R47, R37, 0x8, RZ ;  /* 0x00000008252f7824 */ /* 0x000fe200078e00ff */
[C---:B------:R-:W-:Y:S02]  /*9b70*/  LEA R44, P3, R45.reuse, R116, 0x1 ;  /* 0x000000742d2c7211 */ /* 0x040fe400078608ff */
[----:B------:R-:W-:Y:S02]  /*9b80*/  LEA.HI R36, R36, R37, RZ, 0x3 ;  /* 0x0000002524247211 */ /* 0x000fe400078f18ff */
[----:B------:R-:W-:-:S02]  /*9b90*/  LEA.HI.X R45, R45, R117, R46, 0x1, P3 ;  /* 0x000000752d2d7211 */ /* 0x000fc400018f0c2e */
[----:B------:R-:W-:Y:S02]  /*9ba0*/  SHF.R.S32.HI R38, RZ, 0x3, R36 ;  /* 0x00000003ff267819 */ /* 0x000fe40000011424 */
[----:B------:R-:W-:-:S03]  /*9bb0*/  LOP3.LUT R36, R224, 0x38, R47, 0xf8, !PT ;  /* 0x00000038e0247812 */ /* 0x000fc600078ef82f */
[----:B------:R-:W-:Y:S01]  /*9bc0*/  IMAD R37, R38, 0x1400, R227 ;  /* 0x0000140026257824 */ /* 0x000fe200078e02e3 */
[----:B------:R-:W-:-:S05]  /*9bd0*/  LOP3.LUT R36, R36, R39, RZ, 0x3c, !PT ;  /* 0x0000002724247212 */ /* 0x000fca00078e3cff */
[----:B------:R-:W-:Y:S02]  /*9be0*/  IMAD.IADD R36, R37, 0x1, R36 ;  /* 0x0000000125247824 */ /* 0x000fe400078e0224 */
[C---:B------:R-:W-:Y:S02]  /*9bf0*/  IMAD R37, R19.reuse, 0x5000, R132 ;  /* 0x0000500013257824 */ /* 0x040fe400078e0284 */
[----:B------:R-:W-:Y:S02]  /*9c00*/  IMAD R39, R19, 0x5000, R36 ;  /* 0x0000500013277824 */ /* 0x000fe400078e0224 */
[--C-:B------:R-:W-:Y:S02]  /*9c10*/  IMAD R37, R37, 0x2, R18.reuse ;  /* 0x0000000225257824 */ /* 0x100fe400078e0212 */
[----:B------:R-:W-:-:S04]  /*9c20*/  IMAD R40, R39, 0x2, R18 ;  /* 0x0000000227287824 */ /* 0x000fc800078e0212 */
[----:B------:R-:W2:Y:S04]  /*9c30*/  LDS.128 R36, [R37+0x24400] ;  /* 0x0244000025247984 */ /* 0x000ea80000000c00 */
[----:B------:R-:W3:Y:S01]  /*9c40*/  LDS.128 R40, [R40+0x24400] ;  /* 0x0244000028287984 */ /* 0x000ee20000000c00 */
        /* <DEDUP_REMOVED lines=9> */
[----:B------:R-:W-:Y:S01]  /*9ce0*/  PRMT R56, R151, 0x5432, R56 ;  /* 0x0000543297387816 */ /* 0x000fe20000000038 */
[----:B------:R-:W-:Y:S01]  /*9cf0*/  IMAD.U32 R46, R36, 0x10000, RZ ;  /* 0x00010000242e7824 */ /* 0x000fe200078e00ff */
[----:B------:R-:W-:-:S02]  /*9d00*/  PRMT R59, R153, 0x5432, R76 ;  /* 0x00005432993b7816 */ /* 0x000fc4000000004c */
[----:B------:R-:W-:Y:S02]  /*9d10*/  SHF.R.U64 R57, R70, 0x10, R71 ;  /* 0x0000001046397819 */ /* 0x000fe40000001247 */
[----:B------:R-:W-:Y:S01]  /*9d20*/  PRMT R151, R151, 0x5410, R68 ;  /* 0x0000541097977816 */ /* 0x000fe20000000044 */
[----:B------:R-:W-:Y:S01]  /*9d30*/  IMAD.U32 R60, R59, 0x10000, RZ ;  /* 0x000100003b3c7824 */ /* 0x000fe200078e00ff */
[--C-:B------:R-:W-:Y:S02]  /*9d40*/  SHF.R.U64 R61, R78, 0x10, R79.reuse ;  /* 0x000000104e3d7819 */ /* 0x100fe4000000124f */
[----:B------:R-:W-:Y:S01]  /*9d50*/  SHF.R.U32.HI R79, RZ, 0x10, R79 ;  /* 0x00000010ff4f7819 */ /* 0x000fe2000001164f */
[----:B------:R-:W-:Y:S01]  /*9d60*/  FMUL.FTZ R63, R53, R60 ;  /* 0x0000003c353f7220 */ /* 0x000fe20000410000 */
[----:B------:R-:W-:Y:S01]  /*9d70*/  PRMT R58, R152, 0x5432, R57 ;  /* 0x00005432983a7816 */ /* 0x000fe20000000039 */
[----:B------:R-:W-:Y:S01]  /*9d80*/  IMAD.U32 R57, R151, 0x10000, RZ ;  /* 0x0001000097397824 */ /* 0x000fe200078e00ff */
[----:B------:R-:W-:-:S02]  /*9d90*/  SHF.R.U32.HI R71, RZ, 0x10, R71 ;  /* 0x00000010ff477819 */ /* 0x000fc40000011647 */
[C---:B------:R-:W-:Y:S01]  /*9da0*/  PRMT R61, R150.reuse, 0x5432, R61 ;  /* 0x00005432963d7816 */ /* 0x040fe2000000003d */
[-C--:B------:R-:W-:Y:S01]  /*9db0*/  FMUL.FTZ R53, R53, R57.reuse ;  /* 0x0000003935357220 */ /* 0x080fe20000410000 */
[----:B------:R-:W-:Y:S01]  /*9dc0*/  PRMT R150, R150, 0x5410, R79 ;  /* 0x0000541096967816 */ /* 0x000fe2000000004f */
[----:B------:R-:W-:Y:S01]  /*9dd0*/  FFMA.FTZ R63, R48, R57, -R63 ;  /* 0x00000039303f7223 */ /* 0x000fe2000001083f */
[----:B------:R-:W-:Y:S01]  /*9de0*/  PRMT R152, R152, 0x5410, R71 ;  /* 0x0000541098987816 */ /* 0x000fe20000000047 */
[----:B------:R-:W-:Y:S01]  /*9df0*/  FFMA.FTZ R60, R48, R60, R53 ;  /* 0x0000003c303c7223 */ /* 0x000fe20000010035 */
[----:B------:R-:W-:Y:S01]  /*9e00*/  LOP3.LUT R54, R41, 0xffff0000, RZ, 0xc0, !PT ;  /* 0xffff000029367812 */ /* 0x000fe200078ec0ff */
[----:B------:R-:W-:Y:S01]  /*9e10*/  IMAD.U32 R41, R39, 0x10000, RZ ;  /* 0x0001000027297824 */ /* 0x000fe200078e00ff */
[----:B------:R-:W-:Y:S01]  /*9e20*/  PRMT R153, R153, 0x5410, R62 ;  /* 0x0000541099997816 */ /* 0x000fe2000000003e */
[----:B------:R-:W-:Y:S01]  /*9e30*/  IMAD.U32 R62, R150, 0x10000, RZ ;  /* 0x00010000963e7824 */ /* 0x000fe200078e00ff */
[----:B------:R-:W-:Y:S01]  /*9e40*/  LOP3.LUT R151, R151, 0xffff0000, RZ, 0xc0, !PT ;  /* 0xffff000097977812 */ /* 0x000fe200078ec0ff */
[----:B------:R-:W-:Y:S01]  /*9e50*/  IMAD.U32 R48, R152, 0x10000, RZ ;  /* 0x0001000098307824 */ /* 0x000fe200078e00ff */
[----:B------:R-:W-:Y:S01]  /*9e60*/  LOP3.LUT R59, R59, 0xffff0000, RZ, 0xc0, !PT ;  /* 0xffff00003b3b7812 */ /* 0x000fe200078ec0ff */
[----:B------:R-:W-:Y:S01]  /*9e70*/  FMUL.FTZ R64, R55, R62 ;  /* 0x0000003e37407220 */ /* 0x000fe20000410000 */
[----:B------:R-:W-:Y:S01]  /*9e80*/  LOP3.LUT R50, R37, 0xffff0000, RZ, 0xc0, !PT ;  /* 0xffff000025327812 */ /* 0x000fe200078ec0ff */
[C---:B------:R-:W-:Y:S01]  /*9e90*/  FMUL.FTZ R53, R54.reuse, R151 ;  /* 0x0000009736357220 */ /* 0x040fe20000410000 */
[-C--:B------:R-:W-:Y:S01]  /*9ea0*/  FMUL.FTZ R55, R55, R48.reuse ;  /* 0x0000003037377220 */ /* 0x080fe20000410000 */
[----:B------:R-:W-:Y:S01]  /*9eb0*/  LOP3.LUT R43, R43, 0xffff0000, RZ, 0xc0, !PT ;  /* 0xffff00002b2b7812 */ /* 0x000fe200078ec0ff */
[-C--:B------:R-:W-:Y:S01]  /*9ec0*/  FMUL.FTZ R57, R54, R59.reuse ;  /* 0x0000003b36397220 */ /* 0x080fe20000410000 */
[----:B------:R-:W-:Y:S01]  /*9ed0*/  LOP3.LUT R150, R150, 0xffff0000, RZ, 0xc0, !PT ;  /* 0xffff000096967812 */ /* 0x000fe200078ec0ff */
[----:B------:R-:W-:Y:S01]  /*9ee0*/  FFMA.FTZ R59, R50, R59, R53 ;  /* 0x0000003b323b7223 */ /* 0x000fe20000010035 */
[----:B------:R-:W-:Y:S01]  /*9ef0*/  LOP3.LUT R152, R152, 0xffff0000, RZ, 0xc0, !PT ;  /* 0xffff000098987812 */ /* 0x000fe200078ec0ff */
[C---:B------:R-:W-:Y:S01]  /*9f00*/  FFMA.FTZ R64, R41.reuse, R48, -R64 ;  /* 0x0000003029407223 */ /* 0x040fe20000010840 */
[----:B------:R-:W-:Y:S01]  /*9f10*/  FFMA.FTZ R55, R41, R62, R55 ;  /* 0x0000003e29377223 */ /* 0x000fe20000010037 */
[----:B------:R-:W-:-:S02]  /*9f20*/  IMAD.U32 R53, R153, 0x10000, RZ ;  /* 0x0001000099357824 */ /* 0x000fc400078e00ff */
[----:B------:R-:W-:Y:S01]  /*9f30*/  FFMA.FTZ R54, R50, R151, -R57 ;  /* 0x0000009732367223 */ /* 0x000fe20000010839 */
[----:B------:R-:W-:Y:S01]  /*9f40*/  IMAD.U32 R41, R56, 0x10000, RZ ;  /* 0x0001000038297824 */ /* 0x000fe200078e00ff */
[----:B------:R-:W-:Y:S01]  /*9f50*/  LOP3.LUT R51, R39, 0xffff0000, RZ, 0xc0, !PT ;  /* 0xffff000027337812 */ /* 0x000fe200078ec0ff */
[C---:B------:R-:W-:Y:S01]  /*9f60*/  FMUL.FTZ R48, R43.reuse, R150 ;  /* 0x000000962b307220 */ /* 0x040fe20000410000 */
[-C--:B------:R-:W-:Y:S01]  /*9f70*/  FMUL.FTZ R50, R43, R152.reuse ;  /* 0x000000982b327220 */ /* 0x080fe20000410000 */
[----:B------:R-:W-:Y:S01]  /*9f80*/  LOP3.LUT R40, R40, 0xffff0000, RZ, 0xc0, !PT ;  /* 0xffff000028287812 */ /* 0x000fe200078ec0ff */
[C---:B------:R-:W-:Y:S01]  /*9f90*/  FMUL.FTZ R43, R52.reuse, R53 ;  /* 0x00000035342b7220 */ /* 0x040fe20000410000 */
[----:B------:R-:W-:Y:S01]  /*9fa0*/  LOP3.LUT R153, R153, 0xffff0000, RZ, 0xc0, !PT ;  /* 0xffff000099997812 */ /* 0x000fe200078ec0ff */
[----:B------:R-:W-:Y:S01]  /*9fb0*/  FMUL.FTZ R52, R52, R41 ;  /* 0x0000002934347220 */ /* 0x000fe20000410000 */
[----:B------:R-:W-:Y:S01]  /*9fc0*/  LOP3.LUT R56, R56, 0xffff0000, RZ, 0xc0, !PT ;  /* 0xffff000038387812 */ /* 0x000fe200078ec0ff */
[C---:B------:R-:W-:Y:S01]  /*9fd0*/  FFMA.FTZ R57, R51.reuse, R152, -R48 ;  /* 0x0000009833397223 */ /* 0x040fe20000010830 */
[----:B------:R-:W-:Y:S01]  /*9fe0*/  LOP3.LUT R37, R36, 0xffff0000, RZ, 0xc0, !PT ;  /* 0xffff000024257812 */ /* 0x000fe200078ec0ff */
[----:B------:R-:W-:Y:S01]  /*9ff0*/  FFMA.FTZ R150, R51, R150, R50 ;  /* 0x0000009633967223 */ /* 0x000fe20000010032 */
[----:B------:R-:W-:Y:S01]  /*a000*/  FMUL.FTZ R50, R40, R153 ;  /* 0x0000009928327220 */ /* 0x000fe20000410000 */
[C---:B------:R-:W-:Y:S01]  /*a010*/  FFMA.FTZ R48, R46.reuse, R41, -R43 ;  /* 0x000000292e307223 */ /* 0x040fe2000001082b */
[----:B------:R-:W-:Y:S01]  /*a020*/  FFMA.FTZ R52, R46, R53, R52 ;  /* 0x000000352e347223 */ /* 0x000fe20000010034 */
[----:B------:R-:W-:-:S02]  /*a030*/  IMAD.U32 R39, R42, 0x10000, RZ ;  /* 0x000100002a277824 */ /* 0x000fc400078e00ff */
[-C--:B------:R-:W-:Y:S01]  /*a040*/  FMUL.FTZ R46, R40, R56.reuse ;  /* 0x00000038282e7220 */ /* 0x080fe20000410000 */
[C---:B------:R-:W-:Y:S01]  /*a050*/  IMAD.U32 R43, R61.reuse, 0x10000, RZ ;  /* 0x000100003d2b7824 */ /* 0x040fe200078e00ff */
[----:B------:R-:W-:Y:S01]  /*a060*/  LOP3.LUT R42, R42, 0xffff0000, RZ, 0xc0, !PT ;  /* 0xffff00002a2a7812 */ /* 0x000fe200078ec0ff */
[C---:B------:R-:W-:Y:S01]  /*a070*/  IMAD.U32 R40, R58.reuse, 0x10000, RZ ;  /* 0x000100003a287824 */ /* 0x040fe200078e00ff */
[----:B------:R-:W-:Y:S01]  /*a080*/  LOP3.LUT R61, R61, 0xffff0000, RZ, 0xc0, !PT ;  /* 0xffff00003d3d7812 */ /* 0x000fe200078ec0ff */
[C---:B------:R-:W-:Y:S01]  /*a090*/  FFMA.FTZ R51, R37.reuse, R56, -R50 ;  /* 0x0000003825337223 */ /* 0x040fe20000010832 */
[----:B------:R-:W-:Y:S01]  /*a0a0*/  LOP3.LUT R41, R58, 0xffff0000, RZ, 0xc0, !PT ;  /* 0xffff00003a297812 */ /* 0x000fe200078ec0ff */
[C---:B------:R-:W-:Y:S02]  /*a0b0*/  IMAD.U32 R36, R38.reuse, 0x10000, RZ ;  /* 0x0001000026247824 */ /* 0x040fe400078e00ff */
[----:B------:R-:W-:Y:S01]  /*a0c0*/  FFMA.FTZ R37, R37, R153, R46 ;  /* 0x0000009925257223 */ /* 0x000fe2000001002e */
[----:B------:R-:W-:Y:S01]  /*a0d0*/  LOP3.LUT R38, R38, 0xffff0000, RZ, 0xc0, !PT ;  /* 0xffff000026267812 */ /* 0x000fe200078ec0ff */
[C---:B------:R-:W-:Y:S01]  /*a0e0*/  FMUL.FTZ R53, R39.reuse, R43 ;  /* 0x0000002b27357220 */ /* 0x040fe20000410000 */
[-C--:B------:R-:W-:Y:S01]  /*a0f0*/  FMUL.FTZ R46, R39, R40.reuse ;  /* 0x00000028272e7220 */ /* 0x080fe20000410000 */
        /* <DEDUP_REMOVED lines=13> */
[----:B------:R-:W-:Y:S02]  /*a1d0*/  F2FP.BF16.F32.PACK_AB R41, R59, R60 ;  /* 0x0000003c3b29723e */ /* 0x000fe400000010ff */
[----:B------:R-:W-:-:S02]  /*a1e0*/  F2FP.BF16.F32.PACK_AB R43, R150, R55 ;  /* 0x00000037962b723e */ /* 0x000fc400000010ff */
[----:B------:R-:W-:-:S07]  /*a1f0*/  F2FP.BF16.F32.PACK_AB R42, R61, R46 ;  /* 0x0000002e3d2a723e */ /* 0x000fce00000010ff */
.L_x_743:
[----:B------:R-:W-:Y:S05]  /*a200*/  BSYNC B1 ;  /* 0x0000000000017941 */ /* 0x000fea0003800000 */
.L_x_742:
[----:B------:R-:W-:Y:S01]  /*a210*/  ISETP.GE.AND P3, PT, R47, R145, PT ;  /* 0x000000912f00720c */ /* 0x000fe20003f66270 */
[----:B------:R-:W-:Y:S02]  /*a220*/  ULDC.64 UR4, c[0x0][0x208] ;  /* 0x0000820000047ab9 */ /* 0x000fe40000000a00 */
[----:B--2---:R2:W-:Y:S10]  /*a230*/  STG.E.128 desc[UR4][R44.64], R36 ;  /* 0x000000242c007986 */ /* 0x0045f4000c101d04 */
[----:B------:R-:W-:Y:S05]  /*a240*/  @P3 BRA `(.L_x_698) ;  /* 0x0000000400143947 */ /* 0x000fea0003800000 */
[--C-:B------:R-:W-:Y:S01]  /*a250*/  IADD3 R124, P3, P4, R96, R124, R47.reuse ;  /* 0x0000007c607c7210 */ /* 0x100fe20007c7e02f */
[----:B------:R-:W-:Y:S01]  /*a260*/  ULDC.64 UR4, c[0x0][0x208] ;  /* 0x0000820000047ab9 */ /* 0x000fe20000000a00 */
[----:B------:R-:W-:-:S04]  /*a270*/  SHF.R.S32.HI R47, RZ, 0x1f, R47 ;  /* 0x0000001fff2f7819 */ /* 0x000fc8000001142f */
[----:B------:R-:W-:Y:S02]  /*a280*/  IADD3.X R49, R92, R49, R47, P3, P4 ;  /* 0x000000315c317210 */ /* 0x000fe40001fe842f */
[----:B------:R-:W-:-:S04]  /*a290*/  LEA R116, P3, R124, R116, 0x1 ;  /* 0x000000747c747211 */ /* 0x000fc800078608ff */
[----:B------:R-:W-:-:S05]  /*a2a0*/  LEA.HI.X R117, R124, R117, R49, 0x1, P3 ;  /* 0x000000757c757211 */ /* 0x000fca00018f0c31 */
[----:B---3--:R3:W-:Y:S01]  /*a2b0*/  STG.E.128 desc[UR4][R116.64], R40 ;  /* 0x0000002874007986 */ /* 0x0087e2000c101d04 */
[----:B------:R-:W-:Y:S05]  /*a2c0*/  BRA `(.L_x_698) ;  /* 0x0000000000f47947 */ /* 0x000fea0003800000 */
.L_x_655:
[----:B------:R-:W-:-:S13]  /*a2d0*/  ISETP.NE.AND P2, PT, R220, 0x3, PT ;  /* 0x00000003dc00780c */ /* 0x000fda0003f45270 */
[----:B------:R-:W-:Y:S05]  /*a2e0*/  @!P2 BRA `(.L_x_744) ;  /* 0x000000000004a947 */ /* 0x000fea0003800000 */
[----:B------:R-:W-:Y:S01]  /*a2f0*/  BPT.TRAP 0x1 ;  /* 0x000000040000795c */ /* 0x000fe20000300000 */
.L_x_744:
[----:B------:R-:W-:Y:S01]  /*a300*/  IMAD R0, R19, 0x8, R18 ;  /* 0x0000000813007824 */ /* 0x000fe200078e0212 */
[----:B------:R-:W-:Y:S01]  /*a310*/  SHF.L.U32 R114, R217, 0x1f, RZ ;  /* 0x0000001fd9727819 */ /* 0x000fe200000006ff */
[----:B------:R-:W-:Y:S01]  /*a320*/  IMAD R3, R24, -0x50, R2 ;  /* 0xffffffb018037824 */ /* 0x000fe200078e0202 */
[----:B------:R-:W-:Y:S02]  /*a330*/  BSSY B1, `(.L_x_745) ;  /* 0x0000005000017945 */ /* 0x000fe40003800000 */
[----:B------:R-:W1:Y:S02]  /*a340*/  SYNCS.PHASECHK.TRANS64.TRYWAIT P3, [R0+URZ+0x38890], R114 ;  /* 0x03889072000075a7 */ /* 0x000e64000806017f */
[----:B------:R-:W-:-:S04]  /*a350*/  VIMNMX R3, R3, 0x50, PT ;  /* 0x0000005003037848 */ /* 0x000fc80003fe0100 */
[----:B------:R-:W-:Y:S01]  /*a360*/  ISETP.GE.AND P4, PT, R212, R3, PT ;  /* 0x00000003d400720c */ /* 0x000fe20003f86270 */
[----:B-1----:R-:W-:-:S12]  /*a370*/  @!P3 BRA `(.L_x_746) ;  /* 0x000001ec0058b947 */ /* 0x002fd80003800000 */
.L_x_1050:
[----:B------:R-:W-:Y:S05]  /*a380*/  BSYNC B1 ;  /* 0x0000000000017941 */ /* 0x000fea0003800000 */
.L_x_745:
[----:B------:R-:W-:Y:S04]  /*a390*/  BSSY B1, `(.L_x_747) ;  /* 0x000000f000017945 */ /* 0x000fe80003800000 */
[----:B------:R-:W-:Y:S05]  /*a3a0*/  @P4 BRA `(.L_x_748) ;  /* 0x0000000000344947 */ /* 0x000fea0003800000 */
[----:B------:R-:W-:Y:S01]  /*a3b0*/  ISETP.NE.AND P5, PT, R26, RZ, PT ;  /* 0x000000ff1a00720c */ /* 0x000fe20003fa5270 */
[----:B------:R-:W-:Y:S01]  /*a3c0*/  ULDC.64 UR4, c[0x0][0x208] ;  /* 0x0000820000047ab9 */ /* 0x000fe20000000a00 */
[----:B------:R-:W-:Y:S02]  /*a3d0*/  ISETP.NE.AND P4, PT, R10, RZ, PT ;  /* 0x000000ff0a00720c */ /* 0x000fe40003f85270 */
[----:B------:R-:W-:-:S09]  /*a3e0*/  ISETP.NE.AND P3, PT, R9, RZ, PT ;  /* 0x000000ff0900720c */ /* 0x000fd20003f65270 */
[----:B0-----:R-:W0:Y:S04]  /*a3f0*/  @P5 LDS.128 R36, [R4+0x24400] ;  /* 0x0244000004245984 */ /* 0x001e280000000c00 */
[----:B------:R-:W2:Y:S04]  /*a400*/  @P3 LDS.128 R40, [R4+0x29400] ;  /* 0x0294000004283984 */ /* 0x000ea80000000c00 */
[----:B0-----:R-:W-:Y:S01]  /*a410*/  @P5 STG.E.128 desc[UR4][R56.64], R36 ;  /* 0x0000002438005986 */ /* 0x001fe2000c101d04 */
[----:B------:R-:W-:-:S03]  /*a420*/  ISETP.NE.AND P5, PT, R8, RZ, PT ;  /* 0x000000ff0800720c */ /* 0x000fc60003fa5270 */
[----:B------:R-:W0:Y:S04]  /*a430*/  @P4 LDS.128 R36, [R4+0x26c00] ;  /* 0x026c000004244984 */ /* 0x000e280000000c00 */
[----:B--2---:R-:W-:Y:S06]  /*a440*/  @P3 STG.E.128 desc[UR4][R56.64+0x100], R40 ;  /* 0x0001002838003986 */ /* 0x004fec000c101d04 */
[----:B------:R-:W2:Y:S04]  /*a450*/  @P5 LDS.128 R44, [R4+0x2bc00] ;  /* 0x02bc0000042c5984 */ /* 0x000ea80000000c00 */
[----:B0-----:R3:W-:Y:S04]  /*a460*/  @P4 STG.E.128 desc[UR4][R56.64+0x80], R36 ;  /* 0x0000802438004986 */ /* 0x0017e8000c101d04 */
[----:B--2---:R3:W-:Y:S02]  /*a470*/  @P5 STG.E.128 desc[UR4][R56.64+0x180], R44 ;  /* 0x0001802c38005986 */ /* 0x0047e4000c101d04 */
.L_x_748:
[----:B------:R-:W-:Y:S05]  /*a480*/  BSYNC B1 ;  /* 0x0000000000017941 */ /* 0x000fea0003800000 */
.L_x_747:
[----:B---3--:R-:W-:Y:S01]  /*a490*/  VIADD R36, R212, 0x20 ;  /* 0x00000020d4247836 */ /* 0x008fe20000000000 */
[----:B------:R-:W-:Y:S04]  /*a4a0*/  BSSY B1, `(.L_x_749) ;  /* 0x0000010000017945 */ /* 0x000fe80003800000 */
[----:B------:R-:W-:-:S13]  /*a4b0*/  ISETP.GE.AND P3, PT, R36, R3, PT ;  /* 0x000000032400720c */ /* 0x000fda0003f66270 */
        /* <DEDUP_REMOVED lines=14> */
.L_x_750:
[----:B------:R-:W-:Y:S05]  /*a5a0*/  BSYNC B1 ;  /* 0x0000000000017941 */ /* 0x000fea0003800000 */
.L_x_749:
[----:B------:R-:W-:-:S13]  /*a5b0*/  ISETP.GE.AND P3, PT, R237, R3, PT ;  /* 0x00000003ed00720c */ /* 0x000fda0003f66270 */
[----:B------:R-:W-:Y:S05]  /*a5c0*/  @P3 BRA `(.L_x_698) ;  /* 0x0000000000343947 */ /* 0x000fea0003800000 */
[----:B------:R-:W-:Y:S01]  /*a5d0*/  ISETP.NE.AND P5, PT, R26, RZ, PT ;  /* 0x000000ff1a00720c */ /* 0x000fe20003fa5270 */
[----:B------:R-:W-:Y:S01]  /*a5e0*/  ULDC.64 UR4, c[0x0][0x208] ;  /* 0x0000820000047ab9 */ /* 0x000fe20000000a00 */
[----:B------:R-:W-:Y:S02]  /*a5f0*/  ISETP.NE.AND P4, PT, R10, RZ, PT ;  /* 0x000000ff0a00720c */ /* 0x000fe40003f85270 */
[----:B------:R-:W-:-:S09]  /*a600*/  ISETP.NE.AND P3, PT, R9, RZ, PT ;  /* 0x000000ff0900720c */ /* 0x000fd20003f65270 */
[----:B0--3--:R-:W0:Y:S04]  /*a610*/  @P5 LDS.128 R36, [R4+0x26400] ;  /* 0x0264000004245984 */ /* 0x009e280000000c00 */
        /* <DEDUP_REMOVED lines=8> */
.L_x_698:
[----:B------:R-:W-:Y:S05]  /*a6a0*/  BSYNC B0 ;  /* 0x0000000000007941 */ /* 0x000fea0003800000 */
.L_x_654:
[----:B-1234-:R-:W1:Y:S01]  /*a6b0*/  S2R R36, SR_TID.X ;  /* 0x0000000000247919 */ /* 0x01ee620000002100 */
[----:B------:R-:W-:Y:S01]  /*a6c0*/  @!PT LDS RZ, [RZ] ;  /* 0x00000000fffff984 */ /* 0x000fe20000000800 */
[----:B------:R-:W-:Y:S01]  /*a6d0*/  @!PT LDS RZ, [RZ] ;  /* 0x00000000fffff984 */ /* 0x000fe20000000800 */
[----:B------:R-:W-:Y:S01]  /*a6e0*/  @!PT LDS RZ, [RZ] ;  /* 0x00000000fffff984 */ /* 0x000fe20000000800 */
[----:B------:R-:W-:Y:S01]  /*a6f0*/  @!PT LDS RZ, [RZ] ;  /* 0x00000000fffff984 */ /* 0x000fe20000000800 */
[----:B------:R2:W-:Y:S06]  /*a700*/  MEMBAR.ALL.CTA ;  /* 0x0000000000007992 */ /* 0x0005ec0000008000 */
[----:B--2---:R-:W2:Y:S01]  /*a710*/  FENCE.VIEW.ASYNC.S ;  /* 0x00000000000073c6 */ /* 0x004ea20000000000 */
[----:B------:R-:W-:Y:S05]  /*a720*/  WARPSYNC.ALL ;  /* 0x0000000000007948 */ /* 0x000fea0003800000 */
[----:B------:R-:W-:Y:S01]  /*a730*/  BSSY B0, `(.L_x_751) ;  /* 0x0000009000007945 */ /* 0x000fe20003800000 */
[----:B-1----:R-:W-:Y:S01]  /*a740*/  LOP3.LUT R36, R36, 0x7f, RZ, 0xc0, !PT ;  /* 0x0000007f24247812 */ /* 0x002fe200078ec0ff */
[----:B--2---:R1:W-:Y:S03]  /*a750*/  BAR.SYNC.DEFER_BLOCKING R149, 0x80 ;  /* 0x000200950000751d */ /* 0x0043e60000010000 */
[----:B------:R-:W-:-:S13]  /*a760*/  ISETP.NE.AND P3, PT, R36, RZ, PT ;  /* 0x000000ff2400720c */ /* 0x000fda0003f65270 */
[----:B------:R-:W-:-:S05]  /*a770*/  @!P3 VIADD R36, R0, 0x388a0 ;  /* 0x000388a00024b836 */ /* 0x000fca0000000000 */
[----:B------:R-:W-:-:S04]  /*a780*/  @!P3 PRMT R36, RZ, 0x654, R36 ;  /* 0x00000654ff24b816 */ /* 0x000fc80000000024 */
[----:B------:R1:W-:Y:S01]  /*a790*/  @!P3 SYNCS.ARRIVE.TRANS64.RED.A1T0 RZ, [R36+URZ], RZ ;  /* 0x000000ff24ffb9a7 */ /* 0x0003e2000810043f */
[----:B------:R-:W-:Y:S05]  /*a7a0*/  @!P2 BRA `(.L_x_752) ;  /* 0x000000000004a947 */ /* 0x000fea0003800000 */
[----:B------:R-:W-:Y:S01]  /*a7b0*/  BPT.TRAP 0x1 ;  /* 0x000000040000795c */ /* 0x000fe20000300000 */
.L_x_752:
[----:B------:R-:W-:Y:S05]  /*a7c0*/  BSYNC B0 ;  /* 0x0000000000007941 */ /* 0x000fea0003800000 */
.L_x_751:
[----:B------:R-:W2:Y:S01]  /*a7d0*/  SYNCS.PHASECHK.TRANS64.TRYWAIT P2, [R0+URZ+0x388b0], R114 ;  /* 0x0388b072000075a7 */ /* 0x000ea2000804017f */
[----:B------:R-:W-:Y:S01]  /*a7e0*/  ULDC UR60, c[0x0][0x2f4] ;  /* 0x0000bd00003c7ab9 */ /* 0x000fe20000000800 */
[----:B------:R-:W-:Y:S01]  /*a7f0*/  ULDC.64 UR56, c[0x0][0x328] ;  /* 0x0000ca0000387ab9 */ /* 0x000fe20000000a00 */
[----:B------:R-:W-:Y:S01]  /*a800*/  ULDC.64 UR58, c[0x0][0x318] ;  /* 0x0000c600003a7ab9 */ /* 0x000fe20000000a00 */
[----:B------:R-:W-:Y:S01]  /*a810*/  BSSY B0, `(.L_x_753) ;  /* 0x0000004000007945 */ /* 0x000fe20003800000 */
[----:B------:R-:W-:Y:S01]  /*a820*/  ISETP.GE.AND P4, PT, R212, R3, PT ;  /* 0x00000003d400720c */ /* 0x000fe20003f86270 */
[----:B------:R-:W-:Y:S02]  /*a830*/  IMAD.WIDE R48, R24, 0x50, R112 ;  /* 0x0000005018307825 */ /* 0x000fe400078e0270 */
[----:B--2---:R-:W-:Y:S10]  /*a840*/  @!P2 BRA `(.L_x_754) ;  /* 0x000001e80038a947 */ /* 0x004ff40003800000 */
.L_x_1051:
[----:B------:R-:W-:Y:S05]  /*a850*/  BSYNC B0 ;  /* 0x0000000000007941 */ /* 0x000fea0003800000 */
.L_x_753:
[----:B------:R-:W-:Y:S04]  /*a860*/  BSSY B0, `(.L_x_755) ;  /* 0x0000017000007945 */ /* 0x000fe80003800000 */
[----:B------:R-:W-:Y:S05]  /*a870*/  @P4 BRA `(.L_x_756) ;  /* 0x0000000000544947 */ /* 0x000fea0003800000 */
[----:B------:R-:W-:Y:S01]  /*a880*/  ISETP.GE.AND P5, PT, R16, UR60, PT ;  /* 0x0000003c10007c0c */ /* 0x000fe2000bfa6270 */
[----:B------:R-:W-:Y:S01]  /*a890*/  IMAD R43, R49, UR56, RZ ;  /* 0x00000038312b7c24 */ /* 0x000fe2000f8e02ff */
[----:B------:R-:W-:Y:S01]  /*a8a0*/  ULDC.64 UR4, c[0x0][0x208] ;  /* 0x0000820000047ab9 */ /* 0x000fe20000000a00 */
[----:B------:R-:W-:Y:S01]  /*a8b0*/  IMAD.MOV.U32 R40, RZ, RZ, R94 ;  /* 0x000000ffff287224 */ /* 0x000fe200078e005e */
[----:B------:R-:W-:Y:S01]  /*a8c0*/  ISETP.GE.AND P4, PT, R213, UR60, PT ;  /* 0x0000003cd5007c0c */ /* 0x000fe2000bf86270 */
[----:B------:R-:W-:Y:S02]  /*a8d0*/  IMAD.MOV.U32 R41, RZ, RZ, R5 ;  /* 0x000000ffff297224 */ /* 0x000fe400078e0005 */
[C---:B------:R-:W-:Y:S02]  /*a8e0*/  IMAD R43, R48.reuse, UR57, R43 ;  /* 0x00000039302b7c24 */ /* 0x040fe4000f8e022b */
[----:B------:R-:W-:-:S04]  /*a8f0*/  IMAD.WIDE.U32 R40, R48, UR56, R40 ;  /* 0x0000003830287c25 */ /* 0x000fc8000f8e0028 */
[----:B01----:R-:W0:Y:S01]  /*a900*/  @!P5 LDS.128 R36, [R4+0x400] ;  /* 0x000400000424d984 */ /* 0x003e220000000c00 */
[----:B------:R-:W-:Y:S01]  /*a910*/  IMAD.IADD R41, R41, 0x1, R43 ;  /* 0x0000000129297824 */ /* 0x000fe200078e022b */
[----:B------:R-:W-:-:S04]  /*a920*/  LEA R50, P2, R40, UR58, 0x1 ;  /* 0x0000003a28327c11 */ /* 0x000fc8000f8408ff */
[----:B------:R-:W-:Y:S02]  /*a930*/  LEA.HI.X R51, R40, UR59, R41, 0x1, P2 ;  /* 0x0000003b28337c11 */ /* 0x000fe400090f0c29 */
[----:B------:R-:W-:-:S13]  /*a940*/  ISETP.GE.AND P2, PT, R218, UR60, PT ;  /* 0x0000003cda007c0c */ /* 0x000fda000bf46270 */
[----:B------:R-:W1:Y:S04]  /*a950*/  @!P2 LDS.128 R40, [R4+0x5400] ;  /* 0x005400000428a984 */ /* 0x000e680000000c00 */
[----:B0-----:R-:W-:Y:S01]  /*a960*/  @!P5 STG.E.128 desc[UR4][R50.64], R36 ;  /* 0x000000243200d986 */ /* 0x001fe2000c101d04 */
[----:B------:R-:W-:-:S03]  /*a970*/  ISETP.GE.AND P5, PT, R219, UR60, PT ;  /* 0x0000003cdb007c0c */ /* 0x000fc6000bfa6270 */
[----:B------:R-:W0:Y:S10]  /*a980*/  @!P4 LDS.128 R36, [R4+0x2c00] ;  /* 0x002c00000424c984 */ /* 0x000e340000000c00 */
[----:B------:R-:W3:Y:S04]  /*a990*/  @!P5 LDS.128 R44, [R4+0x7c00] ;  /* 0x007c0000042cd984 */ /* 0x000ee80000000c00 */
[----:B-1----:R4:W-:Y:S04]  /*a9a0*/  @!P2 STG.E.128 desc[UR4][R50.64+0x100], R40 ;  /* 0x000100283200a986 */ /* 0x0029e8000c101d04 */
[----:B0-----:R4:W-:Y:S04]  /*a9b0*/  @!P4 STG.E.128 desc[UR4][R50.64+0x80], R36 ;  /* 0x000080243200c986 */ /* 0x0019e8000c101d04 */
[----:B---3--:R4:W-:Y:S02]  /*a9c0*/  @!P5 STG.E.128 desc[UR4][R50.64+0x180], R44 ;  /* 0x0001802c3200d986 */ /* 0x0089e4000c101d04 */
.L_x_756:
[----:B------:R-:W-:Y:S05]  /*a9d0*/  BSYNC B0 ;  /* 0x0000000000007941 */ /* 0x000fea0003800000 */
.L_x_755:
[----:B-1--4-:R-:W-:Y:S01]  /*a9e0*/  VIADD R36, R212, 0x20 ;  /* 0x00000020d4247836 */ /* 0x012fe20000000000 */
[----:B------:R-:W-:Y:S04]  /*a9f0*/  BSSY B0, `(.L_x_757) ;  /* 0x000001a000007945 */ /* 0x000fe80003800000 */
[----:B------:R-:W-:-:S13]  /*aa00*/  ISETP.GE.AND P2, PT, R36, R3, PT ;  /* 0x000000032400720c */ /* 0x000fda0003f46270 */
[----:B------:R-:W-:Y:S05]  /*aa10*/  @P2 BRA `(.L_x_758) ;  /* 0x00000000005c2947 */ /* 0x000fea0003800000 */
[----:B------:R-:W-:Y:S01]  /*aa20*/  ISETP.GE.AND P2, PT, R16, UR60, PT ;  /* 0x0000003c10007c0c */ /* 0x000fe2000bf46270 */
[----:B------:R-:W-:Y:S01]  /*aa30*/  IMAD.MOV.U32 R41, RZ, RZ, R5 ;  /* 0x000000ffff297224 */ /* 0x000fe200078e0005 */
[----:B------:R-:W-:Y:S01]  /*aa40*/  IADD3 R43, P4, R48, 0x20, RZ ;  /* 0x00000020302b7810 */ /* 0x000fe20007f9e0ff */
[----:B------:R-:W-:Y:S01]  /*aa50*/  ULDC.64 UR4, c[0x0][0x208] ;  /* 0x0000820000047ab9 */ /* 0x000fe20000000a00 */
[----:B------:R-:W-:-:S03]  /*aa60*/  ISETP.GE.AND P5, PT, R213, UR60, PT ;  /* 0x0000003cd5007c0c */ /* 0x000fc6000bfa6270 */
[----:B------:R-:W-:-:S04]  /*aa70*/  IMAD.X R40, RZ, RZ, R49, P4 ;  /* 0x000000ffff287224 */ /* 0x000fc800020e0631 */
[----:B------:R-:W-:Y:S01]  /*aa80*/  IMAD R42, R40, UR56, RZ ;  /* 0x00000038282a7c24 */ /* 0x000fe2000f8e02ff */
[----:B------:R-:W-:Y:S01]  /*aa90*/  MOV R40, R94 ;  /* 0x0000005e00287202 */ /* 0x000fe20000000f00 */
[----:B0-----:R-:W0:Y:S04]  /*aaa0*/  @!P2 LDS.128 R36, [R4+0x1400] ;  /* 0x001400000424a984 */ /* 0x001e280000000c00 */
[----:B------:R-:W-:-:S04]  /*aab0*/  IMAD.WIDE.U32 R40, R43, UR56, R40 ;  /* 0x000000382b287c25 */ /* 0x000fc8000f8e0028 */
[----:B------:R-:W-:Y:S01]  /*aac0*/  IMAD R43, R43, UR57, R42 ;  /* 0x000000392b2b7c24 */ /* 0x000fe2000f8e022a */
[----:B------:R-:W-:-:S03]  /*aad0*/  LEA R50, P4, R40, UR58, 0x1 ;  /* 0x0000003a28327c11 */ /* 0x000fc6000f8808ff */
[----:B------:R-:W-:-:S05]  /*aae0*/  IMAD.IADD R41, R41, 0x1, R43 ;  /* 0x0000000129297824 */ /* 0x000fca00078e022b */
        /* <DEDUP_REMOVED lines=10> */
.L_x_758:
[----:B------:R-:W-:Y:S05]  /*ab90*/  BSYNC B0 ;  /* 0x0000000000007941 */ /* 0x000fea0003800000 */
.L_x_757:
[----:B------:R-:W-:Y:S01]  /*aba0*/  ISETP.GE.AND P2, PT, R237, R3, PT ;  /* 0x00000003ed00720c */ /* 0x000fe20003f46270 */
[----:B------:R-:W-:-:S12]  /*abb0*/  BSSY B0, `(.L_x_759) ;  /* 0x0000019000007945 */ /* 0x000fd80003800000 */
[----:B------:R-:W-:Y:S05]  /*abc0*/  @P2 BRA `(.L_x_760) ;  /* 0x00000000005c2947 */ /* 0x000fea0003800000 */
[----:B------:R-:W-:Y:S01]  /*abd0*/  ISETP.GE.AND P2, PT, R16, UR60, PT ;  /* 0x0000003c10007c0c */ /* 0x000fe2000bf46270 */
[----:B-1----:R-:W-:Y:S01]  /*abe0*/  IMAD.MOV.U32 R40, RZ, RZ, R94 ;  /* 0x000000ffff287224 */ /* 0x002fe200078e005e */
[----:B------:R-:W-:Y:S01]  /*abf0*/  IADD3 R3, P4, R48, 0x40, RZ ;  /* 0x0000004030037810 */ /* 0x000fe20007f9e0ff */
[----:B------:R-:W-:Y:S01]  /*ac00*/  IMAD.MOV.U32 R41, RZ, RZ, R5 ;  /* 0x000000ffff297224 */ /* 0x000fe200078e0005 */
[----:B------:R-:W-:Y:S01]  /*ac10*/  ULDC.64 UR4, c[0x0][0x208] ;  /* 0x0000820000047ab9 */ /* 0x000fe20000000a00 */
[----:B------:R-:W-:Y:S02]  /*ac20*/  ISETP.GE.AND P5, PT, R213, UR60, PT ;  /* 0x0000003cd5007c0c */ /* 0x000fe4000bfa6270 */
[----:B------:R-:W-:Y:S02]  /*ac30*/  IMAD.X R48, RZ, RZ, R49, P4 ;  /* 0x000000ffff307224 */ /* 0x000fe400020e0631 */
[----:B------:R-:W-:-:S04]  /*ac40*/  IMAD.WIDE.U32 R40, R3, UR56, R40 ;  /* 0x0000003803287c25 */ /* 0x000fc8000f8e0028 */
[----:B0-----:R-:W0:Y:S01]  /*ac50*/  @!P2 LDS.128 R36, [R4+0x2400] ;  /* 0x002400000424a984 */ /* 0x001e220000000c00 */
[----:B------:R-:W-:-:S04]  /*ac60*/  IMAD R48, R48, UR56, RZ ;  /* 0x0000003830307c24 */ /* 0x000fc8000f8e02ff */
[----:B------:R-:W-:Y:S01]  /*ac70*/  IMAD R3, R3, UR57, R48 ;  /* 0x0000003903037c24 */ /* 0x000fe2000f8e0230 */
[----:B------:R-:W-:-:S03]  /*ac80*/  LEA R48, P4, R40, UR58, 0x1 ;  /* 0x0000003a28307c11 */ /* 0x000fc6000f8808ff */
[----:B------:R-:W-:-:S05]  /*ac90*/  IMAD.IADD R3, R41, 0x1, R3 ;  /* 0x0000000129037824 */ /* 0x000fca00078e0203 */
[----:B------:R-:W-:Y:S02]  /*aca0*/  LEA.HI.X R49, R40, UR59, R3, 0x1, P4 ;  /* 0x0000003b28317c11 */ /* 0x000fe4000a0f0c03 */
[----:B------:R-:W-:Y:S01]  /*acb0*/  ISETP.GE.AND P4, PT, R218, UR60, PT ;  /* 0x0000003cda007c0c */ /* 0x000fe2000bf86270 */
[----:B------:R-:W1:Y:S04]  /*acc0*/  @!P5 LDS.128 R40, [R4+0x4c00] ;  /* 0x004c00000428d984 */ /* 0x000e680000000c00 */
[----:B0-----:R-:W-:Y:S01]  /*acd0*/  @!P2 STG.E.128 desc[UR4][R48.64], R36 ;  /* 0x000000243000a986 */ /* 0x001fe2000c101d04 */
[----:B------:R-:W-:-:S07]  /*ace0*/  ISETP.GE.AND P2, PT, R219, UR60, PT ;  /* 0x0000003cdb007c0c */ /* 0x000fce000bf46270 */
[----:B------:R-:W0:Y:S06]  /*acf0*/  @!P4 LDS.128 R36, [R4+0x7400] ;  /* 0x007400000424c984 */ /* 0x000e2c0000000c00 */
[----:B------:R-:W3:Y:S04]  /*ad00*/  @!P2 LDS.128 R44, [R4+0x9c00] ;  /* 0x009c0000042ca984 */ /* 0x000ee80000000c00 */
[----:B-1----:R4:W-:Y:S04]  /*ad10*/  @!P5 STG.E.128 desc[UR4][R48.64+0x80], R40 ;  /* 0x000080283000d986 */ /* 0x0029e8000c101d04 */
[----:B0-----:R4:W-:Y:S04]  /*ad20*/  @!P4 STG.E.128 desc[UR4][R48.64+0x100], R36 ;  /* 0x000100243000c986 */ /* 0x0019e8000c101d04 */
[----:B---3--:R4:W-:Y:S02]  /*ad30*/  @!P2 STG.E.128 desc[UR4][R48.64+0x180], R44 ;  /* 0x0001802c3000a986 */ /* 0x0089e4000c101d04 */
.L_x_760:
[----:B------:R-:W-:Y:S05]  /*ad40*/  BSYNC B0 ;  /* 0x0000000000007941 */ /* 0x000fea0003800000 */
.L_x_759:
[----:B------:R-:W3:Y:S01]  /*ad50*/  LDL R3, [R1+0x20] ;  /* 0x0000200001037983 */ /* 0x000ee20000100800 */
[----:B0-2---:R-:W-:Y:S01]  /*ad60*/  @!P3 VIADD R0, R0, 0x388c0 ;  /* 0x000388c00000b836 */ /* 0x005fe20000000000 */
[----:B------:R-:W-:Y:S01]  /*ad70*/  PLOP3.LUT P2, PT, PT, PT, PT, 0x8, 0x0 ;  /* 0x000000000000781c */ /* 0x000fe20003f4e170 */
[----:B------:R-:W-:Y:S01]  /*ad80*/  VIADD R19, R19, 0x1 ;  /* 0x0000000113137836 */ /* 0x000fe20000000000 */
[----:B------:R-:W-:Y:S01]  /*ad90*/  @!PT LDS RZ, [RZ] ;  /* 0x00000000fffff984 */ /* 0x000fe20000000800 */
[----:B------:R-:W-:Y:S01]  /*ada0*/  @!PT LDS RZ, [RZ] ;  /* 0x00000000fffff984 */ /* 0x000fe20000000800 */
[----:B------:R-:W-:Y:S01]  /*adb0*/  @!PT LDS RZ, [RZ] ;  /* 0x00000000fffff984 */ /* 0x000fe20000000800 */
[----:B------:R-:W-:Y:S01]  /*adc0*/  @!PT LDS RZ, [RZ] ;  /* 0x00000000fffff984 */ /* 0x000fe20000000800 */
[----:B------:R0:W-:Y:S06]  /*add0*/  MEMBAR.ALL.CTA ;  /* 0x0000000000007992 */ /* 0x0001ec0000008000 */
[----:B0-----:R-:W0:Y:S01]  /*ade0*/  FENCE.VIEW.ASYNC.S ;  /* 0x00000000000073c6 */ /* 0x001e220000000000 */
[----:B------:R-:W-:Y:S01]  /*adf0*/  @!P3 PRMT R0, RZ, 0x654, R0 ;  /* 0x00000654ff00b816 */ /* 0x000fe20000000000 */
[----:B0-----:R0:W-:Y:S06]  /*ae00*/  BAR.SYNC.DEFER_BLOCKING R149, 0x80 ;  /* 0x000200950000751d */ /* 0x0011ec0000010000 */
[----:B------:R2:W-:Y:S01]  /*ae10*/  @!P3 SYNCS.ARRIVE.TRANS64.RED.A1T0 RZ, [R0+URZ], RZ ;  /* 0x000000ff00ffb9a7 */ /* 0x0005e2000810043f */
[----:B------:R-:W-:-:S04]  /*ae20*/  ISETP.NE.AND P3, PT, R19, 0x2, PT ;  /* 0x000000021300780c */ /* 0x000fc80003f65270 */
[----:B------:R-:W-:Y:S02]  /*ae30*/  SEL R19, R19, RZ, P3 ;  /* 0x000000ff13137207 */ /* 0x000fe40001800000 */
[----:B--2---:R-:W-:-:S04]  /*ae40*/  SEL R0, RZ, 0x1, P3 ;  /* 0x00000001ff007807 */ /* 0x004fc80001800000 */
[----:B------:R-:W-:Y:S02]  /*ae50*/  LOP3.LUT R217, R217, R0, RZ, 0x3c, !PT ;  /* 0x00000000d9d97212 */ /* 0x000fe400078e3cff */
[----:B---3--:R-:W-:-:S13]  /*ae60*/  LOP3.LUT P4, RZ, R3, 0x2, RZ, 0xc0, !PT ;  /* 0x0000000203ff7812 */ /* 0x008fda000788c0ff */
[----:B0-----:R-:W-:Y:S05]  /*ae70*/  @P4 BRA `(.L_x_761) ;  /* 0xffffff7800284947 */ /* 0x001fea000383ffff */
.L_x_649:
[----:B------:R-:W-:Y:S01]  /*ae80*/  BSSY B0, `(.L_x_762) ;  /* 0x0000049000007945 */ /* 0x000fe20003800000 */
[----:B------:R-:W-:Y:S02]  /*ae90*/  ISETP.GE.AND P1, PT, R179, 0x1, PT ;  /* 0x00000001b300780c */ /* 0x000fe40003f26270 */
[----:B------:R-:W-:Y:S02]  /*aea0*/  CS2R R2, SRZ ;  /* 0x0000000000027805 */ /* 0x000fe4000001ff00 */
[----:B------:R-:W-:Y:S01]  /*aeb0*/  PLOP3.LUT P0, PT, PT, PT, PT, 0x80, 0x0 ;  /* 0x000000000000781c */ /* 0x000fe20003f0f070 */
[----:B------:R-:W-:Y:S01]  /*aec0*/  IMAD.MOV.U32 R0, RZ, RZ, RZ ;  /* 0x000000ffff007224 */ /* 0x000fe200078e00ff */
[----:B------:R-:W-:Y:S02]  /*aed0*/  CS2R R150, SRZ ;  /* 0x0000000000967805 */ /* 0x000fe4000001ff00 */
[----:B------:R-:W-:Y:S02]  /*aee0*/  CS2R R148, SRZ ;  /* 0x0000000000947805 */ /* 0x000fe4000001ff00 */
[----:B------:R-:W-:Y:S01]  /*aef0*/  CS2R R146, SRZ ;  /* 0x0000000000927805 */ /* 0x000fe2000001ff00 */
[----:B------:R-:W-:Y:S01]  /*af00*/  IMAD.MOV.U32 R145, RZ, RZ, RZ ;  /* 0x000000ffff917224 */ /* 0x000fe200078e00ff */
        /* <DEDUP_REMOVED lines=19> */
[----:B-1----:R-:W-:Y:S02]  /*b040*/  CS2R R50, SRZ ;  /* 0x0000000000327805 */ /* 0x002fe4000001ff00 */
[----:B----4-:R-:W-:Y:S02]  /*b050*/  CS2R R48, SRZ ;  /* 0x0000000000307805 */ /* 0x010fe4000001ff00 */
        /* <DEDUP_REMOVED lines=28> */
[----:B------:R-:W-:Y:S01]  /*b220*/  IMAD.MOV.U32 R55, RZ, RZ, RZ ;  /* 0x000000ffff377224 */ /* 0x000fe200078e00ff */
[----:B------:R-:W-:Y:S02]  /*b230*/  CS2R R14, SRZ ;  /* 0x00000000000e7805 */ /* 0x000fe4000001ff00 */
[----:B------:R-:W-:-:S02]  /*b240*/  CS2R R52, SRZ ;  /* 0x0000000000347805 */ /* 0x000fc4000001ff00 */
[----:B------:R-:W-:Y:S02]  /*b250*/  CS2R R12, SRZ ;  /* 0x00000000000c7805 */ /* 0x000fe4000001ff00 */
[----:B------:R-:W-:Y:S02]  /*b260*/  CS2R R156, SRZ ;  /* 0x00000000009c7805 */ /* 0x000fe4000001ff00 */
[----:B------:R-:W-:Y:S01]  /*b270*/  CS2R R10, SRZ ;  /* 0x00000000000a7805 */ /* 0x000fe2000001ff00 */
[----:B------:R-:W-:Y:S01]  /*b280*/  IMAD.MOV.U32 R43, RZ, RZ, RZ ;  /* 0x000000ffff2b7224 */ /* 0x000fe200078e00ff */
[----:B------:R-:W-:Y:S02]  /*b290*/  CS2R R8, SRZ ;  /* 0x0000000000087805 */ /* 0x000fe4000001ff00 */
[----:B------:R-:W-:Y:S01]  /*b2a0*/  CS2R R40, SRZ ;  /* 0x0000000000287805 */ /* 0x000fe2000001ff00 */
[----:B------:R-:W-:Y:S01]  /*b2b0*/  IMAD.MOV.U32 R7, RZ, RZ, RZ ;  /* 0x000000ffff077224 */ /* 0x000fe200078e00ff */
[----:B------:R-:W-:-:S02]  /*b2c0*/  CS2R R4, SRZ ;  /* 0x0000000000047805 */ /* 0x000fc4000001ff00 */
[----:B------:R-:W-:Y:S01]  /*b2d0*/  CS2R R28, SRZ ;  /* 0x00000000001c7805 */ /* 0x000fe2000001ff00 */
[----:B------:R-:W-:Y:S06]  /*b2e0*/  @P2 BRA `(.L_x_763) ;  /* 0x0000000000082947 */ /* 0x000fec0003800000 */
[----:B------:R-:W0:Y:S02]  /*b2f0*/  FENCE.VIEW.ASYNC.G ;  /* 0x00000000000073c6 */ /* 0x000e240000000100 */
[----:B0-----:R-:W-:Y:S06]  /*b300*/  BAR.ARV 0xc, 0x180 ;  /* 0x0306000000007b1d */ /* 0x001fec0000002000 */
.L_x_763:
[----:B------:R-:W-:Y:S05]  /*b310*/  BSYNC B0 ;  /* 0x0000000000007941 */ /* 0x000fea0003800000 */
.L_x_762:
[----:B------:R-:W-:Y:S01]  /*b320*/  CS2R R24, SRZ ;  /* 0x0000000000187805 */ /* 0x000fe2000001ff00 */
[----:B------:R-:W-:Y:S06]  /*b330*/  @!P1 BRA `(.L_x_764) ;  /* 0x0000012400389947 */ /* 0x000fec0003800000 */
[----:B------:R-:W0:Y:S02]  /*b340*/  S2R R6, SR_TID.X ;  /* 0x0000000000067919 */ /* 0x000e240000002100 */
[----:B0-----:R-:W-:-:S05]  /*b350*/  VIADD R6, R6, 0xffffff80 ;  /* 0xffffff8006067836 */ /* 0x001fca0000000000 */
[----:B------:R-:W-:-:S04]  /*b360*/  SHF.R.S32.HI R20, RZ, 0x1f, R6 ;  /* 0x0000001fff147819 */ /* 0x000fc80000011406 */
[----:B------:R-:W-:Y:S02]  /*b370*/  LEA.HI R20, R20, R6, RZ, 0x7 ;  /* 0x0000000614147211 */ /* 0x000fe400078f38ff */
[----:B------:R-:W2:Y:S02]  /*b380*/  LDL R6, [R1+0x60] ;  /* 0x0000600001067983 */ /* 0x000ea40000100800 */
[----:B------:R-:W-:-:S05]  /*b390*/  SHF.R.S32.HI R20, RZ, 0x7, R20 ;  /* 0x00000007ff147819 */ /* 0x000fca0000011414 */
[----:B------:R-:W0:Y:S02]  /*b3a0*/  SHFL.IDX PT, R0, R20, RZ, 0x1f ;  /* 0x00001fff14007589 */ /* 0x000e2400000e0000 */
[----:B0-----:R-:W-:-:S04]  /*b3b0*/  LEA.HI R2, R0, R0, RZ, 0x1 ;  /* 0x0000000000027211 */ /* 0x001fc800078f08ff */
[----:B------:R-:W-:-:S05]  /*b3c0*/  LOP3.LUT R3, R2, 0x1e, RZ, 0xc0, !PT ;  /* 0x0000001e02037812 */ /* 0x000fca00078ec0ff */
[----:B------:R-:W-:Y:S01]  /*b3d0*/  IMAD.IADD R3, R0, 0x1, -R3 ;  /* 0x0000000100037824 */ /* 0x000fe200078e0a03 */
[----:B--2---:R-:W-:-:S03]  /*b3e0*/  LOP3.LUT P0, RZ, R6, 0x9f, RZ, 0xc0, !PT ;  /* 0x0000009f06ff7812 */ /* 0x004fc6000780c0ff */
[----:B------:R-:W-:-:S05]  /*b3f0*/  IMAD R3, R3, 0x2000, R6 ;  /* 0x0000200003037824 */ /* 0x000fca00078e0206 */
[----:B------:R-:W-:-:S04]  /*b400*/  SHF.R.U32.HI R2, RZ, 0x4, R3 ;  /* 0x00000004ff027819 */ /* 0x000fc80000011603 */
[----:B------:R-:W-:Y:S01]  /*b410*/  LOP3.LUT R2, R2, 0x3fff, RZ, 0xc0, !PT ;  /* 0x00003fff02027812 */ /* 0x000fe200078ec0ff */
[----:B------:R-:W-:Y:S06]  /*b420*/  @!P0 BRA `(.L_x_765) ;  /* 0x0000000000408947 */ /* 0x000fec0003800000 */
        /* <DEDUP_REMOVED lines=16> */
.L_x_765:
[----:B------:R-:W-:Y:S02]  /*b530*/  ULDC UR4, c[0x0][0x3f4] ;  /* 0x0000fd0000047ab9 */ /* 0x000fe40000000800 */
[----:B------:R-:W-:-:S13]  /*b540*/  ISETP.LT.AND P0, PT, RZ, UR4, PT ;  /* 0x00000004ff007c0c */ /* 0x000fda000bf01270 */
[----:B------:R-:W-:Y:S05]  /*b550*/  @P0 BRA `(.L_x_766) ;  /* 0x00000000003c0947 */ /* 0x000fea0003800000 */
[----:B------:R-:W-:-:S04]  /*b560*/  LEA.HI R0, R235, R235, RZ, 0x1 ;  /* 0x000000ebeb007211 */ /* 0x000fc800078f08ff */
[----:B------:R-:W-:-:S05]  /*b570*/  LOP3.LUT R0, R0, 0xfffffffe, RZ, 0xc0, !PT ;  /* 0xfffffffe00007812 */ /* 0x000fca00078ec0ff */
[----:B------:R-:W-:-:S05]  /*b580*/  IMAD.IADD R0, R235, 0x1, -R0 ;  /* 0x00000001eb007824 */ /* 0x000fca00078e0a00 */
[----:B------:R-:W-:-:S04]  /*b590*/  SHF.L.U32 R3, R0, 0x1f, RZ ;  /* 0x0000001f00037819 */ /* 0x000fc800000006ff */
[----:B------:R0:W1:Y:S03]  /*b5a0*/  SYNCS.PHASECHK.TRANS64.TRYWAIT P0, [R18+URZ+0x38800], R3 ;  /* 0x03880003120075a7 */ /* 0x000066000800017f */
[----:B-1----:R-:W-:Y:S05]  /*b5b0*/  @!P0 NANOSLEEP.SYNCS 0x989680 ;  /* 0x009896800000895d */ /* 0x002fea0003900000 */
[----:B------:R-:W1:Y:S01]  /*b5c0*/  @!P0 SYNCS.PHASECHK.TRANS64 P0, [R18+URZ+0x38800], R3 ;  /* 0x03880003120085a7 */ /* 0x000e62000800007f */
[----:B------:R-:W-:Y:S04]  /*b5d0*/  BSSY B0, `(.L_x_767) ;  /* 0x0000006000007945 */ /* 0x000fe80003800000 */
[----:B-1----:R-:W-:Y:S05]  /*b5e0*/  @P0 BRA `(.L_x_768) ;  /* 0x0000000000100947 */ /* 0x002fea0003800000 */
.L_x_769:
[----:B-1----:R1:W2:Y:S02]  /*b5f0*/  SYNCS.PHASECHK.TRANS64.TRYWAIT P0, [R18+URZ+0x38800], R3 ;  /* 0x03880003120075a7 */ /* 0x0022a4000800017f */
[----:B--2---:R-:W-:Y:S05]  /*b600*/  @!P0 NANOSLEEP.SYNCS 0x989680 ;  /* 0x009896800000895d */ /* 0x004fea0003900000 */
[----:B------:R-:W2:Y:S02]  /*b610*/  @!P0 SYNCS.PHASECHK.TRANS64 P0, [R18+URZ+0x38800], R3 ;  /* 0x03880003120085a7 */ /* 0x000ea4000800007f */
[----:B--2---:R-:W-:Y:S05]  /*b620*/  @!P0 BRA `(.L_x_769) ;  /* 0xfffffffc00f08947 */ /* 0x004fea000383ffff */
.L_x_768:
[----:B------:R-:W-:Y:S05]  /*b630*/  BSYNC B0 ;  /* 0x0000000000007941 */ /* 0x000fea0003800000 */
.L_x_767:
[----:B------:R-:W-:Y:S05]  /*b640*/  BRA `(.L_x_770) ;  /* 0x0000006800ec7947 */ /* 0x000fea0003800000 */
.L_x_766:
[----:B------:R-:W2:Y:S01]  /*b650*/  LDL R29, [R1+0x60] ;  /* 0x00006000011d7983 */ /* 0x000ea20000100800 */
[----:B-----5:R-:W-:Y:S01]  /*b660*/  SHF.R.S32.HI R0, RZ, 0x1f, R144 ;  /* 0x0000001fff007819 */ /* 0x020fe20000011490 */
[----:B------:R-:W-:Y:S01]  /*b670*/  ULDC.64 UR4, c[0x0][0x3f8] ;  /* 0x0000fe0000047ab9 */ /* 0x000fe20000000a00 */
[----:B------:R-:W-:Y:S01]  /*b680*/  ULDC.64 UR6, c[0x0][0x408] ;  /* 0x0001020000067ab9 */ /* 0x000fe20000000a00 */
[----:B------:R-:W-:-:S04]  /*b690*/  IMAD.WIDE.U32 R4, R144, UR4, RZ ;  /* 0x0000000490047c25 */ /* 0x000fc8000f8e00ff */
[C---:B------:R-:W-:Y:S02]  /*b6a0*/  IMAD R3, R0.reuse, UR4, RZ ;  /* 0x0000000400037c24 */ /* 0x040fe4000f8e02ff */
[----:B------:R-:W-:Y:S02]  /*b6b0*/  IMAD R7, R0, UR6, RZ ;  /* 0x0000000600077c24 */ /* 0x000fe4000f8e02ff */
[C---:B------:R-:W-:Y:S01]  /*b6c0*/  IMAD R3, R144.reuse, UR5, R3 ;  /* 0x0000000590037c24 */ /* 0x040fe2000f8e0203 */
[----:B------:R-:W-:Y:S01]  /*b6d0*/  ULDC.64 UR4, c[0x0][0x3e8] ;  /* 0x0000fa0000047ab9 */ /* 0x000fe20000000a00 */
[----:B------:R-:W-:Y:S01]  /*b6e0*/  IMAD R7, R144, UR7, R7 ;  /* 0x0000000790077c24 */ /* 0x000fe2000f8e0207 */
[----:B------:R-:W-:Y:S01]  /*b6f0*/  LEA R24, P1, R4, UR4, 0x1 ;  /* 0x0000000404187c11 */ /* 0x000fe2000f8208ff */
[----:B------:R-:W-:Y:S01]  /*b700*/  IMAD.WIDE.U32 R26, R144, UR6, RZ ;  /* 0x00000006901a7c25 */ /* 0x000fe2000f8e00ff */
[----:B------:R-:W-:-:S03]  /*b710*/  ULDC.64 UR6, c[0x0][0x400] ;  /* 0x0001000000067ab9 */ /* 0x000fc60000000a00 */
[----:B------:R-:W-:Y:S01]  /*b720*/  IMAD.IADD R25, R3, 0x1, R5 ;  /* 0x0000000103197824 */ /* 0x000fe200078e0205 */
[----:B------:R-:W-:Y:S01]  /*b730*/  LEA R28, P2, R26, UR6, 0x1 ;  /* 0x000000061a1c7c11 */ /* 0x000fe2000f8408ff */
[----:B------:R-:W-:-:S03]  /*b740*/  IMAD.IADD R3, R7, 0x1, R27 ;  /* 0x0000000107037824 */ /* 0x000fc600078e021b */
[----:B------:R-:W-:Y:S02]  /*b750*/  LEA.HI.X R25, R4, UR5, R25, 0x1, P1 ;  /* 0x0000000504197c11 */ /* 0x000fe400088f0c19 */
[----:B------:R-:W-:Y:S02]  /*b760*/  LEA.HI.X R26, R26, UR7, R3, 0x1, P2 ;  /* 0x000000071a1a7c11 */ /* 0x000fe400090f0c03 */
[----:B--2---:R-:W-:-:S13]  /*b770*/  LOP3.LUT P0, RZ, R29, 0x3ff, RZ, 0xc0, !PT ;  /* 0x000003ff1dff7812 */ /* 0x004fda000780c0ff */
        /* <DEDUP_REMOVED lines=17> */
.L_x_771:
[----:B------:R-:W-:Y:S01]  /*b890*/  ULDC.U8 UR4, c[0x0][0x410] ;  /* 0x0001040000047ab9 */ /* 0x000fe20000000000 */
[----:B------:R-:W-:Y:S01]  /*b8a0*/  BSSY B0, `(.L_x_772) ;  /* 0x000068d000007945 */ /* 0x000fe20003800000 */
[----:B------:R-:W-:Y:S01]  /*b8b0*/  ISETP.NE.AND P0, PT, RZ, UR4, PT ;  /* 0x00000004ff007c0c */ /* 0x000fe2000bf05270 */
[----:B------:R-:W-:Y:S02]  /*b8c0*/  IMAD R0, R230, 0x2, R29 ;  /* 0x00000002e6007824 */ /* 0x000fe400078e021d */
[----:B------:R-:W-:-:S10]  /*b8d0*/  IMAD R6, R121, 0x80, R212 ;  /* 0x0000008079067824 */ /* 0x000fd400078e02d4 */
[----:B------:R-:W-:Y:S05]  /*b8e0*/  @!P0 BRA `(.L_x_773) ;  /* 0x0000003000ac8947 */ /* 0x000fea0003800000 */
[----:B------:R-:W-:-:S03]  /*b8f0*/  UMOV UR4, 0xffffffff ;  /* 0xffffffff00047882 */ /* 0x000fc60000000000 */
[----:B------:R-:W-:Y:S05]  /*b900*/  BRA.DIV UR4, `(.L_x_774) ;  /* 0x000001da041c7947 */ /* 0x000fea000b800000 */
[----:B------:R0:W1:Y:S04]  /*b910*/  SHFL.IDX PT, R3, R25, RZ, 0x181f ;  /* 0x00181fff19037589 */ /* 0x00006800000e0000 */
[----:B------:R0:W2:Y:S04]  /*b920*/  SHFL.IDX PT, R4, R24, RZ, 0x181f ;  /* 0x00181fff18047589 */ /* 0x0000a800000e0000 */
[----:B------:R0:W3:Y:S04]  /*b930*/  SHFL.IDX PT, R5, R26, RZ, 0x181f ;  /* 0x00181fff1a057589 */ /* 0x0000e800000e0000 */
[----:B------:R0:W4:Y:S02]  /*b940*/  SHFL.IDX PT, R14, R28, RZ, 0x181f ;  /* 0x00181fff1c0e7589 */ /* 0x00012400000e0000 */
.L_x_1057:
[----:B------:R-:W-:Y:S01]  /*b950*/  ULDC UR4, c[0x0][0x448] ;  /* 0x0001120000047ab9 */ /* 0x000fe20000000800 */
[----:B------:R-:W-:Y:S01]  /*b960*/  LEA.HI R7, R235, R235, RZ, 0x1 ;  /* 0x000000ebeb077211 */ /* 0x000fe200078f08ff */
[----:B------:R-:W-:Y:S01]  /*b970*/  IMAD R44, R178, UR4, RZ ;  /* 0x00000004b22c7c24 */ /* 0x000fe2000f8e02ff */
[----:B------:R-:W-:Y:S01]  /*b980*/  BSSY B1, `(.L_x_775) ;  /* 0x000003e000017945 */ /* 0x000fe20003800000 */
[----:B------:R-:W-:Y:S02]  /*b990*/  CS2R R10, SRZ ;  /* 0x00000000000a7805 */ /* 0x000fe4000001ff00 */
[----:B------:R-:W-:Y:S02]  /*b9a0*/  LOP3.LUT R8, R7, 0xfffffffe, RZ, 0xc0, !PT ;  /* 0xfffffffe07087812 */ /* 0x000fe400078ec0ff */
[----:B------:R-:W-:Y:S02]  /*b9b0*/  CS2R R12, SRZ ;  /* 0x00000000000c7805 */ /* 0x000fe4000001ff00 */
[----:B------:R-:W-:Y:S01]  /*b9c0*/  ISETP.GE.AND P0, PT, R6, R44, PT ;  /* 0x0000002c0600720c */ /* 0x000fe20003f06270 */
[----:B------:R-:W-:Y:S01]  /*b9d0*/  IMAD R44, R121, -0x80, R44 ;  /* 0xffffff80792c7824 */ /* 0x000fe200078e022c */
[----:B------:R-:W-:Y:S01]  /*b9e0*/  CS2R R20, SRZ ;  /* 0x0000000000147805 */ /* 0x000fe2000001ff00 */
[----:B------:R-:W-:Y:S01]  /*b9f0*/  IMAD.IADD R45, R235, 0x1, -R8 ;  /* 0x00000001eb2d7824 */ /* 0x000fe200078e0a08 */
[----:B0-----:R-:W-:-:S02]  /*ba00*/  CS2R R24, SRZ ;  /* 0x0000000000187805 */ /* 0x001fc4000001ff00 */
[----:B------:R-:W-:Y:S02]  /*ba10*/  CS2R R6, SRZ ;  /* 0x0000000000067805 */ /* 0x000fe4000001ff00 */
[----:B------:R-:W-:Y:S02]  /*ba20*/  CS2R R26, SRZ ;  /* 0x00000000001a7805 */ /* 0x000fe4000001ff00 */
[----:B------:R-:W-:Y:S02]  /*ba30*/  CS2R R28, SRZ ;  /* 0x00000000001c7805 */ /* 0x000fe4000001ff00 */
[----:B------:R-:W-:Y:S01]  /*ba40*/  CS2R R8, SRZ ;  /* 0x0000000000087805 */ /* 0x000fe2000001ff00 */
[----:B------:R-:W-:Y:S06]  /*ba50*/  @P0 BRA `(.L_x_776) ;  /* 0x0000000000c00947 */ /* 0x000fec0003800000 */
[----:B------:R-:W-:Y:S01]  /*ba60*/  ULDC UR4, c[0x0][0x3f4] ;  /* 0x0000fd0000047ab9 */ /* 0x000fe20000000800 */
[C---:B------:R-:W-:Y:S01]  /*ba70*/  IMAD.SHL.U32 R35, R215.reuse, 0x2, RZ ;  /* 0x00000002d7237824 */ /* 0x040fe200078e00ff */
[----:B------:R-:W-:Y:S01]  /*ba80*/  ISETP.GE.AND P2, PT, R215, UR4, PT ;  /* 0x00000004d7007c0c */ /* 0x000fe2000bf46270 */
[C---:B------:R-:W-:Y:S01]  /*ba90*/  IMAD.SHL.U32 R39, R214.reuse, 0x2, RZ ;  /* 0x00000002d6277824 */ /* 0x040fe200078e00ff */
[----:B------:R-:W-:Y:S01]  /*baa0*/  ISETP.GE.AND P1, PT, R214, UR4, PT ;  /* 0x00000004d6007c0c */ /* 0x000fe2000bf26270 */
[C---:B------:R-:W-:Y:S01]  /*bab0*/  IMAD.SHL.U32 R43, R216.reuse, 0x2, RZ ;  /* 0x00000002d82b7824 */ /* 0x040fe200078e00ff */
[----:B------:R-:W-:Y:S02]  /*bac0*/  ISETP.GE.AND P0, PT, R216, UR4, PT ;  /* 0x00000004d8007c0c */ /* 0x000fe4000bf06270 */
[----:B------:R-:W-:Y:S02]  /*bad0*/  CS2R R24, SRZ ;  /* 0x0000000000187805 */ /* 0x000fe4000001ff00 */
[----:B------:R-:W-:-:S02]  /*bae0*/  ISETP.GE.AND P3, PT, R22, UR4, PT ;  /* 0x0000000416007c0c */ /* 0x000fc4000bf66270 */
[----:B------:R-:W-:Y:S02]  /*baf0*/  CS2R R8, SRZ ;  /* 0x0000000000087805 */ /* 0x000fe4000001ff00 */
[----:B------:R-:W-:Y:S02]  /*bb00*/  SHF.R.S32.HI R6, RZ, 0x1f, R215 ;  /* 0x0000001fff067819 */ /* 0x000fe400000114d7 */
[----:B------:R-:W-:Y:S02]  /*bb10*/  CS2R R20, SRZ ;  /* 0x0000000000147805 */ /* 0x000fe4000001ff00 */
[----:B------:R-:W-:Y:S01]  /*bb20*/  SHF.R.S32.HI R11, RZ, 0x1f, R214 ;  /* 0x0000001fff0b7819 */ /* 0x000fe200000114d6 */
[----:B------:R-:W-:Y:S01]  /*bb30*/  ULDC.64 UR6, c[0x0][0x208] ;  /* 0x0000820000067ab9 */ /* 0x000fe20000000a00 */
[----:B------:R-:W-:Y:S02]  /*bb40*/  SHF.L.U64.HI R6, R215, 0x1, R6 ;  /* 0x00000001d7067819 */ /* 0x000fe40000010206 */
[----:B------:R-:W-:-:S02]  /*bb50*/  SHF.L.U64.HI R12, R214, 0x1, R11 ;  /* 0x00000001d60c7819 */ /* 0x000fc4000001020b */
[-C--:B--2---:R-:W-:Y:S02]  /*bb60*/  @!P2 IADD3 R32, P4, R4, R35.reuse, RZ ;  /* 0x000000230420a210 */ /* 0x084fe40007f9e0ff */
[----:B----4-:R-:W-:Y:S02]  /*bb70*/  @!P2 IADD3 R34, P6, R14, R35, RZ ;  /* 0x000000230e22a210 */ /* 0x010fe40007fde0ff */
[-C--:B------:R-:W-:Y:S01]  /*bb80*/  @!P1 IADD3 R36, P5, R4, R39.reuse, RZ ;  /* 0x0000002704249210 */ /* 0x080fe20007fbe0ff */
[----:B-1----:R-:W-:Y:S01]  /*bb90*/  @!P2 IMAD.X R33, R3, 0x1, R6, P4 ;  /* 0x000000010321a824 */ /* 0x002fe200020e0606 */
[----:B------:R-:W-:Y:S01]  /*bba0*/  SHF.R.S32.HI R7, RZ, 0x1f, R216 ;  /* 0x0000001fff077819 */ /* 0x000fe200000114d8 */
[----:B---3--:R-:W-:Y:S01]  /*bbb0*/  @!P2 IMAD.X R35, R5, 0x1, R6, P6 ;  /* 0x000000010523a824 */ /* 0x008fe200030e0606 */
[----:B------:R-:W-:Y:S01]  /*bbc0*/  @!P1 IADD3 R38, P4, R14, R39, RZ ;  /* 0x000000270e269210 */ /* 0x000fe20007f9e0ff */
[----:B------:R-:W-:Y:S01]  /*bbd0*/  @!P1 IMAD.X R37, R3, 0x1, R12, P5 ;  /* 0x0000000103259824 */ /* 0x000fe200028e060c */
[----:B------:R-:W-:Y:S01]  /*bbe0*/  SHF.L.U64.HI R10, R216, 0x1, R7 ;  /* 0x00000001d80a7819 */ /* 0x000fe20000010207 */
[----:B------:R-:W-:Y:S01]  /*bbf0*/  @!P3 IMAD.MOV.U32 R6, RZ, RZ, R4 ;  /* 0x000000ffff06b224 */ /* 0x000fe200078e0004 */
[-C--:B------:R-:W-:Y:S01]  /*bc00*/  @!P0 IADD3 R40, P6, R4, R43.reuse, RZ ;  /* 0x0000002b04288210 */ /* 0x080fe20007fde0ff */
[----:B------:R-:W-:Y:S01]  /*bc10*/  @!P3 IMAD.MOV.U32 R7, RZ, RZ, R3 ;  /* 0x000000ffff07b224 */ /* 0x000fe200078e0003 */
[----:B------:R-:W-:Y:S01]  /*bc20*/  @!P0 IADD3 R42, P5, R14, R43, RZ ;  /* 0x0000002b0e2a8210 */ /* 0x000fe20007fbe0ff */
[----:B------:R-:W-:Y:S01]  /*bc30*/  @!P3 IMAD.MOV.U32 R4, RZ, RZ, R14 ;  /* 0x000000ffff04b224 */ /* 0x000fe200078e000e */
[----:B------:R-:W-:Y:S01]  /*bc40*/  CS2R R28, SRZ ;  /* 0x00000000001c7805 */ /* 0x000fe2000001ff00 */
[----:B------:R-:W-:Y:S01]  /*bc50*/  @!P1 IMAD.X R39, R5, 0x1, R12, P4 ;  /* 0x0000000105279824 */ /* 0x000fe200020e060c */
[----:B------:R-:W-:Y:S01]  /*bc60*/  CS2R R12, SRZ ;  /* 0x00000000000c7805 */ /* 0x000fe2000001ff00 */
[----:B------:R-:W-:Y:S01]  /*bc70*/  @!P3 IMAD.WIDE R14, R22, 0x2, R6 ;  /* 0x00000002160eb825 */ /* 0x000fe200078e0206 */
[----:B------:R-:W-:-:S02]  /*bc80*/  CS2R R26, SRZ ;  /* 0x00000000001a7805 */ /* 0x000fc4000001ff00 */
[----:B------:R-:W-:Y:S01]  /*bc90*/  CS2R R6, SRZ ;  /* 0x0000000000067805 */ /* 0x000fe2000001ff00 */
[----:B------:R0:W5:Y:S01]  /*bca0*/  @!P2 LD.E.64 R20, desc[UR6][R32.64] ;  /* 0x000000062014a980 */ /* 0x000162000c101b00 */
[--C-:B------:R-:W-:Y:S02]  /*bcb0*/  @!P0 IMAD.X R41, R3, 0x1, R10.reuse, P6 ;  /* 0x0000000103298824 */ /* 0x100fe400030e060a */
[----:B------:R-:W-:Y:S01]  /*bcc0*/  @!P0 IMAD.X R43, R5, 0x1, R10, P5 ;  /* 0x00000001052b8824 */ /* 0x000fe200028e060a */
[----:B------:R-:W-:Y:S01]  /*bcd0*/  CS2R R10, SRZ ;  /* 0x00000000000a7805 */ /* 0x000fe2000001ff00 */
[----:B------:R-:W-:Y:S01]  /*bce0*/  @!P3 IMAD.WIDE R30, R22, 0x2, R4 ;  /* 0x00000002161eb825 */ /* 0x000fe200078e0204 */
[----:B------:R0:W5:Y:S04]  /*bcf0*/  @!P3 LD.E.64 R24, desc[UR6][R14.64] ;  /* 0x000000060e18b980 */ /* 0x000168000c101b00 */
[----:B------:R0:W5:Y:S04]  /*bd00*/  @!P3 LD.E.64 R8, desc[UR6][R30.64] ;  /* 0x000000061e08b980 */ /* 0x000168000c101b00 */
[----:B------:R0:W5:Y:S04]  /*bd10*/  @!P2 LD.E.64 R28, desc[UR6][R34.64] ;  /* 0x00000006221ca980 */ /* 0x000168000c101b00 */
[----:B------:R0:W5:Y:S04]  /*bd20*/  @!P1 LD.E.64 R12, desc[UR6][R36.64] ;  /* 0x00000006240c9980 */ /* 0x000168000c101b00 */
[----:B------:R0:W5:Y:S04]  /*bd30*/  @!P1 LD.E.64 R26, desc[UR6][R38.64] ;  /* 0x00000006261a9980 */ /* 0x000168000c101b00 */
[----:B------:R0:W5:Y:S04]  /*bd40*/  @!P0 LD.E.64 R10, desc[UR6][R40.64] ;  /* 0x00000006280a8980 */ /* 0x000168000c101b00 */
[----:B------:R0:W5:Y:S02]  /*bd50*/  @!P0 LD.E.64 R6, desc[UR6][R42.64] ;  /* 0x000000062a068980 */ /* 0x000164000c101b00 */
.L_x_776:
[----:B------:R-:W-:Y:S05]  /*bd60*/  BSYNC B1 ;  /* 0x0000000000017941 */ /* 0x000fea0003800000 */
.L_x_775:
[----:B---3--:R-:W-:Y:S01]  /*bd70*/  SHF.L.U32 R5, R45, 0x1f, RZ ;  /* 0x0000001f2d057819 */ /* 0x008fe200000006ff */
[----:B0----5:R-:W-:Y:S01]  /*bd80*/  IMAD.MOV.U32 R30, RZ, RZ, R24 ;  /* 0x000000ffff1e7224 */ /* 0x021fe200078e0018 */
[----:B------:R-:W-:Y:S01]  /*bd90*/  SHF.R.U64 R49, R24, 0x10, R25 ;  /* 0x0000001018317819 */ /* 0x000fe20000001219 */
[----:B------:R-:W-:Y:S01]  /*bda0*/  IMAD.MOV.U32 R15, RZ, RZ, R20 ;  /* 0x000000ffff0f7224 */ /* 0x000fe200078e0014 */
[----:B------:R-:W0:Y:S01]  /*bdb0*/  SYNCS.PHASECHK.TRANS64.TRYWAIT P0, [R18+URZ+0x38800], R5 ;  /* 0x03880005120075a7 */ /* 0x000e22000800017f */
[--C-:B------:R-:W-:Y:S01]  /*bdc0*/  SHF.R.U64 R20, R20, 0x10, R21.reuse ;  /* 0x0000001014147819 */ /* 0x100fe20000001215 */
[--C-:B------:R-:W-:Y:S01]  /*bdd0*/  IMAD.MOV.U32 R24, RZ, RZ, R21.reuse ;  /* 0x000000ffff187224 */ /* 0x100fe200078e0015 */
[----:B------:R-:W-:Y:S01]  /*bde0*/  SHF.R.U32.HI R47, RZ, 0x10, R21 ;  /* 0x00000010ff2f7819 */ /* 0x000fe20000011615 */
[----:B----4-:R-:W-:Y:S01]  /*bdf0*/  IMAD.MOV.U32 R14, RZ, RZ, R12 ;  /* 0x000000ffff0e7224 */ /* 0x010fe200078e000c */
[--C-:B------:R-:W-:Y:S01]  /*be00*/  SHF.R.U64 R45, R12, 0x10, R13.reuse ;  /* 0x000000100c2d7819 */ /* 0x100fe2000000120d */
[--C-:B------:R-:W-:Y:S01]  /*be10*/  IMAD.MOV.U32 R21, RZ, RZ, R13.reuse ;  /* 0x000000ffff157224 */ /* 0x100fe200078e000d */
[----:B------:R-:W-:Y:S01]  /*be20*/  SHF.R.U32.HI R12, RZ, 0x10, R13 ;  /* 0x00000010ff0c7819 */ /* 0x000fe2000001160d */
[----:B------:R-:W-:Y:S01]  /*be30*/  IMAD.MOV.U32 R31, RZ, RZ, R25 ;  /* 0x000000ffff1f7224 */ /* 0x000fe200078e0019 */
[--C-:B------:R-:W-:Y:S01]  /*be40*/  SHF.R.U64 R40, R28, 0x10, R29.reuse ;  /* 0x000000101c287819 */ /* 0x100fe2000000121d */
[----:B-1----:R-:W-:Y:S01]  /*be50*/  IMAD.MOV.U32 R3, RZ, RZ, R10 ;  /* 0x000000ffff037224 */ /* 0x002fe200078e000a */
[----:B------:R-:W-:Y:S01]  /*be60*/  SHF.R.U32.HI R39, RZ, 0x10, R29 ;  /* 0x00000010ff277819 */ /* 0x000fe2000001161d */
[----:B--2---:R-:W-:Y:S01]  /*be70*/  IMAD.MOV.U32 R4, RZ, RZ, R11 ;  /* 0x000000ffff047224 */ /* 0x004fe200078e000b */
[----:B------:R-:W-:Y:S01]  /*be80*/  SHF.R.U32.HI R48, RZ, 0x10, R25 ;  /* 0x00000010ff307819 */ /* 0x000fe20000011619 */
[----:B------:R-:W-:Y:S01]  /*be90*/  IMAD.MOV.U32 R35, RZ, RZ, R8 ;  /* 0x000000ffff237224 */ /* 0x000fe200078e0008 */
[----:B------:R-:W-:Y:S01]  /*bea0*/  SHF.R.U64 R46, R10, 0x10, R11 ;  /* 0x000000100a2e7819 */ /* 0x000fe2000000120b */
[----:B------:R-:W-:Y:S01]  /*beb0*/  IMAD.MOV.U32 R36, RZ, RZ, R9 ;  /* 0x000000ffff247224 */ /* 0x000fe200078e0009 */
[----:B------:R-:W-:Y:S01]  /*bec0*/  SHF.R.U32.HI R43, RZ, 0x10, R11 ;  /* 0x00000010ff2b7819 */ /* 0x000fe2000001160b */
[----:B------:R-:W-:Y:S01]  /*bed0*/  IMAD.MOV.U32 R34, RZ, RZ, R29 ;  /* 0x000000ffff227224 */ /* 0x000fe200078e001d */
[--C-:B------:R-:W-:Y:S01]  /*bee0*/  SHF.R.U64 R42, R8, 0x10, R9.reuse ;  /* 0x00000010082a7819 */ /* 0x100fe20000001209 */
[----:B------:R-:W-:Y:S01]  /*bef0*/  BSSY B1, `(.L_x_777) ;  /* 0x000001a000017945 */ /* 0x000fe20003800000 */
[----:B------:R-:W-:Y:S01]  /*bf00*/  SHF.R.U32.HI R41, RZ, 0x10, R9 ;  /* 0x00000010ff297819 */ /* 0x000fe20000011609 */
[----:B------:R-:W-:Y:S01]  /*bf10*/  IMAD.MOV.U32 R9, RZ, RZ, R6 ;  /* 0x000000ffff097224 */ /* 0x000fe200078e0006 */
[----:B------:R-:W-:Y:S01]  /*bf20*/  MOV R33, R28 ;  /* 0x0000001c00217202 */ /* 0x000fe20000000f00 */
[----:B------:R-:W-:Y:S01]  /*bf30*/  IMAD.MOV.U32 R13, RZ, RZ, R26 ;  /* 0x000000ffff0d7224 */ /* 0x000fe200078e001a */
[----:B------:R-:W-:Y:S01]  /*bf40*/  VIMNMX R29, R44, 0x80, PT ;  /* 0x000000802c1d7848 */ /* 0x000fe20003fe0100 */
[----:B------:R-:W-:Y:S01]  /*bf50*/  IMAD.MOV.U32 R32, RZ, RZ, R27 ;  /* 0x000000ffff207224 */ /* 0x000fe200078e001b */
[----:B------:R-:W-:Y:S01]  /*bf60*/  PRMT R15, R15, 0x5410, R20 ;  /* 0x000054100f0f7816 */ /* 0x000fe20000000014 */
[----:B------:R-:W-:Y:S01]  /*bf70*/  IMAD.MOV.U32 R10, RZ, RZ, R7 ;  /* 0x000000ffff0a7224 */ /* 0x000fe200078e0007 */
[----:B------:R-:W-:-:S02]  /*bf80*/  SHF.R.U64 R38, R26, 0x10, R27 ;  /* 0x000000101a267819 */ /* 0x000fc4000000121b */
[----:B------:R-:W-:Y:S02]  /*bf90*/  SHF.R.U32.HI R37, RZ, 0x10, R27 ;  /* 0x00000010ff257819 */ /* 0x000fe4000001161b */
[----:B------:R-:W-:Y:S02]  /*bfa0*/  SHF.R.U64 R6, R6, 0x10, R7 ;  /* 0x0000001006067819 */ /* 0x000fe40000001207 */
[----:B------:R-:W-:Y:S02]  /*bfb0*/  PRMT R20, R24, 0x5410, R47 ;  /* 0x0000541018147816 */ /* 0x000fe4000000002f */
[----:B------:R-:W-:Y:S02]  /*bfc0*/  PRMT R12, R21, 0x5410, R12 ;  /* 0x00005410150c7816 */ /* 0x000fe4000000000c */
[----:B------:R-:W-:Y:S02]  /*bfd0*/  SHF.R.U32.HI R7, RZ, 0x10, R7 ;  /* 0x00000010ff077819 */ /* 0x000fe40000011607 */
[----:B------:R-:W-:-:S02]  /*bfe0*/  PRMT R25, R30, 0x5410, R49 ;  /* 0x000054101e197816 */ /* 0x000fc40000000031 */
[----:B------:R-:W-:Y:S02]  /*bff0*/  PRMT R26, R31, 0x5410, R48 ;  /* 0x000054101f1a7816 */ /* 0x000fe40000000030 */
[----:B------:R-:W-:Y:S02]  /*c000*/  PRMT R11, R14, 0x5410, R45 ;  /* 0x000054100e0b7816 */ /* 0x000fe4000000002d */
[----:B------:R-:W-:Y:S02]  /*c010*/  ISETP.GE.AND P1, PT, R212, R29, PT ;  /* 0x0000001dd400720c */ /* 0x000fe40003f26270 */
[----:B------:R-:W-:Y:S02]  /*c020*/  PRMT R3, R3, 0x5410, R46 ;  /* 0x0000541003037816 */ /* 0x000fe4000000002e */
[----:B------:R-:W-:Y:S02]  /*c030*/  PRMT R8, R4, 0x5410, R43 ;  /* 0x0000541004087816 */ /* 0x000fe4000000002b */
[----:B------:R-:W-:-:S02]  /*c040*/  PRMT R27, R35, 0x5410, R42 ;  /* 0x00005410231b7816 */ /* 0x000fc4000000002a */
[----:B------:R-:W-:Y:S02]  /*c050*/  PRMT R28, R36, 0x5410, R41 ;  /* 0x00005410241c7816 */ /* 0x000fe40000000029 */
[----:B------:R-:W-:Y:S02]  /*c060*/  PRMT R21, R33, 0x5410, R40 ;  /* 0x0000541021157816 */ /* 0x000fe40000000028 */
[----:B------:R-:W-:Y:S01]  /*c070*/  PRMT R24, R34, 0x5410, R39 ;  /* 0x0000541022187816 */ /* 0x000fe20000000027 */
[----:B0-----:R-:W-:Y:S06]  /*c080*/  @!P0 BRA `(.L_x_778) ;  /* 0x000001d000ac8947 */ /* 0x001fec0003800000 */
.L_x_1058:
[----:B------:R-:W-:Y:S05]  /*c090*/  BSYNC B1 ;  /* 0x0000000000017941 */ /* 0x000fea0003800000 */
.L_x_777:
[----:B------:R-:W-:Y:S01]  /*c0a0*/  BSSY B1, `(.L_x_779) ;  /* 0x00000ad000017945 */ /* 0x000fe20003800000 */
[----:B------:R-:W-:Y:S02]  /*c0b0*/  PRMT R13, R13, 0x5410, R38 ;  /* 0x000054100d0d7816 */ /* 0x000fe40000000026 */
[----:B------:R-:W-:Y:S02]  /*c0c0*/  PRMT R14, R32, 0x5410, R37 ;  /* 0x00005410200e7816 */ /* 0x000fe40000000025 */
[----:B------:R-:W-:Y:S02]  /*c0d0*/  PRMT R9, R9, 0x5410, R6 ;  /* 0x0000541009097816 */ /* 0x000fe40000000006 */
[----:B------:R-:W-:Y:S01]  /*c0e0*/  PRMT R10, R10, 0x5410, R7 ;  /* 0x000054100a0a7816 */ /* 0x000fe20000000007 */
[----:B------:R-:W-:Y:S06]  /*c0f0*/  @P1 BRA `(.L_x_780) ;  /* 0x00000008009c1947 */ /* 0x000fec0003800000 */
[----:B0-----:R-:W0:Y:S01]  /*c100*/  LDC R5, c[0x0][0x3f4] ;  /* 0x0000fd00ff057b82 */ /* 0x001e220000000800 */
[----:B------:R-:W-:Y:S01]  /*c110*/  BSSY B2, `(.L_x_781) ;  /* 0x000002c000027945 */ /* 0x000fe20003800000 */
[-C--:B0-----:R-:W-:Y:S02]  /*c120*/  ISETP.GE.AND P0, PT, R22, R5.reuse, PT ;  /* 0x000000051600720c */ /* 0x081fe40003f06270 */
[-C--:B------:R-:W-:Y:S02]  /*c130*/  ISETP.GE.AND P1, PT, R215, R5.reuse, PT ;  /* 0x00000005d700720c */ /* 0x080fe40003f26270 */
[-C--:B------:R-:W-:Y:S02]  /*c140*/  ISETP.GE.AND P2, PT, R214, R5.reuse, PT ;  /* 0x00000005d600720c */ /* 0x080fe40003f46270 */
[----:B------:R-:W-:-:S07]  /*c150*/  ISETP.GE.AND P3, PT, R216, R5, PT ;  /* 0x00000005d800720c */ /* 0x000fce0003f66270 */
[----:B------:R-:W-:Y:S06]  /*c160*/  @P0 BRA `(.L_x_782) ;  /* 0x0000000000980947 */ /* 0x000fec0003800000 */
[----:B------:R-:W0:Y:S01]  /*c170*/  LDS.128 R4, [R0] ;  /* 0x0000000000047984 */ /* 0x000e220000000c00 */
[C---:B------:R-:W-:Y:S01]  /*c180*/  IMAD.U32 R37, R27.reuse, 0x10000, RZ ;  /* 0x000100001b257824 */ /* 0x040fe200078e00ff */
[----:B------:R-:W-:Y:S01]  /*c190*/  LOP3.LUT R36, R27, 0xffff0000, RZ, 0xc0, !PT ;  /* 0xffff00001b247812 */ /* 0x000fe200078ec0ff */
[C---:B------:R-:W-:Y:S01]  /*c1a0*/  IMAD.U32 R35, R25.reuse, 0x10000, RZ ;  /* 0x0001000019237824 */ /* 0x040fe200078e00ff */
[----:B------:R-:W-:Y:S01]  /*c1b0*/  LOP3.LUT R34, R25, 0xffff0000, RZ, 0xc0, !PT ;  /* 0xffff000019227812 */ /* 0x000fe200078ec0ff */
[C---:B0-----:R-:W-:Y:S01]  /*c1c0*/  IMAD.U32 R30, R4.reuse, 0x10000, RZ ;  /* 0x00010000041e7824 */ /* 0x041fe200078e00ff */
[----:B------:R-:W-:Y:S01]  /*c1d0*/  LOP3.LUT R4, R4, 0xffff0000, RZ, 0xc0, !PT ;  /* 0xffff000004047812 */ /* 0x000fe200078ec0ff */
[C---:B------:R-:W-:Y:S01]  /*c1e0*/  IMAD.U32 R31, R5.reuse, 0x10000, RZ ;  /* 0x00010000051f7824 */ /* 0x040fe200078e00ff */
[----:B------:R-:W-:Y:S01]  /*c1f0*/  LOP3.LUT R5, R5, 0xffff0000, RZ, 0xc0, !PT ;  /* 0xffff000005057812 */ /* 0x000fe200078ec0ff */
[C---:B------:R-:W-:Y:S01]  /*c200*/  IMAD.U32 R32, R6.reuse, 0x10000, RZ ;  /* 0x0001000006207824 */ /* 0x040fe200078e00ff */
[----:B------:R-:W-:Y:S01]  /*c210*/  LOP3.LUT R6, R6, 0xffff0000, RZ, 0xc0, !PT ;  /* 0xffff000006067812 */ /* 0x000fe200078ec0ff */
[C---:B------:R-:W-:Y:S01]  /*c220*/  FMUL.FTZ R39, R4.reuse, R37 ;  /* 0x0000002504277220 */ /* 0x040fe20000410000 */
[----:B------:R-:W-:Y:S01]  /*c230*/  FMUL.FTZ R4, R4, R35 ;  /* 0x0000002304047220 */ /* 0x000fe20000410000 */
[----:B------:R-:W-:-:S02]  /*c240*/  IMAD.U32 R33, R7, 0x10000, RZ ;  /* 0x0001000007217824 */ /* 0x000fc400078e00ff */
[----:B------:R-:W-:Y:S01]  /*c250*/  FMUL.FTZ R40, R5, R36 ;  /* 0x0000002405287220 */ /* 0x000fe20000410000 */
[C---:B------:R-:W-:Y:S01]  /*c260*/  FFMA.FTZ R39, R30.reuse, R35, -R39 ;  /* 0x000000231e277223 */ /* 0x040fe20000010827 */
[----:B------:R-:W-:Y:S01]  /*c270*/  FFMA.FTZ R38, R30, R37, R4 ;  /* 0x000000251e267223 */ /* 0x000fe20000010004 */
[----:B------:R-:W-:Y:S01]  /*c280*/  LOP3.LUT R7, R7, 0xffff0000, RZ, 0xc0, !PT ;  /* 0xffff000007077812 */ /* 0x000fe200078ec0ff */
[-C--:B------:R-:W-:Y:S01]  /*c290*/  FMUL.FTZ R42, R5, R34.reuse ;  /* 0x00000022052a7220 */ /* 0x080fe20000410000 */
[C---:B------:R-:W-:Y:S01]  /*c2a0*/  LOP3.LUT R30, R28.reuse, 0xffff0000, RZ, 0xc0, !PT ;  /* 0xffff00001c1e7812 */ /* 0x040fe200078ec0ff */
[----:B------:R-:W-:Y:S01]  /*c2b0*/  IMAD.U32 R35, R28, 0x10000, RZ ;  /* 0x000100001c237824 */ /* 0x000fe200078e00ff */
[C---:B------:R-:W-:Y:S01]  /*c2c0*/  LOP3.LUT R4, R26.reuse, 0xffff0000, RZ, 0xc0, !PT ;  /* 0xffff00001a047812 */ /* 0x040fe200078ec0ff */
[----:B------:R-:W-:Y:S02]  /*c2d0*/  IMAD.U32 R5, R26, 0x10000, RZ ;  /* 0x000100001a057824 */ /* 0x000fe400078e00ff */
[C---:B------:R-:W-:Y:S01]  /*c2e0*/  FFMA.FTZ R40, R31.reuse, R34, -R40 ;  /* 0x000000221f287223 */ /* 0x040fe20000010828 */
        /* <DEDUP_REMOVED lines=12> */
[----:B------:R-:W-:-:S05]  /*c3b0*/  F2FP.BF16.F32.PACK_AB R7, R30, R7 ;  /* 0x000000071e07723e */ /* 0x000fca00000010ff */
[----:B------:R0:W-:Y:S02]  /*c3c0*/  STS.128 [R0], R4 ;  /* 0x0000000400007388 */ /* 0x0001e40000000c00 */
.L_x_782:
[----:B------:R-:W-:Y:S05]  /*c3d0*/  BSYNC B2 ;  /* 0x0000000000027941 */ /* 0x000fea0003800000 */
.L_x_781:
[----:B------:R-:W-:Y:S04]  /*c3e0*/  BSSY B2, `(.L_x_783) ;  /* 0x0000028000027945 */ /* 0x000fe80003800000 */
[----:B------:R-:W-:Y:S05]  /*c3f0*/  @P1 BRA `(.L_x_784) ;  /* 0x0000000000981947 */ /* 0x000fea0003800000 */
[----:B0-----:R-:W0:Y:S01]  /*c400*/  LDS.128 R4, [R0+0x4000] ;  /* 0x0040000000047984 */ /* 0x001e220000000c00 */
        /* <DEDUP_REMOVED lines=36> */
[----:B------:R1:W-:Y:S02]  /*c650*/  STS.128 [R0+0x4000], R4 ;  /* 0x0040000400007388 */ /* 0x0003e40000000c00 */
.L_x_784:
[----:B------:R-:W-:Y:S05]  /*c660*/  BSYNC B2 ;  /* 0x0000000000027941 */ /* 0x000fea0003800000 */
.L_x_783:
[----:B------:R-:W-:Y:S04]  /*c670*/  BSSY B2, `(.L_x_785) ;  /* 0x0000028000027945 */ /* 0x000fe80003800000 */
[----:B------:R-:W-:Y:S05]  /*c680*/  @P2 BRA `(.L_x_786) ;  /* 0x0000000000982947 */ /* 0x000fea0003800000 */
[----:B01----:R-:W0:Y:S01]  /*c690*/  LDS.128 R4, [R0+0x8000] ;  /* 0x0080000000047984 */ /* 0x003e220000000c00 */
        /* <DEDUP_REMOVED lines=37> */
.L_x_786:
[----:B------:R-:W-:Y:S05]  /*c8f0*/  BSYNC B2 ;  /* 0x0000000000027941 */ /* 0x000fea0003800000 */
.L_x_785:
[----:B------:R-:W-:Y:S05]  /*c900*/  @P3 BRA `(.L_x_780) ;  /* 0x0000000000983947 */ /* 0x000fea0003800000 */
[----:B012---:R-:W0:Y:S01]  /*c910*/  LDS.128 R4, [R0+0xc000] ;  /* 0x00c0000000047984 */ /* 0x007e220000000c00 */
        /* <DEDUP_REMOVED lines=37> */
.L_x_780:
[----:B------:R-:W-:Y:S05]  /*cb70*/  BSYNC B1 ;  /* 0x0000000000017941 */ /* 0x000fea0003800000 */
.L_x_779:
[----:B0123--:R-:W-:Y:S01]  /*cb80*/  VIADD R4, R212, 0x20 ;  /* 0x00000020d4047836 */ /* 0x00ffe20000000000 */
[----:B------:R-:W-:Y:S04]  /*cb90*/  BSSY B1, `(.L_x_787) ;  /* 0x00000aa000017945 */ /* 0x000fe80003800000 */
[----:B------:R-:W-:-:S13]  /*cba0*/  ISETP.GE.AND P0, PT, R4, R29, PT ;  /* 0x0000001d0400720c */ /* 0x000fda0003f06270 */
[----:B------:R-:W-:Y:S05]  /*cbb0*/  @P0 BRA `(.L_x_788) ;  /* 0x00000008009c0947 */ /* 0x000fea0003800000 */
[----:B------:R-:W0:Y:S01]  /*cbc0*/  LDC R5, c[0x0][0x3f4] ;  /* 0x0000fd00ff057b82 */ /* 0x000e220000000800 */
[----:B------:R-:W-:Y:S01]  /*cbd0*/  BSSY B2, `(.L_x_789) ;  /* 0x000002c000027945 */ /* 0x000fe20003800000 */
[-C--:B0-----:R-:W-:Y:S02]  /*cbe0*/  ISETP.GE.AND P0, PT, R22, R5.reuse, PT ;  /* 0x000000051600720c */ /* 0x081fe40003f06270 */
[-C--:B------:R-:W-:Y:S02]  /*cbf0*/  ISETP.GE.AND P1, PT, R215, R5.reuse, PT ;  /* 0x00000005d700720c */ /* 0x080fe40003f26270 */
[-C--:B------:R-:W-:Y:S02]  /*cc00*/  ISETP.GE.AND P2, PT, R214, R5.reuse, PT ;  /* 0x00000005d600720c */ /* 0x080fe40003f46270 */
[----:B------:R-:W-:-:S07]  /*cc10*/  ISETP.GE.AND P3, PT, R216, R5, PT ;  /* 0x00000005d800720c */ /* 0x000fce0003f66270 */
[----:B------:R-:W-:Y:S06]  /*cc20*/  @P0 BRA `(.L_x_790) ;  /* 0x0000000000980947 */ /* 0x000fec0003800000 */
[----:B------:R-:W0:Y:S01]  /*cc30*/  LDS.128 R4, [R0+0x1000] ;  /* 0x0010000000047984 */ /* 0x000e220000000c00 */
[----:B------:R-:W-:Y:S01]  /*cc40*/  IMAD.U32 R36, R25, 0x10000, RZ ;  /* 0x0001000019247824 */ /* 0x000fe200078e00ff */
[C---:B------:R-:W-:Y:S01]  /*cc50*/  LOP3.LUT R41, R27.reuse, 0xffff0000, RZ, 0xc0, !PT ;  /* 0xffff00001b297812 */ /* 0x040fe200078ec0ff */
[----:B------:R-:W-:Y:S01]  /*cc60*/  IMAD.U32 R38, R27, 0x10000, RZ ;  /* 0x000100001b267824 */ /* 0x000fe200078e00ff */
        /* <DEDUP_REMOVED lines=9> */
[-C--:B------:R-:W-:Y:S01]  /*cd00*/  FMUL.FTZ R35, R38, R4.reuse ;  /* 0x0000000426237220 */ /* 0x080fe20000410000 */
[----:B------:R-:W-:Y:S01]  /*cd10*/  FMUL.FTZ R37, R36, R4 ;  /* 0x0000000424257220 */ /* 0x000fe20000410000 */
[----:B------:R-:W-:Y:S01]  /*cd20*/  FMUL.FTZ R34, R41, R5 ;  /* 0x0000000529227220 */ /* 0x000fe20000410000 */
[----:B------:R-:W-:-:S02]  /*cd30*/  IMAD.U32 R33, R7, 0x10000, RZ ;  /* 0x0001000007217824 */ /* 0x000fc400078e00ff */
[-C--:B------:R-:W-:Y:S01]  /*cd40*/  FFMA.FTZ R4, R36, R30.reuse, -R35 ;  /* 0x0000001e24047223 */ /* 0x080fe20000010823 */
[----:B------:R-:W-:Y:S01]  /*cd50*/  FFMA.FTZ R37, R38, R30, R37 ;  /* 0x0000001e26257223 */ /* 0x000fe20000010025 */
[C---:B------:R-:W-:Y:S01]  /*cd60*/  FMUL.FTZ R30, R39.reuse, R5 ;  /* 0x00000005271e7220 */ /* 0x040fe20000410000 */
[-C--:B------:R-:W-:Y:S01]  /*cd70*/  FFMA.FTZ R5, R39, R31.reuse, -R34 ;  /* 0x0000001f27057223 */ /* 0x080fe20000010822 */
[----:B------:R-:W-:Y:S01]  /*cd80*/  LOP3.LUT R7, R7, 0xffff0000, RZ, 0xc0, !PT ;  /* 0xffff000007077812 */ /* 0x000fe200078ec0ff */
[C---:B------:R-:W-:Y:S01]  /*cd90*/  IMAD.U32 R38, R26.reuse, 0x10000, RZ ;  /* 0x000100001a267824 */ /* 0x040fe200078e00ff */
[----:B------:R-:W-:Y:S01]  /*cda0*/  LOP3.LUT R39, R26, 0xffff0000, RZ, 0xc0, !PT ;  /* 0xffff00001a277812 */ /* 0x000fe200078ec0ff */
[----:B------:R-:W-:Y:S01]  /*cdb0*/  FFMA.FTZ R30, R41, R31, R30 ;  /* 0x0000001f291e7223 */ /* 0x000fe2000001001e */
[-C--:B------:R-:W-:Y:S01]  /*cdc0*/  FMUL.FTZ R31, R40, R6.reuse ;  /* 0x00000006281f7220 */ /* 0x080fe20000410000 */
[C---:B------:R-:W-:Y:S01]  /*cdd0*/  FMUL.FTZ R35, R38.reuse, R6 ;  /* 0x0000000626237220 */ /* 0x040fe20000410000 */
[-C--:B------:R-:W-:Y:S01]  /*cde0*/  FMUL.FTZ R34, R43, R7.reuse ;  /* 0x000000072b227220 */ /* 0x080fe20000410000 */
[C---:B------:R-:W-:Y:S01]  /*cdf0*/  FMUL.FTZ R36, R39.reuse, R7 ;  /* 0x0000000727247220 */ /* 0x040fe20000410000 */
[-C--:B------:R-:W-:Y:S01]  /*ce00*/  FFMA.FTZ R6, R38, R32.reuse, -R31 ;  /* 0x0000002026067223 */ /* 0x080fe2000001081f */
[----:B------:R-:W-:Y:S01]  /*ce10*/  FFMA.FTZ R35, R40, R32, R35 ;  /* 0x0000002028237223 */ /* 0x000fe20000010023 */
[-C--:B------:R-:W-:Y:S01]  /*ce20*/  FFMA.FTZ R7, R39, R33.reuse, -R34 ;  /* 0x0000002127077223 */ /* 0x080fe20000010822 */
[----:B------:R-:W-:Y:S01]  /*ce30*/  FFMA.FTZ R36, R43, R33, R36 ;  /* 0x000000212b247223 */ /* 0x000fe20000010024 */
[----:B------:R-:W-:-:S02]  /*ce40*/  F2FP.BF16.F32.PACK_AB R4, R37, R4 ;  /* 0x000000042504723e */ /* 0x000fc400000010ff */
[----:B------:R-:W-:Y:S02]  /*ce50*/  F2FP.BF16.F32.PACK_AB R5, R30, R5 ;  /* 0x000000051e05723e */ /* 0x000fe400000010ff */
[----:B------:R-:W-:Y:S02]  /*ce60*/  F2FP.BF16.F32.PACK_AB R6, R35, R6 ;  /* 0x000000062306723e */ /* 0x000fe400000010ff */
[----:B------:R-:W-:-:S05]  /*ce70*/  F2FP.BF16.F32.PACK_AB R7, R36, R7 ;  /* 0x000000072407723e */ /* 0x000fca00000010ff */
[----:B------:R0:W-:Y:S02]  /*ce80*/  STS.128 [R0+0x1000], R4 ;  /* 0x0010000400007388 */ /* 0x0001e40000000c00 */
.L_x_790:
[----:B------:R-:W-:Y:S05]  /*ce90*/  BSYNC B2 ;  /* 0x0000000000027941 */ /* 0x000fea0003800000 */
.L_x_789:
[----:B------:R-:W-:Y:S04]  /*cea0*/  BSSY B2, `(.L_x_791) ;  /* 0x0000028000027945 */ /* 0x000fe80003800000 */
[----:B------:R-:W-:Y:S05]  /*ceb0*/  @P1 BRA `(.L_x_792) ;  /* 0x0000000000981947 */ /* 0x000fea0003800000 */
[----:B0-----:R-:W0:Y:S01]  /*cec0*/  LDS.128 R4, [R0+0x5000] ;  /* 0x0050000000047984 */ /* 0x001e220000000c00 */
        /* <DEDUP_REMOVED lines=37> */
.L_x_792:
[----:B------:R-:W-:Y:S05]  /*d120*/  BSYNC B2 ;  /* 0x0000000000027941 */ /* 0x000fea0003800000 */
.L_x_791:
[----:B------:R-:W-:Y:S04]  /*d130*/  BSSY B2, `(.L_x_793) ;  /* 0x0000028000027945 */ /* 0x000fe80003800000 */
[----:B------:R-:W-:Y:S05]  /*d140*/  @P2 BRA `(.L_x_794) ;  /* 0x0000000000982947 */ /* 0x000fea0003800000 */
[----:B01----:R-:W0:Y:S01]  /*d150*/  LDS.128 R4, [R0+0x9000] ;  /* 0x0090000000047984 */ /* 0x003e220000000c00 */
        /* <DEDUP_REMOVED lines=37> */
.L_x_794:
[----:B------:R-:W-:Y:S05]  /*d3b0*/  BSYNC B2 ;  /* 0x0000000000027941 */ /* 0x000fea0003800000 */
.L_x_793:
[----:B------:R-:W-:Y:S05]  /*d3c0*/  @P3 BRA `(.L_x_788) ;  /* 0x0000000000983947 */ /* 0x000fea0003800000 */
[----:B012---:R-:W0:Y:S01]  /*d3d0*/  LDS.128 R4, [R0+0xd000] ;  /* 0x00d0000000047984 */ /* 0x007e220000000c00 */
        /* <DEDUP_REMOVED lines=8> */
[----:B------:R-:W-:Y:S01]  /*d460*/  IMAD.U32 R32, R6, 0x10000, RZ ;  /* 0x0001000006207824 */ /* 0x000fe200078e00ff */
[----:B------:R-:W-:Y:S01]  /*d470*/  SHF.L.U32 R31, R5, 0x10, RZ ;  /* 0x00000010051f7819 */ /* 0x000fe200000006ff */
[----:B------:R-:W-:Y:S01]  /*d480*/  IMAD.U32 R33, R7, 0x10000, RZ ;  /* 0x0001000007217824 */ /* 0x000fe200078e00ff */
[----:B------:R-:W-:Y:S01]  /*d490*/  LOP3.LUT R5, R5, 0xffff0000, RZ, 0xc0, !PT ;  /* 0xffff000005057812 */ /* 0x000fe200078ec0ff */
[-C--:B------:R-:W-:Y:S01]  /*d4a0*/  FMUL.FTZ R35, R38, R4.reuse ;  /* 0x0000000426237220 */ /* 0x080fe20000410000 */
[----:B------:R-:W-:Y:S01]  /*d4b0*/  FMUL.FTZ R37, R36, R4 ;  /* 0x0000000424257220 */ /* 0x000fe20000410000 */
[----:B------:R-:W-:-:S02]  /*d4c0*/  LOP3.LUT R6, R6, 0xffff0000, RZ, 0xc0, !PT ;  /* 0xffff000006067812 */ /* 0x000fc400078ec0ff */
[-C--:B------:R-:W-:Y:S01]  /*d4d0*/  FMUL.FTZ R34, R41, R5.reuse ;  /* 0x0000000529227220 */ /* 0x080fe20000410000 */
        /* <DEDUP_REMOVED lines=21> */
.L_x_788:
[----:B------:R-:W-:Y:S05]  /*d630*/  BSYNC B1 ;  /* 0x0000000000017941 */ /* 0x000fea0003800000 */
.L_x_787:
[----:B------:R-:W-:Y:S01]  /*d640*/  ISETP.GE.AND P0, PT, R237, R29, PT ;  /* 0x0000001ded00720c */ /* 0x000fe20003f06270 */
[----:B------:R-:W-:-:S12]  /*d650*/  BSSY B1, `(.L_x_795) ;  /* 0x00000a9000017945 */ /* 0x000fd80003800000 */
[----:B------:R-:W-:Y:S05]  /*d660*/  @P0 BRA `(.L_x_796) ;  /* 0x00000008009c0947 */ /* 0x000fea0003800000 */
[----:B0123--:R-:W0:Y:S01]  /*d670*/  LDC R5, c[0x0][0x3f4] ;  /* 0x0000fd00ff057b82 */ /* 0x00fe220000000800 */
        /* <DEDUP_REMOVED lines=44> */
.L_x_798:
[----:B------:R-:W-:Y:S05]  /*d940*/  BSYNC B2 ;  /* 0x0000000000027941 */ /* 0x000fea0003800000 */
.L_x_797:
        /* <DEDUP_REMOVED lines=40> */
.L_x_800:
[----:B------:R-:W-:Y:S05]  /*dbd0*/  BSYNC B2 ;  /* 0x0000000000027941 */ /* 0x000fea0003800000 */
.L_x_799:
        /* <DEDUP_REMOVED lines=40> */
.L_x_802:
[----:B------:R-:W-:Y:S05]  /*de60*/  BSYNC B2 ;  /* 0x0000000000027941 */ /* 0x000fea0003800000 */
.L_x_801:
        /* <DEDUP_REMOVED lines=39> */
.L_x_796:
[----:B------:R-:W-:Y:S05]  /*e0e0*/  BSYNC B1 ;  /* 0x0000000000017941 */ /* 0x000fea0003800000 */
.L_x_795:
[----:B01234-:R-:W-:-:S05]  /*e0f0*/  VIADD R4, R212, 0x60 ;  /* 0x00000060d4047836 */ /* 0x01ffca0000000000 */
        /* <DEDUP_REMOVED lines=10> */
[C---:B------:R-:W-:Y:S01]  /*e1a0*/  IMAD.U32 R35, R27.reuse, 0x10000, RZ ;  /* 0x000100001b237824 */ /* 0x040fe200078e00ff */
[----:B------:R-:W-:Y:S01]  /*e1b0*/  LOP3.LUT R38, R27, 0xffff0000, RZ, 0xc0, !PT ;  /* 0xffff00001b267812 */ /* 0x000fe200078ec0ff */
        /* <DEDUP_REMOVED lines=17> */
[----:B------:R-:W-:Y:S01]  /*e2d0*/  LOP3.LUT R7, R7, 0xffff0000, RZ, 0xc0, !PT ;  /* 0xffff000007077812 */ /* 0x000fe200078ec0ff */
[----:B------:R-:W-:Y:S01]  /*e2e0*/  FFMA.FTZ R5, R36, R30, -R31 ;  /* 0x0000001e24057223 */ /* 0x000fe2000001081f */
[C---:B------:R-:W-:Y:S01]  /*e2f0*/  LOP3.LUT R35, R26.reuse, 0xffff0000, RZ, 0xc0, !PT ;  /* 0xffff00001a237812 */ /* 0x040fe200078ec0ff */
[----:B------:R-:W-:Y:S02]  /*e300*/  IMAD.U32 R31, R26, 0x10000, RZ ;  /* 0x000100001a1f7824 */ /* 0x000fe400078e00ff */
[----:B------:R-:W-:Y:S01]  /*e310*/  FMUL.FTZ R26, R37, R6 ;  /* 0x00000006251a7220 */ /* 0x000fe20000410000 */
[-C--:B------:R-:W-:Y:S01]  /*e320*/  FMUL.FTZ R32, R39, R7.reuse ;  /* 0x0000000727207220 */ /* 0x080fe20000410000 */
[----:B------:R-:W-:Y:S01]  /*e330*/  FFMA.FTZ R30, R38, R30, R33 ;  /* 0x0000001e261e7223 */ /* 0x000fe20000010021 */
[----:B------:R-:W-:Y:S01]  /*e340*/  FMUL.FTZ R28, R31, R6 ;  /* 0x000000061f1c7220 */ /* 0x000fe20000410000 */
[----:B------:R-:W-:Y:S01]  /*e350*/  FMUL.FTZ R34, R35, R7 ;  /* 0x0000000723227220 */ /* 0x000fe20000410000 */
[----:B------:R-:W-:Y:S01]  /*e360*/  FFMA.FTZ R6, R31, R25, -R26 ;  /* 0x000000191f067223 */ /* 0x000fe2000001081a */
[----:B------:R-:W-:Y:S01]  /*e370*/  FFMA.FTZ R7, R35, R27, -R32 ;  /* 0x0000001b23077223 */ /* 0x000fe20000010820 */
[----:B------:R-:W-:Y:S01]  /*e380*/  FFMA.FTZ R25, R37, R25, R28 ;  /* 0x0000001925197223 */ /* 0x000fe2000001001c */
[----:B------:R-:W-:Y:S01]  /*e390*/  FFMA.FTZ R34, R39, R27, R34 ;  /* 0x0000001b27227223 */ /* 0x000fe20000010022 */
[----:B------:R-:W-:-:S02]  /*e3a0*/  F2FP.BF16.F32.PACK_AB R4, R29, R4 ;  /* 0x000000041d04723e */ /* 0x000fc400000010ff */
[----:B------:R-:W-:Y:S02]  /*e3b0*/  F2FP.BF16.F32.PACK_AB R5, R30, R5 ;  /* 0x000000051e05723e */ /* 0x000fe400000010ff */
[----:B------:R-:W-:Y:S02]  /*e3c0*/  F2FP.BF16.F32.PACK_AB R6, R25, R6 ;  /* 0x000000061906723e */ /* 0x000fe400000010ff */
[----:B------:R-:W-:-:S05]  /*e3d0*/  F2FP.BF16.F32.PACK_AB R7, R34, R7 ;  /* 0x000000072207723e */ /* 0x000fca00000010ff */
[----:B------:R0:W-:Y:S02]  /*e3e0*/  STS.128 [R0+0x3000], R4 ;  /* 0x0030000400007388 */ /* 0x0001e40000000c00 */
.L_x_805:
[----:B------:R-:W-:Y:S05]  /*e3f0*/  BSYNC B1 ;  /* 0x0000000000017941 */ /* 0x000fea0003800000 */
.L_x_804:
[----:B------:R-:W-:Y:S04]  /*e400*/  BSSY B1, `(.L_x_806) ;  /* 0x0000028000017945 */ /* 0x000fe80003800000 */
[----:B------:R-:W-:Y:S05]  /*e410*/  @P1 BRA `(.L_x_807) ;  /* 0x0000000000981947 */ /* 0x000fea0003800000 */
[----:B0-----:R-:W0:Y:S01]  /*e420*/  LDS.128 R4, [R0+0x7000] ;  /* 0x0070000000047984 */ /* 0x001e220000000c00 */
        /* <DEDUP_REMOVED lines=37> */
.L_x_807:
[----:B------:R-:W-:Y:S05]  /*e680*/  BSYNC B1 ;  /* 0x0000000000017941 */ /* 0x000fea0003800000 */
.L_x_806:
[----:B------:R-:W-:Y:S04]  /*e690*/  BSSY B1, `(.L_x_808) ;  /* 0x0000028000017945 */ /* 0x000fe80003800000 */
[----:B------:R-:W-:Y:S05]  /*e6a0*/  @P2 BRA `(.L_x_809) ;  /* 0x0000000000982947 */ /* 0x000fea0003800000 */
[----:B01----:R-:W0:Y:S01]  /*e6b0*/  LDS.128 R4, [R0+0xb000] ;  /* 0x00b0000000047984 */ /* 0x003e220000000c00 */
        /* <DEDUP_REMOVED lines=37> */
.L_x_809:
[----:B------:R-:W-:Y:S05]  /*e910*/  BSYNC B1 ;  /* 0x0000000000017941 */ /* 0x000fea0003800000 */
.L_x_808:
[----:B------:R-:W-:Y:S05]  /*e920*/  @P3 BRA `(.L_x_803) ;  /* 0x0000003800103947 */ /* 0x000fea0003800000 */
[----:B012---:R-:W0:Y:S01]  /*e930*/  LDS.128 R4, [R0+0xf000] ;  /* 0x00f0000000047984 */ /* 0x007e220000000c00 */
[C---:B------:R-:W-:Y:S01]  /*e940*/  IMAD.U32 R21, R9.reuse, 0x10000, RZ ;  /* 0x0001000009157824 */ /* 0x040fe200078e00ff */
[----:B------:R-:W-:Y:S01]  /*e950*/  LOP3.LUT R26, R9, 0xffff0000, RZ, 0xc0, !PT ;  /* 0xffff0000091a7812 */ /* 0x000fe200078ec0ff */
[C---:B------:R-:W-:Y:S01]  /*e960*/  IMAD.U32 R15, R3.reuse, 0x10000, RZ ;  /* 0x00010000030f7824 */ /* 0x040fe200078e00ff */
[----:B------:R-:W-:Y:S01]  /*e970*/  LOP3.LUT R24, R3, 0xffff0000, RZ, 0xc0, !PT ;  /* 0xffff000003187812 */ /* 0x000fe200078ec0ff */
[C---:B------:R-:W-:Y:S01]  /*e980*/  IMAD.U32 R25, R10.reuse, 0x10000, RZ ;  /* 0x000100000a197824 */ /* 0x040fe200078e00ff */
[----:B------:R-:W-:Y:S02]  /*e990*/  LOP3.LUT R27, R10, 0xffff0000, RZ, 0xc0, !PT ;  /* 0xffff00000a1b7812 */ /* 0x000fe400078ec0ff */
[C---:B0-----:R-:W-:Y:S01]  /*e9a0*/  SHF.L.U32 R11, R4.reuse, 0x10, RZ ;  /* 0x00000010040b7819 */ /* 0x041fe200000006ff */
[C---:B------:R-:W-:Y:S01]  /*e9b0*/  IMAD.U32 R12, R5.reuse, 0x10000, RZ ;  /* 0x00010000050c7824 */ /* 0x040fe200078e00ff */
[----:B------:R-:W-:Y:S01]  /*e9c0*/  LOP3.LUT R4, R4, 0xffff0000, RZ, 0xc0, !PT ;  /* 0xffff000004047812 */ /* 0x000fe200078ec0ff */
[C---:B------:R-:W-:Y:S01]  /*e9d0*/  IMAD.U32 R3, R6.reuse, 0x10000, RZ ;  /* 0x0001000006037824 */ /* 0x040fe200078e00ff */
[----:B------:R-:W-:Y:S01]  /*e9e0*/  LOP3.LUT R5, R5, 0xffff0000, RZ, 0xc0, !PT ;  /* 0xffff000005057812 */ /* 0x000fe200078ec0ff */
[----:B------:R-:W-:Y:S01]  /*e9f0*/  IMAD.U32 R9, R7, 0x10000, RZ ;  /* 0x0001000007097824 */ /* 0x000fe200078e00ff */
[----:B------:R-:W-:Y:S01]  /*ea00*/  LOP3.LUT R6, R6, 0xffff0000, RZ, 0xc0, !PT ;  /* 0xffff000006067812 */ /* 0x000fe200078ec0ff */
[-C--:B------:R-:W-:Y:S01]  /*ea10*/  FMUL.FTZ R14, R21, R4.reuse ;  /* 0x00000004150e7220 */ /* 0x080fe20000410000 */
[----:B------:R-:W-:Y:S01]  /*ea20*/  FMUL.FTZ R20, R15, R4 ;  /* 0x000000040f147220 */ /* 0x000fe20000410000 */
[----:B------:R-:W-:Y:S01]  /*ea30*/  FMUL.FTZ R13, R26, R5 ;  /* 0x000000051a0d7220 */ /* 0x000fe20000410000 */
[----:B------:R-:W-:Y:S01]  /*ea40*/  LOP3.LUT R7, R7, 0xffff0000, RZ, 0xc0, !PT ;  /* 0xffff000007077812 */ /* 0x000fe200078ec0ff */
[-C--:B------:R-:W-:Y:S01]  /*ea50*/  FFMA.FTZ R4, R15, R11.reuse, -R14 ;  /* 0x0000000b0f047223 */ /* 0x080fe2000001080e */
[----:B------:R-:W-:Y:S01]  /*ea60*/  FFMA.FTZ R11, R21, R11, R20 ;  /* 0x0000000b150b7223 */ /* 0x000fe20000010014 */
[C---:B------:R-:W-:Y:S01]  /*ea70*/  FMUL.FTZ R15, R24.reuse, R5 ;  /* 0x00000005180f7220 */ /* 0x040fe20000410000 */
[----:B------:R-:W-:Y:S01]  /*ea80*/  FFMA.FTZ R5, R24, R12, -R13 ;  /* 0x0000000c18057223 */ /* 0x000fe2000001080d */
[C---:B------:R-:W-:Y:S01]  /*ea90*/  LOP3.LUT R21, R8.reuse, 0xffff0000, RZ, 0xc0, !PT ;  /* 0xffff000008157812 */ /* 0x040fe200078ec0ff */
[----:B------:R-:W-:-:S02]  /*eaa0*/  IMAD.U32 R13, R8, 0x10000, RZ ;  /* 0x00010000080d7824 */ /* 0x000fc400078e00ff */
        /* <DEDUP_REMOVED lines=9> */
[----:B------:R-:W-:Y:S02]  /*eb40*/  F2FP.BF16.F32.PACK_AB R4, R11, R4 ;  /* 0x000000040b04723e */ /* 0x000fe400000010ff */
[----:B------:R-:W-:-:S02]  /*eb50*/  F2FP.BF16.F32.PACK_AB R5, R12, R5 ;  /* 0x000000050c05723e */ /* 0x000fc400000010ff */
[----:B------:R-:W-:Y:S02]  /*eb60*/  F2FP.BF16.F32.PACK_AB R6, R3, R6 ;  /* 0x000000060306723e */ /* 0x000fe400000010ff */
[----:B------:R-:W-:-:S05]  /*eb70*/  F2FP.BF16.F32.PACK_AB R7, R20, R7 ;  /* 0x000000071407723e */ /* 0x000fca00000010ff */
[----:B------:R3:W-:Y:S01]  /*eb80*/  STS.128 [R0+0xf000], R4 ;  /* 0x00f0000400007388 */ /* 0x0007e20000000c00 */
[----:B------:R-:W-:Y:S05]  /*eb90*/  BRA `(.L_x_803) ;  /* 0x0000003400747947 */ /* 0x000fea0003800000 */
.L_x_773:
[----:B------:R-:W-:-:S03]  /*eba0*/  UMOV UR4, 0xffffffff ;  /* 0xffffffff00047882 */ /* 0x000fc60000000000 */
[----:B------:R-:W-:Y:S05]  /*ebb0*/  BRA.DIV UR4, `(.L_x_810) ;  /* 0x000001a604f47947 */ /* 0x000fea000b800000 */
[----:B------:R0:W1:Y:S04]  /*ebc0*/  SHFL.IDX PT, R3, R25, RZ, 0x181f ;  /* 0x00181fff19037589 */ /* 0x00006800000e0000 */
[----:B------:R0:W2:Y:S04]  /*ebd0*/  SHFL.IDX PT, R20, R24, RZ, 0x181f ;  /* 0x00181fff18147589 */ /* 0x0000a800000e0000 */
[----:B------:R0:W3:Y:S04]  /*ebe0*/  SHFL.IDX PT, R21, R26, RZ, 0x181f ;  /* 0x00181fff1a157589 */ /* 0x0000e800000e0000 */
[----:B------:R-:W4:Y:S02]  /*ebf0*/  SHFL.IDX PT, R28, R28, RZ, 0x181f ;  /* 0x00181fff1c1c7589 */ /* 0x000f2400000e0000 */
.L_x_1064:
[----:B------:R-:W-:Y:S01]  /*ec00*/  ULDC UR4, c[0x0][0x448] ;  /* 0x0001120000047ab9 */ /* 0x000fe20000000800 */
[----:B------:R-:W-:Y:S01]  /*ec10*/  LEA.HI R12, R235, R235, RZ, 0x1 ;  /* 0x000000ebeb0c7211 */ /* 0x000fe200078f08ff */
[----:B------:R-:W-:Y:S01]  /*ec20*/  IMAD R34, R178, UR4, RZ ;  /* 0x00000004b2227c24 */ /* 0x000fe2000f8e02ff */
[----:B------:R-:W-:Y:S01]  /*ec30*/  BSSY B1, `(.L_x_811) ;  /* 0x000002a000017945 */ /* 0x000fe20003800000 */
[----:B------:R-:W-:Y:S02]  /*ec40*/  CS2R R4, SRZ ;  /* 0x0000000000047805 */ /* 0x000fe4000001ff00 */
[----:B0-----:R-:W-:Y:S02]  /*ec50*/  LOP3.LUT R26, R12, 0xfffffffe, RZ, 0xc0, !PT ;  /* 0xfffffffe0c1a7812 */ /* 0x001fe400078ec0ff */
[----:B------:R-:W-:Y:S02]  /*ec60*/  CS2R R8, SRZ ;  /* 0x0000000000087805 */ /* 0x000fe4000001ff00 */
[----:B------:R-:W-:Y:S01]  /*ec70*/  ISETP.GE.AND P0, PT, R6, R34, PT ;  /* 0x000000220600720c */ /* 0x000fe20003f06270 */
[----:B------:R-:W-:Y:S01]  /*ec80*/  IMAD R34, R121, -0x80, R34 ;  /* 0xffffff8079227824 */ /* 0x000fe200078e0222 */
[----:B------:R-:W-:Y:S01]  /*ec90*/  CS2R R6, SRZ ;  /* 0x0000000000067805 */ /* 0x000fe2000001ff00 */
[----:B------:R-:W-:Y:S01]  /*eca0*/  IMAD.IADD R35, R235, 0x1, -R26 ;  /* 0x00000001eb237824 */ /* 0x000fe200078e0a1a */
[----:B------:R-:W-:-:S02]  /*ecb0*/  CS2R R10, SRZ ;  /* 0x00000000000a7805 */ /* 0x000fc4000001ff00 */
[----:B------:R-:W-:Y:S02]  /*ecc0*/  CS2R R12, SRZ ;  /* 0x00000000000c7805 */ /* 0x000fe4000001ff00 */
[----:B------:R-:W-:Y:S02]  /*ecd0*/  CS2R R14, SRZ ;  /* 0x00000000000e7805 */ /* 0x000fe4000001ff00 */
[----:B------:R-:W-:Y:S02]  /*ece0*/  CS2R R24, SRZ ;  /* 0x0000000000187805 */ /* 0x000fe4000001ff00 */
[----:B------:R-:W-:Y:S01]  /*ecf0*/  CS2R R26, SRZ ;  /* 0x00000000001a7805 */ /* 0x000fe2000001ff00 */
[----:B------:R-:W-:Y:S06]  /*ed00*/  @P0 BRA `(.L_x_812) ;  /* 0x0000000000700947 */ /* 0x000fec0003800000 */
[----:B------:R-:W-:Y:S01]  /*ed10*/  ULDC UR4, c[0x0][0x3f4] ;  /* 0x0000fd0000047ab9 */ /* 0x000fe20000000800 */
[----:B--2---:R-:W-:Y:S01]  /*ed20*/  IMAD.MOV.U32 R4, RZ, RZ, R20 ;  /* 0x000000ffff047224 */ /* 0x004fe200078e0014 */
[----:B------:R-:W-:Y:S01]  /*ed30*/  ISETP.GE.AND P2, PT, R16, UR4, PT ;  /* 0x0000000410007c0c */ /* 0x000fe2000bf46270 */
[----:B-1----:R-:W-:Y:S01]  /*ed40*/  IMAD.MOV.U32 R5, RZ, RZ, R3 ;  /* 0x000000ffff057224 */ /* 0x002fe200078e0003 */
[----:B------:R-:W-:Y:S01]  /*ed50*/  ISETP.GE.AND P3, PT, R213, UR4, PT ;  /* 0x00000004d5007c0c */ /* 0x000fe2000bf66270 */
[----:B---3--:R-:W-:Y:S01]  /*ed60*/  IMAD.MOV.U32 R29, RZ, RZ, R21 ;  /* 0x000000ffff1d7224 */ /* 0x008fe200078e0015 */
[----:B------:R-:W-:Y:S02]  /*ed70*/  CS2R R24, SRZ ;  /* 0x0000000000187805 */ /* 0x000fe4000001ff00 */
[----:B------:R-:W-:Y:S01]  /*ed80*/  CS2R R26, SRZ ;  /* 0x00000000001a7805 */ /* 0x000fe2000001ff00 */
[----:B------:R-:W-:-:S06]  /*ed90*/  ULDC.64 UR6, c[0x0][0x208] ;  /* 0x0000820000067ab9 */ /* 0x000fcc0000000a00 */
[C---:B------:R-:W-:Y:S01]  /*eda0*/  @!P2 IMAD.SHL.U32 R9, R16.reuse, 0x2, RZ ;  /* 0x000000021009a824 */ /* 0x040fe200078e00ff */
[----:B------:R-:W-:Y:S01]  /*edb0*/  @!P2 SHF.L.U64.HI R6, R16, 0x1, R17 ;  /* 0x000000011006a819 */ /* 0x000fe20000010211 */
[----:B------:R-:W-:-:S03]  /*edc0*/  @!P3 IMAD.SHL.U32 R7, R234, 0x8, RZ ;  /* 0x00000008ea07b824 */ /* 0x000fc600078e00ff */
[-C--:B------:R-:W-:Y:S01]  /*edd0*/  @!P2 IADD3 R32, P0, R20, R9.reuse, RZ ;  /* 0x000000091420a210 */ /* 0x080fe20007f1e0ff */
[C---:B------:R-:W-:Y:S01]  /*ede0*/  @!P3 IMAD.WIDE R30, R7.reuse, 0x2, R4 ;  /* 0x00000002071eb825 */ /* 0x040fe200078e0204 */
[----:B----4-:R-:W-:Y:S02]  /*edf0*/  @!P2 IADD3 R20, P1, R28, R9, RZ ;  /* 0x000000091c14a210 */ /* 0x010fe40007f3e0ff */
[----:B------:R-:W-:Y:S02]  /*ee00*/  CS2R R8, SRZ ;  /* 0x0000000000087805 */ /* 0x000fe4000001ff00 */
[----:B------:R-:W-:Y:S01]  /*ee10*/  CS2R R10, SRZ ;  /* 0x00000000000a7805 */ /* 0x000fe2000001ff00 */
[----:B------:R-:W-:Y:S01]  /*ee20*/  @!P3 IMAD.WIDE R28, R7, 0x2, R28 ;  /* 0x00000002071cb825 */ /* 0x000fe200078e021c */
[----:B------:R-:W-:Y:S02]  /*ee30*/  CS2R R12, SRZ ;  /* 0x00000000000c7805 */ /* 0x000fe4000001ff00 */
[----:B------:R-:W-:-:S02]  /*ee40*/  CS2R R14, SRZ ;  /* 0x00000000000e7805 */ /* 0x000fc4000001ff00 */
[----:B------:R-:W-:Y:S01]  /*ee50*/  CS2R R4, SRZ ;  /* 0x0000000000047805 */ /* 0x000fe2000001ff00 */
[--C-:B------:R-:W-:Y:S01]  /*ee60*/  @!P2 IMAD.X R33, R3, 0x1, R6.reuse, P0 ;  /* 0x000000010321a824 */ /* 0x100fe200000e0606 */
[----:B------:R0:W5:Y:S01]  /*ee70*/  @!P3 LD.E.128 R24, desc[UR6][R30.64] ;  /* 0x000000061e18b980 */ /* 0x000162000c101d00 */
[----:B------:R-:W-:Y:S01]  /*ee80*/  @!P2 IMAD.X R21, R21, 0x1, R6, P1 ;  /* 0x000000011515a824 */ /* 0x000fe200008e0606 */
[----:B------:R-:W-:Y:S02]  /*ee90*/  CS2R R6, SRZ ;  /* 0x0000000000067805 */ /* 0x000fe4000001ff00 */
[----:B------:R0:W5:Y:S04]  /*eea0*/  @!P3 LD.E.128 R8, desc[UR6][R28.64] ;  /* 0x000000061c08b980 */ /* 0x000168000c101d00 */
[----:B------:R0:W5:Y:S04]  /*eeb0*/  @!P2 LD.E.128 R12, desc[UR6][R32.64] ;  /* 0x00000006200ca980 */ /* 0x000168000c101d00 */
[----:B------:R0:W5:Y:S02]  /*eec0*/  @!P2 LD.E.128 R4, desc[UR6][R20.64] ;  /* 0x000000061404a980 */ /* 0x000164000c101d00 */
.L_x_812:
[----:B------:R-:W-:Y:S05]  /*eed0*/  BSYNC B1 ;  /* 0x0000000000017941 */ /* 0x000fea0003800000 */
.L_x_811:
[----:B0--3--:R-:W-:Y:S01]  /*eee0*/  SHF.L.U32 R21, R35, 0x1f, RZ ;  /* 0x0000001f23157819 */ /* 0x009fe200000006ff */
[--C-:B----45:R-:W-:Y:S01]  /*eef0*/  IMAD.MOV.U32 R28, RZ, RZ, R13.reuse ;  /* 0x000000ffff1c7224 */ /* 0x130fe200078e000d */
[--C-:B------:R-:W-:Y:S01]  /*ef00*/  SHF.R.U32.HI R33, RZ, 0x10, R13.reuse ;  /* 0x00000010ff217819 */ /* 0x100fe2000001160d */
[----:B-1----:R-:W-:Y:S01]  /*ef10*/  IMAD.MOV.U32 R3, RZ, RZ, R12 ;  /* 0x000000ffff037224 */ /* 0x002fe200078e000c */
[----:B------:R-:W0:Y:S01]  /*ef20*/  SYNCS.PHASECHK.TRANS64.TRYWAIT P0, [R18+URZ+0x38800], R21 ;  /* 0x03880015120075a7 */ /* 0x000e22000800017f */
[----:B------:R-:W-:Y:S01]  /*ef30*/  SHF.R.U64 R48, R12, 0x10, R13 ;  /* 0x000000100c307819 */ /* 0x000fe2000000120d */
[----:B------:R-:W-:Y:S01]  /*ef40*/  IMAD.MOV.U32 R12, RZ, RZ, R14 ;  /* 0x000000ffff0c7224 */ /* 0x000fe200078e000e */
[--C-:B------:R-:W-:Y:S01]  /*ef50*/  SHF.R.U64 R47, R14, 0x10, R15.reuse ;  /* 0x000000100e2f7819 */ /* 0x100fe2000000120f */
[----:B------:R-:W-:Y:S01]  /*ef60*/  IMAD.MOV.U32 R13, RZ, RZ, R15 ;  /* 0x000000ffff0d7224 */ /* 0x000fe200078e000f */
[----:B------:R-:W-:Y:S01]  /*ef70*/  SHF.R.U64 R43, R26, 0x10, R27 ;  /* 0x000000101a2b7819 */ /* 0x000fe2000000121b */
[----:B------:R-:W-:Y:S01]  /*ef80*/  IMAD.MOV.U32 R14, RZ, RZ, R24 ;  /* 0x000000ffff0e7224 */ /* 0x000fe200078e0018 */
[----:B------:R-:W-:Y:S01]  /*ef90*/  SHF.R.U32.HI R46, RZ, 0x10, R15 ;  /* 0x00000010ff2e7819 */ /* 0x000fe2000001160f */
[----:B------:R-:W-:Y:S01]  /*efa0*/  IMAD.MOV.U32 R36, RZ, RZ, R26 ;  /* 0x000000ffff247224 */ /* 0x000fe200078e001a */
[--C-:B------:R-:W-:Y:S01]  /*efb0*/  SHF.R.U64 R45, R24, 0x10, R25.reuse ;  /* 0x00000010182d7819 */ /* 0x100fe20000001219 */
[----:B------:R-:W-:Y:S01]  /*efc0*/  IMAD.MOV.U32 R35, RZ, RZ, R25 ;  /* 0x000000ffff237224 */ /* 0x000fe200078e0019 */
[----:B------:R-:W-:Y:S01]  /*efd0*/  PRMT R26, R28, 0x5410, R33 ;  /* 0x000054101c1a7816 */ /* 0x000fe20000000021 */
[----:B------:R-:W-:Y:S01]  /*efe0*/  IMAD.MOV.U32 R37, RZ, RZ, R27 ;  /* 0x000000ffff257224 */ /* 0x000fe200078e001b */
[----:B------:R-:W-:Y:S01]  /*eff0*/  SHF.R.U32.HI R44, RZ, 0x10, R25 ;  /* 0x00000010ff2c7819 */ /* 0x000fe20000011619 */
[----:B------:R-:W-:Y:S01]  /*f000*/  IMAD.MOV.U32 R29, RZ, RZ, R4 ;  /* 0x000000ffff1d7224 */ /* 0x000fe200078e0004 */
[----:B------:R-:W-:Y:S01]  /*f010*/  SHF.R.U32.HI R42, RZ, 0x10, R27 ;  /* 0x00000010ff2a7819 */ /* 0x000fe2000001161b */
[--C-:B------:R-:W-:Y:S01]  /*f020*/  IMAD.MOV.U32 R30, RZ, RZ, R5.reuse ;  /* 0x000000ffff1e7224 */ /* 0x100fe200078e0005 */
[--C-:B------:R-:W-:Y:S01]  /*f030*/  SHF.R.U64 R40, R4, 0x10, R5.reuse ;  /* 0x0000001004287819 */ /* 0x100fe20000001205 */
[----:B------:R-:W-:Y:S01]  /*f040*/  IMAD.MOV.U32 R31, RZ, RZ, R6 ;  /* 0x000000ffff1f7224 */ /* 0x000fe200078e0006 */
[----:B------:R-:W-:Y:S01]  /*f050*/  SHF.R.U32.HI R41, RZ, 0x10, R5 ;  /* 0x00000010ff297819 */ /* 0x000fe20000011605 */
[--C-:B------:R-:W-:Y:S01]  /*f060*/  IMAD.MOV.U32 R32, RZ, RZ, R7.reuse ;  /* 0x000000ffff207224 */ /* 0x100fe200078e0007 */
[--C-:B------:R-:W-:Y:S01]  /*f070*/  SHF.R.U64 R38, R6, 0x10, R7.reuse ;  /* 0x0000001006267819 */ /* 0x100fe20000001207 */
[----:B------:R-:W-:Y:S01]  /*f080*/  BSSY B1, `(.L_x_813) ;  /* 0x0000018000017945 */ /* 0x000fe20003800000 */
[----:B------:R-:W-:Y:S01]  /*f090*/  SHF.R.U32.HI R39, RZ, 0x10, R7 ;  /* 0x00000010ff277819 */ /* 0x000fe20000011607 */
[--C-:B--2---:R-:W-:Y:S01]  /*f0a0*/  IMAD.MOV.U32 R20, RZ, RZ, R9.reuse ;  /* 0x000000ffff147224 */ /* 0x104fe200078e0009 */
[----:B------:R-:W-:Y:S01]  /*f0b0*/  VIMNMX R33, R34, 0x80, PT ;  /* 0x0000008022217848 */ /* 0x000fe20003fe0100 */
[----:B------:R-:W-:Y:S01]  /*f0c0*/  IMAD.MOV.U32 R15, RZ, RZ, R8 ;  /* 0x000000ffff0f7224 */ /* 0x000fe200078e0008 */
[----:B------:R-:W-:Y:S01]  /*f0d0*/  PRMT R25, R3, 0x5410, R48 ;  /* 0x0000541003197816 */ /* 0x000fe20000000030 */
[----:B------:R-:W-:Y:S01]  /*f0e0*/  IMAD.MOV.U32 R4, RZ, RZ, R10 ;  /* 0x000000ffff047224 */ /* 0x000fe200078e000a */
[----:B------:R-:W-:Y:S01]  /*f0f0*/  SHF.R.U64 R6, R8, 0x10, R9 ;  /* 0x0000001008067819 */ /* 0x000fe20000001209 */
[----:B------:R-:W-:Y:S01]  /*f100*/  IMAD.MOV.U32 R24, RZ, RZ, R11 ;  /* 0x000000ffff187224 */ /* 0x000fe200078e000b */
[----:B------:R-:W-:-:S02]  /*f110*/  PRMT R27, R12, 0x5410, R47 ;  /* 0x000054100c1b7816 */ /* 0x000fc4000000002f */
[----:B------:R-:W-:Y:S02]  /*f120*/  PRMT R28, R13, 0x5410, R46 ;  /* 0x000054100d1c7816 */ /* 0x000fe4000000002e */
[----:B------:R-:W-:Y:S02]  /*f130*/  PRMT R3, R14, 0x5410, R45 ;  /* 0x000054100e037816 */ /* 0x000fe4000000002d */
[----:B------:R-:W-:Y:S02]  /*f140*/  SHF.R.U32.HI R9, RZ, 0x10, R9 ;  /* 0x00000010ff097819 */ /* 0x000fe40000011609 */
[--C-:B------:R-:W-:Y:S02]  /*f150*/  SHF.R.U64 R7, R10, 0x10, R11.reuse ;  /* 0x000000100a077819 */ /* 0x100fe4000000120b */
[----:B------:R-:W-:Y:S02]  /*f160*/  SHF.R.U32.HI R5, RZ, 0x10, R11 ;  /* 0x00000010ff057819 */ /* 0x000fe4000001160b */
[----:B------:R-:W-:-:S02]  /*f170*/  ISETP.GE.AND P1, PT, R212, R33, PT ;  /* 0x00000021d400720c */ /* 0x000fc40003f26270 */
[----:B------:R-:W-:Y:S02]  /*f180*/  PRMT R12, R35, 0x5410, R44 ;  /* 0x00005410230c7816 */ /* 0x000fe4000000002c */
[----:B------:R-:W-:Y:S02]  /*f190*/  PRMT R13, R36, 0x5410, R43 ;  /* 0x00005410240d7816 */ /* 0x000fe4000000002b */
[----:B------:R-:W-:Y:S02]  /*f1a0*/  PRMT R14, R37, 0x5410, R42 ;  /* 0x00005410250e7816 */ /* 0x000fe4000000002a */
[----:B------:R-:W-:Y:S02]  /*f1b0*/  PRMT R29, R29, 0x5410, R40 ;  /* 0x000054101d1d7816 */ /* 0x000fe40000000028 */
[----:B------:R-:W-:Y:S02]  /*f1c0*/  PRMT R30, R30, 0x5410, R41 ;  /* 0x000054101e1e7816 */ /* 0x000fe40000000029 */
[----:B------:R-:W-:-:S02]  /*f1d0*/  PRMT R31, R31, 0x5410, R38 ;  /* 0x000054101f1f7816 */ /* 0x000fc40000000026 */
[----:B------:R-:W-:Y:S01]  /*f1e0*/  PRMT R32, R32, 0x5410, R39 ;  /* 0x0000541020207816 */ /* 0x000fe20000000027 */
[----:B0-----:R-:W-:Y:S06]  /*f1f0*/  @!P0 BRA `(.L_x_814) ;  /* 0x000001a000d88947 */ /* 0x001fec0003800000 */
.L_x_1065:
[----:B------:R-:W-:Y:S05]  /*f200*/  BSYNC B1 ;  /* 0x0000000000017941 */ /* 0x000fea0003800000 */
.L_x_813:
[----:B------:R-:W-:Y:S01]  /*f210*/  BSSY B1, `(.L_x_815) ;  /* 0x00000bd000017945 */ /* 0x000fe20003800000 */
[----:B------:R-:W-:Y:S02]  /*f220*/  PRMT R15, R15, 0x5410, R6 ;  /* 0x000054100f0f7816 */ /* 0x000fe40000000006 */
[----:B------:R-:W-:Y:S02]  /*f230*/  PRMT R20, R20, 0x5410, R9 ;  /* 0x0000541014147816 */ /* 0x000fe40000000009 */
[----:B0-----:R-:W-:Y:S02]  /*f240*/  PRMT R21, R4, 0x5410, R7 ;  /* 0x0000541004157816 */ /* 0x001fe40000000007 */
[----:B------:R-:W-:Y:S01]  /*f250*/  PRMT R24, R24, 0x5410, R5 ;  /* 0x0000541018187816 */ /* 0x000fe20000000005 */
[----:B------:R-:W-:Y:S06]  /*f260*/  @P1 BRA `(.L_x_816) ;  /* 0x0000000800dc1947 */ /* 0x000fec0003800000 */
[----:B------:R-:W0:Y:S01]  /*f270*/  LDC R53, c[0x0][0x3f4] ;  /* 0x0000fd00ff357b82 */ /* 0x000e220000000800 */
[----:B------:R-:W-:Y:S01]  /*f280*/  BSSY B2, `(.L_x_817) ;  /* 0x000005c000027945 */ /* 0x000fe20003800000 */
[----:B------:R-:W-:Y:S01]  /*f290*/  IMAD.SHL.U32 R54, R212, 0x40, RZ ;  /* 0x00000040d4367824 */ /* 0x000fe200078e00ff */
[-C--:B0-----:R-:W-:Y:S02]  /*f2a0*/  ISETP.GE.AND P0, PT, R16, R53.reuse, PT ;  /* 0x000000351000720c */ /* 0x081fe40003f06270 */
[----:B------:R-:W-:-:S11]  /*f2b0*/  ISETP.GE.AND P1, PT, R213, R53, PT ;  /* 0x00000035d500720c */ /* 0x000fd60003f26270 */
[----:B------:R-:W-:Y:S05]  /*f2c0*/  @P0 BRA `(.L_x_818) ;  /* 0x00000004005c0947 */ /* 0x000fea0003800000 */
[----:B------:R-:W-:Y:S01]  /*f2d0*/  LEA.HI R4, R53, R233, RZ, 0x1d ;  /* 0x000000e935047211 */ /* 0x000fe200078fe8ff */
[C---:B------:R-:W-:Y:S01]  /*f2e0*/  IMAD.U32 R46, R29.reuse, 0x10000, RZ ;  /* 0x000100001d2e7824 */ /* 0x040fe200078e00ff */
[----:B------:R-:W-:Y:S01]  /*f2f0*/  LOP3.LUT R43, R29, 0xffff0000, RZ, 0xc0, !PT ;  /* 0xffff00001d2b7812 */ /* 0x000fe200078ec0ff */
[----:B------:R-:W-:Y:S01]  /*f300*/  IMAD.U32 R44, R25, 0x10000, RZ ;  /* 0x00010000192c7824 */ /* 0x000fe200078e00ff */
[----:B------:R-:W-:Y:S01]  /*f310*/  SHF.R.S32.HI R7, RZ, 0x1f, R4 ;  /* 0x0000001fff077819 */ /* 0x000fe20000011404 */
[----:B------:R-:W-:Y:S02]  /*f320*/  IMAD.SHL.U32 R5, R4, 0x8, RZ ;  /* 0x0000000804057824 */ /* 0x000fe400078e00ff */
[----:B------:R-:W-:Y:S01]  /*f330*/  IMAD.U32 R45, R30, 0x10000, RZ ;  /* 0x000100001e2d7824 */ /* 0x000fe200078e00ff */
[----:B------:R-:W-:Y:S02]  /*f340*/  LEA.HI R7, R7, R4, RZ, 0x3 ;  /* 0x0000000407077211 */ /* 0x000fe400078f18ff */
[----:B------:R-:W-:-:S03]  /*f350*/  LOP3.LUT R5, R5, 0x38, RZ, 0xc0, !PT ;  /* 0x0000003805057812 */ /* 0x000fc600078ec0ff */
[----:B------:R-:W-:Y:S01]  /*f360*/  IMAD.SHL.U32 R7, R7, 0x400, RZ ;  /* 0x0000040007077824 */ /* 0x000fe200078e00ff */
[----:B------:R-:W-:-:S04]  /*f370*/  LOP3.LUT R4, R5, 0x1c0, R54, 0xf8, !PT ;  /* 0x000001c005047812 */ /* 0x000fc800078ef836 */
[----:B------:R-:W-:Y:S02]  /*f380*/  LOP3.LUT R4, R4, R229, RZ, 0x3c, !PT ;  /* 0x000000e504047212 */ /* 0x000fe400078e3cff */
[----:B------:R-:W-:-:S04]  /*f390*/  LOP3.LUT R7, R7, 0x7fffe000, RZ, 0xc0, !PT ;  /* 0x7fffe00007077812 */ /* 0x000fc800078ec0ff */
[----:B------:R-:W-:Y:S02]  /*f3a0*/  IADD3 R9, R4, R7, R228 ;  /* 0x0000000704097210 */ /* 0x000fe40007ffe0e4 */
[----:B------:R-:W0:Y:S03]  /*f3b0*/  LDS.128 R4, [R0] ;  /* 0x0000000000047984 */ /* 0x000e260000000c00 */
[----:B------:R-:W-:-:S05]  /*f3c0*/  IMAD R34, R9, 0x2, R18 ;  /* 0x0000000209227824 */ /* 0x000fca00078e0212 */
[----:B------:R-:W1:Y:S01]  /*f3d0*/  LDS.128 R8, [R34+0x14400] ;  /* 0x0144000022087984 */ /* 0x000e620000000c00 */
[C---:B0-----:R-:W-:Y:S01]  /*f3e0*/  IMAD.U32 R35, R4.reuse, 0x10000, RZ ;  /* 0x0001000004237824 */ /* 0x041fe200078e00ff */
[----:B------:R-:W-:Y:S01]  /*f3f0*/  LOP3.LUT R4, R4, 0xffff0000, RZ, 0xc0, !PT ;  /* 0xffff000004047812 */ /* 0x000fe200078ec0ff */
[C---:B------:R-:W-:Y:S01]  /*f400*/  IMAD.U32 R36, R5.reuse, 0x10000, RZ ;  /* 0x0001000005247824 */ /* 0x040fe200078e00ff */
[----:B------:R-:W-:Y:S01]  /*f410*/  LOP3.LUT R5, R5, 0xffff0000, RZ, 0xc0, !PT ;  /* 0xffff000005057812 */ /* 0x000fe200078ec0ff */
[C---:B------:R-:W-:Y:S01]  /*f420*/  IMAD.U32 R37, R6.reuse, 0x10000, RZ ;  /* 0x0001000006257824 */ /* 0x040fe200078e00ff */
[----:B------:R-:W-:Y:S01]  /*f430*/  LOP3.LUT R6, R6, 0xffff0000, RZ, 0xc0, !PT ;  /* 0xffff000006067812 */ /* 0x000fe200078ec0ff */
[C---:B------:R-:W-:Y:S01]  /*f440*/  IMAD.U32 R38, R7.reuse, 0x10000, RZ ;  /* 0x0001000007267824 */ /* 0x040fe200078e00ff */
[----:B------:R-:W-:Y:S01]  /*f450*/  LOP3.LUT R7, R7, 0xffff0000, RZ, 0xc0, !PT ;  /* 0xffff000007077812 */ /* 0x000fe200078ec0ff */
[C---:B-1----:R-:W-:Y:S01]  /*f460*/  IMAD.U32 R39, R8.reuse, 0x10000, RZ ;  /* 0x0001000008277824 */ /* 0x042fe200078e00ff */
[----:B------:R-:W-:Y:S01]  /*f470*/  LOP3.LUT R8, R8, 0xffff0000, RZ, 0xc0, !PT ;  /* 0xffff000008087812 */ /* 0x000fe200078ec0ff */
[C---:B------:R-:W-:Y:S01]  /*f480*/  IMAD.U32 R40, R9.reuse, 0x10000, RZ ;  /* 0x0001000009287824 */ /* 0x040fe200078e00ff */
[----:B------:R-:W-:Y:S01]  /*f490*/  LOP3.LUT R9, R9, 0xffff0000, RZ, 0xc0, !PT ;  /* 0xffff000009097812 */ /* 0x000fe200078ec0ff */
[C---:B------:R-:W-:Y:S01]  /*f4a0*/  FMUL.FTZ R48, R39.reuse, R46 ;  /* 0x0000002e27307220 */ /* 0x040fe20000410000 */
[-C--:B------:R-:W-:Y:S01]  /*f4b0*/  FMUL.FTZ R50, R39, R44.reuse ;  /* 0x0000002c27327220 */ /* 0x080fe20000410000 */
[----:B------:R-:W-:Y:S01]  /*f4c0*/  LOP3.LUT R39, R25, 0xffff0000, RZ, 0xc0, !PT ;  /* 0xffff000019277812 */ /* 0x000fe200078ec0ff */
[----:B------:R-:W-:Y:S01]  /*f4d0*/  FMUL.FTZ R47, R8, R43 ;  /* 0x0000002b082f7220 */ /* 0x000fe20000410000 */
[C---:B------:R-:W-:Y:S01]  /*f4e0*/  FFMA.FTZ R48, R35.reuse, R44, -R48 ;  /* 0x0000002c23307223 */ /* 0x040fe20000010830 */
[----:B------:R-:W-:Y:S01]  /*f4f0*/  FFMA.FTZ R50, R35, R46, R50 ;  /* 0x0000002e23327223 */ /* 0x000fe20000010032 */
[----:B------:R-:W-:-:S02]  /*f500*/  IMAD.U32 R35, R26, 0x10000, RZ ;  /* 0x000100001a237824 */ /* 0x000fc400078e00ff */
[-C--:B------:R-:W-:Y:S01]  /*f510*/  FMUL.FTZ R49, R8, R39.reuse ;  /* 0x0000002708317220 */ /* 0x080fe20000410000 */
[----:B------:R-:W-:Y:S01]  /*f520*/  FFMA.FTZ R47, R4, R39, -R47 ;  /* 0x00000027042f7223 */ /* 0x000fe2000001082f */
[----:B------:R-:W-:Y:S01]  /*f530*/  FMUL.FTZ R39, R40, R45 ;  /* 0x0000002d28277220 */ /* 0x000fe20000410000 */
[----:B------:R-:W-:Y:S02]  /*f540*/  IMAD.U32 R41, R10, 0x10000, RZ ;  /* 0x000100000a297824 */ /* 0x000fe400078e00ff */
[----:B------:R-:W-:Y:S01]  /*f550*/  FMUL.FTZ R44, R40, R35 ;  /* 0x00000023282c7220 */ /* 0x000fe20000410000 */
[----:B------:R-:W-:Y:S01]  /*f560*/  FFMA.FTZ R49, R4, R43, R49 ;  /* 0x0000002b04317223 */ /* 0x000fe20000010031 */
[----:B------:R-:W-:Y:S01]  /*f570*/  LOP3.LUT R10, R10, 0xffff0000, RZ, 0xc0, !PT ;  /* 0xffff00000a0a7812 */ /* 0x000fe200078ec0ff */
[----:B------:R-:W-:Y:S01]  /*f580*/  FFMA.FTZ R40, R36, R35, -R39 ;  /* 0x0000002324287223 */ /* 0x000fe20000010827 */
[C---:B------:R-:W-:Y:S01]  /*f590*/  LOP3.LUT R43, R31.reuse, 0xffff0000, RZ, 0xc0, !PT ;  /* 0xffff00001f2b7812 */ /* 0x040fe200078ec0ff */
[----:B------:R-:W-:Y:S01]  /*f5a0*/  IMAD.U32 R8, R31, 0x10000, RZ ;  /* 0x000100001f087824 */ /* 0x000fe200078e00ff */
[C---:B------:R-:W-:Y:S01]  /*f5b0*/  LOP3.LUT R35, R27.reuse, 0xffff0000, RZ, 0xc0, !PT ;  /* 0xffff00001b237812 */ /* 0x040fe200078ec0ff */
[----:B------:R-:W-:-:S02]  /*f5c0*/  IMAD.U32 R4, R27, 0x10000, RZ ;  /* 0x000100001b047824 */ /* 0x000fc400078e00ff */
[----:B------:R-:W-:Y:S01]  /*f5d0*/  FFMA.FTZ R44, R36, R45, R44 ;  /* 0x0000002d242c7223 */ /* 0x000fe2000001002c */
[C---:B------:R-:W-:Y:S01]  /*f5e0*/  FMUL.FTZ R51, R10.reuse, R43 ;  /* 0x0000002b0a337220 */ /* 0x040fe20000410000 */
[C---:B------:R-:W-:Y:S01]  /*f5f0*/  FMUL.FTZ R36, R41.reuse, R8 ;  /* 0x0000000829247220 */ /* 0x040fe20000410000 */
[-C--:B------:R-:W-:Y:S01]  /*f600*/  FMUL.FTZ R46, R41, R4.reuse ;  /* 0x00000004292e7220 */ /* 0x080fe20000410000 */
[----:B------:R-:W-:Y:S01]  /*f610*/  FMUL.FTZ R10, R10, R35 ;  /* 0x000000230a0a7220 */ /* 0x000fe20000410000 */
[----:B------:R-:W-:Y:S02]  /*f620*/  IMAD.U32 R42, R11, 0x10000, RZ ;  /* 0x000100000b2a7824 */ /* 0x000fe400078e00ff */
[C---:B------:R-:W-:Y:S01]  /*f630*/  FFMA.FTZ R45, R37.reuse, R4, -R36 ;  /* 0x00000004252d7223 */ /* 0x040fe20000010824 */
[----:B------:R-:W-:Y:S02]  /*f640*/  IMAD.U32 R41, R32, 0x10000, RZ ;  /* 0x0001000020297824 */ /* 0x000fe400078e00ff */
[----:B------:R-:W-:Y:S01]  /*f650*/  FFMA.FTZ R46, R37, R8, R46 ;  /* 0x00000008252e7223 */ /* 0x000fe2000001002e */
[----:B------:R-:W-:-:S02]  /*f660*/  IMAD.U32 R39, R28, 0x10000, RZ ;  /* 0x000100001c277824 */ /* 0x000fc400078e00ff */
[----:B------:R-:W-:Y:S01]  /*f670*/  FFMA.FTZ R43, R6, R43, R10 ;  /* 0x0000002b062b7223 */ /* 0x000fe2000001000a */
[----:B------:R-:W-:Y:S01]  /*f680*/  LOP3.LUT R11, R11, 0xffff0000, RZ, 0xc0, !PT ;  /* 0xffff00000b0b7812 */ /* 0x000fe200078ec0ff */
[----:B------:R-:W-:Y:S01]  /*f690*/  FMUL.FTZ R37, R42, R41 ;  /* 0x000000292a257220 */ /* 0x000fe20000410000 */
[----:B------:R-:W-:Y:S01]  /*f6a0*/  FFMA.FTZ R52, R6, R35, -R51 ;  /* 0x0000002306347223 */ /* 0x000fe20000010833 */
[----:B------:R-:W-:Y:S01]  /*f6b0*/  LOP3.LUT R8, R30, 0xffff0000, RZ, 0xc0, !PT ;  /* 0xffff00001e087812 */ /* 0x000fe200078ec0ff */
[-C--:B------:R-:W-:Y:S01]  /*f6c0*/  FMUL.FTZ R35, R42, R39.reuse ;  /* 0x000000272a237220 */ /* 0x080fe20000410000 */
[----:B------:R-:W-:Y:S01]  /*f6d0*/  LOP3.LUT R10, R32, 0xffff0000, RZ, 0xc0, !PT ;  /* 0xffff0000200a7812 */ /* 0x000fe200078ec0ff */
[----:B------:R-:W-:Y:S01]  /*f6e0*/  FFMA.FTZ R37, R38, R39, -R37 ;  /* 0x0000002726257223 */ /* 0x000fe20000010825 */
[----:B------:R-:W-:Y:S01]  /*f6f0*/  LOP3.LUT R4, R26, 0xffff0000, RZ, 0xc0, !PT ;  /* 0xffff00001a047812 */ /* 0x000fe200078ec0ff */
[----:B------:R-:W-:Y:S01]  /*f700*/  FFMA.FTZ R38, R38, R41, R35 ;  /* 0x0000002926267223 */ /* 0x000fe20000010023 */
[----:B------:R-:W-:Y:S01]  /*f710*/  LOP3.LUT R6, R28, 0xffff0000, RZ, 0xc0, !PT ;  /* 0xffff00001c067812 */ /* 0x000fe200078ec0ff */
[----:B------:R-:W-:Y:S01]  /*f720*/  FMUL.FTZ R36, R9, R8 ;  /* 0x0000000809247220 */ /* 0x000fe20000410000 */
[----:B------:R-:W-:Y:S01]  /*f730*/  FMUL.FTZ R42, R11, R10 ;  /* 0x0000000a0b2a7220 */ /* 0x000fe20000410000 */
[----:B------:R-:W-:-:S02]  /*f740*/  FMUL.FTZ R35, R9, R4 ;  /* 0x0000000409237220 */ /* 0x000fc40000410000 */
[----:B------:R-:W-:Y:S01]  /*f750*/  FMUL.FTZ R11, R11, R6 ;  /* 0x000000060b0b7220 */ /* 0x000fe20000410000 */
[----:B------:R-:W-:Y:S01]  /*f760*/  FFMA.FTZ R9, R5, R4, -R36 ;  /* 0x0000000405097223 */ /* 0x000fe20000010824 */
[----:B------:R-:W-:Y:S01]  /*f770*/  FFMA.FTZ R42, R7, R6, -R42 ;  /* 0x00000006072a7223 */ /* 0x000fe2000001082a */
[----:B------:R-:W-:Y:S01]  /*f780*/  FFMA.FTZ R35, R5, R8, R35 ;  /* 0x0000000805237223 */ /* 0x000fe20000010023 */
[----:B------:R-:W-:Y:S01]  /*f790*/  FFMA.FTZ R11, R7, R10, R11 ;  /* 0x0000000a070b7223 */ /* 0x000fe2000001000b */
[----:B------:R-:W-:Y:S02]  /*f7a0*/  F2FP.BF16.F32.PACK_AB R6, R52, R45 ;  /* 0x0000002d3406723e */ /* 0x000fe400000010ff */
[----:B------:R-:W-:Y:S02]  /*f7b0*/  F2FP.BF16.F32.PACK_AB R4, R47, R48 ;  /* 0x000000302f04723e */ /* 0x000fe400000010ff */
[----:B------:R-:W-:Y:S02]  /*f7c0*/  F2FP.BF16.F32.PACK_AB R5, R9, R40 ;  /* 0x000000280905723e */ /* 0x000fe400000010ff */
[----:B------:R-:W-:-:S02]  /*f7d0*/  F2FP.BF16.F32.PACK_AB R7, R42, R37 ;  /* 0x000000252a07723e */ /* 0x000fc400000010ff */
[----:B------:R-:W-:Y:S02]  /*f7e0*/  F2FP.BF16.F32.PACK_AB R10, R43, R46 ;  /* 0x0000002e2b0a723e */ /* 0x000fe400000010ff */
[----:B------:R-:W-:Y:S01]  /*f7f0*/  F2FP.BF16.F32.PACK_AB R8, R49, R50 ;  /* 0x000000323108723e */ /* 0x000fe200000010ff */
[----:B------:R0:W-:Y:S01]  /*f800*/  STS.128 [R0], R4 ;  /* 0x0000000400007388 */ /* 0x0001e20000000c00 */
[----:B------:R-:W-:Y:S02]  /*f810*/  F2FP.BF16.F32.PACK_AB R9, R35, R44 ;  /* 0x0000002c2309723e */ /* 0x000fe400000010ff */
[----:B------:R-:W-:-:S05]  /*f820*/  F2FP.BF16.F32.PACK_AB R11, R11, R38 ;  /* 0x000000260b0b723e */ /* 0x000fca00000010ff */
[----:B------:R0:W-:Y:S02]  /*f830*/  STS.128 [R34+0x14400], R8 ;  /* 0x0144000822007388 */ /* 0x0001e40000000c00 */
.L_x_818:
[----:B------:R-:W-:Y:S05]  /*f840*/  BSYNC B2 ;  /* 0x0000000000027941 */ /* 0x000fea0003800000 */
.L_x_817:
[----:B------:R-:W-:Y:S05]  /*f850*/  @P1 BRA `(.L_x_816) ;  /* 0x0000000400601947 */ /* 0x000fea0003800000 */
[----:B------:R-:W2:Y:S01]  /*f860*/  LDL R50, [R1+0x7c] ;  /* 0x00007c0001327983 */ /* 0x000ea20000100800 */
[----:B0-----:R-:W-:Y:S01]  /*f870*/  LEA.HI R0, R53, R234, RZ, 0x1d ;  /* 0x000000ea35007211 */ /* 0x001fe200078fe8ff */
[C---:B------:R-:W-:Y:S01]  /*f880*/  IMAD.U32 R45, R15.reuse, 0x10000, RZ ;  /* 0x000100000f2d7824 */ /* 0x040fe200078e00ff */
[----:B------:R-:W-:Y:S01]  /*f890*/  LOP3.LUT R47, R15, 0xffff0000, RZ, 0xc0, !PT ;  /* 0xffff00000f2f7812 */ /* 0x000fe200078ec0ff */
[----:B------:R-:W-:Y:S01]  /*f8a0*/  IMAD.U32 R43, R3, 0x10000, RZ ;  /* 0x00010000032b7824 */ /* 0x000fe200078e00ff */
[----:B------:R-:W-:Y:S01]  /*f8b0*/  SHF.R.S32.HI R5, RZ, 0x1f, R0 ;  /* 0x0000001fff057819 */ /* 0x000fe20000011400 */
[----:B------:R-:W-:-:S03]  /*f8c0*/  IMAD.SHL.U32 R4, R0, 0x8, RZ ;  /* 0x0000000800047824 */ /* 0x000fc600078e00ff */
[----:B------:R-:W-:Y:S02]  /*f8d0*/  LEA.HI R5, R5, R0, RZ, 0x3 ;  /* 0x0000000005057211 */ /* 0x000fe400078f18ff */
[----:B------:R-:W-:-:S03]  /*f8e0*/  LOP3.LUT R4, R4, 0x38, RZ, 0xc0, !PT ;  /* 0x0000003804047812 */ /* 0x000fc600078ec0ff */
[----:B------:R-:W-:Y:S01]  /*f8f0*/  IMAD.SHL.U32 R5, R5, 0x400, RZ ;  /* 0x0000040005057824 */ /* 0x000fe200078e00ff */
[----:B------:R-:W-:-:S04]  /*f900*/  LOP3.LUT R4, R4, 0x1c0, R54, 0xf8, !PT ;  /* 0x000001c004047812 */ /* 0x000fc800078ef836 */
[----:B------:R-:W-:Y:S02]  /*f910*/  LOP3.LUT R4, R4, R229, RZ, 0x3c, !PT ;  /* 0x000000e504047212 */ /* 0x000fe400078e3cff */
[----:B------:R-:W-:-:S04]  /*f920*/  LOP3.LUT R5, R5, 0x7fffe000, RZ, 0xc0, !PT ;  /* 0x7fffe00005057812 */ /* 0x000fc800078ec0ff */
[----:B------:R-:W-:-:S05]  /*f930*/  IADD3 R9, R4, R5, R228 ;  /* 0x0000000504097210 */ /* 0x000fca0007ffe0e4 */
[----:B------:R-:W-:-:S05]  /*f940*/  IMAD R0, R9, 0x2, R18 ;  /* 0x0000000209007824 */ /* 0x000fca00078e0212 */
[----:B------:R-:W0:Y:S02]  /*f950*/  LDS.128 R8, [R0+0x14400] ;  /* 0x0144000000087984 */ /* 0x000e240000000c00 */
[C---:B0-----:R-:W-:Y:S01]  /*f960*/  IMAD.U32 R38, R8.reuse, 0x10000, RZ ;  /* 0x0001000008267824 */ /* 0x041fe200078e00ff */
[----:B------:R-:W-:Y:S01]  /*f970*/  LOP3.LUT R8, R8, 0xffff0000, RZ, 0xc0, !PT ;  /* 0xffff000008087812 */ /* 0x000fe200078ec0ff */
[----:B------:R-:W-:Y:S01]  /*f980*/  IMAD.U32 R39, R9, 0x10000, RZ ;  /* 0x0001000009277824 */ /* 0x000fe200078e00ff */
[----:B------:R-:W-:Y:S01]  /*f990*/  SHF.L.U32 R41, R11, 0x10, RZ ;  /* 0x000000100b297819 */ /* 0x000fe200000006ff */
[C---:B------:R-:W-:Y:S01]  /*f9a0*/  FMUL.FTZ R49, R38.reuse, R45 ;  /* 0x0000002d26317220 */ /* 0x040fe20000410000 */
[----:B------:R-:W-:Y:S01]  /*f9b0*/  FMUL.FTZ R51, R38, R43 ;  /* 0x0000002b26337220 */ /* 0x000fe20000410000 */
[----:B------:R-:W-:Y:S01]  /*f9c0*/  FMUL.FTZ R53, R8, R47 ;  /* 0x0000002f08357220 */ /* 0x000fe20000410000 */
[----:B------:R-:W-:Y:S01]  /*f9d0*/  IMAD.U32 R38, R20, 0x10000, RZ ;  /* 0x0001000014267824 */ /* 0x000fe200078e00ff */
[----:B------:R-:W-:Y:S01]  /*f9e0*/  LOP3.LUT R9, R9, 0xffff0000, RZ, 0xc0, !PT ;  /* 0xffff000009097812 */ /* 0x000fe200078ec0ff */
[C---:B------:R-:W-:Y:S01]  /*f9f0*/  IMAD.U32 R40, R10.reuse, 0x10000, RZ ;  /* 0x000100000a287824 */ /* 0x040fe200078e00ff */
[----:B------:R-:W-:-:S02]  /*fa00*/  LOP3.LUT R10, R10, 0xffff0000, RZ, 0xc0, !PT ;  /* 0xffff00000a0a7812 */ /* 0x000fc400078ec0ff */
[----:B------:R-:W-:Y:S01]  /*fa10*/  LOP3.LUT R11, R11, 0xffff0000, RZ, 0xc0, !PT ;  /* 0xffff00000b0b7812 */ /* 0x000fe200078ec0ff */
[----:B--2---:R-:W0:Y:S02]  /*fa20*/  LDS.128 R4, [R50] ;  /* 0x0000000032047984 */ /* 0x004e240000000c00 */
[C---:B0-----:R-:W-:Y:S01]  /*fa30*/  IMAD.U32 R34, R4.reuse, 0x10000, RZ ;  /* 0x0001000004227824 */ /* 0x041fe200078e00ff */
[----:B------:R-:W-:Y:S01]  /*fa40*/  LOP3.LUT R4, R4, 0xffff0000, RZ, 0xc0, !PT ;  /* 0xffff000004047812 */ /* 0x000fe200078ec0ff */
[C---:B------:R-:W-:Y:S01]  /*fa50*/  IMAD.U32 R35, R5.reuse, 0x10000, RZ ;  /* 0x0001000005237824 */ /* 0x040fe200078e00ff */
[----:B------:R-:W-:Y:S01]  /*fa60*/  LOP3.LUT R5, R5, 0xffff0000, RZ, 0xc0, !PT ;  /* 0xffff000005057812 */ /* 0x000fe200078ec0ff */
[C---:B------:R-:W-:Y:S01]  /*fa70*/  FFMA.FTZ R49, R34.reuse, R43, -R49 ;  /* 0x0000002b22317223 */ /* 0x040fe20000010831 */
[----:B------:R-:W-:Y:S01]  /*fa80*/  LOP3.LUT R43, R3, 0xffff0000, RZ, 0xc0, !PT ;  /* 0xffff0000032b7812 */ /* 0x000fe200078ec0ff */
[----:B------:R-:W-:Y:S01]  /*fa90*/  FFMA.FTZ R51, R34, R45, R51 ;  /* 0x0000002d22337223 */ /* 0x000fe20000010033 */
[----:B------:R-:W-:-:S02]  /*faa0*/  IMAD.U32 R34, R12, 0x10000, RZ ;  /* 0x000100000c227824 */ /* 0x000fc400078e00ff */
[----:B------:R-:W-:Y:S02]  /*fab0*/  IMAD.U32 R36, R6, 0x10000, RZ ;  /* 0x0001000006247824 */ /* 0x000fe400078e00ff */
[-C--:B------:R-:W-:Y:S01]  /*fac0*/  FMUL.FTZ R45, R8, R43.reuse ;  /* 0x0000002b082d7220 */ /* 0x080fe20000410000 */
[C---:B------:R-:W-:Y:S01]  /*fad0*/  FFMA.FTZ R42, R4.reuse, R43, -R53 ;  /* 0x0000002b042a7223 */ /* 0x040fe20000010835 */
[----:B------:R-:W-:Y:S01]  /*fae0*/  FMUL.FTZ R8, R39, R38 ;  /* 0x0000002627087220 */ /* 0x000fe20000410000 */
[----:B------:R-:W-:Y:S02]  /*faf0*/  IMAD.U32 R43, R21, 0x10000, RZ ;  /* 0x00010000152b7824 */ /* 0x000fe400078e00ff */
[-C--:B------:R-:W-:Y:S01]  /*fb00*/  FMUL.FTZ R53, R39, R34.reuse ;  /* 0x0000002227357220 */ /* 0x080fe20000410000 */
[----:B------:R-:W-:Y:S01]  /*fb10*/  FFMA.FTZ R44, R4, R47, R45 ;  /* 0x0000002f042c7223 */ /* 0x000fe2000001002d */
[----:B------:R-:W-:Y:S01]  /*fb20*/  FFMA.FTZ R46, R35, R34, -R8 ;  /* 0x00000022232e7223 */ /* 0x000fe20000010808 */
[----:B------:R-:W-:-:S02]  /*fb30*/  IMAD.U32 R39, R13, 0x10000, RZ ;  /* 0x000100000d277824 */ /* 0x000fc400078e00ff */
[----:B------:R-:W-:Y:S01]  /*fb40*/  FFMA.FTZ R53, R35, R38, R53 ;  /* 0x0000002623357223 */ /* 0x000fe20000010035 */
[----:B------:R-:W-:Y:S01]  /*fb50*/  FMUL.FTZ R47, R40, R43 ;  /* 0x0000002b282f7220 */ /* 0x000fe20000410000 */
[----:B------:R-:W-:Y:S01]  /*fb60*/  LOP3.LUT R45, R21, 0xffff0000, RZ, 0xc0, !PT ;  /* 0xffff0000152d7812 */ /* 0x000fe200078ec0ff */
[----:B------:R-:W-:Y:S01]  /*fb70*/  IMAD.U32 R34, R24, 0x10000, RZ ;  /* 0x0001000018227824 */ /* 0x000fe200078e00ff */
[----:B------:R-:W-:Y:S01]  /*fb80*/  LOP3.LUT R35, R13, 0xffff0000, RZ, 0xc0, !PT ;  /* 0xffff00000d237812 */ /* 0x000fe200078ec0ff */
[-C--:B------:R-:W-:Y:S01]  /*fb90*/  FMUL.FTZ R55, R40, R39.reuse ;  /* 0x0000002728377220 */ /* 0x080fe20000410000 */
[----:B------:R-:W-:Y:S01]  /*fba0*/  LOP3.LUT R6, R6, 0xffff0000, RZ, 0xc0, !PT ;  /* 0xffff000006067812 */ /* 0x000fe200078ec0ff */
[----:B------:R-:W-:Y:S01]  /*fbb0*/  FFMA.FTZ R47, R36, R39, -R47 ;  /* 0x00000027242f7223 */ /* 0x000fe2000001082f */
[C---:B------:R-:W-:Y:S01]  /*fbc0*/  FMUL.FTZ R39, R10.reuse, R45 ;  /* 0x0000002d0a277220 */ /* 0x040fe20000410000 */
[----:B------:R-:W-:Y:S02]  /*fbd0*/  IMAD.U32 R37, R7, 0x10000, RZ ;  /* 0x0001000007257824 */ /* 0x000fe400078e00ff */
[----:B------:R-:W-:Y:S01]  /*fbe0*/  FMUL.FTZ R10, R10, R35 ;  /* 0x000000230a0a7220 */ /* 0x000fe20000410000 */
[----:B------:R-:W-:-:S02]  /*fbf0*/  IMAD.U32 R4, R14, 0x10000, RZ ;  /* 0x000100000e047824 */ /* 0x000fc400078e00ff */
[----:B------:R-:W-:Y:S01]  /*fc00*/  FMUL.FTZ R8, R41, R34 ;  /* 0x0000002229087220 */ /* 0x000fe20000410000 */
[----:B------:R-:W-:Y:S01]  /*fc10*/  FFMA.FTZ R55, R36, R43, R55 ;  /* 0x0000002b24377223 */ /* 0x000fe20000010037 */
[C---:B------:R-:W-:Y:S01]  /*fc20*/  FFMA.FTZ R36, R6.reuse, R35, -R39 ;  /* 0x0000002306247223 */ /* 0x040fe20000010827 */
[----:B------:R-:W-:Y:S01]  /*fc30*/  FFMA.FTZ R38, R6, R45, R10 ;  /* 0x0000002d06267223 */ /* 0x000fe2000001000a */
[-C--:B------:R-:W-:Y:S01]  /*fc40*/  FFMA.FTZ R39, R37, R4.reuse, -R8 ;  /* 0x0000000425277223 */ /* 0x080fe20000010808 */
[----:B------:R-:W-:Y:S01]  /*fc50*/  FMUL.FTZ R40, R41, R4 ;  /* 0x0000000429287220 */ /* 0x000fe20000410000 */
[----:B------:R-:W-:Y:S02]  /*fc60*/  LOP3.LUT R8, R20, 0xffff0000, RZ, 0xc0, !PT ;  /* 0xffff000014087812 */ /* 0x000fe400078ec0ff */
[----:B------:R-:W-:Y:S01]  /*fc70*/  LOP3.LUT R10, R24, 0xffff0000, RZ, 0xc0, !PT ;  /* 0xffff0000180a7812 */ /* 0x000fe200078ec0ff */
[----:B------:R-:W-:Y:S01]  /*fc80*/  FFMA.FTZ R40, R37, R34, R40 ;  /* 0x0000002225287223 */ /* 0x000fe20000010028 */
[----:B------:R-:W-:Y:S01]  /*fc90*/  LOP3.LUT R4, R12, 0xffff0000, RZ, 0xc0, !PT ;  /* 0xffff00000c047812 */ /* 0x000fe200078ec0ff */
[----:B------:R-:W-:Y:S01]  /*fca0*/  FMUL.FTZ R34, R9, R8 ;  /* 0x0000000809227220 */ /* 0x000fe20000410000 */
[----:B------:R-:W-:Y:S01]  /*fcb0*/  LOP3.LUT R6, R14, 0xffff0000, RZ, 0xc0, !PT ;  /* 0xffff00000e067812 */ /* 0x000fe200078ec0ff */
[----:B------:R-:W-:Y:S01]  /*fcc0*/  FMUL.FTZ R48, R11, R10 ;  /* 0x0000000a0b307220 */ /* 0x000fe20000410000 */
[----:B------:R-:W-:Y:S01]  /*fcd0*/  LOP3.LUT R7, R7, 0xffff0000, RZ, 0xc0, !PT ;  /* 0xffff000007077812 */ /* 0x000fe200078ec0ff */
[-C--:B------:R-:W-:Y:S01]  /*fce0*/  FMUL.FTZ R35, R9, R4.reuse ;  /* 0x0000000409237220 */ /* 0x080fe20000410000 */
[----:B------:R-:W-:Y:S01]  /*fcf0*/  FFMA.FTZ R9, R5, R4, -R34 ;  /* 0x0000000405097223 */ /* 0x000fe20000010822 */
[-C--:B------:R-:W-:Y:S01]  /*fd00*/  FMUL.FTZ R11, R11, R6.reuse ;  /* 0x000000060b0b7220 */ /* 0x080fe20000410000 */
[----:B------:R-:W-:Y:S01]  /*fd10*/  F2FP.BF16.F32.PACK_AB R4, R42, R49 ;  /* 0x000000312a04723e */ /* 0x000fe200000010ff */
[----:B------:R-:W-:Y:S01]  /*fd20*/  FFMA.FTZ R48, R7, R6, -R48 ;  /* 0x0000000607307223 */ /* 0x000fe20000010830 */
[----:B------:R-:W-:Y:S01]  /*fd30*/  FFMA.FTZ R34, R5, R8, R35 ;  /* 0x0000000805227223 */ /* 0x000fe20000010023 */
[----:B------:R-:W-:Y:S01]  /*fd40*/  FFMA.FTZ R11, R7, R10, R11 ;  /* 0x0000000a070b7223 */ /* 0x000fe2000001000b */
[----:B------:R-:W-:-:S02]  /*fd50*/  F2FP.BF16.F32.PACK_AB R6, R36, R47 ;  /* 0x0000002f2406723e */ /* 0x000fc400000010ff */
[----:B------:R-:W-:Y:S02]  /*fd60*/  F2FP.BF16.F32.PACK_AB R5, R9, R46 ;  /* 0x0000002e0905723e */ /* 0x000fe400000010ff */
[----:B------:R-:W-:Y:S02]  /*fd70*/  F2FP.BF16.F32.PACK_AB R7, R48, R39 ;  /* 0x000000273007723e */ /* 0x000fe400000010ff */
[----:B------:R-:W-:Y:S02]  /*fd80*/  F2FP.BF16.F32.PACK_AB R10, R38, R55 ;  /* 0x00000037260a723e */ /* 0x000fe400000010ff */
[----:B------:R-:W-:Y:S01]  /*fd90*/  F2FP.BF16.F32.PACK_AB R8, R44, R51 ;  /* 0x000000332c08723e */ /* 0x000fe200000010ff */
[----:B------:R1:W-:Y:S01]  /*fda0*/  STS.128 [R50], R4 ;  /* 0x0000000432007388 */ /* 0x0003e20000000c00 */
[----:B------:R-:W-:Y:S02]  /*fdb0*/  F2FP.BF16.F32.PACK_AB R9, R34, R53 ;  /* 0x000000352209723e */ /* 0x000fe400000010ff */
[----:B------:R-:W-:-:S05]  /*fdc0*/  F2FP.BF16.F32.PACK_AB R11, R11, R40 ;  /* 0x000000280b0b723e */ /* 0x000fca00000010ff */
[----:B------:R1:W-:Y:S02]  /*fdd0*/  STS.128 [R0+0x14400], R8 ;  /* 0x0144000800007388 */ /* 0x0003e40000000c00 */
.L_x_816:
[----:B------:R-:W-:Y:S05]  /*fde0*/  BSYNC B1 ;  /* 0x0000000000017941 */ /* 0x000fea0003800000 */
.L_x_815:
[----:B01----:R-:W-:Y:S01]  /*fdf0*/  VIADD R0, R212, 0x20 ;  /* 0x00000020d4007836 */ /* 0x003fe20000000000 */
[----:B------:R-:W-:Y:S04]  /*fe00*/  BSSY B1, `(.L_x_819) ;  /* 0x00000bc000017945 */ /* 0x000fe80003800000 */
[----:B------:R-:W-:-:S13]  /*fe10*/  ISETP.GE.AND P0, PT, R0, R33, PT ;  /* 0x000000210000720c */ /* 0x000fda0003f06270 */
[----:B------:R-:W-:Y:S05]  /*fe20*/  @P0 BRA `(.L_x_820) ;  /* 0x0000000800e40947 */ /* 0x000fea0003800000 */
[----:B------:R-:W0:Y:S01]  /*fe30*/  LDC R46, c[0x0][0x3f4] ;  /* 0x0000fd00ff2e7b82 */ /* 0x000e220000000800 */
[----:B------:R-:W-:Y:S01]  /*fe40*/  BSSY B2, `(.L_x_821) ;  /* 0x000005f000027945 */ /* 0x000fe20003800000 */
[----:B------:R-:W-:Y:S02]  /*fe50*/  SHF.R.U32.HI R54, RZ, 0x3, R223 ;  /* 0x00000003ff367819 */ /* 0x000fe400000116df */
[-C--:B0-----:R-:W-:Y:S02]  /*fe60*/  ISETP.GE.AND P0, PT, R16, R46.reuse, PT ;  /* 0x0000002e1000720c */ /* 0x081fe40003f06270 */
[----:B------:R-:W-:-:S11]  /*fe70*/  ISETP.GE.AND P1, PT, R213, R46, PT ;  /* 0x0000002ed500720c */ /* 0x000fd60003f26270 */
[----:B------:R-:W-:Y:S05]  /*fe80*/  @P0 BRA `(.L_x_822) ;  /* 0x0000000400680947 */ /* 0x000fea0003800000 */
[----:B------:R-:W2:Y:S01]  /*fe90*/  LDL R7, [R1+0x60] ;  /* 0x0000600001077983 */ /* 0x000ea20000100800 */
[----:B------:R-:W-:Y:S01]  /*fea0*/  LEA.HI R0, R46, R233, RZ, 0x1d ;  /* 0x000000e92e007211 */ /* 0x000fe200078fe8ff */
[----:B------:R-:W-:Y:S01]  /*feb0*/  IMAD.U32 R44, R29, 0x10000, RZ ;  /* 0x000100001d2c7824 */ /* 0x000fe200078e00ff */
[----:B------:R-:W-:Y:S01]  /*fec0*/  LOP3.LUT R6, R223, 0x38, R16, 0xf8, !PT ;  /* 0x00000038df067812 */ /* 0x000fe200078ef810 */
[----:B------:R-:W-:Y:S01]  /*fed0*/  IMAD.U32 R42, R25, 0x10000, RZ ;  /* 0x00010000192a7824 */ /* 0x000fe200078e00ff */
[----:B------:R-:W-:Y:S01]  /*fee0*/  SHF.R.S32.HI R5, RZ, 0x1f, R0 ;  /* 0x0000001fff057819 */ /* 0x000fe20000011400 */
[----:B------:R-:W-:Y:S01]  /*fef0*/  IMAD.SHL.U32 R4, R0, 0x8, RZ ;  /* 0x0000000800047824 */ /* 0x000fe200078e00ff */
[----:B------:R-:W-:Y:S01]  /*ff00*/  LOP3.LUT R6, R225, R6, R54, 0xf6, !PT ;  /* 0x00000006e1067212 */ /* 0x000fe200078ef636 */
[----:B------:R-:W-:Y:S01]  /*ff10*/  IMAD.U32 R53, R30, 0x10000, RZ ;  /* 0x000100001e357824 */ /* 0x000fe200078e00ff */
[----:B------:R-:W-:Y:S01]  /*ff20*/  LEA.HI R5, R5, R0, RZ, 0x3 ;  /* 0x0000000005057211 */ /* 0x000fe200078f18ff */
[----:B------:R-:W-:Y:S01]  /*ff30*/  IMAD.U32 R51, R26, 0x10000, RZ ;  /* 0x000100001a337824 */ /* 0x000fe200078e00ff */
[----:B------:R-:W-:Y:S01]  /*ff40*/  LOP3.LUT R0, R223, 0x38, R4, 0xf8, !PT ;  /* 0x00000038df007812 */ /* 0x000fe200078ef804 */
[----:B------:R-:W-:Y:S01]  /*ff50*/  IMAD.U32 R50, R31, 0x10000, RZ ;  /* 0x000100001f327824 */ /* 0x000fe200078e00ff */
[----:B------:R-:W-:Y:S01]  /*ff60*/  LOP3.LUT R48, R29, 0xffff0000, RZ, 0xc0, !PT ;  /* 0xffff00001d307812 */ /* 0x000fe200078ec0ff */
[----:B------:R-:W-:Y:S01]  /*ff70*/  IMAD.SHL.U32 R5, R5, 0x400, RZ ;  /* 0x0000040005057824 */ /* 0x000fe200078e00ff */
[----:B------:R-:W-:-:S02]  /*ff80*/  LOP3.LUT R0, R0, R54, RZ, 0x3c, !PT ;  /* 0x0000003600007212 */ /* 0x000fc400078e3cff */
[----:B------:R-:W-:Y:S02]  /*ff90*/  LOP3.LUT R55, R32, 0xffff0000, RZ, 0xc0, !PT ;  /* 0xffff000020377812 */ /* 0x000fe400078ec0ff */
[----:B------:R-:W-:-:S04]  /*ffa0*/  LOP3.LUT R5, R5, 0x7fffe000, RZ, 0xc0, !PT ;  /* 0x7fffe00005057812 */ /* 0x000fc800078ec0ff */
[----:B------:R-:W-:-:S05]  /*ffb0*/  IADD3 R9, R0, R5, R225 ;  /* 0x0000000500097210 */ /* 0x000fca0007ffe0e1 */
[----:B------:R-:W-:-:S05]  /*ffc0*/  IMAD R0, R9, 0x2, R18 ;  /* 0x0000000209007824 */ /* 0x000fca00078e0212 */
[----:B------:R-:W0:Y:S02]  /*ffd0*/  LDS.128 R8, [R0+0x14400] ;  /* 0x0144000000087984 */ /* 0x000e240000000c00 */
[C---:B0-----:R-:W-:Y:S01]  /*ffe0*/  IMAD.U32 R38, R8.reuse, 0x10000, RZ ;  /* 0x0001000008267824 */ /* 0x041fe200078e00ff */
[----:B------:R-:W-:Y:S01]  /*fff0*/  LOP3.LUT R8, R8, 0xffff0000, RZ, 0xc0, !PT ;  /* 0xffff000008087812 */ /* 0x000fe200078ec0ff */
[C---:B------:R-:W-:Y:S01]  /*10000*/  IMAD.U32 R39, R9.reuse, 0x10000, RZ ;  /* 0x0001000009277824 */ /* 0x040fe200078e00ff */
[----:B------:R-:W-:Y:S01]  /*10010*/  LOP3.LUT R9, R9, 0xffff0000, RZ, 0xc0, !PT ;  /* 0xffff000009097812 */ /* 0x000fe200078ec0ff */
[-C--:B------:R-:W-:Y:S01]  /*10020*/  FMUL.FTZ R43, R44, R38.reuse ;  /* 0x000000262c2b7220 */ /* 0x080fe20000410000 */
[----:B------:R-:W-:Y:S01]  /*10030*/  FMUL.FTZ R45, R42, R38 ;  /* 0x000000262a2d7220 */ /* 0x000fe20000410000 */
[----:B------:R-:W-:Y:S01]  /*10040*/  LOP3.LUT R38, R25, 0xffff0000, RZ, 0xc0, !PT ;  /* 0xffff000019267812 */ /* 0x000fe200078ec0ff */
[----:B------:R-:W-:Y:S01]  /*10050*/  FMUL.FTZ R47, R48, R8 ;  /* 0x00000008302f7220 */ /* 0x000fe20000410000 */
[C---:B------:R-:W-:Y:S01]  /*10060*/  IMAD.U32 R40, R10.reuse, 0x10000, RZ ;  /* 0x000100000a287824 */ /* 0x040fe200078e00ff */
[----:B------:R-:W-:Y:S01]  /*10070*/  LOP3.LUT R10, R10, 0xffff0000, RZ, 0xc0, !PT ;  /* 0xffff00000a0a7812 */ /* 0x000fe200078ec0ff */
[----:B------:R-:W-:-:S02]  /*10080*/  IMAD.U32 R41, R11, 0x10000, RZ ;  /* 0x000100000b297824 */ /* 0x000fc400078e00ff */
[----:B------:R-:W-:Y:S01]  /*10090*/  FMUL.FTZ R49, R38, R8 ;  /* 0x0000000826317220 */ /* 0x000fe20000410000 */
[----:B------:R-:W-:Y:S01]  /*100a0*/  LOP3.LUT R11, R11, 0xffff0000, RZ, 0xc0, !PT ;  /* 0xffff00000b0b7812 */ /* 0x000fe200078ec0ff */
[----:B--2---:R-:W-:-:S05]  /*100b0*/  IMAD R52, R6, 0x2, R7 ;  /* 0x0000000206347824 */ /* 0x004fca00078e0207 */
[----:B------:R-:W0:Y:S02]  /*100c0*/  LDS.128 R4, [R52] ;  /* 0x0000000034047984 */ /* 0x000e240000000c00 */
[C---:B0-----:R-:W-:Y:S01]  /*100d0*/  IMAD.U32 R34, R4.reuse, 0x10000, RZ ;  /* 0x0001000004227824 */ /* 0x041fe200078e00ff */
[----:B------:R-:W-:Y:S01]  /*100e0*/  LOP3.LUT R4, R4, 0xffff0000, RZ, 0xc0, !PT ;  /* 0xffff000004047812 */ /* 0x000fe200078ec0ff */
[C---:B------:R-:W-:Y:S01]  /*100f0*/  IMAD.U32 R35, R5.reuse, 0x10000, RZ ;  /* 0x0001000005237824 */ /* 0x040fe200078e00ff */
[----:B------:R-:W-:Y:S01]  /*10100*/  LOP3.LUT R5, R5, 0xffff0000, RZ, 0xc0, !PT ;  /* 0xffff000005057812 */ /* 0x000fe200078ec0ff */
[----:B------:R-:W-:Y:S01]  /*10110*/  FFMA.FTZ R43, R42, R34, -R43 ;  /* 0x000000222a2b7223 */ /* 0x000fe2000001082b */
[-C--:B------:R-:W-:Y:S01]  /*10120*/  FMUL.FTZ R42, R51, R39.reuse ;  /* 0x00000027332a7220 */ /* 0x080fe20000410000 */
[----:B------:R-:W-:Y:S01]  /*10130*/  FFMA.FTZ R8, R38, R4, -R47 ;  /* 0x0000000426087223 */ /* 0x000fe2000001082f */
[----:B------:R-:W-:Y:S01]  /*10140*/  FMUL.FTZ R38, R53, R39 ;  /* 0x0000002735267220 */ /* 0x000fe20000410000 */
[----:B------:R-:W-:Y:S01]  /*10150*/  FFMA.FTZ R45, R44, R34, R45 ;  /* 0x000000222c2d7223 */ /* 0x000fe2000001002d */
[----:B------:R-:W-:Y:S01]  /*10160*/  FFMA.FTZ R34, R48, R4, R49 ;  /* 0x0000000430227223 */ /* 0x000fe20000010031 */
[----:B------:R-:W-:-:S02]  /*10170*/  IMAD.U32 R4, R27, 0x10000, RZ ;  /* 0x000100001b047824 */ /* 0x000fc400078e00ff */
[-C--:B------:R-:W-:Y:S01]  /*10180*/  FFMA.FTZ R38, R51, R35.reuse, -R38 ;  /* 0x0000002333267223 */ /* 0x080fe20000010826 */
[----:B------:R-:W-:Y:S01]  /*10190*/  FFMA.FTZ R42, R53, R35, R42 ;  /* 0x00000023352a7223 */ /* 0x000fe2000001002a */
[----:B------:R-:W-:Y:S01]  /*101a0*/  LOP3.LUT R44, R27, 0xffff0000, RZ, 0xc0, !PT ;  /* 0xffff00001b2c7812 */ /* 0x000fe200078ec0ff */
[----:B------:R-:W-:Y:S01]  /*101b0*/  IMAD.U32 R36, R6, 0x10000, RZ ;  /* 0x0001000006247824 */ /* 0x000fe200078e00ff */
[----:B------:R-:W-:Y:S01]  /*101c0*/  LOP3.LUT R48, R31, 0xffff0000, RZ, 0xc0, !PT ;  /* 0xffff00001f307812 */ /* 0x000fe200078ec0ff */
[-C--:B------:R-:W-:Y:S01]  /*101d0*/  FMUL.FTZ R35, R50, R40.reuse ;  /* 0x0000002832237220 */ /* 0x080fe20000410000 */
[----:B------:R-:W-:Y:S01]  /*101e0*/  IMAD.U32 R53, R32, 0x10000, RZ ;  /* 0x0001000020357824 */ /* 0x000fe200078e00ff */
[----:B------:R-:W-:Y:S01]  /*101f0*/  LOP3.LUT R6, R6, 0xffff0000, RZ, 0xc0, !PT ;  /* 0xffff000006067812 */ /* 0x000fe200078ec0ff */
[C---:B------:R-:W-:Y:S01]  /*10200*/  FMUL.FTZ R39, R4.reuse, R40 ;  /* 0x0000002804277220 */ /* 0x040fe20000410000 */
[----:B------:R-:W-:Y:S01]  /*10210*/  FFMA.FTZ R35, R4, R36, -R35 ;  /* 0x0000002404237223 */ /* 0x000fe20000010823 */
[-C--:B------:R-:W-:Y:S01]  /*10220*/  FMUL.FTZ R47, R48, R10.reuse ;  /* 0x0000000a302f7220 */ /* 0x080fe20000410000 */
[----:B------:R-:W-:Y:S01]  /*10230*/  FMUL.FTZ R49, R44, R10 ;  /* 0x0000000a2c317220 */ /* 0x000fe20000410000 */
[----:B------:R-:W-:-:S02]  /*10240*/  IMAD.U32 R37, R7, 0x10000, RZ ;  /* 0x0001000007257824 */ /* 0x000fc400078e00ff */
[-C--:B------:R-:W-:Y:S01]  /*10250*/  FMUL.FTZ R4, R53, R41.reuse ;  /* 0x0000002935047220 */ /* 0x080fe20000410000 */
[----:B------:R-:W-:Y:S02]  /*10260*/  IMAD.U32 R51, R28, 0x10000, RZ ;  /* 0x000100001c337824 */ /* 0x000fe400078e00ff */
[----:B------:R-:W-:Y:S01]  /*10270*/  FFMA.FTZ R10, R50, R36, R39 ;  /* 0x00000024320a7223 */ /* 0x000fe20000010027 */
[-C--:B------:R-:W-:Y:S01]  /*10280*/  FFMA.FTZ R36, R44, R6.reuse, -R47 ;  /* 0x000000062c247223 */ /* 0x080fe2000001082f */
[----:B------:R-:W-:Y:S01]  /*10290*/  FFMA.FTZ R49, R48, R6, R49 ;  /* 0x0000000630317223 */ /* 0x000fe20000010031 */
[C---:B------:R-:W-:Y:S01]  /*102a0*/  FMUL.FTZ R6, R51.reuse, R41 ;  /* 0x0000002933067220 */ /* 0x040fe20000410000 */
[----:B------:R-:W-:Y:S01]  /*102b0*/  FFMA.FTZ R39, R51, R37, -R4 ;  /* 0x0000002533277223 */ /* 0x000fe20000010804 */
[----:B------:R-:W-:Y:S01]  /*102c0*/  LOP3.LUT R51, R30, 0xffff0000, RZ, 0xc0, !PT ;  /* 0xffff00001e337812 */ /* 0x000fe200078ec0ff */
[----:B------:R-:W-:Y:S01]  /*102d0*/  FMUL.FTZ R40, R55, R11 ;  /* 0x0000000b37287220 */ /* 0x000fe20000410000 */
[----:B------:R-:W-:Y:S01]  /*102e0*/  LOP3.LUT R41, R26, 0xffff0000, RZ, 0xc0, !PT ;  /* 0xffff00001a297812 */ /* 0x000fe200078ec0ff */
[----:B------:R-:W-:Y:S01]  /*102f0*/  FFMA.FTZ R37, R53, R37, R6 ;  /* 0x0000002535257223 */ /* 0x000fe20000010006 */
[----:B------:R-:W-:Y:S01]  /*10300*/  LOP3.LUT R47, R28, 0xffff0000, RZ, 0xc0, !PT ;  /* 0xffff00001c2f7812 */ /* 0x000fe200078ec0ff */
[-C--:B------:R-:W-:Y:S01]  /*10310*/  FMUL.FTZ R4, R51, R9.reuse ;  /* 0x0000000933047220 */ /* 0x080fe20000410000 */
[----:B------:R-:W-:Y:S01]  /*10320*/  LOP3.LUT R7, R7, 0xffff0000, RZ, 0xc0, !PT ;  /* 0xffff000007077812 */ /* 0x000fe200078ec0ff */
[----:B------:R-:W-:Y:S01]  /*10330*/  FMUL.FTZ R6, R41, R9 ;  /* 0x0000000929067220 */ /* 0x000fe20000410000 */
[----:B------:R-:W-:Y:S01]  /*10340*/  F2FP.BF16.F32.PACK_AB R10, R49, R10 ;  /* 0x0000000a310a723e */ /* 0x000fe200000010ff */
[----:B------:R-:W-:Y:S01]  /*10350*/  FMUL.FTZ R44, R47, R11 ;  /* 0x0000000b2f2c7220 */ /* 0x000fe20000410000 */
[-C--:B------:R-:W-:Y:S01]  /*10360*/  FFMA.FTZ R9, R41, R5.reuse, -R4 ;  /* 0x0000000529097223 */ /* 0x080fe20000010804 */
[----:B------:R-:W-:Y:S01]  /*10370*/  FFMA.FTZ R11, R51, R5, R6 ;  /* 0x00000005330b7223 */ /* 0x000fe20000010006 */
[-C--:B------:R-:W-:Y:S01]  /*10380*/  FFMA.FTZ R40, R47, R7.reuse, -R40 ;  /* 0x000000072f287223 */ /* 0x080fe20000010828 */
[----:B------:R-:W-:Y:S01]  /*10390*/  FFMA.FTZ R44, R55, R7, R44 ;  /* 0x00000007372c7223 */ /* 0x000fe2000001002c */
[----:B------:R-:W-:-:S02]  /*103a0*/  F2FP.BF16.F32.PACK_AB R6, R36, R35 ;  /* 0x000000232406723e */ /* 0x000fc400000010ff */
[----:B------:R-:W-:Y:S02]  /*103b0*/  F2FP.BF16.F32.PACK_AB R5, R9, R38 ;  /* 0x000000260905723e */ /* 0x000fe400000010ff */
[----:B------:R-:W-:Y:S02]  /*103c0*/  F2FP.BF16.F32.PACK_AB R4, R8, R43 ;  /* 0x0000002b0804723e */ /* 0x000fe400000010ff */
[----:B------:R-:W-:Y:S02]  /*103d0*/  F2FP.BF16.F32.PACK_AB R9, R11, R42 ;  /* 0x0000002a0b09723e */ /* 0x000fe400000010ff */
[----:B------:R-:W-:Y:S02]  /*103e0*/  F2FP.BF16.F32.PACK_AB R7, R40, R39 ;  /* 0x000000272807723e */ /* 0x000fe400000010ff */
[----:B------:R-:W-:Y:S02]  /*103f0*/  F2FP.BF16.F32.PACK_AB R8, R34, R45 ;  /* 0x0000002d2208723e */ /* 0x000fe400000010ff */
[----:B------:R-:W-:Y:S01]  /*10400*/  F2FP.BF16.F32.PACK_AB R11, R44, R37 ;  /* 0x000000252c0b723e */ /* 0x000fe200000010ff */
[----:B------:R0:W-:Y:S04]  /*10410*/  STS.128 [R52], R4 ;  /* 0x0000000434007388 */ /* 0x0001e80000000c00 */
[----:B------:R0:W-:Y:S02]  /*10420*/  STS.128 [R0+0x14400], R8 ;  /* 0x0144000800007388 */ /* 0x0001e40000000c00 */
.L_x_822:
[----:B------:R-:W-:Y:S05]  /*10430*/  BSYNC B2 ;  /* 0x0000000000027941 */ /* 0x000fea0003800000 */
.L_x_821:
[----:B------:R-:W-:Y:S05]  /*10440*/  @P1 BRA `(.L_x_820) ;  /* 0x00000004005c1947 */ /* 0x000fea0003800000 */
[----:B------:R-:W2:Y:S01]  /*10450*/  LDL R50, [R1+0x78] ;  /* 0x0000780001327983 */ /* 0x000ea20000100800 */
[----:B------:R-:W-:Y:S01]  /*10460*/  LEA.HI R46, R46, R234, RZ, 0x1d ;  /* 0x000000ea2e2e7211 */ /* 0x000fe200078fe8ff */
[----:B------:R-:W-:Y:S01]  /*10470*/  IMAD.U32 R44, R15, 0x10000, RZ ;  /* 0x000100000f2c7824 */ /* 0x000fe200078e00ff */
[----:B------:R-:W-:Y:S01]  /*10480*/  LOP3.LUT R55, R24, 0xffff0000, RZ, 0xc0, !PT ;  /* 0xffff000018377812 */ /* 0x000fe200078ec0ff */
[----:B------:R-:W-:Y:S01]  /*10490*/  IMAD.U32 R42, R3, 0x10000, RZ ;  /* 0x00010000032a7824 */ /* 0x000fe200078e00ff */
[----:B0-----:R-:W-:Y:S01]  /*104a0*/  SHF.R.S32.HI R5, RZ, 0x1f, R46 ;  /* 0x0000001fff057819 */ /* 0x001fe2000001142e */
[----:B------:R-:W-:Y:S02]  /*104b0*/  IMAD.SHL.U32 R0, R46, 0x8, RZ ;  /* 0x000000082e007824 */ /* 0x000fe400078e00ff */
[----:B------:R-:W-:Y:S01]  /*104c0*/  IMAD.U32 R53, R20, 0x10000, RZ ;  /* 0x0001000014357824 */ /* 0x000fe200078e00ff */
[----:B------:R-:W-:Y:S01]  /*104d0*/  LEA.HI R5, R5, R46, RZ, 0x3 ;  /* 0x0000002e05057211 */ /* 0x000fe200078f18ff */
[----:B------:R-:W-:Y:S01]  /*104e0*/  IMAD.U32 R51, R12, 0x10000, RZ ;  /* 0x000100000c337824 */ /* 0x000fe200078e00ff */
[----:B------:R-:W-:Y:S01]  /*104f0*/  LOP3.LUT R0, R223, 0x38, R0, 0xf8, !PT ;  /* 0x00000038df007812 */ /* 0x000fe200078ef800 */
[----:B------:R-:W-:Y:S01]  /*10500*/  IMAD.U32 R48, R21, 0x10000, RZ ;  /* 0x0001000015307824 */ /* 0x000fe200078e00ff */
[----:B------:R-:W-:Y:S01]  /*10510*/  LOP3.LUT R46, R15, 0xffff0000, RZ, 0xc0, !PT ;  /* 0xffff00000f2e7812 */ /* 0x000fe200078ec0ff */
[----:B------:R-:W-:Y:S01]  /*10520*/  IMAD.SHL.U32 R5, R5, 0x400, RZ ;  /* 0x0000040005057824 */ /* 0x000fe200078e00ff */
[----:B------:R-:W-:-:S04]  /*10530*/  LOP3.LUT R0, R0, R54, RZ, 0x3c, !PT ;  /* 0x0000003600007212 */ /* 0x000fc800078e3cff */
        /* <DEDUP_REMOVED lines=17> */
[----:B--2---:R-:W0:Y:S02]  /*10650*/  LDS.128 R4, [R50] ;  /* 0x0000000032047984 */ /* 0x004e240000000c00 */
        /* <DEDUP_REMOVED lines=54> */
.L_x_820:
[----:B------:R-:W-:Y:S05]  /*109c0*/  BSYNC B1 ;  /* 0x0000000000017941 */ /* 0x000fea0003800000 */
.L_x_819:
[----:B------:R-:W-:Y:S01]  /*109d0*/  ISETP.GE.AND P0, PT, R237, R33, PT ;  /* 0x00000021ed00720c */ /* 0x000fe20003f06270 */
[----:B------:R-:W-:-:S12]  /*109e0*/  BSSY B1, `(.L_x_823) ;  /* 0x00000b8000017945 */ /* 0x000fd80003800000 */
[----:B------:R-:W-:Y:S05]  /*109f0*/  @P0 BRA `(.L_x_824) ;  /* 0x0000000800d80947 */ /* 0x000fea0003800000 */
[----:B------:R-:W2:Y:S01]  /*10a00*/  LDC R46, c[0x0][0x3f4] ;  /* 0x0000fd00ff2e7b82 */ /* 0x000ea20000000800 */
[----:B------:R-:W-:Y:S01]  /*10a10*/  BSSY B2, `(.L_x_825) ;  /* 0x000005c000027945 */ /* 0x000fe20003800000 */
[----:B0-----:R-:W-:Y:S02]  /*10a20*/  SHF.R.U32.HI R52, RZ, 0x3, R224 ;  /* 0x00000003ff347819 */ /* 0x001fe400000116e0 */
[-C--:B--2---:R-:W-:Y:S02]  /*10a30*/  ISETP.GE.AND P0, PT, R16, R46.reuse, PT ;  /* 0x0000002e1000720c */ /* 0x084fe40003f06270 */
[----:B------:R-:W-:-:S11]  /*10a40*/  ISETP.GE.AND P1, PT, R213, R46, PT ;  /* 0x0000002ed500720c */ /* 0x000fd60003f26270 */
[----:B------:R-:W-:Y:S05]  /*10a50*/  @P0 BRA `(.L_x_826) ;  /* 0x00000004005c0947 */ /* 0x000fea0003800000 */
[----:B------:R-:W2:Y:S01]  /*10a60*/  LDL R54, [R1+0x74] ;  /* 0x0000740001367983 */ /* 0x000ea20000100800 */
[----:B-1----:R-:W-:Y:S01]  /*10a70*/  LEA.HI R0, R46, R233, RZ, 0x1d ;  /* 0x000000e92e007211 */ /* 0x002fe200078fe8ff */
[C---:B------:R-:W-:Y:S01]  /*10a80*/  IMAD.U32 R44, R29.reuse, 0x10000, RZ ;  /* 0x000100001d2c7824 */ /* 0x040fe200078e00ff */
[----:B------:R-:W-:Y:S01]  /*10a90*/  LOP3.LUT R48, R29, 0xffff0000, RZ, 0xc0, !PT ;  /* 0xffff00001d307812 */ /* 0x000fe200078ec0ff */
[----:B------:R-:W-:Y:S01]  /*10aa0*/  IMAD.U32 R42, R25, 0x10000, RZ ;  /* 0x00010000192a7824 */ /* 0x000fe200078e00ff */
[----:B------:R-:W-:Y:S01]  /*10ab0*/  SHF.R.S32.HI R7, RZ, 0x1f, R0 ;  /* 0x0000001fff077819 */ /* 0x000fe20000011400 */
[----:B------:R-:W-:Y:S01]  /*10ac0*/  IMAD.SHL.U32 R5, R0, 0x8, RZ ;  /* 0x0000000800057824 */ /* 0x000fe200078e00ff */
[----:B------:R-:W-:Y:S01]  /*10ad0*/  LOP3.LUT R55, R32, 0xffff0000, RZ, 0xc0, !PT ;  /* 0xffff000020377812 */ /* 0x000fe200078ec0ff */
[----:B------:R-:W-:Y:S01]  /*10ae0*/  IMAD.U32 R53, R30, 0x10000, RZ ;  /* 0x000100001e357824 */ /* 0x000fe200078e00ff */
[----:B------:R-:W-:Y:S01]  /*10af0*/  LEA.HI R7, R7, R0, RZ, 0x3 ;  /* 0x0000000007077211 */ /* 0x000fe200078f18ff */
[----:B------:R-:W-:Y:S01]  /*10b00*/  IMAD.U32 R51, R26, 0x10000, RZ ;  /* 0x000100001a337824 */ /* 0x000fe200078e00ff */
[----:B------:R-:W-:Y:S01]  /*10b10*/  LOP3.LUT R0, R224, 0x38, R5, 0xf8, !PT ;  /* 0x00000038e0007812 */ /* 0x000fe200078ef805 */
[----:B------:R-:W-:-:S02]  /*10b20*/  IMAD.U32 R50, R31, 0x10000, RZ ;  /* 0x000100001f327824 */ /* 0x000fc400078e00ff */
        /* <DEDUP_REMOVED lines=30> */
[----:B------:R-:W-:Y:S01]  /*10d10*/  SHF.L.U32 R4, R27, 0x10, RZ ;  /* 0x000000101b047819 */ /* 0x000fe200000006ff */
        /* <DEDUP_REMOVED lines=43> */
.L_x_826:
[----:B------:R-:W-:Y:S05]  /*10fd0*/  BSYNC B2 ;  /* 0x0000000000027941 */ /* 0x000fea0003800000 */
.L_x_825:
[----:B------:R-:W-:Y:S05]  /*10fe0*/  @P1 BRA `(.L_x_824) ;  /* 0x00000004005c1947 */ /* 0x000fea0003800000 */
[----:B-1----:R-:W2:Y:S01]  /*10ff0*/  LDL R50, [R1+0x70] ;  /* 0x0000700001327983 */ /* 0x002ea20000100800 */
        /* <DEDUP_REMOVED lines=86> */
.L_x_824:
[----:B------:R-:W-:Y:S05]  /*11560*/  BSYNC B1 ;  /* 0x0000000000017941 */ /* 0x000fea0003800000 */
.L_x_823:
[----:B012---:R-:W-:-:S05]  /*11570*/  VIADD R0, R212, 0x60 ;  /* 0x00000060d4007836 */ /* 0x007fca0000000000 */
[----:B------:R-:W-:-:S13]  /*11580*/  ISETP.GE.AND P0, PT, R0, R33, PT ;  /* 0x000000210000720c */ /* 0x000fda0003f06270 */
[----:B------:R-:W-:Y:S05]  /*11590*/  @P0 BRA `(.L_x_803) ;  /* 0x0000000800f40947 */ /* 0x000fea0003800000 */
[----:B------:R0:W5:Y:S01]  /*115a0*/  LDL R51, [R1+0x64] ;  /* 0x0000640001337983 */ /* 0x0001620000100800 */
[----:B------:R-:W1:Y:S01]  /*115b0*/  LDC R41, c[0x0][0x3f4] ;  /* 0x0000fd00ff297b82 */ /* 0x000e620000000800 */
[C---:B------:R-:W-:Y:S01]  /*115c0*/  VIADD R53, R212.reuse, 0x60 ;  /* 0x00000060d4357836 */ /* 0x040fe20000000000 */
[----:B------:R-:W-:Y:S01]  /*115d0*/  BSSY B1, `(.L_x_827) ;  /* 0x0000061000017945 */ /* 0x000fe20003800000 */
[----:B------:R-:W-:Y:S02]  /*115e0*/  VIADD R54, R212, 0x60 ;  /* 0x00000060d4367836 */ /* 0x000fe40000000000 */
[----:B------:R-:W-:Y:S02]  /*115f0*/  IMAD.SHL.U32 R53, R53, 0x40, RZ ;  /* 0x0000004035357824 */ /* 0x000fe400078e00ff */
[----:B------:R-:W-:-:S03]  /*11600*/  IMAD.SHL.U32 R54, R54, 0x40, RZ ;  /* 0x0000004036367824 */ /* 0x000fc600078e00ff */
[----:B------:R-:W-:Y:S02]  /*11610*/  LOP3.LUT R53, R53, 0x1c0, RZ, 0xc0, !PT ;  /* 0x000001c035357812 */ /* 0x000fe400078ec0ff */
[----:B------:R-:W-:Y:S02]  /*11620*/  LOP3.LUT R54, R54, 0x1c0, RZ, 0xc0, !PT ;  /* 0x000001c036367812 */ /* 0x000fe400078ec0ff */
[----:B------:R-:W-:Y:S02]  /*11630*/  SHF.R.U32.HI R53, RZ, 0x3, R53 ;  /* 0x00000003ff357819 */ /* 0x000fe40000011635 */
[-C--:B-1----:R-:W-:Y:S02]  /*11640*/  ISETP.GE.AND P0, PT, R16, R41.reuse, PT ;  /* 0x000000291000720c */ /* 0x082fe40003f06270 */
[----:B------:R-:W-:-:S11]  /*11650*/  ISETP.GE.AND P1, PT, R213, R41, PT ;  /* 0x00000029d500720c */ /* 0x000fd60003f26270 */
[----:B0-----:R-:W-:Y:S05]  /*11660*/  @P0 BRA `(.L_x_828) ;  /* 0x00000004005c0947 */ /* 0x001fea0003800000 */
[----:B------:R-:W2:Y:S01]  /*11670*/  LDL R55, [R1+0x6c] ;  /* 0x00006c0001377983 */ /* 0x000ea20000100800 */
[----:B------:R-:W-:Y:S01]  /*11680*/  LEA.HI R0, R41, R233, RZ, 0x1d ;  /* 0x000000e929007211 */ /* 0x000fe200078fe8ff */
[C---:B------:R-:W-:Y:S01]  /*11690*/  IMAD.U32 R45, R29.reuse, 0x10000, RZ ;  /* 0x000100001d2d7824 */ /* 0x040fe200078e00ff */
[----:B------:R-:W-:Y:S01]  /*116a0*/  LOP3.LUT R50, R29, 0xffff0000, RZ, 0xc0, !PT ;  /* 0xffff00001d327812 */ /* 0x000fe200078ec0ff */
[C---:B------:R-:W-:Y:S01]  /*116b0*/  IMAD.U32 R43, R25.reuse, 0x10000, RZ ;  /* 0x00010000192b7824 */ /* 0x040fe200078e00ff */
[----:B------:R-:W-:Y:S01]  /*116c0*/  SHF.R.S32.HI R5, RZ, 0x1f, R0 ;  /* 0x0000001fff057819 */ /* 0x000fe20000011400 */
[----:B------:R-:W-:Y:S01]  /*116d0*/  IMAD.SHL.U32 R4, R0, 0x8, RZ ;  /* 0x0000000800047824 */ /* 0x000fe200078e00ff */
[----:B------:R-:W-:Y:S01]  /*116e0*/  LOP3.LUT R46, R25, 0xffff0000, RZ, 0xc0, !PT ;  /* 0xffff0000192e7812 */ /* 0x000fe200078ec0ff */
[----:B------:R-:W-:Y:S01]  /*116f0*/  IMAD.U32 R52, R30, 0x10000, RZ ;  /* 0x000100001e347824 */ /* 0x000fe200078e00ff */
[----:B------:R-:W-:Y:S01]  /*11700*/  LEA.HI R5, R5, R0, RZ, 0x3 ;  /* 0x0000000005057211 */ /* 0x000fe200078f18ff */
[----:B------:R-:W-:Y:S01]  /*11710*/  IMAD.U32 R48, R26, 0x10000, RZ ;  /* 0x000100001a307824 */ /* 0x000fe200078e00ff */
[----:B------:R-:W-:-:S02]  /*11720*/  LOP3.LUT R0, R54, 0x38, R4, 0xf8, !PT ;  /* 0x0000003836007812 */ /* 0x000fc400078ef804 */
[----:B------:R-:W-:Y:S01]  /*11730*/  LOP3.LUT R47, R30, 0xffff0000, RZ, 0xc0, !PT ;  /* 0xffff00001e2f7812 */ /* 0x000fe200078ec0ff */
[----:B------:R-:W-:Y:S01]  /*11740*/  IMAD.SHL.U32 R5, R5, 0x400, RZ ;  /* 0x0000040005057824 */ /* 0x000fe200078e00ff */
[----:B------:R-:W-:Y:S02]  /*11750*/  LOP3.LUT R0, R0, R53, RZ, 0x3c, !PT ;  /* 0x0000003500007212 */ /* 0x000fe400078e3cff */
[----:B------:R-:W-:Y:S02]  /*11760*/  LOP3.LUT R49, R32, 0xffff0000, RZ, 0xc0, !PT ;  /* 0xffff000020317812 */ /* 0x000fe400078ec0ff */
[----:B------:R-:W-:-:S04]  /*11770*/  LOP3.LUT R5, R5, 0x7fffe000, RZ, 0xc0, !PT ;  /* 0x7fffe00005057812 */ /* 0x000fc800078ec0ff */
[----:B-----5:R-:W-:-:S05]  /*11780*/  IADD3 R9, R0, R5, R51 ;  /* 0x0000000500097210 */ /* 0x020fca0007ffe033 */
        /* <DEDUP_REMOVED lines=8> */
[-C--:B------:R-:W-:Y:S01]  /*11810*/  FMUL.FTZ R25, R50, R8.reuse ;  /* 0x0000000832197220 */ /* 0x080fe20000410000 */
[----:B------:R-:W-:Y:S01]  /*11820*/  FMUL.FTZ R29, R46, R8 ;  /* 0x000000082e1d7220 */ /* 0x000fe20000410000 */
[----:B------:R-:W-:Y:S01]  /*11830*/  FMUL.FTZ R37, R48, R38 ;  /* 0x0000002630257220 */ /* 0x000fe20000410000 */
[C---:B------:R-:W-:Y:S01]  /*11840*/  IMAD.U32 R39, R10.reuse, 0x10000, RZ ;  /* 0x000100000a277824 */ /* 0x040fe200078e00ff */
[----:B------:R-:W-:Y:S01]  /*11850*/  LOP3.LUT R10, R10, 0xffff0000, RZ, 0xc0, !PT ;  /* 0xffff00000a0a7812 */ /* 0x000fe200078ec0ff */
[C---:B------:R-:W-:Y:S01]  /*11860*/  IMAD.U32 R40, R11.reuse, 0x10000, RZ ;  /* 0x000100000b287824 */ /* 0x040fe200078e00ff */
[----:B------:R-:W-:-:S05]  /*11870*/  LOP3.LUT R11, R11, 0xffff0000, RZ, 0xc0, !PT ;  /* 0xffff00000b0b7812 */ /* 0x000fca00078ec0ff */
[----:B------:R-:W-:Y:S01]  /*11880*/  FMUL.FTZ R30, R49, R11 ;  /* 0x0000000b311e7220 */ /* 0x000fe20000410000 */
[----:B--2---:R-:W0:Y:S02]  /*11890*/  LDS.128 R4, [R55] ;  /* 0x0000000037047984 */ /* 0x004e240000000c00 */
[C---:B0-----:R-:W-:Y:S01]  /*118a0*/  IMAD.U32 R33, R4.reuse, 0x10000, RZ ;  /* 0x0001000004217824 */ /* 0x041fe200078e00ff */
[----:B------:R-:W-:Y:S01]  /*118b0*/  LOP3.LUT R4, R4, 0xffff0000, RZ, 0xc0, !PT ;  /* 0xffff000004047812 */ /* 0x000fe200078ec0ff */
[C---:B------:R-:W-:Y:S01]  /*118c0*/  IMAD.U32 R34, R5.reuse, 0x10000, RZ ;  /* 0x0001000005227824 */ /* 0x040fe200078e00ff */
[----:B------:R-:W-:Y:S01]  /*118d0*/  LOP3.LUT R5, R5, 0xffff0000, RZ, 0xc0, !PT ;  /* 0xffff000005057812 */ /* 0x000fe200078ec0ff */
[-C--:B------:R-:W-:Y:S01]  /*118e0*/  FFMA.FTZ R42, R43, R33.reuse, -R42 ;  /* 0x000000212b2a7223 */ /* 0x080fe2000001082a */
[----:B------:R-:W-:Y:S01]  /*118f0*/  FFMA.FTZ R44, R45, R33, R44 ;  /* 0x000000212d2c7223 */ /* 0x000fe2000001002c */
[----:B------:R-:W-:Y:S01]  /*11900*/  FMUL.FTZ R33, R52, R38 ;  /* 0x0000002634217220 */ /* 0x000fe20000410000 */
[----:B------:R-:W-:-:S02]  /*11910*/  IMAD.U32 R45, R31, 0x10000, RZ ;  /* 0x000100001f2d7824 */ /* 0x000fc400078e00ff */
[-C--:B------:R-:W-:Y:S01]  /*11920*/  FFMA.FTZ R25, R46, R4.reuse, -R25 ;  /* 0x000000042e197223 */ /* 0x080fe20000010819 */
[C---:B------:R-:W-:Y:S01]  /*11930*/  IMAD.U32 R43, R27.reuse, 0x10000, RZ ;  /* 0x000100001b2b7824 */ /* 0x040fe200078e00ff */
[----:B------:R-:W-:Y:S01]  /*11940*/  LOP3.LUT R38, R27, 0xffff0000, RZ, 0xc0, !PT ;  /* 0xffff00001b267812 */ /* 0x000fe200078ec0ff */
[----:B------:R-:W-:Y:S01]  /*11950*/  FFMA.FTZ R29, R50, R4, R29 ;  /* 0x00000004321d7223 */ /* 0x000fe2000001001d */
[----:B------:R-:W-:Y:S01]  /*11960*/  LOP3.LUT R46, R31, 0xffff0000, RZ, 0xc0, !PT ;  /* 0xffff00001f2e7812 */ /* 0x000fe200078ec0ff */
[-C--:B------:R-:W-:Y:S01]  /*11970*/  FFMA.FTZ R33, R48, R34.reuse, -R33 ;  /* 0x0000002230217223 */ /* 0x080fe20000010821 */
[----:B------:R-:W-:Y:S01]  /*11980*/  FFMA.FTZ R37, R52, R34, R37 ;  /* 0x0000002234257223 */ /* 0x000fe20000010025 */
[----:B------:R-:W-:Y:S02]  /*11990*/  IMAD.U32 R35, R6, 0x10000, RZ ;  /* 0x0001000006237824 */ /* 0x000fe400078e00ff */
[-C--:B------:R-:W-:Y:S01]  /*119a0*/  FMUL.FTZ R4, R45, R39.reuse ;  /* 0x000000272d047220 */ /* 0x080fe20000410000 */
[----:B------:R-:W-:Y:S01]  /*119b0*/  FMUL.FTZ R34, R43, R39 ;  /* 0x000000272b227220 */ /* 0x000fe20000410000 */
[----:B------:R-:W-:-:S02]  /*119c0*/  IMAD.U32 R48, R32, 0x10000, RZ ;  /* 0x0001000020307824 */ /* 0x000fc400078e00ff */
[-C--:B------:R-:W-:Y:S01]  /*119d0*/  FMUL.FTZ R27, R46, R10.reuse ;  /* 0x0000000a2e1b7220 */ /* 0x080fe20000410000 */
[----:B------:R-:W-:Y:S01]  /*119e0*/  FMUL.FTZ R31, R38, R10 ;  /* 0x0000000a261f7220 */ /* 0x000fe20000410000 */
[-C--:B------:R-:W-:Y:S01]  /*119f0*/  FFMA.FTZ R8, R43, R35.reuse, -R4 ;  /* 0x000000232b087223 */ /* 0x080fe20000010804 */
[----:B------:R-:W-:Y:S01]  /*11a00*/  FFMA.FTZ R10, R45, R35, R34 ;  /* 0x000000232d0a7223 */ /* 0x000fe20000010022 */
[----:B------:R-:W-:Y:S01]  /*11a10*/  LOP3.LUT R6, R6, 0xffff0000, RZ, 0xc0, !PT ;  /* 0xffff000006067812 */ /* 0x000fe200078ec0ff */
[C---:B------:R-:W-:Y:S02]  /*11a20*/  IMAD.U32 R36, R7.reuse, 0x10000, RZ ;  /* 0x0001000007247824 */ /* 0x040fe400078e00ff */
[----:B------:R-:W-:Y:S01]  /*11a30*/  FMUL.FTZ R35, R48, R40 ;  /* 0x0000002830237220 */ /* 0x000fe20000410000 */
[----:B------:R-:W-:Y:S01]  /*11a40*/  IMAD.U32 R4, R28, 0x10000, RZ ;  /* 0x000100001c047824 */ /* 0x000fe200078e00ff */
[----:B------:R-:W-:Y:S01]  /*11a50*/  LOP3.LUT R43, R26, 0xffff0000, RZ, 0xc0, !PT ;  /* 0xffff00001a2b7812 */ /* 0x000fe200078ec0ff */
[----:B------:R-:W-:Y:S01]  /*11a60*/  FFMA.FTZ R27, R38, R6, -R27 ;  /* 0x00000006261b7223 */ /* 0x000fe2000001081b */
[----:B------:R-:W-:Y:S01]  /*11a70*/  LOP3.LUT R45, R28, 0xffff0000, RZ, 0xc0, !PT ;  /* 0xffff00001c2d7812 */ /* 0x000fe200078ec0ff */
[C---:B------:R-:W-:Y:S01]  /*11a80*/  FMUL.FTZ R39, R4.reuse, R40 ;  /* 0x0000002804277220 */ /* 0x040fe20000410000 */
[----:B------:R-:W-:Y:S01]  /*11a90*/  LOP3.LUT R7, R7, 0xffff0000, RZ, 0xc0, !PT ;  /* 0xffff000007077812 */ /* 0x000fe200078ec0ff */
[----:B------:R-:W-:Y:S01]  /*11aa0*/  FFMA.FTZ R35, R4, R36, -R35 ;  /* 0x0000002404237223 */ /* 0x000fe20000010823 */
[----:B------:R-:W-:Y:S01]  /*11ab0*/  FFMA.FTZ R31, R46, R6, R31 ;  /* 0x000000062e1f7223 */ /* 0x000fe2000001001f */
[-C--:B------:R-:W-:Y:S01]  /*11ac0*/  FMUL.FTZ R4, R47, R9.reuse ;  /* 0x000000092f047220 */ /* 0x080fe20000410000 */
[----:B------:R-:W-:Y:S01]  /*11ad0*/  FMUL.FTZ R6, R43, R9 ;  /* 0x000000092b067220 */ /* 0x000fe20000410000 */
[C---:B------:R-:W-:Y:S01]  /*11ae0*/  FMUL.FTZ R32, R45.reuse, R11 ;  /* 0x0000000b2d207220 */ /* 0x040fe20000410000 */
[----:B------:R-:W-:Y:S01]  /*11af0*/  FFMA.FTZ R30, R45, R7, -R30 ;  /* 0x000000072d1e7223 */ /* 0x000fe2000001081e */
[-C--:B------:R-:W-:Y:S01]  /*11b00*/  FFMA.FTZ R26, R43, R5.reuse, -R4 ;  /* 0x000000052b1a7223 */ /* 0x080fe20000010804 */
[----:B------:R-:W-:Y:S01]  /*11b10*/  FFMA.FTZ R39, R48, R36, R39 ;  /* 0x0000002430277223 */ /* 0x000fe20000010027 */
[----:B------:R-:W-:Y:S01]  /*11b20*/  FFMA.FTZ R28, R47, R5, R6 ;  /* 0x000000052f1c7223 */ /* 0x000fe20000010006 */
[----:B------:R-:W-:Y:S01]  /*11b30*/  FFMA.FTZ R32, R49, R7, R32 ;  /* 0x0000000731207223 */ /* 0x000fe20000010020 */
[----:B------:R-:W-:-:S02]  /*11b40*/  F2FP.BF16.F32.PACK_AB R6, R27, R8 ;  /* 0x000000081b06723e */ /* 0x000fc400000010ff */
[----:B------:R-:W-:Y:S02]  /*11b50*/  F2FP.BF16.F32.PACK_AB R4, R25, R42 ;  /* 0x0000002a1904723e */ /* 0x000fe400000010ff */
[----:B------:R-:W-:Y:S02]  /*11b60*/  F2FP.BF16.F32.PACK_AB R5, R26, R33 ;  /* 0x000000211a05723e */ /* 0x000fe400000010ff */
[----:B------:R-:W-:Y:S02]  /*11b70*/  F2FP.BF16.F32.PACK_AB R7, R30, R35 ;  /* 0x000000231e07723e */ /* 0x000fe400000010ff */
[----:B------:R-:W-:Y:S02]  /*11b80*/  F2FP.BF16.F32.PACK_AB R10, R31, R10 ;  /* 0x0000000a1f0a723e */ /* 0x000fe400000010ff */
[----:B------:R-:W-:Y:S01]  /*11b90*/  F2FP.BF16.F32.PACK_AB R8, R29, R44 ;  /* 0x0000002c1d08723e */ /* 0x000fe200000010ff */
[----:B------:R0:W-:Y:S01]  /*11ba0*/  STS.128 [R55], R4 ;  /* 0x0000000437007388 */ /* 0x0001e20000000c00 */
[----:B------:R-:W-:-:S02]  /*11bb0*/  F2FP.BF16.F32.PACK_AB R9, R28, R37 ;  /* 0x000000251c09723e */ /* 0x000fc400000010ff */
[----:B------:R-:W-:-:S05]  /*11bc0*/  F2FP.BF16.F32.PACK_AB R11, R32, R39 ;  /* 0x00000027200b723e */ /* 0x000fca00000010ff */
[----:B------:R0:W-:Y:S02]  /*11bd0*/  STS.128 [R0+0x14400], R8 ;  /* 0x0144000800007388 */ /* 0x0001e40000000c00 */
.L_x_828:
[----:B------:R-:W-:Y:S05]  /*11be0*/  BSYNC B1 ;  /* 0x0000000000017941 */ /* 0x000fea0003800000 */
.L_x_827:
[----:B------:R-:W-:Y:S05]  /*11bf0*/  @P1 BRA `(.L_x_803) ;  /* 0x00000004005c1947 */ /* 0x000fea0003800000 */
[----:B------:R-:W2:Y:S01]  /*11c00*/  LDL R43, [R1+0x68] ;  /* 0x00006800012b7983 */ /* 0x000ea20000100800 */
[----:B------:R-:W-:Y:S01]  /*11c10*/  LEA.HI R41, R41, R234, RZ, 0x1d ;  /* 0x000000ea29297211 */ /* 0x000fe200078fe8ff */
[C---:B------:R-:W-:Y:S01]  /*11c20*/  IMAD.U32 R35, R15.reuse, 0x10000, RZ ;  /* 0x000100000f237824 */ /* 0x040fe200078e00ff */
[----:B------:R-:W-:Y:S01]  /*11c30*/  LOP3.LUT R42, R15, 0xffff0000, RZ, 0xc0, !PT ;  /* 0xffff00000f2a7812 */ /* 0x000fe200078ec0ff */
[----:B------:R-:W-:Y:S01]  /*11c40*/  IMAD.U32 R33, R3, 0x10000, RZ ;  /* 0x0001000003217824 */ /* 0x000fe200078e00ff */
[----:B0-----:R-:W-:Y:S01]  /*11c50*/  SHF.R.S32.HI R4, RZ, 0x1f, R41 ;  /* 0x0000001fff047819 */ /* 0x001fe20000011429 */
        /* <DEDUP_REMOVED lines=46> */
[C---:B------:R-:W-:Y:S01]  /*11f40*/  FMUL.FTZ R26, R33.reuse, R31 ;  /* 0x0000001f211a7220 */ /* 0x040fe20000410000 */
[----:B------:R-:W-:Y:S01]  /*11f50*/  SHF.L.U32 R40, R24, 0x10, RZ ;  /* 0x0000001018287819 */ /* 0x000fe200000006ff */
[-C--:B------:R-:W-:Y:S01]  /*11f60*/  FMUL.FTZ R13, R38, R10.reuse ;  /* 0x0000000a260d7220 */ /* 0x080fe20000410000 */
[----:B------:R-:W-:Y:S01]  /*11f70*/  FMUL.FTZ R21, R30, R10 ;  /* 0x0000000a1e157220 */ /* 0x000fe20000410000 */
[-C--:B------:R-:W-:Y:S01]  /*11f80*/  FFMA.FTZ R8, R33, R27.reuse, -R4 ;  /* 0x0000001b21087223 */ /* 0x080fe20000010804 */
[----:B------:R-:W-:Y:S01]  /*11f90*/  FFMA.FTZ R10, R35, R27, R26 ;  /* 0x0000001b230a7223 */ /* 0x000fe2000001001a */
[----:B------:R-:W-:Y:S01]  /*11fa0*/  LOP3.LUT R6, R6, 0xffff0000, RZ, 0xc0, !PT ;  /* 0xffff000006067812 */ /* 0x000fe200078ec0ff */
[----:B------:R-:W-:-:S02]  /*11fb0*/  IMAD.U32 R28, R7, 0x10000, RZ ;  /* 0x00010000071c7824 */ /* 0x000fc400078e00ff */
        /* <DEDUP_REMOVED lines=27> */
.L_x_803:
[----:B------:R-:W-:Y:S05]  /*12170*/  BSYNC B0 ;  /* 0x0000000000007941 */ /* 0x000fea0003800000 */
.L_x_772:
[----:B------:R-:W-:Y:S01]  /*12180*/  @!PT LDS RZ, [RZ] ;  /* 0x00000000fffff984 */ /* 0x000fe20000000800 */
[----:B------:R-:W-:Y:S01]  /*12190*/  @!PT LDS RZ, [RZ] ;  /* 0x00000000fffff984 */ /* 0x000fe20000000800 */
[----:B------:R-:W-:Y:S01]  /*121a0*/  @!PT LDS RZ, [RZ] ;  /* 0x00000000fffff984 */ /* 0x000fe20000000800 */
[----:B------:R-:W-:Y:S01]  /*121b0*/  @!PT LDS RZ, [RZ] ;  /* 0x00000000fffff984 */ /* 0x000fe20000000800 */
[----:B------:R0:W-:Y:S06]  /*121c0*/  MEMBAR.ALL.CTA ;  /* 0x0000000000007992 */ /* 0x0001ec0000008000 */
[----:B0-----:R-:W0:Y:S01]  /*121d0*/  FENCE.VIEW.ASYNC.S ;  /* 0x00000000000073c6 */ /* 0x001e220000000000 */
[----:B------:R-:W-:Y:S05]  /*121e0*/  WARPSYNC.ALL ;  /* 0x0000000000007948 */ /* 0x000fea0003800000 */
[----:B0-----:R-:W-:Y:S06]  /*121f0*/  BAR.SYNC.DEFER_BLOCKING 0xd, 0x100 ;  /* 0x0344000000007b1d */ /* 0x001fec0000010000 */
.L_x_770:
[----:B------:R-:W-:-:S13]  /*12200*/  ISETP.NE.AND P0, PT, R220, 0x3, PT ;  /* 0x00000003dc00780c */ /* 0x000fda0003f05270 */
[----:B------:R-:W-:Y:S05]  /*12210*/  @!P0 BRA `(.L_x_829) ;  /* 0x0000000000048947 */ /* 0x000fea0003800000 */
[----:B------:R-:W-:Y:S01]  /*12220*/  BPT.TRAP 0x1 ;  /* 0x000000040000795c */ /* 0x000fe20000300000 */
.L_x_829:
[----:B-1234-:R-:W-:Y:S01]  /*12230*/  IMAD R0, R221, 0x8, R18 ;  /* 0x00000008dd007824 */ /* 0x01efe200078e0212 */
[----:B0-----:R-:W-:-:S04]  /*12240*/  SHF.L.U32 R3, R222, 0x1f, RZ ;  /* 0x0000001fde037819 */ /* 0x001fc800000006ff */
[----:B------:R0:W1:Y:S01]  /*12250*/  SYNCS.PHASECHK.TRANS64.TRYWAIT P2, [R0+URZ+0x38830], R3 ;  /* 0x03883003000075a7 */ /* 0x000062000804017f */
[----:B------:R-:W-:Y:S05]  /*12260*/  @!P0 BRA `(.L_x_830) ;  /* 0x0000000000048947 */ /* 0x000fea0003800000 */
[----:B------:R-:W-:Y:S01]  /*12270*/  BPT.TRAP 0x1 ;  /* 0x000000040000795c */ /* 0x000fe20000300000 */
.L_x_830:
[----:B------:R-:W2:Y:S01]  /*12280*/  S2R R4, SR_TID.X ;  /* 0x0000000000047919 */ /* 0x000ea20000002100 */
[----:B------:R-:W-:Y:S01]  /*12290*/  IMAD.MOV.U32 R151, RZ, RZ, RZ ;  /* 0x000000ffff977224 */ /* 0x000fe200078e00ff */
[----:B--2---:R-:W-:-:S04]  /*122a0*/  LOP3.LUT R4, R4, 0x7f, RZ, 0xc0, !PT ;  /* 0x0000007f04047812 */ /* 0x004fc800078ec0ff */
[----:B------:R-:W-:Y:S01]  /*122b0*/  ISETP.NE.AND P1, PT, R4, RZ, PT ;  /* 0x000000ff0400720c */ /* 0x000fe20003f25270 */
[----:B-1----:R-:W-:-:S12]  /*122c0*/  @P2 BRA `(.L_x_831) ;  /* 0x0000000000082947 */ /* 0x002fd80003800000 */
[----:B------:R-:W1:Y:S02]  /*122d0*/  SYNCS.PHASECHK.TRANS64.TRYWAIT P2, [R0+URZ+0x38830], R3 ;  /* 0x03883003000075a7 */ /* 0x000e64000804017f */
[----:B-1----:R-:W-:Y:S05]  /*122e0*/  @!P2 BRA `(.L_x_832) ;  /* 0x0000017000b0a947 */ /* 0x002fea0003800000 */
.L_x_831:
[----:B------:R-:W-:Y:S05]  /*122f0*/  WARPSYNC.ALL ;  /* 0x0000000000007948 */ /* 0x000fea0003800000 */
[----:B01----:R-:W-:Y:S01]  /*12300*/  VIADD R3, R18, 0x24400 ;  /* 0x0002440012037836 */ /* 0x003fe20000000000 */
[----:B------:R-:W-:Y:S01]  /*12310*/  R2UR UR20, R2 ;  /* 0x00000000021472ca */ /* 0x000fe200000e0000 */
[----:B------:R-:W-:Y:S01]  /*12320*/  WARPGROUP.ARRIVE ;  /* 0x00000000000079c5 */ /* 0x000fe20000000000 */
[----:B------:R-:W-:Y:S01]  /*12330*/  UMOV UR5, 0x40000040 ;  /* 0x4000004000057882 */ /* 0x000fe20000000000 */
[----:B------:R-:W-:Y:S01]  /*12340*/  IMAD.MOV.U32 R5, RZ, RZ, 0x40000040 ;  /* 0x40000040ff057424 */ /* 0x000fe200078e00ff */
[----:B------:R-:W-:Y:S01]  /*12350*/  SHF.R.U32.HI R3, RZ, 0x4, R3 ;  /* 0x00000004ff037819 */ /* 0x000fe20000011603 */
[----:B------:R-:W-:Y:S01]  /*12360*/  UMOV UR17, UR5 ;  /* 0x0000000500117c82 */ /* 0x000fe20008000000 */
[----:B------:R-:W-:Y:S01]  /*12370*/  IMAD.U32 R13, RZ, RZ, UR5 ;  /* 0x00000005ff0d7e24 */ /* 0x000fe2000f8e00ff */
[----:B------:R-:W-:Y:S01]  /*12380*/  UMOV UR9, UR17 ;  /* 0x0000001100097c82 */ /* 0x000fe20008000000 */
[----:B------:R-:W-:Y:S01]  /*12390*/  LOP3.LUT R3, R3, 0x3fff, RZ, 0xc0, !PT ;  /* 0x00003fff03037812 */ /* 0x000fe200078ec0ff */
[----:B------:R-:W-:Y:S01]  /*123a0*/  IMAD.MOV.U32 R7, RZ, RZ, 0x40000040 ;  /* 0x40000040ff077424 */ /* 0x000fe200078e00ff */
[----:B------:R-:W-:Y:S01]  /*123b0*/  UMOV UR13, UR17 ;  /* 0x00000011000d7c82 */ /* 0x000fe20008000000 */
[----:B------:R-:W-:Y:S01]  /*123c0*/  IMAD.MOV.U32 R9, RZ, RZ, 0x40000040 ;  /* 0x40000040ff097424 */ /* 0x000fe200078e00ff */
[----:B------:R-:W-:Y:S01]  /*123d0*/  LOP3.LUT R226, R3, 0x10000, RZ, 0xfc, !PT ;  /* 0x0001000003e27812 */ /* 0x000fe200078efcff */
[----:B------:R-:W-:Y:S01]  /*123e0*/  IMAD.MOV.U32 R3, RZ, RZ, 0x40000040 ;  /* 0x40000040ff037424 */ /* 0x000fe200078e00ff */
[----:B------:R-:W-:Y:S01]  /*123f0*/  ULOP3.LUT UR20, UR20, 0x10000, URZ, 0xfc, !UPT ;  /* 0x0001000014147892 */ /* 0x000fe2000f8efc3f */
[----:B------:R-:W-:Y:S01]  /*12400*/  R2UR UR11, R7 ;  /* 0x00000000070b72ca */ /* 0x000fe200000e0000 */
[----:B------:R-:W-:Y:S01]  /*12410*/  IMAD.MOV.U32 R7, RZ, RZ, 0x40000040 ;  /* 0x40000040ff077424 */ /* 0x000fe200078e00ff */
[----:B------:R-:W-:Y:S01]  /*12420*/  R2UR UR27, R9 ;  /* 0x00000000091b72ca */ /* 0x000fe200000e0000 */
[----:B------:R-:W-:Y:S01]  /*12430*/  IMAD R2, R221, 0xa00, R226 ;  /* 0x00000a00dd027824 */ /* 0x000fe200078e02e2 */
[----:B------:R-:W-:Y:S01]  /*12440*/  R2UR UR7, R3 ;  /* 0x00000000030772ca */ /* 0x000fe200000e0000 */
[----:B------:R-:W-:Y:S01]  /*12450*/  UMOV UR25, 0x40000040 ;  /* 0x4000004000197882 */ /* 0x000fe20000000000 */
[----:B------:R-:W-:Y:S01]  /*12460*/  UMOV UR4, UR20 ;  /* 0x0000001400047c82 */ /* 0x000fe20008000000 */
[C---:B------:R-:W-:Y:S01]  /*12470*/  VIADD R4, R2.reuse, 0x80 ;  /* 0x0000008002047836 */ /* 0x040fe20000000000 */
[C---:B------:R-:W-:Y:S01]  /*12480*/  R2UR UR6, R2.reuse ;  /* 0x00000000020672ca */ /* 0x040fe200000e0000 */
[----:B------:R-:W-:Y:S01]  /*12490*/  UMOV UR16, UR4 ;  /* 0x0000000400107c82 */ /* 0x000fe20008000000 */
[----:B------:R-:W-:Y:S01]  /*124a0*/  IMAD.U32 R12, RZ, RZ, UR4 ;  /* 0x00000004ff0c7e24 */ /* 0x000fe2000f8e00ff */
[----:B------:R-:W-:Y:S01]  /*124b0*/  UMOV UR8, UR16 ;  /* 0x0000001000087c82 */ /* 0x000fe20008000000 */
[C---:B------:R-:W-:Y:S01]  /*124c0*/  VIADD R6, R2.reuse, 0x100 ;  /* 0x0000010002067836 */ /* 0x040fe20000000000 */
[----:B------:R-:W-:Y:S01]  /*124d0*/  UMOV UR12, UR16 ;  /* 0x00000010000c7c82 */ /* 0x000fe20008000000 */
[----:B------:R-:W-:Y:S01]  /*124e0*/  R2UR UR19, R7 ;  /* 0x00000000071372ca */ /* 0x000fe200000e0000 */
[----:B------:R-:W-:Y:S01]  /*124f0*/  VIADD R8, R2, 0x2 ;  /* 0x0000000202087836 */ /* 0x000fe20000000000 */
[----:B------:R0:W-:Y:S01]  /*12500*/  STL.64 [R1+0x58], R12 ;  /* 0x0000580c01007387 */ /* 0x0001e20000100a00 */
[----:B------:R-:W-:Y:S01]  /*12510*/  R2UR UR10, R6 ;  /* 0x00000000060a72ca */ /* 0x000fe200000e0000 */
[----:B------:R-:W-:Y:S01]  /*12520*/  VIADD R6, R2, 0x200 ;  /* 0x0000020002067836 */ /* 0x000fe20000000000 */
[----:B------:R-:W-:Y:S01]  /*12530*/  P2R R10, PR, RZ, 0x1 ;  /* 0x00000001ff0a7803 */ /* 0x000fe20000000000 */
[----:B------:R-:W-:Y:S01]  /*12540*/  IMAD.MOV.U32 R7, RZ, RZ, 0x40000040 ;  /* 0x40000040ff077424 */ /* 0x000fe200078e00ff */
[----:B------:R-:W-:Y:S01]  /*12550*/  HGMMA.64x16x16.F32.BF16 R56, gdesc[UR4], RZ, !UPT, gsb0 ;  /* 0x00200000043879f0 */ /* 0x000fe2000c0018ff */
[----:B------:R-:W-:Y:S01]  /*12560*/  R2UR UR6, R4 ;  /* 0x00000000040672ca */ /* 0x000fe200000e0000 */
[----:B------:R-:W-:Y:S01]  /*12570*/  UMOV UR4, UR16 ;  /* 0x0000001000047c82 */ /* 0x000fe20008000000 */
[----:B------:R-:W-:Y:S01]  /*12580*/  R2UR UR7, R5 ;  /* 0x00000000050772ca */ /* 0x000fe200000e0000 */
[----:B------:R-:W-:Y:S01]  /*12590*/  UMOV UR5, UR17 ;  /* 0x0000001100057c82 */ /* 0x000fe20008000000 */
[----:B------:R-:W-:Y:S01]  /*125a0*/  VIADD R4, R2, 0x180 ;  /* 0x0000018002047836 */ /* 0x000fe20000000000 */
[----:B------:R-:W-:Y:S01]  /*125b0*/  R2UR UR18, R6 ;  /* 0x00000000061272ca */ /* 0x000fe200000e0000 */
[----:B------:R-:W-:Y:S01]  /*125c0*/  IMAD.MOV.U32 R5, RZ, RZ, 0x40000040 ;  /* 0x40000040ff057424 */ /* 0x000fe200078e00ff */
[----:B------:R-:W-:Y:S01]  /*125d0*/  R2UR UR26, R8 ;  /* 0x00000000081a72ca */ /* 0x000fe200000e0000 */
[----:B------:R-:W-:Y:S01]  /*125e0*/  VIADD R6, R2, 0x102 ;  /* 0x0000010202067836 */ /* 0x000fe20000000000 */
[----:B------:R-:W-:Y:S01]  /*125f0*/  R2UR UR14, R4 ;  /* 0x00000000040e72ca */ /* 0x000fe200000e0000 */
[----:B------:R-:W-:Y:S01]  /*12600*/  VIADD R4, R2, 0x82 ;  /* 0x0000008202047836 */ /* 0x000fe20000000000 */
[----:B------:R-:W-:Y:S01]  /*12610*/  R2UR UR15, R5 ;  /* 0x00000000050f72ca */ /* 0x000fe200000e0000 */
[----:B------:R-:W-:-:S02]  /*12620*/  IMAD.MOV.U32 R5, RZ, RZ, 0x40000040 ;  /* 0x40000040ff057424 */ /* 0x000fc400078e00ff */
[----:B------:R-:W-:Y:S02]  /*12630*/  VIADD R8, R2, 0x4 ;  /* 0x0000000402087836 */ /* 0x000fe40000000000 */
[----:B------:R-:W-:Y:S02]  /*12640*/  IMAD.MOV.U32 R9, RZ, RZ, 0x40000040 ;  /* 0x40000040ff097424 */ /* 0x000fe400078e00ff */
[----:B0-----:R-:W-:Y:S01]  /*12650*/  IMAD.U32 R13, RZ, RZ, UR25 ;  /* 0x00000019ff0d7e24 */ /* 0x001fe2000f8e00ff */
[----:B------:R-:W-:Y:S02]  /*12660*/  WARPGROUP.DEPBAR.LE gsb0, 0x0 ;  /* 0x00008000000079c5 */ /* 0x000fe40000010000 */
[----:B-----5:R-:W-:-:S06]  /*12670*/  WARPGROUP.ARRIVE ;  /* 0x00000000000079c5 */ /* 0x020fcc0000000000 */
[----:B------:R-:W-:Y:S01]  /*12680*/  HGMMA.64x16x16.F32.BF16 R48, gdesc[UR4], RZ, !UPT, gsb0 ;  /* 0x00200000043079f0 */ /* 0x000fe2000c0018ff */
[----:B------:R-:W-:Y:S01]  /*12690*/  UIADD3 UR4, UR20, 0x2, URZ ;  /* 0x0000000214047890 */ /* 0x000fe2000fffe03f */
[----:B------:R-:W-:Y:S01]  /*126a0*/  R2UR UR6, R4 ;  /* 0x00000000040672ca */ /* 0x000fe200000e0000 */
[----:B------:R-:W-:Y:S01]  /*126b0*/  VIADD R4, R2, 0x182 ;  /* 0x0000018202047836 */ /* 0x000fe20000000000 */
[----:B------:R-:W-:Y:S01]  /*126c0*/  R2UR UR7, R5 ;  /* 0x00000000050772ca */ /* 0x000fe200000e0000 */
[----:B------:R-:W-:-:S03]  /*126d0*/  IMAD.MOV.U32 R5, RZ, RZ, 0x40000040 ;  /* 0x40000040ff057424 */ /* 0x000fc600078e00ff */
[----:B------:R-:W-:Y:S02]  /*126e0*/  UMOV UR24, UR4 ;  /* 0x0000000400187c82 */ /* 0x000fe40008000000 */
[----:B------:R-:W-:-:S05]  /*126f0*/  IMAD.U32 R12, RZ, RZ, UR24 ;  /* 0x00000018ff0c7e24 */ /* 0x000fca000f8e00ff */
[----:B------:R0:W-:Y:S01]  /*12700*/  STL.64 [R1+0x50], R12 ;  /* 0x0000500c01007387 */ /* 0x0001e20000100a00 */
[----:B------:R-:W-:Y:S02]  /*12710*/  WARPGROUP.DEPBAR.LE gsb0, 0x0 ;  /* 0x00008000000079c5 */ /* 0x000fe40000010000 */
[----:B------:R-:W-:-:S06]  /*12720*/  WARPGROUP.ARRIVE ;  /* 0x00000000000079c5 */ /* 0x000fcc0000000000 */
[----:B------:R-:W-:Y:S01]  /*12730*/  HGMMA.64x16x16.F32.BF16 R40, gdesc[UR8], RZ, !UPT, gsb0 ;  /* 0x00200000082879f0 */ /* 0x000fe2000c0018ff */
[----:B------:R-:W-:Y:S01]  /*12740*/  R2UR UR10, R6 ;  /* 0x00000000060a72ca */ /* 0x000fe200000e0000 */
[----:B------:R-:W-:Y:S01]  /*12750*/  VIADD R6, R2, 0x202 ;  /* 0x0000020202067836 */ /* 0x000fe20000000000 */
[----:B------:R-:W-:Y:S01]  /*12760*/  R2UR UR11, R7 ;  /* 0x00000000070b72ca */ /* 0x000fe200000e0000 */
[----:B------:R-:W-:Y:S01]  /*12770*/  IMAD.MOV.U32 R7, RZ, RZ, 0x40000040 ;  /* 0x40000040ff077424 */ /* 0x000fe200078e00ff */
        /* <DEDUP_REMOVED lines=10> */
[----:B------:R-:W-:Y:S01]  /*12820*/  UMOV UR16, UR24 ;  /* 0x0000001800107c82 */ /* 0x000fe20008000000 */
[----:B------:R-:W-:Y:S01]  /*12830*/  UMOV UR17, UR25 ;  /* 0x0000001900117c82 */ /* 0x000fe20008000000 */
[----:B------:R-:W-:Y:S01]  /*12840*/  UMOV UR4, UR16 ;  /* 0x0000001000047c82 */ /* 0x000fe20008000000 */
[----:B------:R-:W-:Y:S01]  /*12850*/  UMOV UR5, UR17 ;  /* 0x0000001100057c82 */ /* 0x000fe20008000000 */
[----:B------:R-:W-:Y:S01]  /*12860*/  UMOV UR8, UR16 ;  /* 0x0000001000087c82 */ /* 0x000fe20008000000 */
[----:B------:R-:W-:Y:S01]  /*12870*/  UMOV UR9, UR17 ;  /* 0x0000001100097c82 */ /* 0x000fe20008000000 */
[----:B------:R-:W-:Y:S01]  /*12880*/  UMOV UR12, UR16 ;  /* 0x00000010000c7c82 */ /* 0x000fe20008000000 */
[----:B------:R-:W-:Y:S01]  /*12890*/  UMOV UR13, UR17 ;  /* 0x00000011000d7c82 */ /* 0x000fe20008000000 */
[----:B------:R-:W-:Y:S01]  /*128a0*/  R2UR UR18, R6 ;  /* 0x00000000061272ca */ /* 0x000fe200000e0000 */
[----:B------:R-:W-:Y:S01]  /*128b0*/  VIADD R6, R2, 0x104 ;  /* 0x0000010402067836 */ /* 0x000fe20000000000 */
[----:B------:R-:W-:Y:S01]  /*128c0*/  R2UR UR19, R7 ;  /* 0x00000000071372ca */ /* 0x000fe200000e0000 */
[----:B------:R-:W-:Y:S01]  /*128d0*/  IMAD.MOV.U32 R7, RZ, RZ, 0x40000040 ;  /* 0x40000040ff077424 */ /* 0x000fe200078e00ff */
[----:B------:R-:W-:-:S02]  /*128e0*/  WARPGROUP.DEPBAR.LE gsb0, 0x0 ;  /* 0x00008000000079c5 */ /* 0x000fc40000010000 */
[----:B------:R-:W-:-:S06]  /*128f0*/  WARPGROUP.ARRIVE ;  /* 0x00000000000079c5 */ /* 0x000fcc0000000000 */
[----:B------:R-:W-:Y:S01]  /*12900*/  HGMMA.64x16x16.F32.BF16 R56, gdesc[UR24], R56, gsb0 ;  /* 0x00200000183879f0 */ /* 0x000fe20008001838 */
[----:B------:R-:W-:Y:S01]  /*12910*/  R2UR UR26, R8 ;  /* 0x00000000081a72ca */ /* 0x000fe200000e0000 */
[----:B------:R-:W-:Y:S01]  /*12920*/  UMOV UR25, 0x40000040 ;  /* 0x4000004000197882 */ /* 0x000fe20000000000 */
[----:B------:R-:W-:Y:S01]  /*12930*/  R2UR UR27, R9 ;  /* 0x00000000091b72ca */ /* 0x000fe200000e0000 */
[----:B------:R-:W-:Y:S02]  /*12940*/  VIADD R8, R2, 0x6 ;  /* 0x0000000602087836 */ /* 0x000fe40000000000 */
[----:B------:R-:W-:Y:S02]  /*12950*/  IMAD.MOV.U32 R9, RZ, RZ, 0x40000040 ;  /* 0x40000040ff097424 */ /* 0x000fe400078e00ff */
[----:B0-----:R-:W-:Y:S01]  /*12960*/  IMAD.U32 R13, RZ, RZ, UR25 ;  /* 0x00000019ff0d7e24 */ /* 0x001fe2000f8e00ff */
[----:B------:R-:W-:Y:S02]  /*12970*/  WARPGROUP.DEPBAR.LE gsb0, 0x0 ;  /* 0x00008000000079c5 */ /* 0x000fe40000010000 */
[----:B------:R-:W-:-:S06]  /*12980*/  WARPGROUP.ARRIVE ;  /* 0x00000000000079c5 */ /* 0x000fcc0000000000 */
[----:B------:R-:W-:Y:S01]  /*12990*/  HGMMA.64x16x16.F32.BF16 R48, gdesc[UR4], R48, gsb0 ;  /* 0x00200000043079f0 */ /* 0x000fe20008001830 */
        /* <DEDUP_REMOVED lines=10> */
[----:B------:R-:W-:Y:S01]  /*12a40*/  HGMMA.64x16x16.F32.BF16 R40, gdesc[UR8], R40, gsb0 ;  /* 0x00200000082879f0 */ /* 0x000fe20008001828 */
[----:B------:R-:W-:Y:S01]  /*12a50*/  R2UR UR10, R6 ;  /* 0x00000000060a72ca */ /* 0x000fe200000e0000 */
[----:B------:R-:W-:Y:S01]  /*12a60*/  VIADD R6, R2, 0x204 ;  /* 0x0000020402067836 */ /* 0x000fe20000000000 */
[----:B------:R-:W-:Y:S01]  /*12a70*/  R2UR UR11, R7 ;  /* 0x00000000070b72ca */ /* 0x000fe200000e0000 */
[----:B------:R-:W-:Y:S01]  /*12a80*/  IMAD.MOV.U32 R7, RZ, RZ, 0x40000040 ;  /* 0x40000040ff077424 */ /* 0x000fe200078e00ff */
        /* <DEDUP_REMOVED lines=83> */
[----:B------:R-:W-:-:S07]  /*12fc0*/  UIADD3 UR4, UR20, 0x400, URZ ;  /* 0x0000040014047890 */ /* 0x000fce000fffe03f */
[----:B------:R-:W-:Y:S02]  /*12fd0*/  UMOV UR24, UR4 ;  /* 0x0000000400187c82 */ /* 0x000fe40008000000 */
[----:B------:R-:W-:-:S05]  /*12fe0*/  IMAD.U32 R12, RZ, RZ, UR24 ;  /* 0x00000018ff0c7e24 */ /* 0x000fca000f8e00ff */
[----:B------:R0:W-:Y:S01]  /*12ff0*/  STL.64 [R1+0x38], R12 ;  /* 0x0000380c01007387 */ /* 0x0001e20000100a00 */
[----:B------:R-:W-:Y:S02]  /*13000*/  WARPGROUP.DEPBAR.LE gsb0, 0x0 ;  /* 0x00008000000079c5 */ /* 0x000fe40000010000 */
[----:B------:R-:W-:-:S06]  /*13010*/  WARPGROUP.ARRIVE ;  /* 0x00000000000079c5 */ /* 0x000fcc0000000000 */
[----:B------:R-:W-:Y:S01]  /*13020*/  HGMMA.64x16x16.F32.BF16 R40, gdesc[UR8], R40, gsb0 ;  /* 0x00200000082879f0 */ /* 0x000fe20008001828 */
[----:B------:R-:W-:Y:S01]  /*13030*/  UMOV UR8, UR24 ;  /* 0x0000001800087c82 */ /* 0x000fe20008000000 */
[----:B------:R-:W-:Y:S01]  /*13040*/  UMOV UR9, UR25 ;  /* 0x0000001900097c82 */ /* 0x000fe20008000000 */
[----:B------:R-:W-:Y:S01]  /*13050*/  UMOV UR4, UR8 ;  /* 0x0000000800047c82 */ /* 0x000fe20008000000 */
[----:B------:R-:W-:Y:S01]  /*13060*/  UMOV UR5, UR9 ;  /* 0x0000000900057c82 */ /* 0x000fe20008000000 */
[----:B------:R-:W-:Y:S02]  /*13070*/  WARPGROUP.DEPBAR.LE gsb0, 0x0 ;  /* 0x00008000000079c5 */ /* 0x000fe40000010000 */
[----:B------:R-:W-:-:S06]  /*13080*/  WARPGROUP.ARRIVE ;  /* 0x00000000000079c5 */ /* 0x000fcc0000000000 */
[----:B------:R-:W-:Y:S01]  /*13090*/  HGMMA.64x16x16.F32.BF16 R32, gdesc[UR12], R32, gsb0 ;  /* 0x002000000c2079f0 */ /* 0x000fe20008001820 */
[----:B------:R-:W-:Y:S01]  /*130a0*/  R2UR UR14, R4 ;  /* 0x00000000040e72ca */ /* 0x000fe200000e0000 */
[----:B------:R-:W-:Y:S01]  /*130b0*/  UMOV UR12, UR8 ;  /* 0x00000008000c7c82 */ /* 0x000fe20008000000 */
[----:B------:R-:W-:Y:S01]  /*130c0*/  R2UR UR15, R5 ;  /* 0x00000000050f72ca */ /* 0x000fe200000e0000 */
[----:B------:R-:W-:Y:S01]  /*130d0*/  UMOV UR13, UR9 ;  /* 0x00000009000d7c82 */ /* 0x000fe20008000000 */
[----:B------:R-:W-:Y:S01]  /*130e0*/  VIADD R4, R2, 0x400 ;  /* 0x0000040002047836 */ /* 0x000fe20000000000 */
[----:B------:R-:W-:-:S04]  /*130f0*/  MOV R5, 0x40000040 ;  /* 0x4000004000057802 */ /* 0x000fc80000000f00 */
        /* <DEDUP_REMOVED lines=8> */
[----:B------:R-:W-:Y:S01]  /*13180*/  UMOV UR16, UR8 ;  /* 0x0000000800107c82 */ /* 0x000fe20008000000 */
[----:B------:R-:W-:Y:S01]  /*13190*/  R2UR UR19, R7 ;  /* 0x00000000071372ca */ /* 0x000fe200000e0000 */
[----:B------:R-:W-:Y:S01]  /*131a0*/  UMOV UR17, UR9 ;  /* 0x0000000900117c82 */ /* 0x000fe20008000000 */
[----:B------:R-:W-:Y:S02]  /*131b0*/  VIADD R6, R2, 0x480 ;  /* 0x0000048002067836 */ /* 0x000fe40000000000 */
[----:B------:R-:W-:-:S03]  /*131c0*/  IMAD.MOV.U32 R7, RZ, RZ, 0x40000040 ;  /* 0x40000040ff077424 */ /* 0x000fc600078e00ff */
        /* <DEDUP_REMOVED lines=219> */
[----:B------:R-:W-:Y:S01]  /*13f80*/  UIADD3 UR4, UR20, 0x802, URZ ;  /* 0x0000080214047890 */ /* 0x000fe2000fffe03f */
[----:B------:R-:W-:Y:S02]  /*13f90*/  R2UR UR6, R4 ;  /* 0x00000000040672ca */ /* 0x000fe400000e0000 */
[----:B------:R-:W-:-:S04]  /*13fa0*/  R2UR UR7, R5 ;  /* 0x00000000050772ca */ /* 0x000fc800000e0000 */
[----:B------:R-:W-:Y:S02]  /*13fb0*/  UMOV UR24, UR4 ;  /* 0x0000000400187c82 */ /* 0x000fe40008000000 */
[----:B------:R-:W-:Y:S01]  /*13fc0*/  IMAD.U32 R12, RZ, RZ, UR24 ;  /* 0x00000018ff0c7e24 */ /* 0x000fe2000f8e00ff */
[----:B------:R-:W-:Y:S02]  /*13fd0*/  WARPGROUP.DEPBAR.LE gsb0, 0x0 ;  /* 0x00008000000079c5 */ /* 0x000fe40000010000 */
[----:B------:R-:W-:Y:S01]  /*13fe0*/  WARPGROUP.ARRIVE ;  /* 0x00000000000079c5 */ /* 0x000fe20000000000 */
[----:B------:R-:W-:Y:S01]  /*13ff0*/  VIADD R4, R2, 0x584 ;  /* 0x0000058402047836 */ /* 0x000fe20000000000 */
[----:B------:R-:W-:Y:S01]  /*14000*/  UIADD3 UR52, UR20, 0x806, URZ ;  /* 0x0000080614347890 */ /* 0x000fe2000fffe03f */
[----:B------:R-:W-:Y:S01]  /*14010*/  IMAD.MOV.U32 R5, RZ, RZ, 0x40000040 ;  /* 0x40000040ff057424 */ /* 0x000fe200078e00ff */
[----:B------:R-:W-:Y:S01]  /*14020*/  UMOV UR53, 0x40000040 ;  /* 0x4000004000357882 */ /* 0x000fe20000000000 */
[----:B------:R-:W-:Y:S01]  /*14030*/  UIADD3 UR48, UR20, 0xc00, URZ ;  /* 0x00000c0014307890 */ /* 0x000fe2000fffe03f */
[----:B------:R-:W-:Y:S01]  /*14040*/  HGMMA.64x16x16.F32.BF16 R32, gdesc[UR8], R32, gsb0 ;  /* 0x00200000082079f0 */ /* 0x000fe20008001820 */
[----:B------:R-:W-:Y:S01]  /*14050*/  UMOV UR8, UR24 ;  /* 0x0000001800087c82 */ /* 0x000fe20008000000 */
[----:B------:R-:W-:Y:S01]  /*14060*/  UMOV UR9, UR25 ;  /* 0x0000001900097c82 */ /* 0x000fe20008000000 */
[----:B------:R-:W-:Y:S01]  /*14070*/  UMOV UR16, UR8 ;  /* 0x0000000800107c82 */ /* 0x000fe20008000000 */
[----:B------:R-:W-:Y:S01]  /*14080*/  UMOV UR17, UR9 ;  /* 0x0000000900117c82 */ /* 0x000fe20008000000 */
[----:B------:R-:W-:Y:S01]  /*14090*/  UMOV UR4, UR8 ;  /* 0x0000000800047c82 */ /* 0x000fe20008000000 */
[----:B------:R-:W-:Y:S01]  /*140a0*/  UMOV UR5, UR9 ;  /* 0x0000000900057c82 */ /* 0x000fe20008000000 */
[----:B------:R-:W-:Y:S01]  /*140b0*/  UMOV UR49, 0x40000040 ;  /* 0x4000004000317882 */ /* 0x000fe20000000000 */
[----:B------:R-:W-:Y:S01]  /*140c0*/  UIADD3 UR44, UR20, 0xc02, URZ ;  /* 0x00000c02142c7890 */ /* 0x000fe2000fffe03f */
[----:B------:R0:W-:Y:S01]  /*140d0*/  STL.64 [R1+0x8], R12 ;  /* 0x0000080c01007387 */ /* 0x0001e20000100a00 */
[----:B------:R-:W-:Y:S01]  /*140e0*/  UMOV UR45, 0x40000040 ;  /* 0x40000040002d7882 */ /* 0x000fe20000000000 */
[----:B------:R-:W-:Y:S01]  /*140f0*/  UIADD3 UR40, UR20, 0xc04, URZ ;  /* 0x00000c0414287890 */ /* 0x000fe2000fffe03f */
[----:B------:R-:W-:Y:S01]  /*14100*/  UMOV UR41, 0x40000040 ;  /* 0x4000004000297882 */ /* 0x000fe20000000000 */
[----:B0-----:R-:W2:Y:S01]  /*14110*/  LDL R12, [R1+0x84] ;  /* 0x00008400010c7983 */ /* 0x001ea20000100800 */
        /* <DEDUP_REMOVED lines=9> */
[----:B------:R-:W-:Y:S02]  /*141b0*/  R2UR UR10, R6 ;  /* 0x00000000060a72ca */ /* 0x000fe400000e0000 */
[----:B------:R-:W-:Y:S01]  /*141c0*/  R2UR UR11, R7 ;  /* 0x00000000070b72ca */ /* 0x000fe200000e0000 */
[----:B------:R-:W-:Y:S02]  /*141d0*/  WARPGROUP.DEPBAR.LE gsb0, 0x0 ;  /* 0x00008000000079c5 */ /* 0x000fe40000010000 */
[----:B------:R-:W-:-:S06]  /*141e0*/  WARPGROUP.ARRIVE ;  /* 0x00000000000079c5 */ /* 0x000fcc0000000000 */
[----:B------:R-:W-:Y:S01]  /*141f0*/  HGMMA.64x16x16.F32.BF16 R56, gdesc[UR24], R56, gsb0 ;  /* 0x00200000183879f0 */ /* 0x000fe20008001838 */
[----:B------:R-:W-:Y:S01]  /*14200*/  R2UR UR26, R8 ;  /* 0x00000000081a72ca */ /* 0x000fe200000e0000 */
[----:B------:R-:W-:Y:S01]  /*14210*/  UMOV UR25, 0x40000040 ;  /* 0x4000004000197882 */ /* 0x000fe20000000000 */
[----:B------:R-:W-:Y:S01]  /*14220*/  R2UR UR27, R9 ;  /* 0x00000000091b72ca */ /* 0x000fe200000e0000 */
[----:B------:R-:W-:Y:S02]  /*14230*/  WARPGROUP.DEPBAR.LE gsb0, 0x0 ;  /* 0x00008000000079c5 */ /* 0x000fe40000010000 */
[----:B------:R-:W-:Y:S01]  /*14240*/  WARPGROUP.ARRIVE ;  /* 0x00000000000079c5 */ /* 0x000fe20000000000 */
[C---:B------:R-:W-:Y:S02]  /*14250*/  VIADD R6, R2.reuse, 0x604 ;  /* 0x0000060402067836 */ /* 0x040fe40000000000 */
[----:B------:R-:W-:Y:S02]  /*14260*/  IMAD.MOV.U32 R7, RZ, RZ, 0x40000040 ;  /* 0x40000040ff077424 */ /* 0x000fe400078e00ff */
[----:B------:R-:W-:Y:S01]  /*14270*/  VIADD R8, R2, 0x506 ;  /* 0x0000050602087836 */ /* 0x000fe20000000000 */
[----:B------:R-:W-:Y:S01]  /*14280*/  HGMMA.64x16x16.F32.BF16 R48, gdesc[UR16], R48, gsb0 ;  /* 0x00200000103079f0 */ /* 0x000fe20008001830 */
[----:B------:R-:W-:Y:S01]  /*14290*/  UIADD3 UR36, UR20, 0xc06, URZ ;  /* 0x00000c0614247890 */ /* 0x000fe2000fffe03f */
[----:B------:R-:W-:Y:S01]  /*142a0*/  UMOV UR37, 0x40000040 ;  /* 0x4000004000257882 */ /* 0x000fe20000000000 */
[----:B------:R-:W-:-:S02]  /*142b0*/  IMAD.MOV.U32 R3, RZ, RZ, 0x40000040 ;  /* 0x40000040ff037424 */ /* 0x000fc400078e00ff */
[----:B------:R-:W-:Y:S01]  /*142c0*/  IMAD.U32 R15, RZ, RZ, UR25 ;  /* 0x00000019ff0f7e24 */ /* 0x000fe2000f8e00ff */
[----:B------:R-:W-:Y:S02]  /*142d0*/  WARPGROUP.DEPBAR.LE gsb0, 0x0 ;  /* 0x00008000000079c5 */ /* 0x000fe40000010000 */
[----:B------:R-:W-:-:S06]  /*142e0*/  WARPGROUP.ARRIVE ;  /* 0x00000000000079c5 */ /* 0x000fcc0000000000 */
[----:B------:R-:W-:Y:S01]  /*142f0*/  HGMMA.64x16x16.F32.BF16 R40, gdesc[UR12], R40, gsb0 ;  /* 0x002000000c2879f0 */ /* 0x000fe20008001828 */
[----:B------:R-:W-:-:S07]  /*14300*/  UIADD3 UR12, UR20, 0x804, URZ ;  /* 0x00000804140c7890 */ /* 0x000fce000fffe03f */
[----:B------:R-:W-:Y:S01]  /*14310*/  UMOV UR24, UR12 ;  /* 0x0000000c00187c82 */ /* 0x000fe20008000000 */
[----:B------:R-:W-:Y:S01]  /*14320*/  R2UR UR18, R4 ;  /* 0x00000000041272ca */ /* 0x000fe200000e0000 */
[----:B------:R-:W-:Y:S02]  /*14330*/  WARPGROUP.DEPBAR.LE gsb0, 0x0 ;  /* 0x00008000000079c5 */ /* 0x000fe40000010000 */
[----:B------:R-:W-:Y:S01]  /*14340*/  WARPGROUP.ARRIVE ;  /* 0x00000000000079c5 */ /* 0x000fe20000000000 */
[----:B------:R-:W-:Y:S02]  /*14350*/  R2UR UR19, R5 ;  /* 0x00000000051372ca */ /* 0x000fe400000e0000 */
[----:B------:R-:W-:Y:S02]  /*14360*/  R2UR UR14, R6 ;  /* 0x00000000060e72ca */ /* 0x000fe400000e0000 */
[----:B------:R-:W-:Y:S01]  /*14370*/  R2UR UR15, R7 ;  /* 0x00000000070f72ca */ /* 0x000fe200000e0000 */
[----:B------:R-:W-:Y:S01]  /*14380*/  HGMMA.64x16x16.F32.BF16 R32, gdesc[UR4], R32, gsb0 ;  /* 0x00200000042079f0 */ /* 0x000fe20008001820 */
[----:B------:R-:W-:Y:S01]  /*14390*/  IMAD.MOV.U32 R9, RZ, RZ, 0x40000040 ;  /* 0x40000040ff097424 */ /* 0x000fe200078e00ff */
[----:B------:R-:W-:-:S02]  /*143a0*/  R2UR UR54, R8 ;  /* 0x00000000083672ca */ /* 0x000fc400000e0000 */
[----:B------:R-:W-:Y:S01]  /*143b0*/  MOV R14, UR24 ;  /* 0x00000018000e7c02 */ /* 0x000fe20008000f00 */
        /* <DEDUP_REMOVED lines=13> */
[----:B------:R-:W-:Y:S01]  /*14490*/  UMOV UR12, UR4 ;  /* 0x00000004000c7c82 */ /* 0x000fe20008000000 */
[----:B------:R-:W-:Y:S01]  /*144a0*/  UMOV UR13, UR5 ;  /* 0x00000005000d7c82 */ /* 0x000fe20008000000 */
[----:B------:R-:W-:Y:S01]  /*144b0*/  VIADD R4, R2, 0x684 ;  /* 0x0000068402047836 */ /* 0x000fe20000000000 */
[----:B------:R-:W-:Y:S02]  /*144c0*/  WARPGROUP.DEPBAR.LE gsb0, 0x0 ;  /* 0x00008000000079c5 */ /* 0x000fe40000010000 */
[----:B------:R-:W-:-:S06]  /*144d0*/  WARPGROUP.ARRIVE ;  /* 0x00000000000079c5 */ /* 0x000fcc0000000000 */
[----:B------:R-:W-:Y:S01]  /*144e0*/  HGMMA.64x16x16.F32.BF16 R40, gdesc[UR12], R40, gsb0 ;  /* 0x002000000c2879f0 */ /* 0x000fe20008001828 */
[----:B------:R-:W-:Y:S01]  /*144f0*/  IMAD.MOV.U32 R5, RZ, RZ, 0x40000040 ;  /* 0x40000040ff057424 */ /* 0x000fe200078e00ff */
[----:B------:R-:W-:-:S04]  /*14500*/  R2UR UR10, R4 ;  /* 0x00000000040a72ca */ /* 0x000fc800000e0000 */
[----:B------:R-:W-:Y:S01]  /*14510*/  R2UR UR11, R5 ;  /* 0x00000000050b72ca */ /* 0x000fe200000e0000 */
[----:B------:R-:W-:Y:S01]  /*14520*/  UMOV UR8, UR4 ;  /* 0x0000000400087c82 */ /* 0x000fe20008000000 */
[----:B------:R-:W-:Y:S01]  /*14530*/  UMOV UR9, UR5 ;  /* 0x0000000500097c82 */ /* 0x000fe20008000000 */
[----:B------:R-:W-:Y:S02]  /*14540*/  WARPGROUP.DEPBAR.LE gsb0, 0x0 ;  /* 0x00008000000079c5 */ /* 0x000fe40000010000 */
[----:B------:R-:W-:-:S08]  /*14550*/  WARPGROUP.ARRIVE ;  /* 0x00000000000079c5 */ /* 0x000fd00000000000 */
[----:B------:R-:W-:Y:S01]  /*14560*/  HGMMA.64x16x16.F32.BF16 R32, gdesc[UR8], R32, gsb0 ;  /* 0x00200000082079f0 */ /* 0x000fe20008001820 */
[----:B------:R-:W-:Y:S02]  /*14570*/  VIADD R6, R2, 0x704 ;  /* 0x0000070402067836 */ /* 0x000fe40000000000 */
[----:B------:R-:W-:-:S03]  /*14580*/  IMAD.MOV.U32 R7, RZ, RZ, 0x40000040 ;  /* 0x40000040ff077424 */ /* 0x000fc600078e00ff */
[----:B------:R-:W-:Y:S02]  /*14590*/  R2UR UR6, R6 ;  /* 0x00000000060672ca */ /* 0x000fe400000e0000 */
[----:B------:R-:W-:Y:S01]  /*145a0*/  R2UR UR7, R7 ;  /* 0x00000000070772ca */ /* 0x000fe200000e0000 */
[----:B------:R-:W-:Y:S02]  /*145b0*/  WARPGROUP.DEPBAR.LE gsb0, 0x0 ;  /* 0x00008000000079c5 */ /* 0x000fe40000010000 */
[----:B------:R-:W-:-:S10]  /*145c0*/  WARPGROUP.ARRIVE ;  /* 0x00000000000079c5 */ /* 0x000fd40000000000 */
[----:B------:R-:W-:Y:S01]  /*145d0*/  HGMMA.64x16x16.F32.BF16 R24, gdesc[UR4], R24, gsb0 ;  /* 0x00200000041879f0 */ /* 0x000fe20008001818 */
[----:B------:R-:W-:Y:S01]  /*145e0*/  R2UR UR55, R9 ;  /* 0x00000000093772ca */ /* 0x000fe200000e0000 */
[----:B------:R-:W-:Y:S02]  /*145f0*/  VIADD R4, R2, 0x586 ;  /* 0x0000058602047836 */ /* 0x000fe40000000000 */
[----:B------:R-:W-:Y:S01]  /*14600*/  IMAD.MOV.U32 R5, RZ, RZ, 0x40000040 ;  /* 0x40000040ff057424 */ /* 0x000fe200078e00ff */
[----:B------:R-:W-:Y:S02]  /*14610*/  WARPGROUP.DEPBAR.LE gsb0, 0x0 ;  /* 0x00008000000079c5 */ /* 0x000fe40000010000 */
[----:B------:R-:W-:-:S07]  /*14620*/  WARPGROUP.ARRIVE ;  /* 0x00000000000079c5 */ /* 0x000fce0000000000 */
[----:B------:R-:W-:Y:S01]  /*14630*/  HGMMA.64x16x16.F32.BF16 R56, gdesc[UR52], R56, gsb0 ;  /* 0x00200000343879f0 */ /* 0x000fe20008001838 */
[----:B------:R-:W-:Y:S02]  /*14640*/  R2UR UR18, R4 ;  /* 0x00000000041272ca */ /* 0x000fe400000e0000 */
        /* <DEDUP_REMOVED lines=153> */
[C---:B------:R-:W-:Y:S01]  /*14fe0*/  VIADD R6, R2.reuse, 0x984 ;  /* 0x0000098402067836 */ /* 0x040fe20000000000 */
[----:B------:R-:W-:Y:S01]  /*14ff0*/  UMOV UR4, UR40 ;  /* 0x0000002800047c82 */ /* 0x000fe20008000000 */
[----:B------:R-:W-:Y:S01]  /*15000*/  IMAD.MOV.U32 R7, RZ, RZ, 0x40000040 ;  /* 0x40000040ff077424 */ /* 0x000fe200078e00ff */
[----:B------:R-:W-:Y:S01]  /*15010*/  UMOV UR5, UR41 ;  /* 0x0000002900057c82 */ /* 0x000fe20008000000 */
[----:B------:R-:W-:Y:S01]  /*15020*/  VIADD R8, R2, 0x786 ;  /* 0x0000078602087836 */ /* 0x000fe20000000000 */
[----:B------:R-:W-:Y:S01]  /*15030*/  R2UR UR6, R6 ;  /* 0x00000000060672ca */ /* 0x000fe200000e0000 */
[----:B------:R-:W-:Y:S01]  /*15040*/  IMAD.MOV.U32 R9, RZ, RZ, 0x40000040 ;  /* 0x40000040ff097424 */ /* 0x000fe200078e00ff */
[----:B------:R-:W-:Y:S01]  /*15050*/  R2UR UR7, R7 ;  /* 0x00000000070772ca */ /* 0x000fe200000e0000 */
[----:B------:R-:W-:Y:S01]  /*15060*/  VIADD R4, R2, 0x806 ;  /* 0x0000080602047836 */ /* 0x000fe20000000000 */
[----:B------:R-:W-:Y:S01]  /*15070*/  ULDC UR8, c[0x0][0x9d8] ;  /* 0x0002760000087ab9 */ /* 0x000fe20000000800 */
[----:B------:R-:W-:-:S02]  /*15080*/  WARPGROUP.DEPBAR.LE gsb0, 0x0 ;  /* 0x00008000000079c5 */ /* 0x000fc40000010000 */
[----:B------:R-:W-:-:S08]  /*15090*/  WARPGROUP.ARRIVE ;  /* 0x00000000000079c5 */ /* 0x000fd00000000000 */
[----:B------:R-:W-:Y:S01]  /*150a0*/  HGMMA.64x16x16.F32.BF16 R24, gdesc[UR4], R24, gsb0 ;  /* 0x00200000041879f0 */ /* 0x000fe20008001818 */
[----:B------:R-:W-:Y:S02]  /*150b0*/  R2UR UR38, R8 ;  /* 0x00000000082672ca */ /* 0x000fe400000e0000 */
[----:B------:R-:W-:Y:S01]  /*150c0*/  R2UR UR39, R9 ;  /* 0x00000000092772ca */ /* 0x000fe200000e0000 */
[----:B------:R-:W-:Y:S01]  /*150d0*/  IMAD.MOV.U32 R5, RZ, RZ, 0x40000040 ;  /* 0x40000040ff057424 */ /* 0x000fe200078e00ff */
[----:B------:R-:W-:Y:S02]  /*150e0*/  WARPGROUP.DEPBAR.LE gsb0, 0x0 ;  /* 0x00008000000079c5 */ /* 0x000fe40000010000 */
[----:B------:R-:W-:-:S09]  /*150f0*/  WARPGROUP.ARRIVE ;  /* 0x00000000000079c5 */ /* 0x000fd20000000000 */
[----:B------:R-:W-:Y:S01]  /*15100*/  HGMMA.64x16x16.F32.BF16 R56, gdesc[UR36], R56, gsb0 ;  /* 0x00200000243879f0 */ /* 0x000fe20008001838 */
[----:B------:R-:W-:Y:S02]  /*15110*/  R2UR UR6, R4 ;  /* 0x00000000040672ca */ /* 0x000fe400000e0000 */
[----:B------:R-:W-:Y:S01]  /*15120*/  R2UR UR7, R5 ;  /* 0x00000000050772ca */ /* 0x000fe200000e0000 */
[----:B------:R-:W-:Y:S01]  /*15130*/  UMOV UR4, UR36 ;  /* 0x0000002400047c82 */ /* 0x000fe20008000000 */
[----:B------:R-:W-:Y:S01]  /*15140*/  UMOV UR5, UR37 ;  /* 0x0000002500057c82 */ /* 0x000fe20008000000 */
[----:B------:R0:W-:Y:S01]  /*15150*/  STL.64 [R1], R14 ;  /* 0x0000000e01007387 */ /* 0x0001e20000100a00 */
[----:B------:R-:W-:Y:S01]  /*15160*/  @!P1 VIADD R0, R0, 0x38840 ;  /* 0x0003884000009836 */ /* 0x000fe20000000000 */
[----:B------:R-:W-:Y:S01]  /*15170*/  ULDC UR39, c[0x0][0x9d8] ;  /* 0x0002760000277ab9 */ /* 0x000fe20000000800 */
[----:B------:R-:W-:Y:S01]  /*15180*/  ULDC UR38, c[0x0][0x988] ;  /* 0x0002620000267ab9 */ /* 0x000fe20000000800 */
[----:B------:R-:W-:-:S02]  /*15190*/  WARPGROUP.DEPBAR.LE gsb0, 0x0 ;  /* 0x00008000000079c5 */ /* 0x000fc40000010000 */
[----:B------:R-:W-:-:S06]  /*151a0*/  WARPGROUP.ARRIVE ;  /* 0x00000000000079c5 */ /* 0x000fcc0000000000 */
        /* <DEDUP_REMOVED lines=19> */
[----:B------:R-:W-:Y:S01]  /*152e0*/  VIADD R2, R2, 0x986 ;  /* 0x0000098602027836 */ /* 0x000fe20000000000 */
[----:B------:R-:W-:-:S04]  /*152f0*/  R2UR UR7, R3 ;  /* 0x00000000030772ca */ /* 0x000fc800000e0000 */
[----:B------:R-:W-:Y:S01]  /*15300*/  R2UR UR6, R2 ;  /* 0x00000000020672ca */ /* 0x000fe200000e0000 */
[----:B------:R-:W-:Y:S01]  /*15310*/  FMUL.FTZ R56, R56, UR8 ;  /* 0x0000000838387c20 */ /* 0x000fe20008410000 */
[----:B------:R-:W-:Y:S01]  /*15320*/  FMUL.FTZ R57, R57, UR8 ;  /* 0x0000000839397c20 */ /* 0x000fe20008410000 */
[----:B------:R-:W-:Y:S01]  /*15330*/  FMUL.FTZ R60, R60, UR8 ;  /* 0x000000083c3c7c20 */ /* 0x000fe20008410000 */
[----:B------:R-:W-:Y:S01]  /*15340*/  UMOV UR4, UR36 ;  /* 0x0000002400047c82 */ /* 0x000fe20008000000 */
[----:B------:R-:W-:Y:S02]  /*15350*/  UMOV UR5, UR37 ;  /* 0x0000002500057c82 */ /* 0x000fe40008000000 */
[----:B------:R-:W-:Y:S01]  /*15360*/  MUFU.TANH R56, R56 ;  /* 0x0000003800387308 */ /* 0x000fe20000002400 */
[----:B------:R-:W-:Y:S01]  /*15370*/  FMUL.FTZ R61, R61, UR8 ;  /* 0x000000083d3d7c20 */ /* 0x000fe20008410000 */
[----:B--2---:R-:W-:Y:S02]  /*15380*/  IMAD.IADD R3, R12, 0x1, R179 ;  /* 0x000000010c037824 */ /* 0x004fe400078e02b3 */
[----:B------:R-:W-:-:S04]  /*15390*/  FMUL.FTZ R58, R58, UR8 ;  /* 0x000000083a3a7c20 */ /* 0x000fc80008410000 */
[----:B------:R-:W1:Y:S01]  /*153a0*/  MUFU.TANH R57, R57 ;  /* 0x0000003900397308 */ /* 0x000e620000002400 */
[----:B------:R-:W-:Y:S01]  /*153b0*/  FMUL.FTZ R48, R48, UR8 ;  /* 0x0000000830307c20 */ /* 0x000fe20008410000 */
[----:B------:R-:W-:-:S06]  /*153c0*/  IMAD R8, R180, -0x50, R3 ;  /* 0xffffffb0b4087824 */ /* 0x000fcc00078e0203 */
[----:B------:R-:W-:Y:S01]  /*153d0*/  MUFU.TANH R60, R60 ;  /* 0x0000003c003c7308 */ /* 0x000fe20000002400 */
[----:B------:R-:W-:Y:S01]  /*153e0*/  FMUL.FTZ R49, R49, UR8 ;  /* 0x0000000831317c20 */ /* 0x000fe20008410000 */
[----:B------:R-:W-:Y:S01]  /*153f0*/  FMUL.FTZ R59, R59, UR8 ;  /* 0x000000083b3b7c20 */ /* 0x000fe20008410000 */
[----:B------:R-:W-:-:S05]  /*15400*/  FMUL.FTZ R51, R51, UR8 ;  /* 0x0000000833337c20 */ /* 0x000fca0008410000 */
[----:B------:R-:W2:Y:S01]  /*15410*/  MUFU.TANH R61, R61 ;  /* 0x0000003d003d7308 */ /* 0x000ea20000002400 */
[----:B------:R-:W-:Y:S02]  /*15420*/  WARPGROUP.DEPBAR.LE gsb0, 0x0 ;  /* 0x00008000000079c5 */ /* 0x000fe40000010000 */
[----:B------:R-:W-:-:S06]  /*15430*/  WARPGROUP.ARRIVE ;  /* 0x00000000000079c5 */ /* 0x000fcc0000000000 */
[----:B------:R-:W-:Y:S01]  /*15440*/  HGMMA.64x16x16.F32.BF16 R24, gdesc[UR4], R24, gsb0 ;  /* 0x00200000041879f0 */ /* 0x000fe20008001818 */
[----:B------:R-:W3:Y:S01]  /*15450*/  MUFU.TANH R58, R58 ;  /* 0x0000003a003a7308 */ /* 0x000ee20000002400 */
[----:B------:R-:W-:Y:S01]  /*15460*/  ISETP.GT.AND P6, PT, R8, RZ, PT ;  /* 0x000000ff0800720c */ /* 0x000fe20003fc4270 */
[----:B------:R-:W-:Y:S01]  /*15470*/  FMUL.FTZ R52, R52, UR8 ;  /* 0x0000000834347c20 */ /* 0x000fe20008410000 */
[----:B------:R-:W-:Y:S01]  /*15480*/  ISETP.GT.AND P5, PT, R8, 0x1, PT ;  /* 0x000000010800780c */ /* 0x000fe20003fa4270 */
[----:B------:R-:W-:-:S04]  /*15490*/  FMUL.FTZ R62, R62, UR8 ;  /* 0x000000083e3e7c20 */ /* 0x000fc80008410000 */
[----:B------:R-:W4:Y:S01]  /*154a0*/  MUFU.TANH R48, R48 ;  /* 0x0000003000307308 */ /* 0x000f220000002400 */
[----:B------:R-:W-:Y:S01]  /*154b0*/  FMUL.FTZ R55, R55, UR8 ;  /* 0x0000000837377c20 */ /* 0x000fe20008410000 */
[----:B------:R-:W-:Y:S01]  /*154c0*/  ISETP.GT.AND P4, PT, R8, 0x8, PT ;  /* 0x000000080800780c */ /* 0x000fe20003f84270 */
[----:B------:R-:W-:Y:S01]  /*154d0*/  FMUL.FTZ R53, R53, UR8 ;  /* 0x0000000835357c20 */ /* 0x000fe20008410000 */
[----:B-1----:R-:W-:-:S04]  /*154e0*/  FSEL R57, R57, -INF , P5 ;  /* 0xff80000039397808 */ /* 0x002fc80002800000 */
[----:B------:R-:W1:Y:S01]  /*154f0*/  MUFU.TANH R6, R59 ;  /* 0x0000003b00067308 */ /* 0x000e620000002400 */
[----:B------:R-:W-:Y:S01]  /*15500*/  FMUL.FTZ R63, R63, UR8 ;  /* 0x000000083f3f7c20 */ /* 0x000fe20008410000 */
[----:B------:R-:W-:-:S06]  /*15510*/  ISETP.GT.AND P2, PT, R8, 0x9, PT ;  /* 0x000000090800780c */ /* 0x000fcc0003f44270 */
[----:B------:R-:W0:Y:S01]  /*15520*/  MUFU.TANH R49, R49 ;  /* 0x0000003100317308 */ /* 0x000e220000002400 */
[----:B------:R-:W-:-:S07]  /*15530*/  FMUL.FTZ R40, R40, UR8 ;  /* 0x0000000828287c20 */ /* 0x000fce0008410000 */
[----:B------:R2:W-:Y:S01]  /*15540*/  MUFU.TANH R13, R51 ;  /* 0x00000033000d7308 */ /* 0x0005e20000002400 */
[----:B------:R-:W-:Y:S01]  /*15550*/  FMUL.FTZ R50, R50, UR8 ;  /* 0x0000000832327c20 */ /* 0x000fe20008410000 */
[----:B------:R-:W-:Y:S01]  /*15560*/  ISETP.GT.AND P3, PT, R8, 0x10, PT ;  /* 0x000000100800780c */ /* 0x000fe20003f64270 */
[----:B------:R-:W-:Y:S01]  /*15570*/  FMUL.FTZ R41, R41, UR8 ;  /* 0x0000000829297c20 */ /* 0x000fe20008410000 */
[----:B------:R-:W-:Y:S01]  /*15580*/  FMUL.FTZ R44, R44, UR8 ;  /* 0x000000082c2c7c20 */ /* 0x000fe20008410000 */
[----:B------:R-:W-:Y:S01]  /*15590*/  FMUL.FTZ R54, R54, UR8 ;  /* 0x0000000836367c20 */ /* 0x000fe20008410000 */
[----:B------:R-:W-:Y:S01]  /*155a0*/  FMUL.FTZ R45, R45, UR8 ;  /* 0x000000082d2d7c20 */ /* 0x000fe20008410000 */
[----:B------:R-:W-:Y:S01]  /*155b0*/  FMUL.FTZ R43, R43, UR8 ;  /* 0x000000082b2b7c20 */ /* 0x000fe20008410000 */
[----:B------:R-:W-:Y:S01]  /*155c0*/  FMUL.FTZ R32, R32, UR8 ;  /* 0x0000000820207c20 */ /* 0x000fe20008410000 */
[----:B--2---:R-:W-:Y:S01]  /*155d0*/  FSEL R51, R56, -INF , P6 ;  /* 0xff80000038337808 */ /* 0x004fe20003000000 */
[----:B------:R-:W2:Y:S01]  /*155e0*/  MUFU.TANH R7, R62 ;  /* 0x0000003e00077308 */ /* 0x000ea20000002400 */
[----:B------:R-:W-:Y:S01]  /*155f0*/  FMUL.FTZ R42, R42, UR8 ;  /* 0x000000082a2a7c20 */ /* 0x000fe20008410000 */
[----:B------:R-:W-:Y:S01]  /*15600*/  FMUL.FTZ R33, R33, UR8 ;  /* 0x0000000821217c20 */ /* 0x000fe20008410000 */
[----:B------:R-:W-:Y:S01]  /*15610*/  FMNMX.FTZ R12, R51, R57, !PT ;  /* 0x00000039330c7209 */ /* 0x000fe20007810000 */
[----:B------:R-:W-:Y:S01]  /*15620*/  FMUL.FTZ R46, R46, UR8 ;  /* 0x000000082e2e7c20 */ /* 0x000fe20008410000 */
[----:B------:R-:W-:Y:S01]  /*15630*/  FMUL.FTZ R47, R47, UR8 ;  /* 0x000000082f2f7c20 */ /* 0x000fe20008410000 */
[----:B------:R-:W-:Y:S01]  /*15640*/  FMUL.FTZ R36, R36, UR8 ;  /* 0x0000000824247c20 */ /* 0x000fe20008410000 */
[----:B------:R-:W-:Y:S01]  /*15650*/  FMUL.FTZ R37, R37, UR8 ;  /* 0x0000000825257c20 */ /* 0x000fe20008410000 */
[----:B------:R-:W2:Y:S01]  /*15660*/  MUFU.TANH R52, R52 ;  /* 0x0000003400347308 */ /* 0x000ea20000002400 */
[----:B------:R-:W-:Y:S01]  /*15670*/  FSEL R61, R61, -INF , P2 ;  /* 0xff8000003d3d7808 */ /* 0x000fe20001000000 */
[----:B------:R-:W-:Y:S01]  /*15680*/  FMUL.FTZ R34, R34, UR8 ;  /* 0x0000000822227c20 */ /* 0x000fe20008410000 */
[----:B------:R-:W-:Y:S01]  /*15690*/  FMUL.FTZ R35, R35, UR8 ;  /* 0x0000000823237c20 */ /* 0x000fe20008410000 */
[----:B------:R-:W-:Y:S01]  /*156a0*/  FMUL.FTZ R38, R38, UR8 ;  /* 0x0000000826267c20 */ /* 0x000fe20008410000 */
[----:B------:R-:W-:-:S03]  /*156b0*/  ULDC UR4, c[0x0][0x988] ;  /* 0x0002620000047ab9 */ /* 0x000fc60000000800 */
[----:B------:R4:W-:Y:S01]  /*156c0*/  MUFU.TANH R21, R55 ;  /* 0x0000003700157308 */ /* 0x0009e20000002400 */
[----:B---3--:R-:W-:Y:S02]  /*156d0*/  FSEL R3, R58, -INF , P6 ;  /* 0xff8000003a037808 */ /* 0x008fe40003000000 */
[----:B----4-:R-:W-:-:S05]  /*156e0*/  FSEL R55, R60, -INF , P4 ;  /* 0xff8000003c377808 */ /* 0x010fca0002000000 */
[----:B------:R3:W4:Y:S01]  /*156f0*/  MUFU.TANH R9, R63 ;  /* 0x0000003f00097308 */ /* 0x0007220000002400 */
[----:B------:R-:W-:-:S07]  /*15700*/  FMNMX.FTZ R12, R55, R12, !PT ;  /* 0x0000000c370c7209 */ /* 0x000fce0007810000 */
[----:B------:R-:W4:Y:S01]  /*15710*/  MUFU.TANH R53, R53 ;  /* 0x0000003500357308 */ /* 0x000f220000002400 */
[----:B------:R-:W-:Y:S02]  /*15720*/  ISETP.GT.AND P6, PT, R8, 0x11, PT ;  /* 0x000000110800780c */ /* 0x000fe40003fc4270 */
[----:B------:R-:W-:Y:S02]  /*15730*/  FSEL R59, R48, -INF , P3 ;  /* 0xff800000303b7808 */ /* 0x000fe40001800000 */
[----:B------:R-:W-:-:S03]  /*15740*/  FMNMX.FTZ R12, R61, R12, !PT ;  /* 0x0000000c3d0c7209 */ /* 0x000fc60007810000 */
[----:B------:R-:W4:Y:S01]  /*15750*/  MUFU.TANH R11, R50 ;  /* 0x00000032000b7308 */ /* 0x000f220000002400 */
[----:B-1----:R-:W-:Y:S02]  /*15760*/  FSEL R6, R6, -INF , P5 ;  /* 0xff80000006067808 */ /* 0x002fe40002800000 */
[----:B------:R-:W-:-:S05]  /*15770*/  ISETP.GT.AND P5, PT, R8, 0x18, PT ;  /* 0x000000180800780c */ /* 0x000fca0003fa4270 */
[----:B------:R-:W1:Y:S01]  /*15780*/  MUFU.TANH R40, R40 ;  /* 0x0000002800287308 */ /* 0x000e620000002400 */
[----:B0-----:R-:W-:Y:S02]  /*15790*/  FSEL R49, R49, -INF , P6 ;  /* 0xff80000031317808 */ /* 0x001fe40003000000 */
[----:B------:R-:W-:-:S05]  /*157a0*/  FMNMX.FTZ R12, R59, R12, !PT ;  /* 0x0000000c3b0c7209 */ /* 0x000fca0007810000 */
[----:B------:R-:W0:Y:S01]  /*157b0*/  MUFU.TANH R41, R41 ;  /* 0x0000002900297308 */ /* 0x000e220000002400 */
[----:B--2---:R-:W-:Y:S02]  /*157c0*/  FSEL R7, R7, -INF , P4 ;  /* 0xff80000007077808 */ /* 0x004fe40002000000 */
[----:B------:R-:W-:Y:S02]  /*157d0*/  ISETP.GT.AND P4, PT, R8, 0x19, PT ;  /* 0x000000190800780c */ /* 0x000fe40003f84270 */
[----:B---3--:R-:W-:-:S03]  /*157e0*/  FSEL R63, R52, -INF , P5 ;  /* 0xff800000343f7808 */ /* 0x008fc60002800000 */
[----:B------:R-:W2:Y:S01]  /*157f0*/  MUFU.TANH R15, R54 ;  /* 0x00000036000f7308 */ /* 0x000ea20000002400 */
[----:B------:R-:W-:Y:S02]  /*15800*/  FMNMX.FTZ R12, R49, R12, !PT ;  /* 0x0000000c310c7209 */ /* 0x000fe40007810000 */
[----:B----4-:R-:W-:-:S05]  /*15810*/  FSEL R9, R9, -INF , P2 ;  /* 0xff80000009097808 */ /* 0x010fca0001000000 */
[----:B------:R-:W3:Y:S01]  /*15820*/  MUFU.TANH R44, R44 ;  /* 0x0000002c002c7308 */ /* 0x000ee20000002400 */
[----:B------:R-:W-:Y:S02]  /*15830*/  ISETP.GT.AND P2, PT, R8, 0x20, PT ;  /* 0x000000200800780c */ /* 0x000fe40003f44270 */
[----:B------:R-:W-:Y:S02]  /*15840*/  FSEL R53, R53, -INF , P4 ;  /* 0xff80000035357808 */ /* 0x000fe40002000000 */
[----:B------:R-:W-:-:S03]  /*15850*/  FMNMX.FTZ R12, R63, R12, !PT ;  /* 0x0000000c3f0c7209 */ /* 0x000fc60007810000 */
[----:B------:R-:W4:Y:S01]  /*15860*/  MUFU.TANH R45, R45 ;  /* 0x0000002d002d7308 */ /* 0x000f220000002400 */
[----:B------:R-:W-:Y:S02]  /*15870*/  FSEL R11, R11, -INF , P3 ;  /* 0xff8000000b0b7808 */ /* 0x000fe40001800000 */
[----:B------:R-:W-:Y:S02]  /*15880*/  ISETP.GT.AND P3, PT, R8, 0x21, PT ;  /* 0x000000210800780c */ /* 0x000fe40003f64270 */
[----:B-1----:R-:W-:-:S03]  /*15890*/  FSEL R65, R40, -INF , P2 ;  /* 0xff80000028417808 */ /* 0x002fc60001000000 */
[----:B------:R-:W-:Y:S01]  /*158a0*/  MUFU.TANH R43, R43 ;  /* 0x0000002b002b7308 */ /* 0x000fe20000002400 */
[----:B------:R-:W-:Y:S02]  /*158b0*/  FMNMX.FTZ R12, R53, R12, !PT ;  /* 0x0000000c350c7209 */ /* 0x000fe40007810000 */
[----:B------:R-:W-:-:S05]  /*158c0*/  FSEL R13, R13, -INF , P6 ;  /* 0xff8000000d0d7808 */ /* 0x000fca0003000000 */
[----:B------:R-:W1:Y:S01]  /*158d0*/  MUFU.TANH R32, R32 ;  /* 0x0000002000207308 */ /* 0x000e620000002400 */
[----:B------:R-:W-:Y:S02]  /*158e0*/  ISETP.GT.AND P6, PT, R8, 0x28, PT ;  /* 0x000000280800780c */ /* 0x000fe40003fc4270 */
[----:B0-----:R-:W-:Y:S02]  /*158f0*/  FSEL R67, R41, -INF , P3 ;  /* 0xff80000029437808 */ /* 0x001fe40001800000 */
[----:B------:R-:W-:-:S03]  /*15900*/  FMNMX.FTZ R12, R65, R12, !PT ;  /* 0x0000000c410c7209 */ /* 0x000fc60007810000 */
[----:B------:R-:W0:Y:S01]  /*15910*/  MUFU.TANH R42, R42 ;  /* 0x0000002a002a7308 */ /* 0x000e220000002400 */
[----:B--2---:R-:W-:Y:S01]  /*15920*/  FSEL R15, R15, -INF , P5 ;  /* 0xff8000000f0f7808 */ /* 0x004fe20002800000 */
[----:B------:R-:W-:-:S06]  /*15930*/  WARPGROUP.DEPBAR.LE gsb0, 0x0 ;  /* 0x00008000000079c5 */ /* 0x000fcc0000010000 */
[----:B------:R0:W2:Y:S01]  /*15940*/  MUFU.TANH R2, R33 ;  /* 0x0000002100027308 */ /* 0x0000a20000002400 */
[----:B------:R-:W-:Y:S01]  /*15950*/  ISETP.GT.AND P5, PT, R8, 0x29, PT ;  /* 0x000000290800780c */ /* 0x000fe20003fa4270 */
[----:B------:R-:W-:Y:S01]  /*15960*/  FMUL.FTZ R24, R24, UR8 ;  /* 0x0000000818187c20 */ /* 0x000fe20008410000 */
[----:B---3--:R-:W-:Y:S02]  /*15970*/  FSEL R69, R44, -INF , P6 ;  /* 0xff8000002c457808 */ /* 0x008fe40003000000 */
[----:B------:R-:W-:-:S03]  /*15980*/  FMNMX.FTZ R12, R67, R12, !PT ;  /* 0x0000000c430c7209 */ /* 0x000fc60007810000 */
[----:B------:R-:W3:Y:S01]  /*15990*/  MUFU.TANH R46, R46 ;  /* 0x0000002e002e7308 */ /* 0x000ee20000002400 */
[----:B------:R-:W-:-:S07]  /*159a0*/  FSEL R21, R21, -INF , P4 ;  /* 0xff80000015157808 */ /* 0x000fce0002000000 */
[----:B------:R-:W3:Y:S01]  /*159b0*/  MUFU.TANH R47, R47 ;  /* 0x0000002f002f7308 */ /* 0x000ee20000002400 */
[----:B------:R-:W-:Y:S01]  /*159c0*/  ISETP.GT.AND P4, PT, R8, 0x30, PT ;  /* 0x000000300800780c */ /* 0x000fe20003f84270 */
[----:B------:R-:W-:Y:S01]  /*159d0*/  FMUL.FTZ R5, R25, UR8 ;  /* 0x0000000819057c20 */ /* 0x000fe20008410000 */
[----:B----4-:R-:W-:-:S05]  /*159e0*/  FSEL R45, R45, -INF , P5 ;  /* 0xff8000002d2d7808 */ /* 0x010fca0002800000 */
[----:B------:R-:W4:Y:S01]  /*159f0*/  MUFU.TANH R36, R36 ;  /* 0x0000002400247308 */ /* 0x000f220000002400 */
[----:B------:R-:W-:Y:S01]  /*15a00*/  FMNMX.FTZ R12, R69, R12, !PT ;  /* 0x0000000c450c7209 */ /* 0x000fe20007810000 */
[----:B------:R-:W-:Y:S01]  /*15a10*/  FMUL.FTZ R28, R28, UR8 ;  /* 0x000000081c1c7c20 */ /* 0x000fe20008410000 */
[----:B-1----:R-:W-:-:S05]  /*15a20*/  FSEL R71, R32, -INF , P4 ;  /* 0xff80000020477808 */ /* 0x002fca0002000000 */
[----:B------:R-:W1:Y:S01]  /*15a30*/  MUFU.TANH R37, R37 ;  /* 0x0000002500257308 */ /* 0x000e620000002400 */
[----:B------:R-:W-:Y:S02]  /*15a40*/  FMNMX.FTZ R12, R45, R12, !PT ;  /* 0x0000000c2d0c7209 */ /* 0x000fe40007810000 */
[----:B0-----:R-:W-:-:S05]  /*15a50*/  FSEL R33, R42, -INF , P2 ;  /* 0xff8000002a217808 */ /* 0x001fca0001000000 */
[----:B------:R-:W0:Y:S01]  /*15a60*/  MUFU.TANH R34, R34 ;  /* 0x0000002200227308 */ /* 0x000e220000002400 */
[----:B------:R-:W-:-:S07]  /*15a70*/  ISETP.GT.AND P2, PT, R8, 0x38, PT ;  /* 0x000000380800780c */ /* 0x000fce0003f44270 */
[----:B------:R2:W-:Y:S01]  /*15a80*/  MUFU.TANH R4, R35 ;  /* 0x0000002300047308 */ /* 0x0005e20000002400 */
[----:B------:R-:W-:-:S07]  /*15a90*/  FMNMX.FTZ R12, R71, R12, !PT ;  /* 0x0000000c470c7209 */ /* 0x000fce0007810000 */
[----:B------:R-:W0:Y:S01]  /*15aa0*/  MUFU.TANH R24, R24 ;  /* 0x0000001800187308 */ /* 0x000e220000002400 */
[----:B--2---:R-:W-:Y:S02]  /*15ab0*/  FSEL R35, R43, -INF , P3 ;  /* 0xff8000002b237808 */ /* 0x004fe40001800000 */
[----:B------:R-:W-:-:S04]  /*15ac0*/  ISETP.GT.AND P3, PT, R8, 0x31, PT ;  /* 0x000000310800780c */ /* 0x000fc80003f64270 */
[----:B------:R-:W-:Y:S01]  /*15ad0*/  FSEL R73, R2, -INF , P3 ;  /* 0xff80000002497808 */ /* 0x000fe20001800000 */
[----:B------:R-:W2:Y:S01]  /*15ae0*/  MUFU.TANH R5, R5 ;  /* 0x0000000500057308 */ /* 0x000ea20000002400 */
[----:B------:R-:W-:Y:S01]  /*15af0*/  FMUL.FTZ R2, R29, UR8 ;  /* 0x000000081d027c20 */ /* 0x000fe20008410000 */
[----:B---3--:R-:W-:Y:S02]  /*15b00*/  FSEL R25, R46, -INF , P6 ;  /* 0xff8000002e197808 */ /* 0x008fe40003000000 */
[----:B------:R-:W-:Y:S02]  /*15b10*/  FSEL R29, R47, -INF , P5 ;  /* 0xff8000002f1d7808 */ /* 0x000fe40002800000 */
[----:B------:R-:W-:Y:S02]  /*15b20*/  ISETP.GT.AND P6, PT, R8, 0x39, PT ;  /* 0x000000390800780c */ /* 0x000fe40003fc4270 */
[----:B------:R-:W3:Y:S01]  /*15b30*/  MUFU.TANH R38, R38 ;  /* 0x0000002600267308 */ /* 0x000ee20000002400 */
[----:B----4-:R-:W-:-:S02]  /*15b40*/  FSEL R47, R36, -INF , P2 ;  /* 0xff800000242f7808 */ /* 0x010fc40001000000 */
[----:B------:R-:W-:-:S05]  /*15b50*/  FMNMX.FTZ R12, R73, R12, !PT ;  /* 0x0000000c490c7209 */ /* 0x000fca0007810000 */
[----:B------:R-:W4:Y:S01]  /*15b60*/  MUFU.TANH R28, R28 ;  /* 0x0000001c001c7308 */ /* 0x000f220000002400 */
[----:B------:R-:W-:Y:S02]  /*15b70*/  ISETP.GT.AND P5, PT, R8, 0x40, PT ;  /* 0x000000400800780c */ /* 0x000fe40003fa4270 */
[----:B-1----:R-:W-:Y:S02]  /*15b80*/  FSEL R75, R37, -INF , P6 ;  /* 0xff800000254b7808 */ /* 0x002fe40003000000 */
[----:B------:R-:W-:-:S03]  /*15b90*/  FMNMX.FTZ R12, R47, R12, !PT ;  /* 0x0000000c2f0c7209 */ /* 0x000fc60007810000 */
[----:B------:R-:W1:Y:S01]  /*15ba0*/  MUFU.TANH R2, R2 ;  /* 0x0000000200027308 */ /* 0x000e620000002400 */
[----:B0-----:R-:W-:Y:S02]  /*15bb0*/  FSEL R37, R34, -INF , P4 ;  /* 0xff80000022257808 */ /* 0x001fe40002000000 */
[----:B------:R-:W-:Y:S02]  /*15bc0*/  ISETP.GT.AND P4, PT, R8, 0x41, PT ;  /* 0x000000410800780c */ /* 0x000fe40003f84270 */
[----:B------:R-:W-:Y:S02]  /*15bd0*/  FSEL R77, R24, -INF , P5 ;  /* 0xff800000184d7808 */ /* 0x000fe40002800000 */
[----:B------:R-:W-:Y:S02]  /*15be0*/  FMNMX.FTZ R12, R75, R12, !PT ;  /* 0x0000000c4b0c7209 */ /* 0x000fe40007810000 */
[----:B------:R-:W-:Y:S02]  /*15bf0*/  FSEL R41, R4, -INF , P3 ;  /* 0xff80000004297808 */ /* 0x000fe40001800000 */
[----:B------:R-:W-:-:S02]  /*15c00*/  ISETP.GT.AND P3, PT, R8, 0x48, PT ;  /* 0x000000480800780c */ /* 0x000fc40003f64270 */
[----:B--2---:R-:W-:Y:S02]  /*15c10*/  FSEL R79, R5, -INF , P4 ;  /* 0xff800000054f7808 */ /* 0x004fe40002000000 */
[----:B------:R-:W-:Y:S02]  /*15c20*/  FMNMX.FTZ R12, R77, R12, !PT ;  /* 0x0000000c4d0c7209 */ /* 0x000fe40007810000 */
[----:B---3--:R-:W-:Y:S02]  /*15c30*/  FSEL R43, R38, -INF , P2 ;  /* 0xff800000262b7808 */ /* 0x008fe40001000000 */
[----:B------:R-:W-:Y:S02]  /*15c40*/  ISETP.GT.AND P2, PT, R8, 0x49, PT ;  /* 0x000000490800780c */ /* 0x000fe40003f44270 */
[----:B----4-:R-:W-:Y:S02]  /*15c50*/  FSEL R81, R28, -INF , P3 ;  /* 0xff8000001c517808 */ /* 0x010fe40001800000 */
[----:B------:R-:W-:-:S02]  /*15c60*/  FMNMX.FTZ R12, R79, R12, !PT ;  /* 0x0000000c4f0c7209 */ /* 0x000fc40007810000 */
[----:B-1----:R-:W-:Y:S02]  /*15c70*/  FSEL R83, R2, -INF , P2 ;  /* 0xff80000002537808 */ /* 0x002fe40001000000 */
[----:B------:R-:W-:-:S04]  /*15c80*/  FMNMX.FTZ R12, R81, R12, !PT ;  /* 0x0000000c510c7209 */ /* 0x000fc80007810000 */
[----:B------:R-:W-:-:S05]  /*15c90*/  FMNMX.FTZ R12, R83, R12, !PT ;  /* 0x0000000c530c7209 */ /* 0x000fca0007810000 */
[----:B------:R-:W0:Y:S02]  /*15ca0*/  SHFL.BFLY PT, R5, R12, 0x2, 0x1f ;  /* 0x0c401f000c057f89 */ /* 0x000e2400000e0000 */
[----:B0-----:R-:W-:-:S05]  /*15cb0*/  FMNMX.FTZ R4, R12, R5, !PT ;  /* 0x000000050c047209 */ /* 0x001fca0007810000 */
[----:B------:R-:W0:Y:S01]  /*15cc0*/  SHFL.BFLY PT, R5, R4, 0x1, 0x1f ;  /* 0x0c201f0004057f89 */ /* 0x000e2200000e0000 */
[----:B------:R-:W-:Y:S01]  /*15cd0*/  IMAD.U32 R2, RZ, RZ, UR4 ;  /* 0x00000004ff027e24 */ /* 0x000fe2000f8e00ff */
[----:B0-----:R-:W-:-:S04]  /*15ce0*/  FMNMX.FTZ R5, R4, R5, !PT ;  /* 0x0000000504057209 */ /* 0x001fc80007810000 */
[C---:B------:R-:W-:Y:S01]  /*15cf0*/  FSETP.NEU.FTZ.AND P0, PT, R5.reuse, -INF , PT ;  /* 0xff8000000500780b */ /* 0x040fe20003f1d000 */
[----:B------:R-:W-:-:S05]  /*15d00*/  FMUL.FTZ R8, R5, R2 ;  /* 0x0000000205087220 */ /* 0x000fca0000410000 */
[----:B------:R-:W-:Y:S02]  /*15d10*/  FSEL R14, R8, RZ, P0 ;  /* 0x000000ff080e7208 */ /* 0x000fe40000000000 */
[----:B------:R-:W-:-:S04]  /*15d20*/  FMNMX.FTZ R8, R3, R6, !PT ;  /* 0x0000000603087209 */ /* 0x000fc80007810000 */
[----:B------:R-:W-:-:S04]  /*15d30*/  FMNMX.FTZ R8, R7, R8, !PT ;  /* 0x0000000807087209 */ /* 0x000fc80007810000 */
[----:B------:R-:W-:-:S04]  /*15d40*/  FMNMX.FTZ R8, R9, R8, !PT ;  /* 0x0000000809087209 */ /* 0x000fc80007810000 */
[----:B------:R-:W-:Y:S02]  /*15d50*/  FMNMX.FTZ R8, R11, R8, !PT ;  /* 0x000000080b087209 */ /* 0x000fe40007810000 */
[----:B------:R-:W-:Y:S02]  /*15d60*/  ISETP.NE.AND P0, PT, R10, RZ, PT ;  /* 0x000000ff0a00720c */ /* 0x000fe40003f05270 */
[----:B------:R-:W-:-:S04]  /*15d70*/  FMNMX.FTZ R10, R13, R8, !PT ;  /* 0x000000080d0a7209 */ /* 0x000fc80007810000 */
[----:B------:R-:W-:-:S04]  /*15d80*/  FMNMX.FTZ R10, R15, R10, !PT ;  /* 0x0000000a0f0a7209 */ /* 0x000fc80007810000 */
[----:B------:R-:W-:Y:S01]  /*15d90*/  FMNMX.FTZ R10, R21, R10, !PT ;  /* 0x0000000a150a7209 */ /* 0x000fe20007810000 */
[----:B------:R-:W-:-:S03]  /*15da0*/  FMUL.FTZ R39, R39, UR8 ;  /* 0x0000000827277c20 */ /* 0x000fc60008410000 */
[----:B------:R-:W-:Y:S01]  /*15db0*/  FMNMX.FTZ R10, R33, R10, !PT ;  /* 0x0000000a210a7209 */ /* 0x000fe20007810000 */
[----:B------:R-:W-:-:S03]  /*15dc0*/  FMUL.FTZ R26, R26, UR8 ;  /* 0x000000081a1a7c20 */ /* 0x000fc60008410000 */
[----:B------:R-:W-:Y:S01]  /*15dd0*/  FMNMX.FTZ R10, R35, R10, !PT ;  /* 0x0000000a230a7209 */ /* 0x000fe20007810000 */
[----:B------:R-:W0:Y:S03]  /*15de0*/  MUFU.TANH R39, R39 ;  /* 0x0000002700277308 */ /* 0x000e260000002400 */
[----:B------:R-:W-:Y:S01]  /*15df0*/  FMNMX.FTZ R10, R25, R10, !PT ;  /* 0x0000000a190a7209 */ /* 0x000fe20007810000 */
[----:B------:R-:W-:Y:S01]  /*15e00*/  FMUL.FTZ R27, R27, UR8 ;  /* 0x000000081b1b7c20 */ /* 0x000fe20008410000 */
[----:B------:R-:W-:Y:S02]  /*15e10*/  FMUL.FTZ R30, R30, UR8 ;  /* 0x000000081e1e7c20 */ /* 0x000fe40008410000 */
[----:B------:R-:W-:Y:S01]  /*15e20*/  FMNMX.FTZ R10, R29, R10, !PT ;  /* 0x0000000a1d0a7209 */ /* 0x000fe20007810000 */
[----:B------:R-:W1:Y:S03]  /*15e30*/  MUFU.TANH R26, R26 ;  /* 0x0000001a001a7308 */ /* 0x000e660000002400 */
[----:B------:R-:W-:Y:S01]  /*15e40*/  FMNMX.FTZ R10, R37, R10, !PT ;  /* 0x0000000a250a7209 */ /* 0x000fe20007810000 */
[----:B------:R-:W-:-:S04]  /*15e50*/  FMUL.FTZ R31, R31, UR8 ;  /* 0x000000081f1f7c20 */ /* 0x000fc80008410000 */
[----:B------:R-:W2:Y:S01]  /*15e60*/  MUFU.TANH R4, R27 ;  /* 0x0000001b00047308 */ /* 0x000ea20000002400 */
[----:B------:R-:W-:Y:S02]  /*15e70*/  FMNMX.FTZ R10, R41, R10, !PT ;  /* 0x0000000a290a7209 */ /* 0x000fe40007810000 */
[----:B0-----:R-:W-:-:S05]  /*15e80*/  FSEL R39, R39, -INF , P6 ;  /* 0xff80000027277808 */ /* 0x001fca0003000000 */
[----:B------:R-:W0:Y:S01]  /*15e90*/  MUFU.TANH R30, R30 ;  /* 0x0000001e001e7308 */ /* 0x000e220000002400 */
[----:B------:R-:W-:Y:S01]  /*15ea0*/  FMNMX.FTZ R10, R43, R10, !PT ;  /* 0x0000000a2b0a7209 */ /* 0x000fe20007810000 */
[----:B------:R-:W-:Y:S01]  /*15eb0*/  FFMA.FTZ R208, R51, R2, -R14 ;  /* 0x0000000233d07223 */ /* 0x000fe2000001080e */
[----:B-1----:R-:W-:-:S05]  /*15ec0*/  FSEL R51, R26, -INF , P5 ;  /* 0xff8000001a337808 */ /* 0x002fca0002800000 */
[----:B------:R-:W1:Y:S01]  /*15ed0*/  MUFU.TANH R8, R31 ;  /* 0x0000001f00087308 */ /* 0x000e620000002400 */
[----:B------:R-:W-:Y:S01]  /*15ee0*/  FMNMX.FTZ R10, R39, R10, !PT ;  /* 0x0000000a270a7209 */ /* 0x000fe20007810000 */
[--C-:B------:R-:W-:Y:S01]  /*15ef0*/  FFMA.FTZ R210, R55, R2, -R14.reuse ;  /* 0x0000000237d27223 */ /* 0x100fe2000001080e */
[----:B--2---:R-:W-:Y:S02]  /*15f00*/  FSEL R55, R4, -INF , P4 ;  /* 0xff80000004377808 */ /* 0x004fe40002000000 */
[----:B------:R-:W-:Y:S01]  /*15f10*/  FMNMX.FTZ R10, R51, R10, !PT ;  /* 0x0000000a330a7209 */ /* 0x000fe20007810000 */
[--C-:B------:R-:W-:Y:S01]  /*15f20*/  FFMA.FTZ R27, R57, R2, -R14.reuse ;  /* 0x00000002391b7223 */ /* 0x100fe2000001080e */
[----:B0-----:R-:W-:Y:S02]  /*15f30*/  FSEL R57, R30, -INF , P3 ;  /* 0xff8000001e397808 */ /* 0x001fe40001800000 */
[----:B------:R-:W-:Y:S01]  /*15f40*/  FMNMX.FTZ R10, R55, R10, !PT ;  /* 0x0000000a370a7209 */ /* 0x000fe20007810000 */
[----:B------:R-:W-:-:S03]  /*15f50*/  FFMA.FTZ R4, R49, R2, -R14 ;  /* 0x0000000231047223 */ /* 0x000fc6000001080e */
[----:B------:R-:W-:Y:S02]  /*15f60*/  FMNMX.FTZ R10, R57, R10, !PT ;  /* 0x0000000a390a7209 */ /* 0x000fe40007810000 */
[----:B-1----:R-:W-:-:S04]  /*15f70*/  FSEL R49, R8, -INF , P2 ;  /* 0xff80000008317808 */ /* 0x002fc80001000000 */
[----:B------:R-:W-:Y:S01]  /*15f80*/  FMNMX.FTZ R10, R49, R10, !PT ;  /* 0x0000000a310a7209 */ /* 0x000fe20007810000 */
[----:B------:R-:W-:-:S04]  /*15f90*/  FFMA.FTZ R8, R53, R2, -R14 ;  /* 0x0000000235087223 */ /* 0x000fc8000001080e */
[----:B------:R-:W0:Y:S01]  /*15fa0*/  SHFL.BFLY PT, R53, R10, 0x2, 0x1f ;  /* 0x0c401f000a357f89 */ /* 0x000e2200000e0000 */
[----:B------:R1:W-:Y:S01]  /*15fb0*/  MUFU.EX2 R204, R4 ;  /* 0x0000000400cc7308 */ /* 0x0003e20000000800 */
[----:B0-----:R-:W-:-:S05]  /*15fc0*/  FMNMX.FTZ R53, R10, R53, !PT ;  /* 0x000000350a357209 */ /* 0x001fca0007810000 */
[----:B-1----:R-:W0:Y:S02]  /*15fd0*/  SHFL.BFLY PT, R4, R53, 0x1, 0x1f ;  /* 0x0c201f0035047f89 */ /* 0x002e2400000e0000 */
[----:B------:R-:W-:Y:S01]  /*15fe0*/  MUFU.EX2 R208, R208 ;  /* 0x000000d000d07308 */ /* 0x000fe20000000800 */
[-CC-:B------:R-:W-:Y:S01]  /*15ff0*/  FFMA.FTZ R31, R61, R2.reuse, -R14.reuse ;  /* 0x000000023d1f7223 */ /* 0x180fe2000001080e */
[----:B------:R-:W-:-:S06]  /*16000*/  FFMA.FTZ R59, R59, R2, -R14 ;  /* 0x000000023b3b7223 */ /* 0x000fcc000001080e */
[----:B------:R-:W1:Y:S01]  /*16010*/  MUFU.EX2 R27, R27 ;  /* 0x0000001b001b7308 */ /* 0x000e620000000800 */
[----:B0-----:R-:W-:-:S04]  /*16020*/  FMNMX.FTZ R4, R53, R4, !PT ;  /* 0x0000000435047209 */ /* 0x001fc80007810000 */
[C---:B------:R-:W-:Y:S01]  /*16030*/  FSETP.NEU.FTZ.AND P2, PT, R4.reuse, -INF , PT ;  /* 0xff8000000400780b */ /* 0x040fe20003f5d000 */
[----:B------:R-:W-:Y:S02]  /*16040*/  FMUL.FTZ R10, R4, R2 ;  /* 0x00000002040a7220 */ /* 0x000fe40000410000 */
[----:B------:R-:W0:Y:S03]  /*16050*/  MUFU.EX2 R210, R210 ;  /* 0x000000d200d27308 */ /* 0x000e260000000800 */
[----:B------:R-:W-:-:S05]  /*16060*/  FSEL R10, R10, RZ, P2 ;  /* 0x000000ff0a0a7208 */ /* 0x000fca0001000000 */
[----:B------:R-:W2:Y:S01]  /*16070*/  MUFU.EX2 R31, R31 ;  /* 0x0000001f001f7308 */ /* 0x000ea20000000800 */
[-CC-:B------:R-:W-:Y:S01]  /*16080*/  FFMA.FTZ R3, R3, R2.reuse, -R10.reuse ;  /* 0x0000000203037223 */ /* 0x180fe2000001080a */
[-CC-:B------:R-:W-:Y:S01]  /*16090*/  FFMA.FTZ R6, R6, R2.reuse, -R10.reuse ;  /* 0x0000000206067223 */ /* 0x180fe2000001080a */
[-CC-:B------:R-:W-:Y:S01]  /*160a0*/  FFMA.FTZ R7, R7, R2.reuse, -R10.reuse ;  /* 0x0000000207077223 */ /* 0x180fe2000001080a */
[-C--:B------:R-:W-:Y:S01]  /*160b0*/  FFMA.FTZ R9, R9, R2.reuse, -R10 ;  /* 0x0000000209097223 */ /* 0x080fe2000001080a */
[----:B------:R-:W-:-:S03]  /*160c0*/  FFMA.FTZ R63, R63, R2, -R14 ;  /* 0x000000023f3f7223 */ /* 0x000fc6000001080e */
[----:B------:R-:W3:Y:S01]  /*160d0*/  MUFU.EX2 R59, R59 ;  /* 0x0000003b003b7308 */ /* 0x000ee20000000800 */
[----:B------:R-:W-:-:S07]  /*160e0*/  FFMA.FTZ R11, R11, R2, -R10 ;  /* 0x000000020b0b7223 */ /* 0x000fce000001080a */
[----:B------:R-:W-:Y:S08]  /*160f0*/  MUFU.EX2 R3, R3 ;  /* 0x0000000300037308 */ /* 0x000ff00000000800 */
[----:B------:R-:W4:Y:S01]  /*16100*/  MUFU.EX2 R6, R6 ;  /* 0x0000000600067308 */ /* 0x000f220000000800 */
[----:B------:R-:W-:-:S07]  /*16110*/  FFMA.FTZ R65, R65, R2, -R14 ;  /* 0x0000000241417223 */ /* 0x000fce000001080e */
[----:B------:R1:W-:Y:S08]  /*16120*/  MUFU.EX2 R12, R9 ;  /* 0x00000009000c7308 */ /* 0x0003f00000000800 */
[----:B------:R-:W4:Y:S01]  /*16130*/  MUFU.EX2 R7, R7 ;  /* 0x0000000700077308 */ /* 0x000f220000000800 */
[----:B-1----:R-:W-:-:S04]  /*16140*/  FADD.FTZ R9, R208, R27 ;  /* 0x0000001bd0097221 */ /* 0x002fc80000010000 */
[----:B0-----:R-:W-:-:S03]  /*16150*/  FADD.FTZ R30, R210, R9 ;  /* 0x00000009d21e7221 */ /* 0x001fc60000010000 */
[----:B------:R-:W0:Y:S01]  /*16160*/  MUFU.EX2 R63, R63 ;  /* 0x0000003f003f7308 */ /* 0x000e220000000800 */
[-C--:B------:R-:W-:Y:S01]  /*16170*/  FFMA.FTZ R13, R13, R2.reuse, -R10 ;  /* 0x000000020d0d7223 */ /* 0x080fe2000001080a */
[----:B--2---:R-:W-:Y:S01]  /*16180*/  FADD.FTZ R30, R31, R30 ;  /* 0x0000001e1f1e7221 */ /* 0x004fe20000010000 */
[----:B------:R-:W-:-:S05]  /*16190*/  FFMA.FTZ R67, R67, R2, -R14 ;  /* 0x0000000243437223 */ /* 0x000fca000001080e */
[----:B------:R-:W1:Y:S01]  /*161a0*/  MUFU.EX2 R8, R8 ;  /* 0x0000000800087308 */ /* 0x000e620000000800 */
[-C--:B------:R-:W-:Y:S01]  /*161b0*/  FFMA.FTZ R15, R15, R2.reuse, -R10 ;  /* 0x000000020f0f7223 */ /* 0x080fe2000001080a */
[----:B---3--:R-:W-:Y:S01]  /*161c0*/  FADD.FTZ R9, R59, R30 ;  /* 0x0000001e3b097221 */ /* 0x008fe20000010000 */
[----:B------:R-:W-:-:S05]  /*161d0*/  FFMA.FTZ R69, R69, R2, -R14 ;  /* 0x0000000245457223 */ /* 0x000fca000001080e */
[----:B------:R-:W2:Y:S01]  /*161e0*/  MUFU.EX2 R11, R11 ;  /* 0x0000000b000b7308 */ /* 0x000ea20000000800 */
[----:B----4-:R-:W-:Y:S01]  /*161f0*/  FADD.FTZ R30, R3, R6 ;  /* 0x00000006031e7221 */ /* 0x010fe20000010000 */
[----:B------:R-:W-:Y:S01]  /*16200*/  FFMA.FTZ R21, R21, R2, -R10 ;  /* 0x0000000215157223 */ /* 0x000fe2000001080a */
[----:B------:R-:W-:-:S05]  /*16210*/  FADD.FTZ R32, R204, R9 ;  /* 0x00000009cc207221 */ /* 0x000fca0000010000 */
[----:B------:R-:W3:Y:S01]  /*16220*/  MUFU.EX2 R65, R65 ;  /* 0x0000004100417308 */ /* 0x000ee20000000800 */
[----:B------:R-:W-:Y:S01]  /*16230*/  FADD.FTZ R9, R7, R30 ;  /* 0x0000001e07097221 */ /* 0x000fe20000010000 */
[----:B------:R-:W-:-:S06]  /*16240*/  FFMA.FTZ R33, R33, R2, -R10 ;  /* 0x0000000221217223 */ /* 0x000fcc000001080a */
[----:B------:R0:W4:Y:S01]  /*16250*/  MUFU.EX2 R20, R13 ;  /* 0x0000000d00147308 */ /* 0x0001220000000800 */
[-CC-:B------:R-:W-:Y:S01]  /*16260*/  FFMA.FTZ R45, R45, R2.reuse, -R14.reuse ;  /* 0x000000022d2d7223 */ /* 0x180fe2000001080e */
[----:B------:R-:W-:-:S06]  /*16270*/  FFMA.FTZ R71, R71, R2, -R14 ;  /* 0x0000000247477223 */ /* 0x000fcc000001080e */
[----:B------:R-:W4:Y:S01]  /*16280*/  MUFU.EX2 R200, R67 ;  /* 0x0000004300c87308 */ /* 0x000f220000000800 */
[----:B0-----:R-:W-:Y:S01]  /*16290*/  FADD.FTZ R13, R63, R32 ;  /* 0x000000203f0d7221 */ /* 0x001fe20000010000 */
[----:B------:R-:W-:-:S06]  /*162a0*/  FADD.FTZ R32, R12, R9 ;  /* 0x000000090c207221 */ /* 0x000fcc0000010000 */
[----:B------:R-:W0:Y:S01]  /*162b0*/  MUFU.EX2 R207, R15 ;  /* 0x0000000f00cf7308 */ /* 0x000e220000000800 */
[----:B------:R-:W-:Y:S01]  /*162c0*/  FFMA.FTZ R35, R35, R2, -R10 ;  /* 0x0000000223237223 */ /* 0x000fe2000001080a */
[----:B-1----:R-:W-:-:S06]  /*162d0*/  FADD.FTZ R34, R8, R13 ;  /* 0x0000000d08227221 */ /* 0x002fcc0000010000 */
[----:B------:R-:W1:Y:S01]  /*162e0*/  MUFU.EX2 R69, R69 ;  /* 0x0000004500457308 */ /* 0x000e620000000800 */
[----:B--2---:R-:W-:Y:S01]  /*162f0*/  FADD.FTZ R9, R11, R32 ;  /* 0x000000200b097221 */ /* 0x004fe20000010000 */
[----:B------:R-:W-:-:S06]  /*16300*/  FFMA.FTZ R25, R25, R2, -R10 ;  /* 0x0000000219197223 */ /* 0x000fcc000001080a */
[----:B------:R-:W2:Y:S01]  /*16310*/  MUFU.EX2 R24, R21 ;  /* 0x0000001500187308 */ /* 0x000ea20000000800 */
[----:B------:R-:W-:Y:S01]  /*16320*/  FFMA.FTZ R73, R73, R2, -R14 ;  /* 0x0000000249497223 */ /* 0x000fe2000001080e */
[----:B---3--:R-:W-:-:S06]  /*16330*/  FADD.FTZ R13, R65, R34 ;  /* 0x00000022410d7221 */ /* 0x008fcc0000010000 */
[----:B------:R-:W3:Y:S01]  /*16340*/  MUFU.EX2 R202, R45 ;  /* 0x0000002d00ca7308 */ /* 0x000ee20000000800 */
[----:B------:R-:W-:Y:S01]  /*16350*/  FFMA.FTZ R47, R47, R2, -R14 ;  /* 0x000000022f2f7223 */ /* 0x000fe2000001080e */
[----:B----4-:R-:W-:-:S06]  /*16360*/  FADD.FTZ R32, R20, R9 ;  /* 0x0000000914207221 */ /* 0x010fcc0000010000 */
[----:B------:R-:W4:Y:S01]  /*16370*/  MUFU.EX2 R33, R33 ;  /* 0x0000002100217308 */ /* 0x000f220000000800 */
[----:B------:R-:W-:Y:S01]  /*16380*/  FFMA.FTZ R29, R29, R2, -R10 ;  /* 0x000000021d1d7223 */ /* 0x000fe2000001080a */
[----:B------:R-:W-:-:S06]  /*16390*/  FADD.FTZ R34, R200, R13 ;  /* 0x0000000dc8227221 */ /* 0x000fcc0000010000 */
[----:B------:R-:W4:Y:S01]  /*163a0*/  MUFU.EX2 R71, R71 ;  /* 0x0000004700477308 */ /* 0x000f220000000800 */
[----:B0-----:R-:W-:Y:S01]  /*163b0*/  FADD.FTZ R9, R207, R32 ;  /* 0x00000020cf097221 */ /* 0x001fe20000010000 */
[----:B------:R-:W-:-:S06]  /*163c0*/  FFMA.FTZ R37, R37, R2, -R10 ;  /* 0x0000000225257223 */ /* 0x000fcc000001080a */
[----:B------:R-:W0:Y:S01]  /*163d0*/  MUFU.EX2 R26, R35 ;  /* 0x00000023001a7308 */ /* 0x000e220000000800 */
[----:B------:R-:W-:Y:S01]  /*163e0*/  FFMA.FTZ R75, R75, R2, -R14 ;  /* 0x000000024b4b7223 */ /* 0x000fe2000001080e */
[----:B-1----:R-:W-:-:S06]  /*163f0*/  FADD.FTZ R13, R69, R34 ;  /* 0x00000022450d7221 */ /* 0x002fcc0000010000 */
[----:B------:R-:W1:Y:S01]  /*16400*/  MUFU.EX2 R196, R73 ;  /* 0x0000004900c47308 */ /* 0x000e620000000800 */
[----:B------:R-:W-:Y:S01]  /*16410*/  FFMA.FTZ R77, R77, R2, -R14 ;  /* 0x000000024d4d7223 */ /* 0x000fe2000001080e */
[----:B--2---:R-:W-:-:S06]  /*16420*/  FADD.FTZ R32, R24, R9 ;  /* 0x0000000918207221 */ /* 0x004fcc0000010000 */
[----:B------:R-:W2:Y:S01]  /*16430*/  MUFU.EX2 R25, R25 ;  /* 0x0000001900197308 */ /* 0x000ea20000000800 */
[----:B------:R-:W-:Y:S01]  /*16440*/  FFMA.FTZ R41, R41, R2, -R10 ;  /* 0x0000000229297223 */ /* 0x000fe2000001080a */
[----:B---3--:R-:W-:-:S06]  /*16450*/  FADD.FTZ R34, R202, R13 ;  /* 0x0000000dca227221 */ /* 0x008fcc0000010000 */
[----:B------:R-:W3:Y:S01]  /*16460*/  MUFU.EX2 R47, R47 ;  /* 0x0000002f002f7308 */ /* 0x000ee20000000800 */
[----:B----4-:R-:W-:Y:S01]  /*16470*/  FADD.FTZ R9, R33, R32 ;  /* 0x0000002021097221 */ /* 0x010fe20000010000 */
[----:B------:R-:W-:-:S06]  /*16480*/  FFMA.FTZ R43, R43, R2, -R10 ;  /* 0x000000022b2b7223 */ /* 0x000fcc000001080a */
[----:B------:R-:W4:Y:S01]  /*16490*/  MUFU.EX2 R28, R29 ;  /* 0x0000001d001c7308 */ /* 0x000f220000000800 */
[----:B------:R-:W-:Y:S01]  /*164a0*/  FFMA.FTZ R79, R79, R2, -R14 ;  /* 0x000000024f4f7223 */ /* 0x000fe2000001080e */
[----:B------:R-:W-:-:S06]  /*164b0*/  FADD.FTZ R13, R71, R34 ;  /* 0x00000022470d7221 */ /* 0x000fcc0000010000 */
[----:B------:R-:W4:Y:S01]  /*164c0*/  MUFU.EX2 R198, R75 ;  /* 0x0000004b00c67308 */ /* 0x000f220000000800 */
[----:B------:R-:W-:Y:S01]  /*164d0*/  FFMA.FTZ R81, R81, R2, -R14 ;  /* 0x0000000251517223 */ /* 0x000fe2000001080e */
[----:B0-----:R-:W-:-:S06]  /*164e0*/  FADD.FTZ R32, R26, R9 ;  /* 0x000000091a207221 */ /* 0x001fcc0000010000 */
[----:B------:R-:W0:Y:S01]  /*164f0*/  MUFU.EX2 R37, R37 ;  /* 0x0000002500257308 */ /* 0x000e220000000800 */
[----:B------:R-:W-:Y:S01]  /*16500*/  @!P1 PRMT R0, RZ, 0x654, R0 ;  /* 0x00000654ff009816 */ /* 0x000fe20000000000 */
[-CC-:B------:R-:W-:Y:S01]  /*16510*/  FFMA.FTZ R39, R39, R2.reuse, -R10.reuse ;  /* 0x0000000227277223 */ /* 0x180fe2000001080a */
[-CC-:B------:R-:W-:Y:S01]  /*16520*/  FFMA.FTZ R51, R51, R2.reuse, -R10.reuse ;  /* 0x0000000233337223 */ /* 0x180fe2000001080a */
[----:B------:R-:W-:-:S04]  /*16530*/  FFMA.FTZ R55, R55, R2, -R10 ;  /* 0x0000000237377223 */ /* 0x000fc8000001080a */
[----:B------:R-:W0:Y:S01]  /*16540*/  MUFU.EX2 R77, R77 ;  /* 0x0000004d004d7308 */ /* 0x000e220000000800 */
[-CC-:B------:R-:W-:Y:S01]  /*16550*/  FFMA.FTZ R57, R57, R2.reuse, -R10.reuse ;  /* 0x0000000239397223 */ /* 0x180fe2000001080a */
[----:B------:R-:W-:Y:S01]  /*16560*/  FFMA.FTZ R49, R49, R2, -R10 ;  /* 0x0000000231317223 */ /* 0x000fe2000001080a */
[----:B-1----:R-:W-:-:S05]  /*16570*/  FADD.FTZ R10, R196, R13 ;  /* 0x0000000dc40a7221 */ /* 0x002fca0000010000 */
[----:B------:R-:W1:Y:S01]  /*16580*/  MUFU.EX2 R30, R41 ;  /* 0x00000029001e7308 */ /* 0x000e620000000800 */
[----:B--2---:R-:W-:Y:S01]  /*16590*/  FADD.FTZ R9, R25, R32 ;  /* 0x0000002019097221 */ /* 0x004fe20000010000 */
[----:B------:R2:W-:Y:S01]  /*165a0*/  @!P1 SYNCS.ARRIVE.TRANS64.RED.A1T0 RZ, [R0+URZ], RZ ;  /* 0x000000ff00ff99a7 */ /* 0x0005e2000810043f */
[----:B---3--:R-:W-:-:S05]  /*165b0*/  FADD.FTZ R13, R47, R10 ;  /* 0x0000000a2f0d7221 */ /* 0x008fca0000010000 */
[----:B------:R-:W3:Y:S01]  /*165c0*/  MUFU.EX2 R192, R79 ;  /* 0x0000004f00c07308 */ /* 0x000ee20000000800 */
[----:B----4-:R-:W-:-:S07]  /*165d0*/  FADD.FTZ R32, R28, R9 ;  /* 0x000000091c207221 */ /* 0x010fce0000010000 */
[----:B------:R-:W4:Y:S01]  /*165e0*/  MUFU.EX2 R43, R43 ;  /* 0x0000002b002b7308 */ /* 0x000f220000000800 */
[----:B------:R-:W-:Y:S01]  /*165f0*/  FADD.FTZ R34, R198, R13 ;  /* 0x0000000dc6227221 */ /* 0x000fe20000010000 */
[----:B0-----:R-:W-:-:S06]  /*16600*/  FADD.FTZ R9, R37, R32 ;  /* 0x0000002025097221 */ /* 0x001fcc0000010000 */
[----:B------:R-:W0:Y:S08]  /*16610*/  MUFU.EX2 R81, R81 ;  /* 0x0000005100517308 */ /* 0x000e300000000800 */
[----:B--2---:R-:W2:Y:S01]  /*16620*/  MUFU.EX2 R0, R39 ;  /* 0x0000002700007308 */ /* 0x004ea20000000800 */
[----:B------:R-:W-:Y:S01]  /*16630*/  F2FP.BF16.F32.PACK_AB R206, R8, R63 ;  /* 0x0000003f08ce723e */ /* 0x000fe200000010ff */
[----:B------:R-:W-:Y:S01]  /*16640*/  FADD.FTZ R13, R77, R34 ;  /* 0x000000224d0d7221 */ /* 0x000fe20000010000 */
[----:B------:R-:W-:-:S05]  /*16650*/  FFMA.FTZ R14, R83, R2, -R14 ;  /* 0x00000002530e7223 */ /* 0x000fca000001080e */
[----:B------:R-:W2:Y:S01]  /*16660*/  MUFU.EX2 R51, R51 ;  /* 0x0000003300337308 */ /* 0x000ea20000000800 */
[----:B-1----:R-:W-:Y:S01]  /*16670*/  FADD.FTZ R8, R30, R9 ;  /* 0x000000091e087221 */ /* 0x002fe20000010000 */
[----:B---3--:R-:W-:-:S06]  /*16680*/  FADD.FTZ R32, R192, R13 ;  /* 0x0000000dc0207221 */ /* 0x008fcc0000010000 */
[----:B------:R-:W1:Y:S01]  /*16690*/  MUFU.EX2 R10, R55 ;  /* 0x00000037000a7308 */ /* 0x000e620000000800 */
[----:B----4-:R-:W-:Y:S01]  /*166a0*/  FADD.FTZ R9, R43, R8 ;  /* 0x000000082b097221 */ /* 0x010fe20000010000 */
[----:B0-----:R-:W-:-:S06]  /*166b0*/  FADD.FTZ R15, R81, R32 ;  /* 0x00000020510f7221 */ /* 0x001fcc0000010000 */
[----:B------:R-:W0:Y:S01]  /*166c0*/  MUFU.EX2 R57, R57 ;  /* 0x0000003900397308 */ /* 0x000e220000000800 */
[----:B--2---:R-:W-:Y:S01]  /*166d0*/  FADD.FTZ R32, R0, R9 ;  /* 0x0000000900207221 */ /* 0x004fe20000010000 */
[----:B------:R-:W-:-:S06]  /*166e0*/  ISETP.GE.AND P2, PT, R179, 0x51, PT ;  /* 0x00000051b300780c */ /* 0x000fcc0003f46270 */
[----:B------:R-:W2:Y:S01]  /*166f0*/  MUFU.EX2 R14, R14 ;  /* 0x0000000e000e7308 */ /* 0x000ea20000000800 */
[----:B------:R-:W-:-:S07]  /*16700*/  FADD.FTZ R9, R51, R32 ;  /* 0x0000002033097221 */ /* 0x000fce0000010000 */
[----:B------:R-:W3:Y:S01]  /*16710*/  MUFU.EX2 R8, R49 ;  /* 0x0000003100087308 */ /* 0x000ee20000000800 */
[----:B------:R-:W-:Y:S01]  /*16720*/  F2FP.BF16.F32.PACK_AB R209, R6, R3 ;  /* 0x0000000306d1723e */ /* 0x000fe200000010ff */
[----:B-1----:R-:W-:Y:S01]  /*16730*/  FADD.FTZ R6, R10, R9 ;  /* 0x000000090a067221 */ /* 0x002fe20000010000 */
[----:B------:R-:W-:Y:S03]  /*16740*/  BSSY B0, `(.L_x_833) ;  /* 0x00005b4000007945 */ /* 0x000fe60003800000 */
[----:B0-----:R-:W-:Y:S01]  /*16750*/  FADD.FTZ R3, R57, R6 ;  /* 0x0000000639037221 */ /* 0x001fe20000010000 */
[----:B------:R-:W-:Y:S01]  /*16760*/  F2FP.BF16.F32.PACK_AB R208, R27, R208 ;  /* 0x000000d01bd0723e */ /* 0x000fe200000010ff */
[C---:B--2---:R-:W-:Y:S01]  /*16770*/  FADD.FTZ R15, R14.reuse, R15 ;  /* 0x0000000f0e0f7221 */ /* 0x044fe20000010000 */
[----:B------:R-:W-:Y:S01]  /*16780*/  F2FP.BF16.F32.PACK_AB R194, R14, R81 ;  /* 0x000000510ec2723e */ /* 0x000fe200000010ff */
[--C-:B------:R-:W-:Y:S01]  /*16790*/  IMAD.MOV.U32 R150, RZ, RZ, R151.reuse ;  /* 0x000000ffff967224 */ /* 0x100fe200078e0097 */
[----:B------:R-:W-:Y:S01]  /*167a0*/  F2FP.BF16.F32.PACK_AB R210, R31, R210 ;  /* 0x000000d21fd2723e */ /* 0x000fe200000010ff */
[--C-:B------:R-:W-:Y:S01]  /*167b0*/  IMAD.MOV.U32 R149, RZ, RZ, R151.reuse ;  /* 0x000000ffff957224 */ /* 0x100fe200078e0097 */
[----:B------:R-:W-:Y:S01]  /*167c0*/  F2FP.BF16.F32.PACK_AB R204, R204, R59 ;  /* 0x0000003bcccc723e */ /* 0x000fe200000010ff */
[----:B------:R-:W-:Y:S01]  /*167d0*/  IMAD.MOV.U32 R148, RZ, RZ, R151 ;  /* 0x000000ffff947224 */ /* 0x000fe200078e0097 */
[----:B------:R-:W-:Y:S01]  /*167e0*/  F2FP.BF16.F32.PACK_AB R200, R200, R65 ;  /* 0x00000041c8c8723e */ /* 0x000fe200000010ff */
[----:B---3--:R-:W-:Y:S01]  /*167f0*/  FADD.FTZ R14, R8, R3 ;  /* 0x00000003080e7221 */ /* 0x008fe20000010000 */
[----:B------:R-:W-:Y:S01]  /*16800*/  F2FP.BF16.F32.PACK_AB R202, R202, R69 ;  /* 0x00000045caca723e */ /* 0x000fe200000010ff */
[----:B------:R-:W-:Y:S01]  /*16810*/  IMAD.MOV.U32 R3, RZ, RZ, 0x3f800000 ;  /* 0x3f800000ff037424 */ /* 0x000fe200078e00ff */
[----:B------:R-:W-:Y:S01]  /*16820*/  F2FP.BF16.F32.PACK_AB R196, R196, R71 ;  /* 0x00000047c4c4723e */ /* 0x000fe200000010ff */
[--C-:B------:R-:W-:Y:S01]  /*16830*/  IMAD.MOV.U32 R147, RZ, RZ, R151.reuse ;  /* 0x000000ffff937224 */ /* 0x100fe200078e0097 */
        /* <DEDUP_REMOVED lines=22> */
[----:B------:R-:W-:Y:S01]  /*169a0*/  MOV R0, 0x3f800000 ;  /* 0x3f80000000007802 */ /* 0x000fe20000000f00 */
        /* <DEDUP_REMOVED lines=111> */
[----:B------:R-:W-:Y:S01]  /*170a0*/  IMAD.MOV.U32 R24, RZ, RZ, R151 ;  /* 0x000000ffff187224 */ /* 0x000fe200078e0097 */
[----:B------:R-:W-:Y:S06]  /*170b0*/  @!P2 BRA `(.L_x_834) ;  /* 0x000000500070a947 */ /* 0x000fec0003800000 */
[----:B------:R-:W-:Y:S01]  /*170c0*/  VIADD R6, R180, 0xfffffffe ;  /* 0xfffffffeb4067836 */ /* 0x000fe20000000000 */
[----:B------:R-:W-:Y:S01]  /*170d0*/  CS2R R150, SRZ ;  /* 0x0000000000967805 */ /* 0x000fe2000001ff00 */
[----:B------:R-:W-:Y:S01]  /*170e0*/  IMAD.MOV.U32 R7, RZ, RZ, R4 ;  /* 0x000000ffff077224 */ /* 0x000fe200078e0004 */
[----:B------:R-:W-:Y:S01]  /*170f0*/  CS2R R146, SRZ ;  /* 0x0000000000927805 */ /* 0x000fe2000001ff00 */
[----:B------:R-:W-:Y:S01]  /*17100*/  IMAD.MOV.U32 R8, RZ, RZ, R5 ;  /* 0x000000ffff087224 */ /* 0x000fe200078e0005 */
[----:B------:R-:W-:Y:S01]  /*17110*/  CS2R R142, SRZ ;  /* 0x00000000008e7805 */ /* 0x000fe2000001ff00 */
[----:B------:R-:W-:Y:S01]  /*17120*/  IMAD.MOV.U32 R9, RZ, RZ, R222 ;  /* 0x000000ffff097224 */ /* 0x000fe200078e00de */
[----:B------:R-:W-:Y:S01]  /*17130*/  CS2R R138, SRZ ;  /* 0x00000000008a7805 */ /* 0x000fe2000001ff00 */
[----:B------:R-:W-:Y:S01]  /*17140*/  IMAD.MOV.U32 R10, RZ, RZ, R221 ;  /* 0x000000ffff0a7224 */ /* 0x000fe200078e00dd */
[----:B------:R-:W-:Y:S01]  /*17150*/  CS2R R134, SRZ ;  /* 0x0000000000867805 */ /* 0x000fe2000001ff00 */
[----:B------:R-:W-:Y:S01]  /*17160*/  IMAD.MOV.U32 R0, RZ, RZ, 0x3f800000 ;  /* 0x3f800000ff007424 */ /* 0x000fe200078e00ff */
        /* <DEDUP_REMOVED lines=58> */
[----:B------:R-:W-:-:S07]  /*17510*/  CS2R R24, SRZ ;  /* 0x0000000000187805 */ /* 0x000fce000001ff00 */
.L_x_845:
[----:B------:R-:W-:-:S05]  /*17520*/  VIADD R2, R10, 0x1 ;  /* 0x000000010a027836 */ /* 0x000fca0000000000 */
[----:B------:R-:W-:-:S04]  /*17530*/  ISETP.NE.AND P2, PT, R2, 0x2, PT ;  /* 0x000000020200780c */ /* 0x000fc80003f45270 */
[----:B------:R-:W-:Y:S02]  /*17540*/  SEL R222, RZ, 0x1, P2 ;  /* 0x00000001ffde7807 */ /* 0x000fe40001000000 */
[----:B------:R-:W-:Y:S02]  /*17550*/  SEL R221, R2, RZ, P2 ;  /* 0x000000ff02dd7207 */ /* 0x000fe40001000000 */
[----:B------:R-:W-:Y:S01]  /*17560*/  LOP3.LUT R222, R9, R222, RZ, 0x3c, !PT ;  /* 0x000000de09de7212 */ /* 0x000fe200078e3cff */
[----:B------:R-:W-:Y:S06]  /*17570*/  @!P0 BRA `(.L_x_835) ;  /* 0x0000000000048947 */ /* 0x000fec0003800000 */
[----:B------:R-:W-:Y:S01]  /*17580*/  BPT.TRAP 0x1 ;  /* 0x000000040000795c */ /* 0x000fe20000300000 */
.L_x_835:
[----:B------:R-:W-:Y:S01]  /*17590*/  IMAD R11, R221, 0x8, R18 ;  /* 0x00000008dd0b7824 */ /* 0x000fe200078e0212 */
[----:B------:R-:W-:-:S04]  /*175a0*/  SHF.L.U32 R4, R222, 0x1f, RZ ;  /* 0x0000001fde047819 */ /* 0x000fc800000006ff */
[----:B------:R0:W1:Y:S01]  /*175b0*/  SYNCS.PHASECHK.TRANS64.TRYWAIT P2, [R11+URZ+0x38830], R4 ;  /* 0x038830040b0075a7 */ /* 0x000062000804017f */
[----:B------:R-:W-:Y:S05]  /*175c0*/  @!P0 BRA `(.L_x_836) ;  /* 0x0000000000048947 */ /* 0x000fea0003800000 */
[----:B------:R-:W-:Y:S01]  /*175d0*/  BPT.TRAP 0x1 ;  /* 0x000000040000795c */ /* 0x000fe20000300000 */
.L_x_836:
[----:B------:R-:W-:Y:S01]  /*175e0*/  IMAD R2, R221, 0xa00, R226 ;  /* 0x00000a00dd027824 */ /* 0x000fe200078e02e2 */
[----:B------:R-:W-:Y:S03]  /*175f0*/  BSSY B1, `(.L_x_837) ;  /* 0x0000006000017945 */ /* 0x000fe60003800000 */
[C---:B------:R-:W-:Y:S02]  /*17600*/  VIADD R13, R2.reuse, 0x80 ;  /* 0x00000080020d7836 */ /* 0x040fe40000000000 */
[----:B------:R-:W-:Y:S01]  /*17610*/  VIADD R20, R2, 0x100 ;  /* 0x0000010002147836 */ /* 0x000fe20000000000 */
[----:B-1----:R-:W-:Y:S06]  /*17620*/  @P2 BRA `(.L_x_838) ;  /* 0x0000000000082947 */ /* 0x002fec0003800000 */
[----:B------:R-:W1:Y:S02]  /*17630*/  SYNCS.PHASECHK.TRANS64.TRYWAIT P2, [R11+URZ+0x38830], R4 ;  /* 0x038830040b0075a7 */ /* 0x000e64000804017f */
[----:B-1----:R-:W-:Y:S05]  /*17640*/  @!P2 BRA `(.L_x_839) ;  /* 0x0000011c00eca947 */ /* 0x002fea0003800000 */
.L_x_838:
[----:B------:R-:W-:Y:S05]  /*17650*/  BSYNC B1 ;  /* 0x0000000000017941 */ /* 0x000fea0003800000 */
.L_x_837:
[----:B------:R-:W2:Y:S04]  /*17660*/  LDL.64 R152, [R1+0x50] ;  /* 0x0000500001987983 */ /* 0x000ea80000100a00 */
[----:B------:R-:W3:Y:S01]  /*17670*/  LDL.64 R154, [R1+0x58] ;  /* 0x00005800019a7983 */ /* 0x000ee20000100a00 */
[----:B01----:R-:W-:Y:S02]  /*17680*/  IMAD.MOV.U32 R4, RZ, RZ, R2 ;  /* 0x000000ffff047224 */ /* 0x003fe400078e0002 */
[----:B------:R-:W-:-:S03]  /*17690*/  IMAD.MOV.U32 R5, RZ, RZ, 0x40000040 ;  /* 0x40000040ff057424 */ /* 0x000fc600078e00ff */
[----:B------:R-:W-:Y:S02]  /*176a0*/  R2UR UR22, R4 ;  /* 0x00000000041672ca */ /* 0x000fe400000e0000 */
[C---:B------:R-:W-:Y:S01]  /*176b0*/  R2UR UR23, R5.reuse ;  /* 0x00000000051772ca */ /* 0x040fe200000e0000 */
[----:B------:R-:W-:Y:S01]  /*176c0*/  WARPGROUP.ARRIVE ;  /* 0x00000000000079c5 */ /* 0x000fe20000000000 */
[----:B------:R-:W-:Y:S01]  /*176d0*/  IMAD.MOV.U32 R4, RZ, RZ, R13 ;  /* 0x000000ffff047224 */ /* 0x000fe200078e000d */
[----:B------:R-:W-:-:S04]  /*176e0*/  R2UR UR7, R5 ;  /* 0x00000000050772ca */ /* 0x000fc800000e0000 */
[----:B------:R-:W-:Y:S01]  /*176f0*/  R2UR UR6, R4 ;  /* 0x00000000040672ca */ /* 0x000fe200000e0000 */
[----:B------:R-:W-:Y:S01]  /*17700*/  IMAD.MOV.U32 R21, RZ, RZ, 0x40000040 ;  /* 0x40000040ff157424 */ /* 0x000fe200078e00ff */
[----:B------:R-:W-:-:S04]  /*17710*/  R2UR UR18, R20 ;  /* 0x00000000141272ca */ /* 0x000fc800000e0000 */
[----:B------:R-:W-:Y:S01]  /*17720*/  R2UR UR19, R21 ;  /* 0x00000000151372ca */ /* 0x000fe200000e0000 */
[----:B------:R-:W-:Y:S01]  /*17730*/  VIADD R12, R2, 0x180 ;  /* 0x00000180020c7836 */ /* 0x000fe20000000000 */
[----:B--2---:R-:W-:Y:S02]  /*17740*/  R2UR UR34, R152 ;  /* 0x00000000982272ca */ /* 0x004fe400000e0000 */
[----:B------:R-:W-:Y:S02]  /*17750*/  R2UR UR35, R153 ;  /* 0x00000000992372ca */ /* 0x000fe400000e0000 */
[----:B---3--:R-:W-:Y:S01]  /*17760*/  R2UR UR8, R154 ;  /* 0x000000009a0872ca */ /* 0x008fe200000e0000 */
[----:B------:R-:W2:Y:S01]  /*17770*/  LDL.64 R152, [R1+0x48] ;  /* 0x0000480001987983 */ /* 0x000ea20000100a00 */
[----:B------:R-:W-:Y:S01]  /*17780*/  R2UR UR9, R155 ;  /* 0x000000009b0972ca */ /* 0x000fe200000e0000 */
[----:B------:R-:W-:Y:S02]  /*17790*/  IMAD.MOV.U32 R13, RZ, RZ, 0x40000040 ;  /* 0x40000040ff0d7424 */ /* 0x000fe400078e00ff */
[----:B------:R-:W-:Y:S01]  /*177a0*/  VIADD R4, R2, 0x200 ;  /* 0x0000020002047836 */ /* 0x000fe20000000000 */
[----:B------:R-:W-:Y:S01]  /*177b0*/  R2UR UR11, R5 ;  /* 0x00000000050b72ca */ /* 0x000fe200000e0000 */
[----:B------:R-:W3:Y:S06]  /*177c0*/  LDL.64 R20, [R1+0x40] ;  /* 0x0000400001147983 */ /* 0x000eec0000100a00 */
[----:B------:R-:W-:-:S02]  /*177d0*/  UMOV UR20, UR8 ;  /* 0x0000000800147c82 */ /* 0x000fc40008000000 */
[----:B------:R-:W-:Y:S02]  /*177e0*/  UMOV UR21, UR9 ;  /* 0x0000000900157c82 */ /* 0x000fe40008000000 */
[----:B------:R-:W-:Y:S01]  /*177f0*/  HGMMA.64x16x16.F32.BF16 R184, gdesc[UR20], RZ, !UPT, gsb0 ;  /* 0x0020000014b879f0 */ /* 0x000fe2000c0018ff */
[----:B------:R-:W-:Y:S01]  /*17800*/  UMOV UR4, UR8 ;  /* 0x0000000800047c82 */ /* 0x000fe20008000000 */
[----:B------:R-:W-:Y:S01]  /*17810*/  UMOV UR5, UR9 ;  /* 0x0000000900057c82 */ /* 0x000fe20008000000 */
[----:B------:R-:W-:Y:S02]  /*17820*/  WARPGROUP.DEPBAR.LE gsb0, 0x0 ;  /* 0x00008000000079c5 */ /* 0x000fe40000010000 */
[----:B------:R-:W-:-:S06]  /*17830*/  WARPGROUP.ARRIVE ;  /* 0x00000000000079c5 */ /* 0x000fcc0000000000 */
[----:B------:R-:W-:Y:S01]  /*17840*/  HGMMA.64x16x16.F32.BF16 R176, gdesc[UR4], RZ, !UPT, gsb0 ;  /* 0x0020000004b079f0 */ /* 0x000fe2000c0018ff */
[----:B------:R-:W-:Y:S01]  /*17850*/  UMOV UR16, UR8 ;  /* 0x0000000800107c82 */ /* 0x000fe20008000000 */
[----:B------:R-:W-:Y:S01]  /*17860*/  UMOV UR17, UR9 ;  /* 0x0000000900117c82 */ /* 0x000fe20008000000 */
[----:B------:R-:W-:Y:S02]  /*17870*/  WARPGROUP.DEPBAR.LE gsb0, 0x0 ;  /* 0x00008000000079c5 */ /* 0x000fe40000010000 */
[----:B------:R-:W-:-:S06]  /*17880*/  WARPGROUP.ARRIVE ;  /* 0x00000000000079c5 */ /* 0x000fcc0000000000 */
[----:B------:R-:W-:Y:S01]  /*17890*/  HGMMA.64x16x16.F32.BF16 R168, gdesc[UR16], RZ, !UPT, gsb0 ;  /* 0x0020000010a879f0 */ /* 0x000fe2000c0018ff */
[----:B------:R-:W-:Y:S02]  /*178a0*/  R2UR UR14, R12 ;  /* 0x000000000c0e72ca */ /* 0x000fe400000e0000 */
[----:B------:R-:W-:Y:S01]  /*178b0*/  R2UR UR15, R13 ;  /* 0x000000000d0f72ca */ /* 0x000fe200000e0000 */
[----:B------:R-:W-:Y:S01]  /*178c0*/  UMOV UR12, UR8 ;  /* 0x00000008000c7c82 */ /* 0x000fe20008000000 */
[----:B------:R-:W-:Y:S01]  /*178d0*/  UMOV UR13, UR9 ;  /* 0x00000009000d7c82 */ /* 0x000fe20008000000 */
[----:B------:R-:W-:Y:S02]  /*178e0*/  WARPGROUP.DEPBAR.LE gsb0, 0x0 ;  /* 0x00008000000079c5 */ /* 0x000fe40000010000 */
[----:B------:R-:W-:-:S08]  /*178f0*/  WARPGROUP.ARRIVE ;  /* 0x00000000000079c5 */ /* 0x000fd00000000000 */
[----:B------:R-:W-:Y:S01]  /*17900*/  HGMMA.64x16x16.F32.BF16 R160, gdesc[UR12], RZ, !UPT, gsb0 ;  /* 0x002000000ca079f0 */ /* 0x000fe2000c0018ff */
[----:B------:R-:W-:Y:S01]  /*17910*/  R2UR UR10, R4 ;  /* 0x00000000040a72ca */ /* 0x000fe200000e0000 */
[----:B------:R-:W-:Y:S02]  /*17920*/  VIADD R12, R2, 0x2 ;  /* 0x00000002020c7836 */ /* 0x000fe40000000000 */
[----:B------:R-:W-:Y:S01]  /*17930*/  IMAD.MOV.U32 R13, RZ, RZ, 0x40000040 ;  /* 0x40000040ff0d7424 */ /* 0x000fe200078e00ff */
[----:B------:R-:W-:Y:S02]  /*17940*/  WARPGROUP.DEPBAR.LE gsb0, 0x0 ;  /* 0x00008000000079c5 */ /* 0x000fe40000010000 */
[----:B--2---:R-:W-:Y:S02]  /*17950*/  R2UR UR32, R152 ;  /* 0x00000000982072ca */ /* 0x004fe400000e0000 */
[----:B------:R-:W-:Y:S02]  /*17960*/  R2UR UR33, R153 ;  /* 0x00000000992172ca */ /* 0x000fe400000e0000 */
        /* <DEDUP_REMOVED lines=24> */
[----:B------:R-:W-:Y:S02]  /*17af0*/  VIADD R4, R2, 0x182 ;  /* 0x0000018202047836 */ /* 0x000fe40000000000 */
[----:B------:R-:W-:Y:S01]  /*17b00*/  IMAD.MOV.U32 R5, RZ, RZ, 0x40000040 ;  /* 0x40000040ff057424 */ /* 0x000fe200078e00ff */
[----:B------:R-:W-:Y:S01]  /*17b10*/  UMOV UR20, UR34 ;  /* 0x0000002200147c82 */ /* 0x000fe20008000000 */
[----:B------:R-:W-:Y:S01]  /*17b20*/  UMOV UR21, UR35 ;  /* 0x0000002300157c82 */ /* 0x000fe20008000000 */
[----:B------:R-:W-:-:S02]  /*17b30*/  WARPGROUP.DEPBAR.LE gsb0, 0x0 ;  /* 0x00008000000079c5 */ /* 0x000fc40000010000 */
[----:B------:R-:W-:Y:S01]  /*17b40*/  WARPGROUP.ARRIVE ;  /* 0x00000000000079c5 */ /* 0x000fe20000000000 */
[----:B------:R-:W-:Y:S01]  /*17b50*/  UMOV UR16, UR34 ;  /* 0x0000002200107c82 */ /* 0x000fe20008000000 */
[----:B------:R-:W-:Y:S01]  /*17b60*/  UMOV UR17, UR35 ;  /* 0x0000002300117c82 */ /* 0x000fe20008000000 */
[----:B------:R-:W-:Y:S01]  /*17b70*/  UMOV UR12, UR32 ;  /* 0x00000020000c7c82 */ /* 0x000fe20008000000 */
[----:B------:R-:W-:Y:S01]  /*17b80*/  UMOV UR13, UR33 ;  /* 0x00000021000d7c82 */ /* 0x000fe20008000000 */
[----:B------:R-:W-:Y:S01]  /*17b90*/  UMOV UR8, UR32 ;  /* 0x0000002000087c82 */ /* 0x000fe20008000000 */
[----:B------:R-:W-:Y:S01]  /*17ba0*/  HGMMA.64x16x16.F32.BF16 R168, gdesc[UR4], R168, gsb0 ;  /* 0x0020000004a879f0 */ /* 0x000fe200080018a8 */
[----:B------:R-:W-:Y:S01]  /*17bb0*/  R2UR UR22, R4 ;  /* 0x00000000041672ca */ /* 0x000fe200000e0000 */
[----:B------:R-:W-:Y:S01]  /*17bc0*/  UMOV UR9, UR33 ;  /* 0x0000002100097c82 */ /* 0x000fe20008000000 */
[----:B------:R-:W-:Y:S01]  /*17bd0*/  R2UR UR23, R5 ;  /* 0x00000000051772ca */ /* 0x000fe200000e0000 */
[----:B------:R-:W-:Y:S01]  /*17be0*/  VIADD R4, R2, 0x202 ;  /* 0x0000020202047836 */ /* 0x000fe20000000000 */
[----:B------:R-:W-:Y:S01]  /*17bf0*/  UMOV UR28, UR32 ;  /* 0x00000020001c7c82 */ /* 0x000fe20008000000 */
[----:B------:R-:W-:Y:S01]  /*17c00*/  UMOV UR29, UR33 ;  /* 0x00000021001d7c82 */ /* 0x000fe20008000000 */
[----:B------:R-:W-:Y:S01]  /*17c10*/  UMOV UR24, UR32 ;  /* 0x0000002000187c82 */ /* 0x000fe20008000000 */
[----:B------:R-:W-:Y:S01]  /*17c20*/  UMOV UR25, UR33 ;  /* 0x0000002100197c82 */ /* 0x000fe20008000000 */
[----:B------:R-:W2:Y:S01]  /*17c30*/  LDL.64 R12, [R1+0x38] ;  /* 0x00003800010c7983 */ /* 0x000ea20000100a00 */
[----:B------:R-:W-:-:S02]  /*17c40*/  WARPGROUP.DEPBAR.LE gsb0, 0x0 ;  /* 0x00008000000079c5 */ /* 0x000fc40000010000 */
[----:B------:R-:W-:-:S06]  /*17c50*/  WARPGROUP.ARRIVE ;  /* 0x00000000000079c5 */ /* 0x000fcc0000000000 */
[----:B------:R-:W-:Y:S01]  /*17c60*/  HGMMA.64x16x16.F32.BF16 R160, gdesc[UR20], R160, gsb0 ;  /* 0x0020000014a079f0 */ /* 0x000fe200080018a0 */
[----:B------:R-:W-:Y:S01]  /*17c70*/  IMAD.MOV.U32 R5, RZ, RZ, 0x40000040 ;  /* 0x40000040ff057424 */ /* 0x000fe200078e00ff */
[----:B------:R-:W-:-:S04]  /*17c80*/  R2UR UR18, R4 ;  /* 0x00000000041272ca */ /* 0x000fc800000e0000 */
        /* <DEDUP_REMOVED lines=42> */
[----:B------:R-:W-:Y:S01]  /*17f30*/  IMAD.MOV.U32 R5, RZ, RZ, 0x40000040 ;  /* 0x40000040ff057424 */ /* 0x000fe200078e00ff */
[----:B---3--:R-:W-:Y:S02]  /*17f40*/  R2UR UR34, R20 ;  /* 0x00000000142272ca */ /* 0x008fe400000e0000 */
[----:B------:R-:W-:Y:S02]  /*17f50*/  R2UR UR35, R21 ;  /* 0x00000000152372ca */ /* 0x000fe400000e0000 */
[----:B------:R-:W-:Y:S01]  /*17f60*/  R2UR UR22, R4 ;  /* 0x00000000041672ca */ /* 0x000fe200000e0000 */
[----:B------:R-:W3:Y:S01]  /*17f70*/  LDL.64 R20, [R1+0x30] ;  /* 0x0000300001147983 */ /* 0x000ee20000100a00 */
[----:B------:R-:W-:-:S07]  /*17f80*/  R2UR UR23, R5 ;  /* 0x00000000051772ca */ /* 0x000fce00000e0000 */
[----:B------:R-:W-:Y:S02]  /*17f90*/  UMOV UR20, UR34 ;  /* 0x0000002200147c82 */ /* 0x000fe40008000000 */
[----:B------:R-:W-:Y:S01]  /*17fa0*/  UMOV UR21, UR35 ;  /* 0x0000002300157c82 */ /* 0x000fe20008000000 */
[----:B------:R-:W-:Y:S02]  /*17fb0*/  WARPGROUP.DEPBAR.LE gsb0, 0x0 ;  /* 0x00008000000079c5 */ /* 0x000fe40000010000 */
        /* <DEDUP_REMOVED lines=39> */
[----:B------:R-:W-:Y:S01]  /*18230*/  IMAD.MOV.U32 R5, RZ, RZ, 0x40000040 ;  /* 0x40000040ff057424 */ /* 0x000fe200078e00ff */
[----:B--2---:R-:W-:Y:S02]  /*18240*/  R2UR UR32, R12 ;  /* 0x000000000c2072ca */ /* 0x004fe400000e0000 */
[----:B------:R-:W-:Y:S02]  /*18250*/  R2UR UR33, R13 ;  /* 0x000000000d2172ca */ /* 0x000fe400000e0000 */
[----:B------:R-:W-:Y:S01]  /*18260*/  R2UR UR30, R4 ;  /* 0x00000000041e72ca */ /* 0x000fe200000e0000 */
[----:B------:R-:W2:Y:S01]  /*18270*/  LDL.64 R12, [R1+0x28] ;  /* 0x00002800010c7983 */ /* 0x000ea20000100a00 */
        /* <DEDUP_REMOVED lines=54> */
[----:B------:R-:W-:Y:S01]  /*185e0*/  VIADD R4, R2, 0x302 ;  /* 0x0000030202047836 */ /* 0x000fe20000000000 */
[----:B------:R-:W-:-:S04]  /*185f0*/  MOV R5, 0x40000040 ;  /* 0x4000004000057802 */ /* 0x000fc80000000f00 */
        /* <DEDUP_REMOVED lines=135> */
[----:B------:R-:W2:Y:S01]  /*18e70*/  LDL.64 R12, [R1] ;  /* 0x00000000010c7983 */ /* 0x000ea20000100a00 */
        /* <DEDUP_REMOVED lines=46> */
[----:B------:R-:W-:Y:S02]  /*19160*/  R2UR UR22, R4 ;  /* 0x00000000041672ca */ /* 0x000fe400000e0000 */
        /* <DEDUP_REMOVED lines=116> */
[----:B------:R-:W-:Y:S01]  /*198b0*/  IMAD.MOV.U32 R5, RZ, RZ, 0x40000040 ;  /* 0x40000040ff057424 */ /* 0x000fe200078e00ff */
[----:B------:R-:W-:-:S04]  /*198c0*/  IADD3 R4, R2, 0x686, RZ ;  /* 0x0000068602047810 */ /* 0x000fc80007ffe0ff */
        /* <DEDUP_REMOVED lines=327> */
.L_x_840:
[----:B------:R-:W-:Y:S01]  /*1ad40*/  SHF.L.U32 R0, R9, 0x1f, RZ ;  /* 0x0000001f09007819 */ /* 0x000fe200000006ff */
[----:B------:R-:W-:-:S04]  /*1ad50*/  IMAD R9, R10, 0x8, R18 ;  /* 0x000000080a097824 */ /* 0x000fc800078e0212 */
[----:B------:R0:W1:Y:S01]  /*1ad60*/  SYNCS.PHASECHK.TRANS64.TRYWAIT P2, [R9+URZ+0x38850], R0 ;  /* 0x03885000090075a7 */ /* 0x000062000804017f */
[----:B------:R-:W-:Y:S05]  /*1ad70*/  @!P0 BRA `(.L_x_841) ;  /* 0x0000000000048947 */ /* 0x000fea0003800000 */
[----:B------:R-:W-:Y:S01]  /*1ad80*/  BPT.TRAP 0x1 ;  /* 0x000000040000795c */ /* 0x000fe20000300000 */
.L_x_841:
[----:B------:R-:W-:Y:S04]  /*1ad90*/  BSSY B1, `(.L_x_842) ;  /* 0x0000004000017945 */ /* 0x000fe80003800000 */
[----:B-1----:R-:W-:Y:S05]  /*1ada0*/  @P2 BRA `(.L_x_843) ;  /* 0x0000000000082947 */ /* 0x002fea0003800000 */
[----:B------:R-:W1:Y:S02]  /*1adb0*/  SYNCS.PHASECHK.TRANS64.TRYWAIT P2, [R9+URZ+0x38850], R0 ;  /* 0x03885000090075a7 */ /* 0x000e64000804017f */
[----:B-1----:R-:W-:Y:S05]  /*1adc0*/  @!P2 BRA `(.L_x_844) ;  /* 0x000000e80020a947 */ /* 0x002fea0003800000 */
.L_x_843:
[----:B------:R-:W-:Y:S05]  /*1add0*/  BSYNC B1 ;  /* 0x0000000000017941 */ /* 0x000fea0003800000 */
.L_x_842:
[----:B01----:R-:W-:Y:S01]  /*1ade0*/  VIADD R0, R18, 0x400 ;  /* 0x0000040012007836 */ /* 0x003fe20000000000 */
[----:B------:R-:W-:Y:S01]  /*1adf0*/  WARPGROUP.ARRIVE ;  /* 0x00000000000079c5 */ /* 0x000fe20000000000 */
[----:B------:R-:W-:Y:S02]  /*1ae00*/  IMAD.MOV.U32 R3, RZ, RZ, 0x40000040 ;  /* 0x40000040ff037424 */ /* 0x000fe400078e00ff */
[----:B------:R-:W-:Y:S01]  /*1ae10*/  FMUL.FTZ R20, R188, UR39 ;  /* 0x00000027bc147c20 */ /* 0x000fe20008410000 */
[----:B------:R-:W-:Y:S01]  /*1ae20*/  IMAD.MOV.U32 R5, RZ, RZ, 0x40000040 ;  /* 0x40000040ff057424 */ /* 0x000fe200078e00ff */
[----:B------:R-:W-:Y:S01]  /*1ae30*/  SHF.R.U32.HI R0, RZ, 0x4, R0 ;  /* 0x00000004ff007819 */ /* 0x000fe20000011600 */
[----:B------:R-:W-:Y:S01]  /*1ae40*/  FMUL.FTZ R21, R189, UR39 ;  /* 0x00000027bd157c20 */ /* 0x000fe20008410000 */
[----:B------:R-:W-:Y:S01]  /*1ae50*/  R2UR UR7, R3 ;  /* 0x00000000030772ca */ /* 0x000fe200000e0000 */
[----:B------:R-:W-:Y:S01]  /*1ae60*/  FMUL.FTZ R177, R177, UR39 ;  /* 0x00000027b1b17c20 */ /* 0x000fe20008410000 */
[----:B------:R-:W-:Y:S01]  /*1ae70*/  LOP3.LUT R0, R0, 0x3fff, RZ, 0xc0, !PT ;  /* 0x00003fff00007812 */ /* 0x000fe200078ec0ff */
[----:B------:R-:W-:Y:S01]  /*1ae80*/  MUFU.TANH R20, R20 ;  /* 0x0000001400147308 */ /* 0x000fe20000002400 */
[----:B------:R-:W-:Y:S01]  /*1ae90*/  FMUL.FTZ R180, R180, UR39 ;  /* 0x00000027b4b47c20 */ /* 0x000fe20008410000 */
[----:B------:R-:W-:Y:S01]  /*1aea0*/  FMUL.FTZ R181, R181, UR39 ;  /* 0x00000027b5b57c20 */ /* 0x000fe20008410000 */
[----:B------:R-:W-:Y:S01]  /*1aeb0*/  LOP3.LUT R0, R0, 0x2800000, RZ, 0xfc, !PT ;  /* 0x0280000000007812 */ /* 0x000fe200078efcff */
[----:B------:R-:W-:Y:S01]  /*1aec0*/  FMUL.FTZ R168, R168, UR39 ;  /* 0x00000027a8a87c20 */ /* 0x000fe20008410000 */
[----:B------:R-:W-:Y:S01]  /*1aed0*/  FMUL.FTZ R169, R169, UR39 ;  /* 0x00000027a9a97c20 */ /* 0x000fe20008410000 */
[----:B------:R-:W-:Y:S01]  /*1aee0*/  FMUL.FTZ R172, R172, UR39 ;  /* 0x00000027acac7c20 */ /* 0x000fe20008410000 */
[----:B------:R-:W-:Y:S01]  /*1aef0*/  FMUL.FTZ R173, R173, UR39 ;  /* 0x00000027adad7c20 */ /* 0x000fe20008410000 */
[----:B------:R-:W-:-:S02]  /*1af00*/  IMAD R2, R10, 0xa00, R0 ;  /* 0x00000a000a027824 */ /* 0x000fc400078e0200 */
[----:B------:R-:W-:Y:S01]  /*1af10*/  FMUL.FTZ R0, R184, UR39 ;  /* 0x00000027b8007c20 */ /* 0x000fe20008410000 */
[----:B------:R-:W-:Y:S01]  /*1af20*/  MUFU.TANH R21, R21 ;  /* 0x0000001500157308 */ /* 0x000fe20000002400 */
[----:B------:R-:W-:Y:S01]  /*1af30*/  FMUL.FTZ R160, R160, UR39 ;  /* 0x00000027a0a07c20 */ /* 0x000fe20008410000 */
[C---:B------:R-:W-:Y:S01]  /*1af40*/  VIADD R4, R2.reuse, 0x80 ;  /* 0x0000008002047836 */ /* 0x040fe20000000000 */
[----:B------:R-:W-:Y:S01]  /*1af50*/  R2UR UR6, R2 ;  /* 0x00000000020672ca */ /* 0x000fe200000e0000 */
[----:B------:R-:W-:Y:S01]  /*1af60*/  FMUL.FTZ R161, R161, UR39 ;  /* 0x00000027a1a17c20 */ /* 0x000fe20008410000 */
[----:B------:R-:W-:Y:S01]  /*1af70*/  FMUL.FTZ R164, R164, UR39 ;  /* 0x00000027a4a47c20 */ /* 0x000fe20008410000 */
[----:B------:R-:W-:Y:S01]  /*1af80*/  FMUL.FTZ R165, R165, UR39 ;  /* 0x00000027a5a57c20 */ /* 0x000fe20008410000 */
[----:B------:R-:W-:Y:S01]  /*1af90*/  FMUL.FTZ R152, R152, UR39 ;  /* 0x0000002798987c20 */ /* 0x000fe20008410000 */
[----:B------:R-:W0:Y:S01]  /*1afa0*/  MUFU.TANH R0, R0 ;  /* 0x0000000000007308 */ /* 0x000e220000002400 */
[----:B------:R-:W-:Y:S01]  /*1afb0*/  FMUL.FTZ R153, R153, UR39 ;  /* 0x0000002799997c20 */ /* 0x000fe20008410000 */
[----:B------:R-:W-:Y:S01]  /*1afc0*/  FMUL.FTZ R156, R156, UR39 ;  /* 0x000000279c9c7c20 */ /* 0x000fe20008410000 */
[----:B------:R-:W-:-:S02]  /*1afd0*/  IMAD.MOV.U32 R3, RZ, RZ, 0x40000040 ;  /* 0x40000040ff037424 */ /* 0x000fc400078e00ff */
[----:B------:R-:W-:Y:S01]  /*1afe0*/  FMUL.FTZ R10, R186, UR39 ;  /* 0x00000027ba0a7c20 */ /* 0x000fe20008410000 */
[----:B------:R-:W-:Y:S01]  /*1aff0*/  FMUL.FTZ R12, R187, UR39 ;  /* 0x00000027bb0c7c20 */ /* 0x000fe20008410000 */
[----:B------:R-:W-:Y:S01]  /*1b000*/  FMUL.FTZ R13, R190, UR39 ;  /* 0x00000027be0d7c20 */ /* 0x000fe20008410000 */
[----:B------:R-:W-:Y:S01]  /*1b010*/  FMUL.FTZ R184, R191, UR39 ;  /* 0x00000027bfb87c20 */ /* 0x000fe20008410000 */
[----:B------:R-:W-:Y:S01]  /*1b020*/  HGMMA.64x256x16.F32.BF16 R24, R208, gdesc[UR4].tnspB, R24, gsb0 ;  /* 0x43e00004d0187df0 */ /* 0x000fe20008001818 */
[----:B------:R-:W-:Y:S01]  /*1b030*/  R2UR UR6, R4 ;  /* 0x00000000040672ca */ /* 0x000fe200000e0000 */
[----:B------:R-:W-:Y:S01]  /*1b040*/  VIADD R4, R2, 0x100 ;  /* 0x0000010002047836 */ /* 0x000fe20000000000 */
[----:B------:R-:W-:Y:S01]  /*1b050*/  R2UR UR7, R5 ;  /* 0x00000000050772ca */ /* 0x000fe200000e0000 */
[----:B------:R-:W-:Y:S01]  /*1b060*/  IMAD.MOV.U32 R5, RZ, RZ, 0x40000040 ;  /* 0x40000040ff057424 */ /* 0x000fe200078e00ff */
[----:B------:R-:W-:Y:S01]  /*1b070*/  MUFU.TANH R177, R177 ;  /* 0x000000b100b17308 */ /* 0x000fe20000002400 */
[----:B------:R-:W-:Y:S01]  /*1b080*/  FMUL.FTZ R170, R170, UR39 ;  /* 0x00000027aaaa7c20 */ /* 0x000fe20008410000 */
[----:B------:R-:W-:Y:S01]  /*1b090*/  FMUL.FTZ R171, R171, UR39 ;  /* 0x00000027abab7c20 */ /* 0x000fe20008410000 */
[----:B------:R-:W-:Y:S01]  /*1b0a0*/  FMUL.FTZ R174, R174, UR39 ;  /* 0x00000027aeae7c20 */ /* 0x000fe20008410000 */
[----:B------:R-:W-:Y:S01]  /*1b0b0*/  FMUL.FTZ R175, R175, UR39 ;  /* 0x00000027afaf7c20 */ /* 0x000fe20008410000 */
[----:B------:R-:W-:Y:S01]  /*1b0c0*/  FMUL.FTZ R162, R162, UR39 ;  /* 0x00000027a2a27c20 */ /* 0x000fe20008410000 */
[----:B------:R-:W-:Y:S01]  /*1b0d0*/  FMUL.FTZ R163, R163, UR39 ;  /* 0x00000027a3a37c20 */ /* 0x000fe20008410000 */
[----:B------:R-:W-:Y:S01]  /*1b0e0*/  FMUL.FTZ R166, R166, UR39 ;  /* 0x00000027a6a67c20 */ /* 0x000fe20008410000 */
[----:B------:R-:W-:Y:S01]  /*1b0f0*/  MUFU.TANH R180, R180 ;  /* 0x000000b400b47308 */ /* 0x000fe20000002400 */
[----:B------:R-:W-:Y:S01]  /*1b100*/  FMUL.FTZ R167, R167, UR39 ;  /* 0x00000027a7a77c20 */ /* 0x000fe20008410000 */
[----:B------:R-:W-:Y:S01]  /*1b110*/  FMUL.FTZ R154, R154, UR39 ;  /* 0x000000279a9a7c20 */ /* 0x000fe20008410000 */
[----:B------:R-:W-:Y:S01]  /*1b120*/  FMUL.FTZ R155, R155, UR39 ;  /* 0x000000279b9b7c20 */ /* 0x000fe20008410000 */
[----:B------:R-:W-:Y:S01]  /*1b130*/  FMUL.FTZ R158, R158, UR39 ;  /* 0x000000279e9e7c20 */ /* 0x000fe20008410000 */
[----:B------:R-:W-:Y:S01]  /*1b140*/  FMUL.FTZ R159, R159, UR39 ;  /* 0x000000279f9f7c20 */ /* 0x000fe20008410000 */
[----:B------:R-:W-:Y:S01]  /*1b150*/  @!P1 VIADD R11, R11, 0x38840 ;  /* 0x000388400b0b9836 */ /* 0x000fe20000000000 */
[----:B------:R-:W-:Y:S01]  /*1b160*/  ISETP.GT.AND P2, PT, R6, RZ, PT ;  /* 0x000000ff0600720c */ /* 0x000fe20003f44270 */
[----:B------:R-:W-:Y:S01]  /*1b170*/  MUFU.TANH R181, R181 ;  /* 0x000000b500b57308 */ /* 0x000fe20000002400 */
[----:B------:R-:W-:-:S02]  /*1b180*/  @!P1 VIADD R9, R9, 0x38860 ;  /* 0x0003886009099836 */ /* 0x000fc40000000000 */
[----:B------:R-:W-:-:S03]  /*1b190*/  VIADD R6, R6, 0xffffffff ;  /* 0xffffffff06067836 */ /* 0x000fc60000000000 */
[----:B------:R-:W-:Y:S02]  /*1b1a0*/  @!P1 PRMT R9, RZ, 0x654, R9 ;  /* 0x00000654ff099816 */ /* 0x000fe40000000009 */
[----:B------:R-:W-:Y:S08]  /*1b1b0*/  MUFU.TANH R168, R168 ;  /* 0x000000a800a87308 */ /* 0x000ff00000002400 */
        /* <DEDUP_REMOVED lines=27> */
[----:B------:R-:W-:-:S06]  /*1b370*/  WARPGROUP.ARRIVE ;  /* 0x00000000000079c5 */ /* 0x000fcc0000000000 */
        /* <DEDUP_REMOVED lines=10> */
[----:B------:R-:W-:Y:S01]  /*1b420*/  R2UR UR6, R4 ;  /* 0x00000000040672ca */ /* 0x000fe200000e0000 */
[----:B------:R-:W-:Y:S01]  /*1b430*/  FMUL.FTZ R4, R185, UR39 ;  /* 0x00000027b9047c20 */ /* 0x000fe20008410000 */
[----:B------:R-:W-:Y:S01]  /*1b440*/  R2UR UR7, R5 ;  /* 0x00000000050772ca */ /* 0x000fe200000e0000 */
[----:B------:R-:W-:Y:S01]  /*1b450*/  FMUL.FTZ R185, R176, UR39 ;  /* 0x00000027b0b97c20 */ /* 0x000fe20008410000 */
[----:B------:R-:W-:Y:S01]  /*1b460*/  FMUL.FTZ R176, R178, UR39 ;  /* 0x00000027b2b07c20 */ /* 0x000fe20008410000 */
[----:B------:R-:W-:Y:S01]  /*1b470*/  FMUL.FTZ R178, R179, UR39 ;  /* 0x00000027b3b27c20 */ /* 0x000fe20008410000 */
[----:B------:R-:W-:Y:S01]  /*1b480*/  FMUL.FTZ R179, R182, UR39 ;  /* 0x00000027b6b37c20 */ /* 0x000fe20008410000 */
[----:B------:R-:W1:Y:S01]  /*1b490*/  MUFU.TANH R4, R4 ;  /* 0x0000000400047308 */ /* 0x000e620000002400 */
[----:B------:R-:W-:Y:S01]  /*1b4a0*/  FMUL.FTZ R182, R157, UR39 ;  /* 0x000000279db67c20 */ /* 0x000fe20008410000 */
[----:B------:R-:W-:-:S06]  /*1b4b0*/  FMUL.FTZ R157, R183, UR39 ;  /* 0x00000027b79d7c20 */ /* 0x000fcc0008410000 */
[----:B------:R-:W2:Y:S08]  /*1b4c0*/  MUFU.TANH R185, R185 ;  /* 0x000000b900b97308 */ /* 0x000eb00000002400 */
[----:B------:R-:W3:Y:S08]  /*1b4d0*/  MUFU.TANH R182, R182 ;  /* 0x000000b600b67308 */ /* 0x000ef00000002400 */
[----:B------:R-:W4:Y:S08]  /*1b4e0*/  MUFU.TANH R176, R176 ;  /* 0x000000b000b07308 */ /* 0x000f300000002400 */
[----:B------:R-:W5:Y:S08]  /*1b4f0*/  MUFU.TANH R178, R178 ;  /* 0x000000b200b27308 */ /* 0x000f700000002400 */
[----:B------:R-:W5:Y:S08]  /*1b500*/  MUFU.TANH R179, R179 ;  /* 0x000000b300b37308 */ /* 0x000f700000002400 */
[----:B------:R-:W5:Y:S01]  /*1b510*/  MUFU.TANH R157, R157 ;  /* 0x0000009d009d7308 */ /* 0x000f620000002400 */
[----:B------:R-:W-:-:S02]  /*1b520*/  WARPGROUP.DEPBAR.LE gsb0, 0x0 ;  /* 0x00008000000079c5 */ /* 0x000fc40000010000 */
[----:B------:R-:W-:-:S06]  /*1b530*/  WARPGROUP.ARRIVE ;  /* 0x00000000000079c5 */ /* 0x000fcc0000000000 */
[----:B------:R-:W-:Y:S01]  /*1b540*/  HGMMA.64x256x16.F32.BF16 R24, R196, gdesc[UR4].tnspB, R24, gsb0 ;  /* 0x43e00004c4187df0 */ /* 0x000fe20008001818 */
[----:B------:R-:W-:Y:S02]  /*1b550*/  R2UR UR6, R2 ;  /* 0x00000000020672ca */ /* 0x000fe400000e0000 */
[----:B0-----:R-:W-:Y:S02]  /*1b560*/  FMNMX.FTZ R2, R0, R8, !PT ;  /* 0x0000000800027209 */ /* 0x001fe40007810000 */
[----:B------:R-:W-:Y:S02]  /*1b570*/  R2UR UR7, R3 ;  /* 0x00000000030772ca */ /* 0x000fe400000e0000 */
[----:B-1----:R-:W-:-:S04]  /*1b580*/  FMNMX.FTZ R2, R4, R2, !PT ;  /* 0x0000000204027209 */ /* 0x002fc80007810000 */
[----:B------:R-:W-:-:S04]  /*1b590*/  FMNMX.FTZ R2, R20, R2, !PT ;  /* 0x0000000214027209 */ /* 0x000fc80007810000 */
[----:B------:R-:W-:-:S04]  /*1b5a0*/  FMNMX.FTZ R2, R21, R2, !PT ;  /* 0x0000000215027209 */ /* 0x000fc80007810000 */
[----:B--2---:R-:W-:-:S04]  /*1b5b0*/  FMNMX.FTZ R2, R185, R2, !PT ;  /* 0x00000002b9027209 */ /* 0x004fc80007810000 */
[----:B------:R-:W-:-:S04]  /*1b5c0*/  FMNMX.FTZ R2, R177, R2, !PT ;  /* 0x00000002b1027209 */ /* 0x000fc80007810000 */
        /* <DEDUP_REMOVED lines=13> */
[----:B---3--:R-:W-:-:S05]  /*1b6a0*/  FMNMX.FTZ R2, R182, R2, !PT ;  /* 0x00000002b6027209 */ /* 0x008fca0007810000 */
[----:B------:R-:W0:Y:S02]  /*1b6b0*/  SHFL.BFLY PT, R3, R2, 0x2, 0x1f ;  /* 0x0c401f0002037f89 */ /* 0x000e2400000e0000 */
[----:B0-----:R-:W-:Y:S01]  /*1b6c0*/  FMNMX.FTZ R3, R2, R3, !PT ;  /* 0x0000000302037209 */ /* 0x001fe20007810000 */
[----:B------:R-:W-:-:S04]  /*1b6d0*/  IMAD.U32 R2, RZ, RZ, UR38 ;  /* 0x00000026ff027e24 */ /* 0x000fc8000f8e00ff */
[----:B------:R-:W0:Y:S02]  /*1b6e0*/  SHFL.BFLY PT, R5, R3, 0x1, 0x1f ;  /* 0x0c201f0003057f89 */ /* 0x000e2400000e0000 */
[----:B0-----:R-:W-:Y:S02]  /*1b6f0*/  FMNMX.FTZ R5, R3, R5, !PT ;  /* 0x0000000503057209 */ /* 0x001fe40007810000 */
[----:B------:R-:W-:-:S03]  /*1b700*/  FMNMX.FTZ R3, R10, R7, !PT ;  /* 0x000000070a037209 */ /* 0x000fc60007810000 */
[----:B------:R-:W-:Y:S01]  /*1b710*/  FADD.FTZ R8, -R5, R8 ;  /* 0x0000000805087221 */ /* 0x000fe20000010100 */
[----:B------:R-:W-:-:S03]  /*1b720*/  FMNMX.FTZ R183, R12, R3, !PT ;  /* 0x000000030cb77209 */ /* 0x000fc60007810000 */
[-C--:B------:R-:W-:Y:S01]  /*1b730*/  FMUL.FTZ R3, R8, R2.reuse ;  /* 0x0000000208037220 */ /* 0x080fe20000410000 */
[----:B------:R-:W-:Y:S01]  /*1b740*/  FMNMX.FTZ R8, R13, R183, !PT ;  /* 0x000000b70d087209 */ /* 0x000fe20007810000 */
[----:B------:R-:W-:-:S03]  /*1b750*/  FMUL.FTZ R183, R5, R2 ;  /* 0x0000000205b77220 */ /* 0x000fc60000410000 */
[----:B------:R-:W-:Y:S01]  /*1b760*/  FMNMX.FTZ R8, R184, R8, !PT ;  /* 0x00000008b8087209 */ /* 0x000fe20007810000 */
[-CC-:B------:R-:W-:Y:S01]  /*1b770*/  FFMA.FTZ R208, R0, R2.reuse, -R183.reuse ;  /* 0x0000000200d07223 */ /* 0x180fe200000108b7 */
[--C-:B------:R-:W-:Y:S01]  /*1b780*/  FFMA.FTZ R4, R4, R2, -R183.reuse ;  /* 0x0000000204047223 */ /* 0x100fe200000108b7 */
[----:B------:R-:W-:Y:S01]  /*1b790*/  MUFU.EX2 R3, R3 ;  /* 0x0000000300037308 */ /* 0x000fe20000000800 */
[----:B----4-:R-:W-:Y:S01]  /*1b7a0*/  FMNMX.FTZ R8, R176, R8, !PT ;  /* 0x00000008b0087209 */ /* 0x010fe20007810000 */
[-CC-:B------:R-:W-:Y:S01]  /*1b7b0*/  FFMA.FTZ R210, R20, R2.reuse, -R183.reuse ;  /* 0x0000000214d27223 */ /* 0x180fe200000108b7 */
[-CC-:B------:R-:W-:Y:S01]  /*1b7c0*/  FFMA.FTZ R186, R21, R2.reuse, -R183.reuse ;  /* 0x0000000215ba7223 */ /* 0x180fe200000108b7 */
[--C-:B------:R-:W-:Y:S01]  /*1b7d0*/  FFMA.FTZ R204, R185, R2, -R183.reuse ;  /* 0x00000002b9cc7223 */ /* 0x100fe200000108b7 */
[----:B-----5:R-:W-:Y:S01]  /*1b7e0*/  FMNMX.FTZ R8, R178, R8, !PT ;  /* 0x00000008b2087209 */ /* 0x020fe20007810000 */
[-CC-:B------:R-:W-:Y:S01]  /*1b7f0*/  FFMA.FTZ R20, R177, R2.reuse, -R183.reuse ;  /* 0x00000002b1147223 */ /* 0x180fe200000108b7 */
[--C-:B------:R-:W-:Y:S01]  /*1b800*/  FFMA.FTZ R206, R180, R2, -R183.reuse ;  /* 0x00000002b4ce7223 */ /* 0x100fe200000108b7 */
[----:B------:R-:W0:Y:S01]  /*1b810*/  MUFU.EX2 R208, R208 ;  /* 0x000000d000d07308 */ /* 0x000e220000000800 */
[----:B------:R-:W-:Y:S01]  /*1b820*/  FMNMX.FTZ R0, R179, R8, !PT ;  /* 0x00000008b3007209 */ /* 0x000fe20007810000 */
[-CC-:B------:R-:W-:Y:S01]  /*1b830*/  FFMA.FTZ R21, R181, R2.reuse, -R183.reuse ;  /* 0x00000002b5157223 */ /* 0x180fe200000108b7 */
[-CC-:B------:R-:W-:Y:S01]  /*1b840*/  FFMA.FTZ R200, R168, R2.reuse, -R183.reuse ;  /* 0x00000002a8c87223 */ /* 0x180fe200000108b7 */
[--C-:B------:R-:W-:Y:S01]  /*1b850*/  FFMA.FTZ R168, R169, R2, -R183.reuse ;  /* 0x00000002a9a87223 */ /* 0x100fe200000108b7 */
[----:B------:R-:W-:Y:S01]  /*1b860*/  FMNMX.FTZ R0, R157, R0, !PT ;  /* 0x000000009d007209 */ /* 0x000fe20007810000 */
[-CC-:B------:R-:W-:Y:S01]  /*1b870*/  FFMA.FTZ R202, R172, R2.reuse, -R183.reuse ;  /* 0x00000002acca7223 */ /* 0x180fe200000108b7 */
[--C-:B------:R-:W-:Y:S01]  /*1b880*/  FFMA.FTZ R169, R173, R2, -R183.reuse ;  /* 0x00000002ada97223 */ /* 0x100fe200000108b7 */
[----:B------:R-:W1:Y:S01]  /*1b890*/  MUFU.EX2 R8, R4 ;  /* 0x0000000400087308 */ /* 0x000e620000000800 */
[----:B------:R-:W-:Y:S01]  /*1b8a0*/  FMNMX.FTZ R0, R170, R0, !PT ;  /* 0x00000000aa007209 */ /* 0x000fe20007810000 */
[----:B------:R-:W-:-:S03]  /*1b8b0*/  FFMA.FTZ R182, R182, R2, -R183 ;  /* 0x00000002b6b67223 */ /* 0x000fc600000108b7 */
[----:B------:R-:W-:-:S03]  /*1b8c0*/  FMNMX.FTZ R0, R171, R0, !PT ;  /* 0x00000000ab007209 */ /* 0x000fc60007810000 */
[----:B------:R-:W2:Y:S01]  /*1b8d0*/  MUFU.EX2 R210, R210 ;  /* 0x000000d200d27308 */ /* 0x000ea20000000800 */
[----:B------:R-:W-:Y:S01]  /*1b8e0*/  FMNMX.FTZ R0, R174, R0, !PT ;  /* 0x00000000ae007209 */ /* 0x000fe20007810000 */
[----:B0-----:R-:W-:-:S03]  /*1b8f0*/  FFMA.FTZ R15, R3, R15, R208 ;  /* 0x0000000f030f7223 */ /* 0x001fc600000100d0 */
[----:B------:R-:W-:-:S03]  /*1b900*/  FMNMX.FTZ R0, R175, R0, !PT ;  /* 0x00000000af007209 */ /* 0x000fc60007810000 */
[----:B------:R-:W0:Y:S01]  /*1b910*/  MUFU.EX2 R186, R186 ;  /* 0x000000ba00ba7308 */ /* 0x000e220000000800 */
[----:B------:R-:W-:Y:S01]  /*1b920*/  FMNMX.FTZ R0, R162, R0, !PT ;  /* 0x00000000a2007209 */ /* 0x000fe20007810000 */
[C---:B-1----:R-:W-:Y:S01]  /*1b930*/  FADD.FTZ R15, R8.reuse, R15 ;  /* 0x0000000f080f7221 */ /* 0x042fe20000010000 */
[----:B------:R-:W-:Y:S01]  /*1b940*/  F2FP.BF16.F32.PACK_AB R208, R8, R208 ;  /* 0x000000d008d0723e */ /* 0x000fe200000010ff */
[----:B------:R-:W-:Y:S01]  /*1b950*/  IMAD.MOV.U32 R8, RZ, RZ, R5 ;  /* 0x000000ffff087224 */ /* 0x000fe200078e0005 */
[----:B------:R-:W-:-:S03]  /*1b960*/  FMNMX.FTZ R0, R163, R0, !PT ;  /* 0x00000000a3007209 */ /* 0x000fc60007810000 */
[----:B------:R-:W1:Y:S01]  /*1b970*/  MUFU.EX2 R204, R204 ;  /* 0x000000cc00cc7308 */ /* 0x000e620000000800 */
[----:B------:R-:W-:Y:S01]  /*1b980*/  FMNMX.FTZ R0, R166, R0, !PT ;  /* 0x00000000a6007209 */ /* 0x000fe20007810000 */
[----:B--2---:R-:W-:-:S03]  /*1b990*/  FADD.FTZ R15, R210, R15 ;  /* 0x0000000fd20f7221 */ /* 0x004fc60000010000 */
[----:B------:R-:W-:-:S03]  /*1b9a0*/  FMNMX.FTZ R0, R167, R0, !PT ;  /* 0x00000000a7007209 */ /* 0x000fc60007810000 */
[----:B------:R-:W2:Y:S01]  /*1b9b0*/  MUFU.EX2 R20, R20 ;  /* 0x0000001400147308 */ /* 0x000ea20000000800 */
[----:B------:R-:W-:Y:S01]  /*1b9c0*/  FMNMX.FTZ R0, R154, R0, !PT ;  /* 0x000000009a007209 */ /* 0x000fe20007810000 */
[C---:B0-----:R-:W-:Y:S01]  /*1b9d0*/  FADD.FTZ R15, R186.reuse, R15 ;  /* 0x0000000fba0f7221 */ /* 0x041fe20000010000 */
[----:B------:R-:W-:Y:S02]  /*1b9e0*/  F2FP.BF16.F32.PACK_AB R210, R186, R210 ;  /* 0x000000d2bad2723e */ /* 0x000fe400000010ff */
[----:B------:R-:W-:-:S03]  /*1b9f0*/  FMNMX.FTZ R0, R155, R0, !PT ;  /* 0x000000009b007209 */ /* 0x000fc60007810000 */
[----:B------:R-:W0:Y:S01]  /*1ba00*/  MUFU.EX2 R206, R206 ;  /* 0x000000ce00ce7308 */ /* 0x000e220000000800 */
[----:B------:R-:W-:Y:S01]  /*1ba10*/  FMNMX.FTZ R0, R158, R0, !PT ;  /* 0x000000009e007209 */ /* 0x000fe20007810000 */
[----:B-1----:R-:W-:-:S03]  /*1ba20*/  FADD.FTZ R15, R204, R15 ;  /* 0x0000000fcc0f7221 */ /* 0x002fc60000010000 */
[----:B------:R-:W-:-:S03]  /*1ba30*/  FMNMX.FTZ R0, R159, R0, !PT ;  /* 0x000000009f007209 */ /* 0x000fc60007810000 */
[----:B------:R-:W1:Y:S01]  /*1ba40*/  MUFU.EX2 R21, R21 ;  /* 0x0000001500157308 */ /* 0x000e620000000800 */
[C---:B--2---:R-:W-:Y:S01]  /*1ba50*/  FADD.FTZ R15, R20.reuse, R15 ;  /* 0x0000000f140f7221 */ /* 0x044fe20000010000 */
[----:B------:R-:W2:Y:S01]  /*1ba60*/  SHFL.BFLY PT, R4, R0, 0x2, 0x1f ;  /* 0x0c401f0000047f89 */ /* 0x000ea200000e0000 */
[----:B------:R-:W-:-:S05]  /*1ba70*/  F2FP.BF16.F32.PACK_AB R204, R20, R204 ;  /* 0x000000cc14cc723e */ /* 0x000fca00000010ff */
[----:B------:R-:W3:Y:S01]  /*1ba80*/  MUFU.EX2 R200, R200 ;  /* 0x000000c800c87308 */ /* 0x000ee20000000800 */
[----:B0-----:R-:W-:-:S07]  /*1ba90*/  FADD.FTZ R15, R206, R15 ;  /* 0x0000000fce0f7221 */ /* 0x001fce0000010000 */
[----:B------:R-:W0:Y:S01]  /*1baa0*/  MUFU.EX2 R168, R168 ;  /* 0x000000a800a87308 */ /* 0x000e220000000800 */
[C---:B-1----:R-:W-:Y:S01]  /*1bab0*/  FADD.FTZ R15, R21.reuse, R15 ;  /* 0x0000000f150f7221 */ /* 0x042fe20000010000 */
[----:B------:R-:W-:-:S06]  /*1bac0*/  F2FP.BF16.F32.PACK_AB R206, R21, R206 ;  /* 0x000000ce15ce723e */ /* 0x000fcc00000010ff */
[----:B------:R-:W1:Y:S01]  /*1bad0*/  MUFU.EX2 R202, R202 ;  /* 0x000000ca00ca7308 */ /* 0x000e620000000800 */
[----:B---3--:R-:W-:Y:S01]  /*1bae0*/  FADD.FTZ R15, R200, R15 ;  /* 0x0000000fc80f7221 */ /* 0x008fe20000010000 */
[----:B--2---:R-:W-:-:S05]  /*1baf0*/  FMNMX.FTZ R0, R0, R4, !PT ;  /* 0x0000000400007209 */ /* 0x004fca0007810000 */
[----:B------:R-:W2:Y:S01]  /*1bb00*/  SHFL.BFLY PT, R4, R0, 0x1, 0x1f ;  /* 0x0c201f0000047f89 */ /* 0x000ea200000e0000 */
[----:B------:R-:W3:Y:S01]  /*1bb10*/  MUFU.EX2 R169, R169 ;  /* 0x000000a900a97308 */ /* 0x000ee20000000800 */
[C---:B0-----:R-:W-:Y:S01]  /*1bb20*/  FADD.FTZ R15, R168.reuse, R15 ;  /* 0x0000000fa80f7221 */ /* 0x041fe20000010000 */
[----:B------:R-:W-:-:S03]  /*1bb30*/  F2FP.BF16.F32.PACK_AB R200, R168, R200 ;  /* 0x000000c8a8c8723e */ /* 0x000fc600000010ff */
[----:B-1----:R-:W-:-:S04]  /*1bb40*/  FADD.FTZ R15, R202, R15 ;  /* 0x0000000fca0f7221 */ /* 0x002fc80000010000 */
[C---:B---3--:R-:W-:Y:S01]  /*1bb50*/  FADD.FTZ R15, R169.reuse, R15 ;  /* 0x0000000fa90f7221 */ /* 0x048fe20000010000 */
[----:B------:R-:W-:Y:S01]  /*1bb60*/  F2FP.BF16.F32.PACK_AB R202, R169, R202 ;  /* 0x000000caa9ca723e */ /* 0x000fe200000010ff */
[----:B------:R-:W-:Y:S02]  /*1bb70*/  WARPGROUP.DEPBAR.LE gsb0, 0x0 ;  /* 0x00008000000079c5 */ /* 0x000fe40000010000 */
[----:B------:R-:W-:Y:S01]  /*1bb80*/  WARPGROUP.ARRIVE ;  /* 0x00000000000079c5 */ /* 0x000fe20000000000 */
[----:B--2---:R-:W-:Y:S01]  /*1bb90*/  FMNMX.FTZ R4, R0, R4, !PT ;  /* 0x0000000400047209 */ /* 0x004fe20007810000 */
[-CC-:B------:R-:W-:Y:S01]  /*1bba0*/  FFMA.FTZ R196, R160, R2.reuse, -R183.reuse ;  /* 0x00000002a0c47223 */ /* 0x180fe200000108b7 */
[-C--:B------:R-:W-:Y:S01]  /*1bbb0*/  FFMA.FTZ R198, R164, R2.reuse, -R183 ;  /* 0x00000002a4c67223 */ /* 0x080fe200000108b7 */
[----:B------:R-:W-:Y:S01]  /*1bbc0*/  @!P1 PRMT R164, RZ, 0x654, R11 ;  /* 0x00000654ffa49816 */ /* 0x000fe2000000000b */
[-C--:B------:R-:W-:Y:S01]  /*1bbd0*/  FFMA.FTZ R160, R161, R2.reuse, -R183 ;  /* 0x00000002a1a07223 */ /* 0x080fe200000108b7 */
[----:B------:R-:W-:Y:S01]  /*1bbe0*/  HGMMA.64x256x16.F32.BF16 R24, R192, gdesc[UR4].tnspB, R24, gsb0 ;  /* 0x43e00004c0187df0 */ /* 0x000fe20008001818 */
[----:B------:R-:W-:Y:S01]  /*1bbf0*/  FADD.FTZ R0, -R4, R7 ;  /* 0x0000000704007221 */ /* 0x000fe20000010100 */
[----:B------:R-:W0:Y:S01]  /*1bc00*/  MUFU.EX2 R196, R196 ;  /* 0x000000c400c47308 */ /* 0x000e220000000800 */
[----:B------:R-:W-:-:S02]  /*1bc10*/  FFMA.FTZ R161, R165, R2, -R183 ;  /* 0x00000002a5a17223 */ /* 0x000fc400000108b7 */
[----:B------:R-:W-:-:S05]  /*1bc20*/  FMUL.FTZ R0, R0, R2 ;  /* 0x0000000200007220 */ /* 0x000fca0000410000 */
[----:B------:R-:W1:Y:S08]  /*1bc30*/  MUFU.EX2 R160, R160 ;  /* 0x000000a000a07308 */ /* 0x000e700000000800 */
[----:B------:R-:W-:Y:S01]  /*1bc40*/  MUFU.EX2 R0, R0 ;  /* 0x0000000000007308 */ /* 0x000fe20000000800 */
[----:B0-----:R-:W-:-:S07]  /*1bc50*/  FADD.FTZ R15, R196, R15 ;  /* 0x0000000fc40f7221 */ /* 0x001fce0000010000 */
[----:B------:R-:W0:Y:S01]  /*1bc60*/  MUFU.EX2 R198, R198 ;  /* 0x000000c600c67308 */ /* 0x000e220000000800 */
[C---:B-1----:R-:W-:Y:S01]  /*1bc70*/  FADD.FTZ R15, R160.reuse, R15 ;  /* 0x0000000fa00f7221 */ /* 0x042fe20000010000 */
[----:B------:R-:W-:-:S06]  /*1bc80*/  F2FP.BF16.F32.PACK_AB R196, R160, R196 ;  /* 0x000000c4a0c4723e */ /* 0x000fcc00000010ff */
[----:B------:R-:W1:Y:S08]  /*1bc90*/  MUFU.EX2 R161, R161 ;  /* 0x000000a100a17308 */ /* 0x000e700000000800 */
[----:B------:R-:W-:Y:S01]  /*1bca0*/  MUFU.EX2 R7, R182 ;  /* 0x000000b600077308 */ /* 0x000fe20000000800 */
[----:B0-----:R-:W-:-:S04]  /*1bcb0*/  FADD.FTZ R15, R198, R15 ;  /* 0x0000000fc60f7221 */ /* 0x001fc80000010000 */
[C---:B-1----:R-:W-:Y:S01]  /*1bcc0*/  FADD.FTZ R15, R161.reuse, R15 ;  /* 0x0000000fa10f7221 */ /* 0x042fe20000010000 */
[----:B------:R-:W-:Y:S01]  /*1bcd0*/  F2FP.BF16.F32.PACK_AB R198, R161, R198 ;  /* 0x000000c6a1c6723e */ /* 0x000fe200000010ff */
[----:B------:R-:W-:Y:S02]  /*1bce0*/  WARPGROUP.DEPBAR.LE gsb0, 0x0 ;  /* 0x00008000000079c5 */ /* 0x000fe40000010000 */
[-CC-:B------:R-:W-:Y:S01]  /*1bcf0*/  FFMA.FTZ R192, R152, R2.reuse, -R183.reuse ;  /* 0x0000000298c07223 */ /* 0x180fe200000108b7 */
[-CC-:B------:R-:W-:Y:S01]  /*1bd00*/  FFMA.FTZ R152, R153, R2.reuse, -R183.reuse ;  /* 0x0000000299987223 */ /* 0x180fe200000108b7 */
[-C--:B------:R-:W-:Y:S01]  /*1bd10*/  FMUL.FTZ R153, R4, R2.reuse ;  /* 0x0000000204997220 */ /* 0x080fe20000410000 */
[-C--:B------:R-:W-:Y:S01]  /*1bd20*/  FFMA.FTZ R194, R156, R2.reuse, -R183 ;  /* 0x000000029cc27223 */ /* 0x080fe200000108b7 */
[----:B------:R-:W-:Y:S02]  /*1bd30*/  @!P1 SYNCS.ARRIVE.TRANS64.RED.A1T0 RZ, [R164+URZ], RZ ;  /* 0x000000ffa4ff99a7 */ /* 0x000fe4000810043f */
[-CC-:B------:R-:W-:Y:S01]  /*1bd40*/  FFMA.FTZ R209, R10, R2.reuse, -R153.reuse ;  /* 0x000000020ad17223 */ /* 0x180fe20000010899 */
[-CC-:B------:R-:W-:Y:S01]  /*1bd50*/  FFMA.FTZ R10, R12, R2.reuse, -R153.reuse ;  /* 0x000000020c0a7223 */ /* 0x180fe20000010899 */
[-CC-:B------:R-:W-:Y:S01]  /*1bd60*/  FFMA.FTZ R211, R13, R2.reuse, -R153.reuse ;  /* 0x000000020dd37223 */ /* 0x180fe20000010899 */
[-CC-:B------:R-:W-:Y:S01]  /*1bd70*/  FFMA.FTZ R13, R184, R2.reuse, -R153.reuse ;  /* 0x00000002b80d7223 */ /* 0x180fe20000010899 */
[-CC-:B------:R-:W-:Y:S01]  /*1bd80*/  FFMA.FTZ R205, R176, R2.reuse, -R153.reuse ;  /* 0x00000002b0cd7223 */ /* 0x180fe20000010899 */
[-CC-:B------:R-:W-:Y:S01]  /*1bd90*/  FFMA.FTZ R156, R178, R2.reuse, -R153.reuse ;  /* 0x00000002b29c7223 */ /* 0x180fe20000010899 */
[----:B------:R-:W0:Y:S01]  /*1bda0*/  MUFU.EX2 R209, R209 ;  /* 0x000000d100d17308 */ /* 0x000e220000000800 */
[-CC-:B------:R-:W-:Y:S01]  /*1bdb0*/  FFMA.FTZ R207, R179, R2.reuse, -R153.reuse ;  /* 0x00000002b3cf7223 */ /* 0x180fe20000010899 */
[-CC-:B------:R-:W-:Y:S01]  /*1bdc0*/  FFMA.FTZ R12, R157, R2.reuse, -R153.reuse ;  /* 0x000000029d0c7223 */ /* 0x180fe20000010899 */
[-CC-:B------:R-:W-:Y:S01]  /*1bdd0*/  FFMA.FTZ R201, R170, R2.reuse, -R153.reuse ;  /* 0x00000002aac97223 */ /* 0x180fe20000010899 */
[-CC-:B------:R-:W-:Y:S01]  /*1bde0*/  FFMA.FTZ R197, R162, R2.reuse, -R153.reuse ;  /* 0x00000002a2c57223 */ /* 0x180fe20000010899 */
[-CC-:B------:R-:W-:Y:S01]  /*1bdf0*/  FFMA.FTZ R157, R171, R2.reuse, -R153.reuse ;  /* 0x00000002ab9d7223 */ /* 0x180fe20000010899 */
[-CC-:B------:R-:W-:Y:S01]  /*1be00*/  FFMA.FTZ R203, R174, R2.reuse, -R153.reuse ;  /* 0x00000002aecb7223 */ /* 0x180fe20000010899 */
[-CC-:B------:R-:W-:Y:S01]  /*1be10*/  FFMA.FTZ R175, R175, R2.reuse, -R153.reuse ;  /* 0x00000002afaf7223 */ /* 0x180fe20000010899 */
[----:B------:R-:W1:Y:S01]  /*1be20*/  MUFU.EX2 R10, R10 ;  /* 0x0000000a000a7308 */ /* 0x000e620000000800 */
[-CC-:B------:R-:W-:Y:S01]  /*1be30*/  FFMA.FTZ R163, R163, R2.reuse, -R153.reuse ;  /* 0x00000002a3a37223 */ /* 0x180fe20000010899 */
[-CC-:B------:R-:W-:Y:S01]  /*1be40*/  FFMA.FTZ R199, R166, R2.reuse, -R153.reuse ;  /* 0x00000002a6c77223 */ /* 0x180fe20000010899 */
[----:B------:R2:W-:Y:S01]  /*1be50*/  @!P1 SYNCS.ARRIVE.TRANS64.RED.A1T0 RZ, [R9+URZ], RZ ;  /* 0x000000ff09ff99a7 */ /* 0x0005e2000810043f */
[-CC-:B------:R-:W-:Y:S01]  /*1be60*/  FFMA.FTZ R193, R154, R2.reuse, -R153.reuse ;  /* 0x000000029ac17223 */ /* 0x180fe20000010899 */
[-CC-:B------:R-:W-:Y:S01]  /*1be70*/  FFMA.FTZ R155, R155, R2.reuse, -R153.reuse ;  /* 0x000000029b9b7223 */ /* 0x180fe20000010899 */
[----:B------:R-:W-:-:S02]  /*1be80*/  FFMA.FTZ R158, R158, R2, -R153 ;  /* 0x000000029e9e7223 */ /* 0x000fc40000010899 */
[----:B------:R-:W3:Y:S01]  /*1be90*/  MUFU.EX2 R211, R211 ;  /* 0x000000d300d37308 */ /* 0x000ee20000000800 */
[----:B0-----:R-:W-:-:S07]  /*1bea0*/  FFMA.FTZ R14, R0, R14, R209 ;  /* 0x0000000e000e7223 */ /* 0x001fce00000100d1 */
[----:B------:R-:W0:Y:S01]  /*1beb0*/  MUFU.EX2 R13, R13 ;  /* 0x0000000d000d7308 */ /* 0x000e220000000800 */
[C---:B-1----:R-:W-:Y:S01]  /*1bec0*/  FADD.FTZ R14, R10.reuse, R14 ;  /* 0x0000000e0a0e7221 */ /* 0x042fe20000010000 */
[----:B------:R-:W-:Y:S01]  /*1bed0*/  F2FP.BF16.F32.PACK_AB R209, R10, R209 ;  /* 0x000000d10ad1723e */ /* 0x000fe200000010ff */
[----:B------:R-:W-:-:S05]  /*1bee0*/  IMAD.MOV.U32 R10, RZ, RZ, R221 ;  /* 0x000000ffff0a7224 */ /* 0x000fca00078e00dd */
[----:B------:R-:W1:Y:S01]  /*1bef0*/  MUFU.EX2 R205, R205 ;  /* 0x000000cd00cd7308 */ /* 0x000e620000000800 */
[----:B---3--:R-:W-:-:S07]  /*1bf00*/  FADD.FTZ R14, R211, R14 ;  /* 0x0000000ed30e7221 */ /* 0x008fce0000010000 */
[----:B------:R-:W3:Y:S01]  /*1bf10*/  MUFU.EX2 R156, R156 ;  /* 0x0000009c009c7308 */ /* 0x000ee20000000800 */
[----:B0-----:R-:W-:Y:S01]  /*1bf20*/  FADD.FTZ R162, R13, R14 ;  /* 0x0000000e0da27221 */ /* 0x001fe20000010000 */
[-CC-:B------:R-:W-:Y:S01]  /*1bf30*/  FFMA.FTZ R14, R167, R2.reuse, -R153.reuse ;  /* 0x00000002a70e7223 */ /* 0x180fe20000010899 */
[----:B------:R-:W-:Y:S01]  /*1bf40*/  FFMA.FTZ R153, R159, R2, -R153 ;  /* 0x000000029f997223 */ /* 0x000fe20000010899 */
[----:B------:R-:W-:-:S04]  /*1bf50*/  F2FP.BF16.F32.PACK_AB R211, R13, R211 ;  /* 0x000000d30dd3723e */ /* 0x000fc800000010ff */
[----:B------:R-:W0:Y:S01]  /*1bf60*/  MUFU.EX2 R207, R207 ;  /* 0x000000cf00cf7308 */ /* 0x000e220000000800 */
[----:B-1----:R-:W-:-:S07]  /*1bf70*/  FADD.FTZ R162, R205, R162 ;  /* 0x000000a2cda27221 */ /* 0x002fce0000010000 */
[----:B------:R-:W1:Y:S01]  /*1bf80*/  MUFU.EX2 R12, R12 ;  /* 0x0000000c000c7308 */ /* 0x000e620000000800 */
[C---:B---3--:R-:W-:Y:S01]  /*1bf90*/  FADD.FTZ R162, R156.reuse, R162 ;  /* 0x000000a29ca27221 */ /* 0x048fe20000010000 */
[----:B------:R-:W-:-:S06]  /*1bfa0*/  F2FP.BF16.F32.PACK_AB R205, R156, R205 ;  /* 0x000000cd9ccd723e */ /* 0x000fcc00000010ff */
[----:B------:R-:W3:Y:S01]  /*1bfb0*/  MUFU.EX2 R201, R201 ;  /* 0x000000c900c97308 */ /* 0x000ee20000000800 */
[----:B0-----:R-:W-:-:S07]  /*1bfc0*/  FADD.FTZ R162, R207, R162 ;  /* 0x000000a2cfa27221 */ /* 0x001fce0000010000 */
[----:B------:R-:W0:Y:S01]  /*1bfd0*/  MUFU.EX2 R157, R157 ;  /* 0x0000009d009d7308 */ /* 0x000e220000000800 */
[C---:B-1----:R-:W-:Y:S01]  /*1bfe0*/  FADD.FTZ R162, R12.reuse, R162 ;  /* 0x000000a20ca27221 */ /* 0x042fe20000010000 */
[----:B------:R-:W-:-:S06]  /*1bff0*/  F2FP.BF16.F32.PACK_AB R207, R12, R207 ;  /* 0x000000cf0ccf723e */ /* 0x000fcc00000010ff */
[----:B------:R-:W1:Y:S01]  /*1c000*/  MUFU.EX2 R203, R203 ;  /* 0x000000cb00cb7308 */ /* 0x000e620000000800 */
[----:B---3--:R-:W-:-:S07]  /*1c010*/  FADD.FTZ R162, R201, R162 ;  /* 0x000000a2c9a27221 */ /* 0x008fce0000010000 */
[----:B------:R-:W3:Y:S01]  /*1c020*/  MUFU.EX2 R11, R175 ;  /* 0x000000af000b7308 */ /* 0x000ee20000000800 */
[C---:B0-----:R-:W-:Y:S01]  /*1c030*/  FADD.FTZ R162, R157.reuse, R162 ;  /* 0x000000a29da27221 */ /* 0x041fe20000010000 */
[----:B------:R-:W-:-:S06]  /*1c040*/  F2FP.BF16.F32.PACK_AB R201, R157, R201 ;  /* 0x000000c99dc9723e */ /* 0x000fcc00000010ff */
[----:B------:R-:W0:Y:S01]  /*1c050*/  MUFU.EX2 R197, R197 ;  /* 0x000000c500c57308 */ /* 0x000e220000000800 */
[----:B-1----:R-:W-:-:S07]  /*1c060*/  FADD.FTZ R162, R203, R162 ;  /* 0x000000a2cba27221 */ /* 0x002fce0000010000 */
[----:B--2---:R-:W1:Y:S01]  /*1c070*/  MUFU.EX2 R9, R163 ;  /* 0x000000a300097308 */ /* 0x004e620000000800 */
[C---:B---3--:R-:W-:Y:S01]  /*1c080*/  FADD.FTZ R162, R11.reuse, R162 ;  /* 0x000000a20ba27221 */ /* 0x048fe20000010000 */
[----:B------:R-:W-:-:S06]  /*1c090*/  F2FP.BF16.F32.PACK_AB R203, R11, R203 ;  /* 0x000000cb0bcb723e */ /* 0x000fcc00000010ff */
[----:B------:R-:W2:Y:S01]  /*1c0a0*/  MUFU.EX2 R199, R199 ;  /* 0x000000c700c77308 */ /* 0x000ea20000000800 */
[----:B0-----:R-:W-:-:S07]  /*1c0b0*/  FADD.FTZ R162, R197, R162 ;  /* 0x000000a2c5a27221 */ /* 0x001fce0000010000 */
[----:B------:R-:W0:Y:S01]  /*1c0c0*/  MUFU.EX2 R14, R14 ;  /* 0x0000000e000e7308 */ /* 0x000e220000000800 */
[C---:B-1----:R-:W-:Y:S01]  /*1c0d0*/  FADD.FTZ R162, R9.reuse, R162 ;  /* 0x000000a209a27221 */ /* 0x042fe20000010000 */
[----:B------:R-:W-:Y:S01]  /*1c0e0*/  F2FP.BF16.F32.PACK_AB R197, R9, R197 ;  /* 0x000000c509c5723e */ /* 0x000fe200000010ff */
[----:B------:R-:W-:-:S05]  /*1c0f0*/  IMAD.MOV.U32 R9, RZ, RZ, R222 ;  /* 0x000000ffff097224 */ /* 0x000fca00078e00de */
        /* <DEDUP_REMOVED lines=8> */
[----:B--2---:R-:W-:-:S07]  /*1c180*/  FADD.FTZ R162, R193, R162 ;  /* 0x000000a2c1a27221 */ /* 0x004fce0000010000 */
[----:B------:R-:W2:Y:S01]  /*1c190*/  MUFU.EX2 R194, R194 ;  /* 0x000000c200c27308 */ /* 0x000ea20000000800 */
[C---:B0-----:R-:W-:Y:S01]  /*1c1a0*/  FADD.FTZ R15, R152.reuse, R15 ;  /* 0x0000000f980f7221 */ /* 0x041fe20000010000 */
[----:B------:R-:W-:-:S06]  /*1c1b0*/  F2FP.BF16.F32.PACK_AB R192, R152, R192 ;  /* 0x000000c098c0723e */ /* 0x000fcc00000010ff */
[----:B------:R-:W0:Y:S01]  /*1c1c0*/  MUFU.EX2 R158, R158 ;  /* 0x0000009e009e7308 */ /* 0x000e220000000800 */
[C---:B-1----:R-:W-:Y:S01]  /*1c1d0*/  FADD.FTZ R162, R155.reuse, R162 ;  /* 0x000000a29ba27221 */ /* 0x042fe20000010000 */
[----:B------:R-:W-:-:S06]  /*1c1e0*/  F2FP.BF16.F32.PACK_AB R193, R155, R193 ;  /* 0x000000c19bc1723e */ /* 0x000fcc00000010ff */
[----:B------:R-:W1:Y:S01]  /*1c1f0*/  MUFU.EX2 R153, R153 ;  /* 0x0000009900997308 */ /* 0x000e620000000800 */
[----:B--2---:R-:W-:Y:S01]  /*1c200*/  FADD.FTZ R15, R194, R15 ;  /* 0x0000000fc20f7221 */ /* 0x004fe20000010000 */
[----:B------:R-:W-:-:S03]  /*1c210*/  F2FP.BF16.F32.PACK_AB R194, R7, R194 ;  /* 0x000000c207c2723e */ /* 0x000fc600000010ff */
[----:B------:R-:W-:Y:S01]  /*1c220*/  FADD.FTZ R15, R7, R15 ;  /* 0x0000000f070f7221 */ /* 0x000fe20000010000 */
[----:B------:R-:W-:Y:S02]  /*1c230*/  IMAD.MOV.U32 R7, RZ, RZ, R4 ;  /* 0x000000ffff077224 */ /* 0x000fe400078e0004 */
[----:B0-----:R-:W-:-:S04]  /*1c240*/  FADD.FTZ R162, R158, R162 ;  /* 0x000000a29ea27221 */ /* 0x001fc80000010000 */
[C---:B-1----:R-:W-:Y:S01]  /*1c250*/  FADD.FTZ R14, R153.reuse, R162 ;  /* 0x000000a2990e7221 */ /* 0x042fe20000010000 */
[----:B------:R-:W-:Y:S01]  /*1c260*/  F2FP.BF16.F32.PACK_AB R195, R153, R158 ;  /* 0x0000009e99c3723e */ /* 0x000fe200000010ff */
[----:B------:R-:W-:Y:S06]  /*1c270*/  @P2 BRA `(.L_x_845) ;  /* 0xffffffb000a82947 */ /* 0x000fec000383ffff */
.L_x_834:
[----:B------:R-:W-:Y:S05]  /*1c280*/  BSYNC B0 ;  /* 0x0000000000007941 */ /* 0x000fea0003800000 */
.L_x_833:
        /* <DEDUP_REMOVED lines=131> */
.L_x_846:
[----:B------:R-:W-:Y:S02]  /*1cac0*/  LEA R0, R221, R18, 0x3 ;  /* 0x00000012dd007211 */ /* 0x000fe400078e18ff */
[----:B------:R-:W-:-:S04]  /*1cad0*/  SHF.L.U32 R7, R222, 0x1f, RZ ;  /* 0x0000001fde077819 */ /* 0x000fc800000006ff */
[----:B------:R0:W1:Y:S01]  /*1cae0*/  SYNCS.PHASECHK.TRANS64.TRYWAIT P2, [R0+URZ+0x38850], R7 ;  /* 0x03885007000075a7 */ /* 0x000062000804017f */
[----:B------:R-:W-:Y:S05]  /*1caf0*/  @!P0 BRA `(.L_x_847) ;  /* 0x0000000000048947 */ /* 0x000fea0003800000 */
[----:B------:R-:W-:Y:S01]  /*1cb00*/  BPT.TRAP 0x1 ;  /* 0x000000040000795c */ /* 0x000fe20000300000 */
.L_x_847:
[----:B------:R-:W-:Y:S01]  /*1cb10*/  VIADD R18, R18, 0x400 ;  /* 0x0000040012127836 */ /* 0x000fe20000000000 */
[----:B------:R-:W-:Y:S04]  /*1cb20*/  BSSY B0, `(.L_x_848) ;  /* 0x0000008000007945 */ /* 0x000fe80003800000 */
[----:B------:R-:W-:-:S04]  /*1cb30*/  SHF.R.U32.HI R18, RZ, 0x4, R18 ;  /* 0x00000004ff127819 */ /* 0x000fc80000011612 */
[----:B------:R-:W-:-:S04]  /*1cb40*/  LOP3.LUT R18, R18, 0x3fff, RZ, 0xc0, !PT ;  /* 0x00003fff12127812 */ /* 0x000fc800078ec0ff */
[----:B------:R-:W-:-:S05]  /*1cb50*/  LOP3.LUT R18, R18, 0x2800000, RZ, 0xfc, !PT ;  /* 0x0280000012127812 */ /* 0x000fca00078efcff */
[----:B------:R-:W-:Y:S01]  /*1cb60*/  IMAD R3, R221, 0xa00, R18 ;  /* 0x00000a00dd037824 */ /* 0x000fe200078e0212 */
[----:B-1----:R-:W-:Y:S06]  /*1cb70*/  @P2 BRA `(.L_x_849) ;  /* 0x0000000000082947 */ /* 0x002fec0003800000 */
[----:B------:R-:W1:Y:S02]  /*1cb80*/  SYNCS.PHASECHK.TRANS64.TRYWAIT P0, [R0+URZ+0x38850], R7 ;  /* 0x03885007000075a7 */ /* 0x000e64000800017f */
[----:B-1----:R-:W-:Y:S05]  /*1cb90*/  @!P0 BRA `(.L_x_850) ;  /* 0x000000c800c08947 */ /* 0x002fea0003800000 */
.L_x_849:
[----:B------:R-:W-:Y:S05]  /*1cba0*/  BSYNC B0 ;  /* 0x0000000000007941 */ /* 0x000fea0003800000 */
.L_x_848:
[----:B------:R-:W-:Y:S01]  /*1cbb0*/  IMAD.MOV.U32 R6, RZ, RZ, R3 ;  /* 0x000000ffff067224 */ /* 0x000fe200078e0003 */
[----:B------:R-:W-:Y:S01]  /*1cbc0*/  WARPGROUP.ARRIVE ;  /* 0x00000000000079c5 */ /* 0x000fe20000000000 */
[----:B01----:R-:W-:Y:S02]  /*1cbd0*/  IMAD.MOV.U32 R7, RZ, RZ, 0x40000040 ;  /* 0x40000040ff077424 */ /* 0x003fe400078e00ff */
[----:B------:R-:W-:Y:S01]  /*1cbe0*/  VIADD R221, R221, 0x1 ;  /* 0x00000001dddd7836 */ /* 0x000fe20000000000 */
[----:B------:R-:W-:Y:S01]  /*1cbf0*/  R2UR UR6, R6 ;  /* 0x00000000060672ca */ /* 0x000fe200000e0000 */
[----:B------:R-:W-:Y:S01]  /*1cc00*/  VIADD R6, R3, 0x80 ;  /* 0x0000008003067836 */ /* 0x000fe20000000000 */
[----:B------:R-:W-:Y:S01]  /*1cc10*/  R2UR UR7, R7 ;  /* 0x00000000070772ca */ /* 0x000fe200000e0000 */
[----:B------:R-:W-:Y:S01]  /*1cc20*/  IMAD.MOV.U32 R7, RZ, RZ, 0x40000040 ;  /* 0x40000040ff077424 */ /* 0x000fe200078e00ff */
[----:B------:R-:W-:Y:S01]  /*1cc30*/  ISETP.NE.AND P2, PT, R221, 0x2, PT ;  /* 0x00000002dd00780c */ /* 0x000fe20003f45270 */
[----:B------:R-:W-:-:S02]  /*1cc40*/  @!P1 VIADD R12, R0, 0x38860 ;  /* 0x00038860000c9836 */ /* 0x000fc40000000000 */
[----:B------:R-:W-:Y:S01]  /*1cc50*/  IMAD.MOV.U32 R0, RZ, RZ, -0x800000 ;  /* 0xff800000ff007424 */ /* 0x000fe200078e00ff */
[----:B------:R-:W-:Y:S01]  /*1cc60*/  SEL R221, R221, RZ, P2 ;  /* 0x000000ffdddd7207 */ /* 0x000fe20001000000 */
[----:B------:R-:W-:Y:S01]  /*1cc70*/  VIADD R235, R235, 0x1 ;  /* 0x00000001ebeb7836 */ /* 0x000fe20000000000 */
[----:B------:R-:W-:-:S05]  /*1cc80*/  @!P1 PRMT R12, RZ, 0x654, R12 ;  /* 0x00000654ff0c9816 */ /* 0x000fca000000000c */
[----:B------:R-:W-:Y:S01]  /*1cc90*/  HGMMA.64x256x16.F32.BF16 R24, R208, gdesc[UR4].tnspB, R24, gsb0 ;  /* 0x43e00004d0187df0 */ /* 0x000fe20008001818 */
[----:B------:R-:W-:Y:S01]  /*1cca0*/  R2UR UR6, R6 ;  /* 0x00000000060672ca */ /* 0x000fe200000e0000 */
[----:B------:R-:W-:Y:S01]  /*1ccb0*/  VIADD R6, R3, 0x100 ;  /* 0x0000010003067836 */ /* 0x000fe20000000000 */
[----:B------:R-:W-:Y:S01]  /*1ccc0*/  R2UR UR7, R7 ;  /* 0x00000000070772ca */ /* 0x000fe200000e0000 */
[----:B------:R-:W-:Y:S01]  /*1ccd0*/  IMAD.MOV.U32 R7, RZ, RZ, 0x40000040 ;  /* 0x40000040ff077424 */ /* 0x000fe200078e00ff */
[----:B------:R-:W-:Y:S02]  /*1cce0*/  WARPGROUP.DEPBAR.LE gsb0, 0x0 ;  /* 0x00008000000079c5 */ /* 0x000fe40000010000 */
[----:B------:R-:W-:-:S15]  /*1ccf0*/  WARPGROUP.ARRIVE ;  /* 0x00000000000079c5 */ /* 0x000fde0000000000 */
[----:B------:R-:W-:-:S06]  /*1cd00*/  NOP ;  /* 0x0000000000007918 */ /* 0x000fcc0000000000 */
        /* <DEDUP_REMOVED lines=13> */
[----:B------:R-:W0:Y:S02]  /*1cde0*/  SHFL.BFLY PT, R3, R14, 0x2, 0x1f ;  /* 0x0c401f000e037f89 */ /* 0x000e2400000e0000 */
[----:B0-----:R-:W-:Y:S01]  /*1cdf0*/  FADD.FTZ R8, R3, R14 ;  /* 0x0000000e03087221 */ /* 0x001fe20000010000 */
[----:B------:R-:W-:Y:S02]  /*1ce00*/  WARPGROUP.DEPBAR.LE gsb0, 0x0 ;  /* 0x00008000000079c5 */ /* 0x000fe40000010000 */
[----:B------:R-:W-:-:S15]  /*1ce10*/  WARPGROUP.ARRIVE ;  /* 0x00000000000079c5 */ /* 0x000fde0000000000 */
[----:B------:R-:W-:-:S03]  /*1ce20*/  NOP ;  /* 0x0000000000007918 */ /* 0x000fc60000000000 */
[----:B------:R-:W-:Y:S01]  /*1ce30*/  HGMMA.64x256x16.F32.BF16 R24, R196, gdesc[UR4].tnspB, R24, gsb0 ;  /* 0x43e00004c4187df0 */ /* 0x000fe20008001818 */
[----:B------:R-:W-:Y:S02]  /*1ce40*/  R2UR UR6, R6 ;  /* 0x00000000060672ca */ /* 0x000fe400000e0000 */
[----:B------:R-:W-:Y:S01]  /*1ce50*/  R2UR UR7, R7 ;  /* 0x00000000070772ca */ /* 0x000fe200000e0000 */
[----:B------:R-:W0:Y:S04]  /*1ce60*/  SHFL.BFLY PT, R6, R15, 0x2, 0x1f ;  /* 0x0c401f000f067f89 */ /* 0x000e2800000e0000 */
[----:B------:R-:W1:Y:S01]  /*1ce70*/  SHFL.BFLY PT, R7, R8, 0x1, 0x1f ;  /* 0x0c201f0008077f89 */ /* 0x000e6200000e0000 */
[----:B0-----:R-:W-:Y:S01]  /*1ce80*/  FADD.FTZ R6, R6, R15 ;  /* 0x0000000f06067221 */ /* 0x001fe20000010000 */
[----:B-1----:R-:W-:-:S04]  /*1ce90*/  FADD.FTZ R18, R8, R7 ;  /* 0x0000000708127221 */ /* 0x002fc80000010000 */
[----:B------:R-:W0:Y:S01]  /*1cea0*/  SHFL.BFLY PT, R3, R6, 0x1, 0x1f ;  /* 0x0c201f0006037f89 */ /* 0x000e2200000e0000 */
[----:B------:R-:W-:-:S13]  /*1ceb0*/  FSETP.NE.FTZ.AND P3, PT, R18, RZ, PT ;  /* 0x000000ff1200720b */ /* 0x000fda0003f75000 */
[----:B------:R-:W1:Y:S01]  /*1cec0*/  @P3 MUFU.LG2 R10, R18 ;  /* 0x00000012000a3308 */ /* 0x000e620000000c00 */
[----:B0-----:R-:W-:Y:S01]  /*1ced0*/  FADD.FTZ R13, R6, R3 ;  /* 0x00000003060d7221 */ /* 0x001fe20000010000 */
[----:B------:R-:W-:Y:S02]  /*1cee0*/  CS2R R6, SRZ ;  /* 0x0000000000067805 */ /* 0x000fe4000001ff00 */
[----:B------:R-:W-:Y:S02]  /*1cef0*/  SEL R3, RZ, 0x1, P2 ;  /* 0x00000001ff037807 */ /* 0x000fe40001000000 */
[----:B------:R-:W-:Y:S02]  /*1cf00*/  FSETP.NE.FTZ.AND P0, PT, R13, RZ, PT ;  /* 0x000000ff0d00720b */ /* 0x000fe40003f15000 */
[----:B------:R-:W-:Y:S01]  /*1cf10*/  @P3 MUFU.RCP R6, R18 ;  /* 0x0000001200063308 */ /* 0x000fe20000001000 */
[----:B------:R-:W-:Y:S01]  /*1cf20*/  LOP3.LUT R222, R222, R3, RZ, 0x3c, !PT ;  /* 0x00000003dede7212 */ /* 0x000fe200078e3cff */
[----:B------:R-:W-:-:S02]  /*1cf30*/  IMAD.MOV.U32 R3, RZ, RZ, -0x800000 ;  /* 0xff800000ff037424 */ /* 0x000fc400078e00ff */
[----:B-1----:R-:W-:-:S07]  /*1cf40*/  @P3 FMUL.FTZ R11, R10, 0.69314718246459960938 ;  /* 0x3f3172180a0b3820 */ /* 0x002fce0000410000 */
[----:B------:R-:W0:Y:S01]  /*1cf50*/  @P0 MUFU.LG2 R9, R13 ;  /* 0x0000000d00090308 */ /* 0x000e220000000c00 */
[C---:B------:R-:W-:Y:S01]  /*1cf60*/  @P0 FMUL.FTZ R8, R2.reuse, 0.69314718246459960938 ;  /* 0x3f31721802080820 */ /* 0x040fe20000410000 */
[----:B------:R-:W-:-:S04]  /*1cf70*/  @P3 FMUL.FTZ R2, R2, 0.69314718246459960938 ;  /* 0x3f31721802023820 */ /* 0x000fc80000410000 */
[----:B------:R-:W-:Y:S02]  /*1cf80*/  @P3 FFMA.FTZ R3, R2, R4, R11 ;  /* 0x0000000402033223 */ /* 0x000fe4000001000b */
[----:B------:R-:W1:Y:S01]  /*1cf90*/  @P0 MUFU.RCP R7, R13 ;  /* 0x0000000d00070308 */ /* 0x000e620000001000 */
[----:B0-----:R-:W-:-:S04]  /*1cfa0*/  @P0 FMUL.FTZ R9, R9, 0.69314718246459960938 ;  /* 0x3f31721809090820 */ /* 0x001fc80000410000 */
[----:B------:R-:W-:Y:S01]  /*1cfb0*/  @P0 FFMA.FTZ R0, R8, R5, R9 ;  /* 0x0000000508000223 */ /* 0x000fe20000010009 */
[----:B------:R-:W-:Y:S01]  /*1cfc0*/  PLOP3.LUT P0, PT, PT, PT, PT, 0x8, 0x0 ;  /* 0x000000000000781c */ /* 0x000fe20003f0e170 */
        /* <DEDUP_REMOVED lines=13> */
[-C--:B0-----:R-:W-:Y:S01]  /*1d0a0*/  FMUL.FTZ R12, R32, R7.reuse ;  /* 0x00000007200c7220 */ /* 0x081fe20000410000 */
        /* <DEDUP_REMOVED lines=118> */
[----:B------:R-:W-:-:S07]  /*1d810*/  FMUL.FTZ R151, R151, R6 ;  /* 0x0000000697977220 */ /* 0x000fce0000410000 */
.L_x_764:
[----:B------:R-:W0:Y:S08]  /*1d820*/  S2UR UR5, SR_CgaCtaId ;  /* 0x00000000000579c3 */ /* 0x000e300000008800 */
[----:B------:R-:W-:Y:S06]  /*1d830*/  BAR.SYNC.DEFER_BLOCKING 0x5, 0x180 ;  /* 0x0146000000007b1d */ /* 0x000fec0000010000 */
[----:B------:R-:W-:Y:S01]  /*1d840*/  UMOV UR4, 0x400 ;  /* 0x0000040000047882 */ /* 0x000fe20000000000 */
[----:B------:R-:W-:Y:S01]  /*1d850*/  BSSY B0, `(.L_x_851) ;  /* 0x00002e3000007945 */ /* 0x000fe20003800000 */
[----:B0-----:R-:W-:-:S06]  /*1d860*/  ULEA UR4, UR5, UR4, 0x18 ;  /* 0x0000000405047291 */ /* 0x001fcc000f8ec03f */
[----:B------:R-:W-:-:S05]  /*1d870*/  IMAD.U32 R18, RZ, RZ, UR4 ;  /* 0x00000004ff127e24 */ /* 0x000fca000f8e00ff */
[----:B------:R0:W1:Y:S01]  /*1d880*/  LDS.128 R120, [R18+0x388d0] ;  /* 0x0388d00012787984 */ /* 0x0000620000000c00 */
[----:B------:R-:W-:Y:S06]  /*1d890*/  BAR.ARV 0x4, 0x180 ;  /* 0x0106000000007b1d */ /* 0x000fec0000002000 */
[----:B------:R-:W-:Y:S05]  /*1d8a0*/  @P0 BRA `(.L_x_852) ;  /* 0x00000020000c0947 */ /* 0x000fea0003800000 */
[----:B------:R-:W2:Y:S01]  /*1d8b0*/  LDL R6, [R1+0x8c] ;  /* 0x00008c0001067983 */ /* 0x000ea20000100800 */
[----:B------:R-:W-:Y:S01]  /*1d8c0*/  F2FP.BF16.F32.PACK_AB R24, R25, R24 ;  /* 0x000000181918723e */ /* 0x000fe200000010ff */
[----:B------:R-:W-:Y:S01]  /*1d8d0*/  ULDC.64 UR4, c[0x0][0xc00] ;  /* 0x0003000000047ab9 */ /* 0x000fe20000000a00 */
[----:B------:R-:W-:Y:S01]  /*1d8e0*/  F2FP.BF16.F32.PACK_AB R25, R10, R4 ;  /* 0x000000040a19723e */ /* 0x000fe200000010ff */
[----:B------:R-:W3:Y:S01]  /*1d8f0*/  S2R R27, SR_SWINHI ;  /* 0x00000000001b7919 */ /* 0x000ee20000002f00 */
[----:B------:R-:W-:Y:S01]  /*1d900*/  F2FP.BF16.F32.PACK_AB R5, R35, R5 ;  /* 0x000000052305723e */ /* 0x000fe200000010ff */
[----:B------:R-:W-:Y:S01]  /*1d910*/  ULDC.64 UR6, c[0x0][0x208] ;  /* 0x0000820000067ab9 */ /* 0x000fe20000000a00 */
[----:B------:R-:W-:Y:S02]  /*1d920*/  F2FP.BF16.F32.PACK_AB R7, R39, R7 ;  /* 0x000000072707723e */ /* 0x000fe400000010ff */
        /* <DEDUP_REMOVED lines=13> */
[----:B---3--:R-:W-:Y:S01]  /*1da00*/  MOV R21, R27 ;  /* 0x0000001b00157202 */ /* 0x008fe20000000f00 */
[----:B------:R-:W-:Y:S02]  /*1da10*/  BAR.SYNC.DEFER_BLOCKING 0x1, 0x100 ;  /* 0x0044000000007b1d */ /* 0x000fe40000010000 */
[----:B--2---:R-:W-:-:S04]  /*1da20*/  IMAD.WIDE R130, R6, 0x2, R20 ;  /* 0x0000000206827825 */ /* 0x004fc800078e0214 */
[----:B------:R-:W-:Y:S01]  /*1da30*/  IMAD.MOV.U32 R27, RZ, RZ, R131 ;  /* 0x000000ffff1b7224 */ /* 0x000fe200078e0083 */
[C---:B------:R-:W-:Y:S02]  /*1da40*/  IADD3 R129, P1, R130.reuse, 0x20, RZ ;  /* 0x0000002082817810 */ /* 0x040fe40007f3e0ff */
[C---:B------:R-:W-:Y:S02]  /*1da50*/  IADD3 R119, P5, R130.reuse, 0x4040, RZ ;  /* 0x0000404082777810 */ /* 0x040fe40007fbe0ff */
[----:B------:R-:W-:Y:S02]  /*1da60*/  LOP3.LUT R128, R129, 0x380, RZ, 0xc0, !PT ;  /* 0x0000038081807812 */ /* 0x000fe400078ec0ff */
[----:B------:R-:W-:Y:S02]  /*1da70*/  IADD3 R116, P2, R130, 0x4060, RZ ;  /* 0x0000406082747810 */ /* 0x000fe40007f5e0ff */
[----:B------:R-:W-:Y:S02]  /*1da80*/  SHF.R.U64 R128, R128, 0x3, RZ ;  /* 0x0000000380807819 */ /* 0x000fe400000012ff */
[----:B------:R-:W-:-:S02]  /*1da90*/  LOP3.LUT R26, R130, 0x380, RZ, 0xc0, !PT ;  /* 0x00000380821a7812 */ /* 0x000fc400078ec0ff */
[----:B------:R-:W-:Y:S01]  /*1daa0*/  LOP3.LUT R128, R128, R129, RZ, 0x3c, !PT ;  /* 0x0000008180807212 */ /* 0x000fe200078e3cff */
[----:B------:R-:W-:Y:S01]  /*1dab0*/  IMAD.X R129, RZ, RZ, R131, P1 ;  /* 0x000000ffff817224 */ /* 0x000fe200008e0683 */
[----:B------:R-:W-:Y:S02]  /*1dac0*/  IADD3 R114, P1, R130, 0x8000, RZ ;  /* 0x0000800082727810 */ /* 0x000fe40007f3e0ff */
[----:B------:R-:W-:Y:S02]  /*1dad0*/  LOP3.LUT R118, R119, 0x380, RZ, 0xc0, !PT ;  /* 0x0000038077767812 */ /* 0x000fe400078ec0ff */
[----:B------:R-:W-:Y:S02]  /*1dae0*/  LOP3.LUT R117, R116, 0x380, RZ, 0xc0, !PT ;  /* 0x0000038074757812 */ /* 0x000fe400078ec0ff */
[----:B------:R-:W-:Y:S02]  /*1daf0*/  LOP3.LUT R115, R114, 0x380, RZ, 0xc0, !PT ;  /* 0x0000038072737812 */ /* 0x000fe400078ec0ff */
[----:B------:R-:W-:-:S02]  /*1db00*/  SHF.R.U64 R26, R26, 0x3, RZ ;  /* 0x000000031a1a7819 */ /* 0x000fc400000012ff */
[----:B------:R-:W-:Y:S02]  /*1db10*/  SHF.R.U64 R118, R118, 0x3, RZ ;  /* 0x0000000376767819 */ /* 0x000fe400000012ff */
[----:B------:R-:W-:Y:S02]  /*1db20*/  IADD3 R103, P0, R130, 0x40, RZ ;  /* 0x0000004082677810 */ /* 0x000fe40007f1e0ff */
[----:B------:R-:W-:Y:S02]  /*1db30*/  SHF.R.U64 R117, R117, 0x3, RZ ;  /* 0x0000000375757819 */ /* 0x000fe400000012ff */
[----:B------:R-:W-:Y:S02]  /*1db40*/  SHF.R.U64 R115, R115, 0x3, RZ ;  /* 0x0000000373737819 */ /* 0x000fe400000012ff */
[----:B------:R-:W-:Y:S02]  /*1db50*/  LOP3.LUT R26, R26, R130, RZ, 0x3c, !PT ;  /* 0x000000821a1a7212 */ /* 0x000fe400078e3cff */
[----:B------:R-:W-:-:S02]  /*1db60*/  IADD3 R127, P4, R130, 0x60, RZ ;  /* 0x00000060827f7810 */ /* 0x000fc40007f9e0ff */
[C---:B------:R-:W-:Y:S02]  /*1db70*/  IADD3 R113, P3, R130.reuse, 0x4000, RZ ;  /* 0x0000400082717810 */ /* 0x040fe40007f7e0ff */
[----:B------:R-:W-:Y:S02]  /*1db80*/  IADD3 R125, P6, R130, 0x4020, RZ ;  /* 0x00004020827d7810 */ /* 0x000fe40007fde0ff */
[----:B------:R-:W-:Y:S01]  /*1db90*/  LOP3.LUT R118, R118, R119, RZ, 0x3c, !PT ;  /* 0x0000007776767212 */ /* 0x000fe200078e3cff */
[--C-:B------:R-:W-:Y:S01]  /*1dba0*/  IMAD.X R119, RZ, RZ, R131.reuse, P5 ;  /* 0x000000ffff777224 */ /* 0x100fe200028e0683 */
[----:B------:R-:W-:Y:S02]  /*1dbb0*/  LOP3.LUT R102, R103, 0x380, RZ, 0xc0, !PT ;  /* 0x0000038067667812 */ /* 0x000fe400078ec0ff */
[----:B------:R-:W-:Y:S01]  /*1dbc0*/  LOP3.LUT R116, R117, R116, RZ, 0x3c, !PT ;  /* 0x0000007475747212 */ /* 0x000fe200078e3cff */
[--C-:B------:R-:W-:Y:S01]  /*1dbd0*/  IMAD.X R117, RZ, RZ, R131.reuse, P2 ;  /* 0x000000ffff757224 */ /* 0x100fe200010e0683 */
[----:B------:R-:W-:Y:S01]  /*1dbe0*/  LOP3.LUT R114, R115, R114, RZ, 0x3c, !PT ;  /* 0x0000007273727212 */ /* 0x000fe200078e3cff */
[----:B------:R-:W-:Y:S01]  /*1dbf0*/  IMAD.X R115, RZ, RZ, R131, P1 ;  /* 0x000000ffff737224 */ /* 0x000fe200008e0683 */
[----:B------:R-:W-:-:S02]  /*1dc00*/  MOV R6, R26 ;  /* 0x0000001a00067202 */ /* 0x000fc40000000f00 */
[----:B------:R-:W-:Y:S02]  /*1dc10*/  LOP3.LUT R126, R127, 0x380, RZ, 0xc0, !PT ;  /* 0x000003807f7e7812 */ /* 0x000fe400078ec0ff */
[----:B------:R-:W-:Y:S02]  /*1dc20*/  F2FP.BF16.F32.PACK_AB R27, R8, R30 ;  /* 0x0000001e081b723e */ /* 0x000fe400000010ff */
[C---:B------:R-:W-:Y:S02]  /*1dc30*/  IADD3 R4, P5, R130.reuse, 0xc020, RZ ;  /* 0x0000c02082047810 */ /* 0x040fe40007fbe0ff */
[----:B------:R-:W-:Y:S02]  /*1dc40*/  LOP3.LUT R112, R113, 0x380, RZ, 0xc0, !PT ;  /* 0x0000038071707812 */ /* 0x000fe400078ec0ff */
[C---:B------:R-:W-:Y:S01]  /*1dc50*/  IADD3 R8, P2, R130.reuse, 0xc040, RZ ;  /* 0x0000c04082087810 */ /* 0x040fe20007f5e0ff */
[----:B------:R-:W-:Y:S01]  /*1dc60*/  IMAD.X R133, RZ, RZ, R131, P5 ;  /* 0x000000ffff857224 */ /* 0x000fe200028e0683 */
[----:B------:R-:W-:-:S02]  /*1dc70*/  IADD3 R10, P1, R130, 0xc060, RZ ;  /* 0x0000c060820a7810 */ /* 0x000fc40007f3e0ff */
[----:B------:R-:W-:Y:S02]  /*1dc80*/  LOP3.LUT R124, R125, 0x380, RZ, 0xc0, !PT ;  /* 0x000003807d7c7812 */ /* 0x000fe400078ec0ff */
[----:B------:R-:W-:Y:S02]  /*1dc90*/  SHF.R.U64 R102, R102, 0x3, RZ ;  /* 0x0000000366667819 */ /* 0x000fe400000012ff */
[----:B------:R-:W-:Y:S01]  /*1dca0*/  F2FP.BF16.F32.PACK_AB R26, R29, R28 ;  /* 0x0000001c1d1a723e */ /* 0x000fe200000010ff */
[----:B------:R-:W-:Y:S01]  /*1dcb0*/  IMAD.X R29, RZ, RZ, R131, P2 ;  /* 0x000000ffff1d7224 */ /* 0x000fe200010e0683 */
[----:B------:R-:W-:Y:S02]  /*1dcc0*/  SHF.R.U64 R126, R126, 0x3, RZ ;  /* 0x000000037e7e7819 */ /* 0x000fe400000012ff */
[----:B------:R-:W-:Y:S01]  /*1dcd0*/  LOP3.LUT R28, R4, 0x380, RZ, 0xc0, !PT ;  /* 0x00000380041c7812 */ /* 0x000fe200078ec0ff */
[----:B------:R2:W-:Y:S01]  /*1dce0*/  STSM.16.M88.4 [R6], R24 ;  /* 0x0000001806007844 */ /* 0x0005e20000000200 */
[----:B------:R-:W-:-:S02]  /*1dcf0*/  SHF.R.U64 R112, R112, 0x3, RZ ;  /* 0x0000000370707819 */ /* 0x000fc400000012ff */
[----:B------:R-:W-:Y:S02]  /*1dd00*/  LOP3.LUT R30, R8, 0x380, RZ, 0xc0, !PT ;  /* 0x00000380081e7812 */ /* 0x000fe400078ec0ff */
[----:B------:R-:W-:Y:S02]  /*1dd10*/  LOP3.LUT R42, R10, 0x380, RZ, 0xc0, !PT ;  /* 0x000003800a2a7812 */ /* 0x000fe400078ec0ff */
[----:B------:R-:W-:Y:S02]  /*1dd20*/  SHF.R.U64 R124, R124, 0x3, RZ ;  /* 0x000000037c7c7819 */ /* 0x000fe400000012ff */
[----:B------:R-:W-:Y:S01]  /*1dd30*/  LOP3.LUT R102, R102, R103, RZ, 0x3c, !PT ;  /* 0x0000006766667212 */ /* 0x000fe200078e3cff */
[--C-:B------:R-:W-:Y:S01]  /*1dd40*/  IMAD.X R103, RZ, RZ, R131.reuse, P0 ;  /* 0x000000ffff677224 */ /* 0x100fe200000e0683 */
[----:B------:R-:W-:Y:S01]  /*1dd50*/  LOP3.LUT R126, R126, R127, RZ, 0x3c, !PT ;  /* 0x0000007f7e7e7212 */ /* 0x000fe200078e3cff */
[----:B------:R-:W-:Y:S01]  /*1dd60*/  IMAD.X R127, RZ, RZ, R131, P4 ;  /* 0x000000ffff7f7224 */ /* 0x000fe200020e0683 */
[----:B------:R-:W-:-:S02]  /*1dd70*/  SHF.R.U64 R28, R28, 0x3, RZ ;  /* 0x000000031c1c7819 */ /* 0x000fc400000012ff */
[----:B------:R-:W-:Y:S01]  /*1dd80*/  LOP3.LUT R112, R112, R113, RZ, 0x3c, !PT ;  /* 0x0000007170707212 */ /* 0x000fe200078e3cff */
[--C-:B------:R-:W-:Y:S01]  /*1dd90*/  IMAD.X R113, RZ, RZ, R131.reuse, P3 ;  /* 0x000000ffff717224 */ /* 0x100fe200018e0683 */
[----:B------:R-:W-:Y:S02]  /*1dda0*/  IADD3 R104, P0, R130, 0x8020, RZ ;  /* 0x0000802082687810 */ /* 0x000fe40007f1e0ff */
[----:B------:R-:W-:Y:S02]  /*1ddb0*/  SHF.R.U64 R30, R30, 0x3, RZ ;  /* 0x000000031e1e7819 */ /* 0x000fe400000012ff */
[----:B------:R-:W-:Y:S02]  /*1ddc0*/  SHF.R.U64 R42, R42, 0x3, RZ ;  /* 0x000000032a2a7819 */ /* 0x000fe400000012ff */
[----:B------:R-:W-:Y:S01]  /*1ddd0*/  LOP3.LUT R124, R124, R125, RZ, 0x3c, !PT ;  /* 0x0000007d7c7c7212 */ /* 0x000fe200078e3cff */
[----:B------:R-:W-:Y:S01]  /*1dde0*/  IMAD.X R125, RZ, RZ, R131, P6 ;  /* 0x000000ffff7d7224 */ /* 0x000fe200030e0683 */
[----:B------:R-:W-:-:S02]  /*1ddf0*/  IADD3 R110, P4, R130, 0x8040, RZ ;  /* 0x00008040826e7810 */ /* 0x000fc40007f9e0ff */
[C---:B------:R-:W-:Y:S02]  /*1de00*/  IADD3 R108, P3, R130.reuse, 0x8060, RZ ;  /* 0x00008060826c7810 */ /* 0x040fe40007f7e0ff */
[----:B------:R-:W-:Y:S02]  /*1de10*/  IADD3 R106, P6, R130, 0xc000, RZ ;  /* 0x0000c000826a7810 */ /* 0x000fe40007fde0ff */
[----:B------:R-:W-:Y:S02]  /*1de20*/  LOP3.LUT R132, R28, R4, RZ, 0x3c, !PT ;  /* 0x000000041c847212 */ /* 0x000fe400078e3cff */
[----:B------:R-:W-:Y:S02]  /*1de30*/  LOP3.LUT R105, R104, 0x380, RZ, 0xc0, !PT ;  /* 0x0000038068697812 */ /* 0x000fe400078ec0ff */
[----:B------:R-:W-:Y:S02]  /*1de40*/  LOP3.LUT R28, R30, R8, RZ, 0x3c, !PT ;  /* 0x000000081e1c7212 */ /* 0x000fe400078e3cff */
[----:B------:R-:W-:-:S02]  /*1de50*/  LOP3.LUT R130, R42, R10, RZ, 0x3c, !PT ;  /* 0x0000000a2a827212 */ /* 0x000fc400078e3cff */
[----:B------:R-:W-:Y:S02]  /*1de60*/  MOV R128, R128 ;  /* 0x0000008000807202 */ /* 0x000fe40000000f00 */
[----:B------:R-:W-:Y:S02]  /*1de70*/  F2FP.BF16.F32.PACK_AB R4, R33, R12 ;  /* 0x0000000c2104723e */ /* 0x000fe400000010ff */
[----:B--2---:R-:W-:Y:S02]  /*1de80*/  F2FP.BF16.F32.PACK_AB R6, R37, R14 ;  /* 0x0000000e2506723e */ /* 0x004fe400000010ff */
[----:B------:R-:W-:Y:S02]  /*1de90*/  LOP3.LUT R111, R110, 0x380, RZ, 0xc0, !PT ;  /* 0x000003806e6f7812 */ /* 0x000fe400078ec0ff */
[----:B------:R-:W-:Y:S01]  /*1dea0*/  MOV R102, R102 ;  /* 0x0000006600667202 */ /* 0x000fe20000000f00 */
[----:B------:R-:W-:Y:S01]  /*1deb0*/  STSM.16.M88.4 [R128], R4 ;  /* 0x0000000480007844 */ /* 0x000fe20000000200 */
[----:B------:R-:W-:-:S02]  /*1dec0*/  F2FP.BF16.F32.PACK_AB R8, R41, R40 ;  /* 0x000000282908723e */ /* 0x000fc400000010ff */
[----:B------:R-:W-:Y:S02]  /*1ded0*/  F2FP.BF16.F32.PACK_AB R10, R45, R156 ;  /* 0x0000009c2d0a723e */ /* 0x000fe400000010ff */
[----:B------:R-:W-:Y:S02]  /*1dee0*/  LOP3.LUT R109, R108, 0x380, RZ, 0xc0, !PT ;  /* 0x000003806c6d7812 */ /* 0x000fe400078ec0ff */
[----:B------:R-:W-:Y:S01]  /*1def0*/  LOP3.LUT R107, R106, 0x380, RZ, 0xc0, !PT ;  /* 0x000003806a6b7812 */ /* 0x000fe200078ec0ff */
[----:B------:R2:W-:Y:S01]  /*1df00*/  STSM.16.M88.4 [R102], R8 ;  /* 0x0000000866007844 */ /* 0x0005e20000000200 */
[----:B------:R-:W-:Y:S02]  /*1df10*/  SHF.R.U64 R105, R105, 0x3, RZ ;  /* 0x0000000369697819 */ /* 0x000fe400000012ff */
[----:B------:R-:W-:Y:S02]  /*1df20*/  SHF.R.U64 R111, R111, 0x3, RZ ;  /* 0x000000036f6f7819 */ /* 0x000fe400000012ff */
[----:B------:R-:W-:-:S02]  /*1df30*/  SHF.R.U64 R109, R109, 0x3, RZ ;  /* 0x000000036d6d7819 */ /* 0x000fc400000012ff */
[----:B------:R-:W-:Y:S02]  /*1df40*/  SHF.R.U64 R107, R107, 0x3, RZ ;  /* 0x000000036b6b7819 */ /* 0x000fe400000012ff */
[----:B------:R-:W-:Y:S02]  /*1df50*/  MOV R126, R126 ;  /* 0x0000007e007e7202 */ /* 0x000fe40000000f00 */
[----:B------:R-:W-:Y:S02]  /*1df60*/  F2FP.BF16.F32.PACK_AB R12, R49, R157 ;  /* 0x0000009d310c723e */ /* 0x000fe400000010ff */
[----:B------:R-:W-:Y:S02]  /*1df70*/  F2FP.BF16.F32.PACK_AB R14, R53, R52 ;  /* 0x00000034350e723e */ /* 0x000fe400000010ff */
[----:B------:R-:W-:Y:S01]  /*1df80*/  LOP3.LUT R104, R105, R104, RZ, 0x3c, !PT ;  /* 0x0000006869687212 */ /* 0x000fe200078e3cff */
[----:B------:R-:W-:Y:S01]  /*1df90*/  IMAD.X R105, RZ, RZ, R131, P0 ;  /* 0x000000ffff697224 */ /* 0x000fe200000e0683 */
[----:B--2---:R-:W-:Y:S01]  /*1dfa0*/  F2FP.BF16.F32.PACK_AB R11, R79, R78 ;  /* 0x0000004e4f0b723e */ /* 0x004fe200000010ff */
[----:B------:R-:W-:Y:S01]  /*1dfb0*/  STSM.16.M88.4 [R126], R12 ;  /* 0x0000000c7e007844 */ /* 0x000fe20000000200 */
[----:B------:R-:W-:Y:S01]  /*1dfc0*/  MOV R112, R112 ;  /* 0x0000007000707202 */ /* 0x000fe20000000f00 */
[----:B------:R-:W2:Y:S01]  /*1dfd0*/  LDC R78, c[0x0][0xbe8] ;  /* 0x0002fa00ff4e7b82 */ /* 0x000ea20000000800 */
[----:B------:R-:W-:-:S02]  /*1dfe0*/  F2FP.BF16.F32.PACK_AB R24, R57, R158 ;  /* 0x0000009e3918723e */ /* 0x000fc400000010ff */
[----:B------:R-:W-:Y:S02]  /*1dff0*/  F2FP.BF16.F32.PACK_AB R25, R59, R58 ;  /* 0x0000003a3b19723e */ /* 0x000fe400000010ff */
[----:B------:R-:W-:Y:S02]  /*1e000*/  F2FP.BF16.F32.PACK_AB R26, R61, R159 ;  /* 0x0000009f3d1a723e */ /* 0x000fe400000010ff */
[----:B------:R-:W-:Y:S02]  /*1e010*/  F2FP.BF16.F32.PACK_AB R27, R63, R62 ;  /* 0x0000003e3f1b723e */ /* 0x000fe400000010ff */
[----:B------:R-:W-:Y:S01]  /*1e020*/  LOP3.LUT R110, R111, R110, RZ, 0x3c, !PT ;  /* 0x0000006e6f6e7212 */ /* 0x000fe200078e3cff */
[----:B------:R-:W-:Y:S01]  /*1e030*/  IMAD.X R111, RZ, RZ, R131, P4 ;  /* 0x000000ffff6f7224 */ /* 0x000fe200020e0683 */
[----:B------:R-:W-:Y:S01]  /*1e040*/  MOV R124, R124 ;  /* 0x0000007c007c7202 */ /* 0x000fe20000000f00 */
[----:B------:R-:W-:Y:S01]  /*1e050*/  STSM.16.M88.4 [R112], R24 ;  /* 0x0000001870007844 */ /* 0x000fe20000000200 */
[----:B------:R-:W-:-:S02]  /*1e060*/  F2FP.BF16.F32.PACK_AB R4, R65, R160 ;  /* 0x000000a04104723e */ /* 0x000fc400000010ff */
[----:B------:R-:W-:Y:S02]  /*1e070*/  F2FP.BF16.F32.PACK_AB R5, R67, R66 ;  /* 0x000000424305723e */ /* 0x000fe400000010ff */
[----:B------:R-:W-:Y:S02]  /*1e080*/  F2FP.BF16.F32.PACK_AB R6, R69, R161 ;  /* 0x000000a14506723e */ /* 0x000fe400000010ff */
[----:B------:R-:W-:Y:S02]  /*1e090*/  F2FP.BF16.F32.PACK_AB R7, R71, R70 ;  /* 0x000000464707723e */ /* 0x000fe400000010ff */
[----:B------:R-:W-:Y:S01]  /*1e0a0*/  LOP3.LUT R108, R109, R108, RZ, 0x3c, !PT ;  /* 0x0000006c6d6c7212 */ /* 0x000fe200078e3cff */
[----:B------:R-:W-:Y:S01]  /*1e0b0*/  IMAD.X R109, RZ, RZ, R131, P3 ;  /* 0x000000ffff6d7224 */ /* 0x000fe200018e0683 */
[----:B------:R-:W-:Y:S01]  /*1e0c0*/  MOV R118, R118 ;  /* 0x0000007600767202 */ /* 0x000fe20000000f00 */
[----:B------:R3:W-:Y:S01]  /*1e0d0*/  STSM.16.M88.4 [R124], R4 ;  /* 0x000000047c007844 */ /* 0x0007e20000000200 */
[----:B------:R-:W-:-:S02]  /*1e0e0*/  F2FP.BF16.F32.PACK_AB R8, R73, R162 ;  /* 0x000000a24908723e */ /* 0x000fc400000010ff */
[----:B------:R-:W-:Y:S02]  /*1e0f0*/  F2FP.BF16.F32.PACK_AB R9, R75, R74 ;  /* 0x0000004a4b09723e */ /* 0x000fe400000010ff */
[----:B------:R-:W-:Y:S02]  /*1e100*/  F2FP.BF16.F32.PACK_AB R10, R77, R163 ;  /* 0x000000a34d0a723e */ /* 0x000fe400000010ff */
[----:B------:R-:W-:Y:S01]  /*1e110*/  LOP3.LUT R106, R107, R106, RZ, 0x3c, !PT ;  /* 0x0000006a6b6a7212 */ /* 0x000fe200078e3cff */
[--C-:B------:R-:W-:Y:S01]  /*1e120*/  IMAD.X R107, RZ, RZ, R131.reuse, P6 ;  /* 0x000000ffff6b7224 */ /* 0x100fe200030e0683 */
[----:B------:R-:W-:Y:S01]  /*1e130*/  MOV R33, R28 ;  /* 0x0000001c00217202 */ /* 0x000fe20000000f00 */
[----:B------:R4:W-:Y:S01]  /*1e140*/  STSM.16.M88.4 [R118], R8 ;  /* 0x0000000876007844 */ /* 0x0009e20000000200 */
[----:B------:R-:W-:Y:S01]  /*1e150*/  MOV R116, R116 ;  /* 0x0000007400747202 */ /* 0x000fe20000000f00 */
[----:B------:R-:W-:Y:S01]  /*1e160*/  IMAD.X R131, RZ, RZ, R131, P1 ;  /* 0x000000ffff837224 */ /* 0x000fe200008e0683 */
[----:B------:R-:W-:-:S02]  /*1e170*/  F2FP.BF16.F32.PACK_AB R28, R81, R164 ;  /* 0x000000a4511c723e */ /* 0x000fc400000010ff */
[----:B------:R-:W-:Y:S02]  /*1e180*/  F2FP.BF16.F32.PACK_AB R29, R83, R82 ;  /* 0x00000052531d723e */ /* 0x000fe400000010ff */
[----:B------:R-:W-:Y:S02]  /*1e190*/  F2FP.BF16.F32.PACK_AB R30, R85, R165 ;  /* 0x000000a5551e723e */ /* 0x000fe400000010ff */
[----:B------:R-:W-:Y:S02]  /*1e1a0*/  MOV R114, R114 ;  /* 0x0000007200727202 */ /* 0x000fe40000000f00 */
[----:B------:R-:W-:Y:S01]  /*1e1b0*/  F2FP.BF16.F32.PACK_AB R40, R89, R166 ;  /* 0x000000a65928723e */ /* 0x000fe200000010ff */
[----:B------:R-:W-:Y:S01]  /*1e1c0*/  STSM.16.M88.4 [R116], R28 ;  /* 0x0000001c74007844 */ /* 0x000fe20000000200 */
[----:B------:R-:W-:Y:S02]  /*1e1d0*/  F2FP.BF16.F32.PACK_AB R41, R91, R90 ;  /* 0x0000005a5b29723e */ /* 0x000fe400000010ff */
[----:B------:R-:W-:-:S02]  /*1e1e0*/  F2FP.BF16.F32.PACK_AB R42, R93, R167 ;  /* 0x000000a75d2a723e */ /* 0x000fc400000010ff */
[----:B------:R-:W-:Y:S02]  /*1e1f0*/  MOV R104, R104 ;  /* 0x0000006800687202 */ /* 0x000fe40000000f00 */
[----:B------:R-:W-:Y:S01]  /*1e200*/  F2FP.BF16.F32.PACK_AB R52, R97, R168 ;  /* 0x000000a86134723e */ /* 0x000fe200000010ff */
[----:B------:R-:W-:Y:S01]  /*1e210*/  STSM.16.M88.4 [R114], R40 ;  /* 0x0000002872007844 */ /* 0x000fe20000000200 */
[----:B------:R-:W-:Y:S02]  /*1e220*/  F2FP.BF16.F32.PACK_AB R53, R99, R98 ;  /* 0x000000626335723e */ /* 0x000fe400000010ff */
[----:B------:R-:W-:Y:S02]  /*1e230*/  MOV R110, R110 ;  /* 0x0000006e006e7202 */ /* 0x000fe40000000f00 */
[----:B---3--:R-:W-:Y:S01]  /*1e240*/  F2FP.BF16.F32.PACK_AB R4, R88, R170 ;  /* 0x000000aa5804723e */ /* 0x008fe200000010ff */
[----:B------:R-:W-:Y:S01]  /*1e250*/  STSM.16.M88.4 [R104], R52 ;  /* 0x0000003468007844 */ /* 0x000fe20000000200 */
[----:B------:R-:W-:-:S02]  /*1e260*/  F2FP.BF16.F32.PACK_AB R5, R38, R36 ;  /* 0x000000242605723e */ /* 0x000fc400000010ff */
[----:B------:R-:W-:Y:S02]  /*1e270*/  F2FP.BF16.F32.PACK_AB R6, R92, R171 ;  /* 0x000000ab5c06723e */ /* 0x000fe400000010ff */
[----:B------:R-:W-:Y:S02]  /*1e280*/  F2FP.BF16.F32.PACK_AB R7, R46, R44 ;  /* 0x0000002c2e07723e */ /* 0x000fe400000010ff */
[----:B------:R-:W-:Y:S02]  /*1e290*/  MOV R108, R108 ;  /* 0x0000006c006c7202 */ /* 0x000fe40000000f00 */
[----:B----4-:R-:W-:Y:S01]  /*1e2a0*/  F2FP.BF16.F32.PACK_AB R8, R96, R172 ;  /* 0x000000ac6008723e */ /* 0x010fe200000010ff */
[----:B------:R-:W-:Y:S01]  /*1e2b0*/  STSM.16.M88.4 [R110], R4 ;  /* 0x000000046e007844 */ /* 0x000fe20000000200 */
[----:B------:R-:W-:Y:S02]  /*1e2c0*/  F2FP.BF16.F32.PACK_AB R9, R50, R48 ;  /* 0x000000303209723e */ /* 0x000fe400000010ff */
[----:B------:R-:W-:-:S02]  /*1e2d0*/  F2FP.BF16.F32.PACK_AB R10, R100, R173 ;  /* 0x000000ad640a723e */ /* 0x000fc400000010ff */
[----:B------:R-:W-:Y:S02]  /*1e2e0*/  F2FP.BF16.F32.PACK_AB R11, R60, R56 ;  /* 0x000000383c0b723e */ /* 0x000fe400000010ff */
[----:B------:R-:W-:Y:S02]  /*1e2f0*/  MOV R106, R106 ;  /* 0x0000006a006a7202 */ /* 0x000fe40000000f00 */
[----:B------:R-:W-:Y:S01]  /*1e300*/  F2FP.BF16.F32.PACK_AB R12, R152, R174 ;  /* 0x000000ae980c723e */ /* 0x000fe200000010ff */
[----:B------:R3:W-:Y:S01]  /*1e310*/  STSM.16.M88.4 [R108], R8 ;  /* 0x000000086c007844 */ /* 0x0007e20000000200 */
[----:B------:R-:W-:Y:S02]  /*1e320*/  F2FP.BF16.F32.PACK_AB R13, R68, R64 ;  /* 0x00000040440d723e */ /* 0x000fe400000010ff */
[----:B------:R-:W-:Y:S02]  /*1e330*/  F2FP.BF16.F32.PACK_AB R14, R153, R175 ;  /* 0x000000af990e723e */ /* 0x000fe400000010ff */
[----:B------:R-:W-:Y:S01]  /*1e340*/  F2FP.BF16.F32.PACK_AB R15, R76, R72 ;  /* 0x000000484c0f723e */ /* 0x000fe200000010ff */
[----:B------:R-:W-:Y:S01]  /*1e350*/  IMAD.MOV.U32 R76, RZ, RZ, RZ ;  /* 0x000000ffff4c7224 */ /* 0x000fe200078e00ff */
[----:B------:R-:W-:-:S02]  /*1e360*/  ISETP.NE.U32.AND P0, PT, RZ, UR4, PT ;  /* 0x00000004ff007c0c */ /* 0x000fc4000bf05070 */
[----:B------:R-:W-:Y:S01]  /*1e370*/  MOV R132, R132 ;  /* 0x0000008400847202 */ /* 0x000fe20000000f00 */
[----:B------:R4:W-:Y:S01]  /*1e380*/  STSM.16.M88.4 [R106], R12 ;  /* 0x0000000c6a007844 */ /* 0x0009e20000000200 */
[----:B------:R-:W-:Y:S02]  /*1e390*/  F2FP.BF16.F32.PACK_AB R24, R154, R176 ;  /* 0x000000b09a18723e */ /* 0x000fe400000010ff */
[----:B------:R-:W-:Y:S02]  /*1e3a0*/  F2FP.BF16.F32.PACK_AB R25, R84, R80 ;  /* 0x000000505419723e */ /* 0x000fe400000010ff */
[----:B------:R-:W-:Y:S01]  /*1e3b0*/  F2FP.BF16.F32.PACK_AB R26, R155, R177 ;  /* 0x000000b19b1a723e */ /* 0x000fe200000010ff */
[----:B---3--:R-:W-:Y:S01]  /*1e3c0*/  IMAD.SHL.U32 R8, R231, 0x4, RZ ;  /* 0x00000004e7087824 */ /* 0x008fe200078e00ff */
[----:B------:R-:W-:Y:S02]  /*1e3d0*/  F2FP.BF16.F32.PACK_AB R27, R135, R134 ;  /* 0x00000086871b723e */ /* 0x000fe400000010ff */
[----:B------:R-:W-:-:S02]  /*1e3e0*/  MOV R130, R130 ;  /* 0x0000008200827202 */ /* 0x000fc40000000f00 */
[----:B------:R-:W-:Y:S01]  /*1e3f0*/  IADD3 R10, P1, R8, UR4, RZ ;  /* 0x00000004080a7c10 */ /* 0x000fe2000ff3e0ff */
[----:B------:R-:W-:Y:S01]  /*1e400*/  STSM.16.M88.4 [R132], R24 ;  /* 0x0000001884007844 */ /* 0x000fe20000000200 */
[----:B------:R-:W-:Y:S02]  /*1e410*/  F2FP.BF16.F32.PACK_AB R4, R145, R2 ;  /* 0x000000029104723e */ /* 0x000fe400000010ff */
[----:B------:R-:W-:Y:S01]  /*1e420*/  F2FP.BF16.F32.PACK_AB R5, R147, R146 ;  /* 0x000000929305723e */ /* 0x000fe200000010ff */
[----:B------:R-:W-:Y:S01]  /*1e430*/  STSM.16.M88.4 [R33], R136 ;  /* 0x0000008821007844 */ /* 0x000fe20000000200 */
[----:B----4-:R-:W-:Y:S02]  /*1e440*/  SHF.R.S32.HI R12, RZ, 0x1f, R231 ;  /* 0x0000001fff0c7819 */ /* 0x010fe400000114e7 */
[----:B------:R-:W-:Y:S02]  /*1e450*/  F2FP.BF16.F32.PACK_AB R6, R149, R148 ;  /* 0x000000949506723e */ /* 0x000fe400000010ff */
[----:B------:R-:W-:-:S02]  /*1e460*/  SHF.L.U64.HI R9, R231, 0x2, R12 ;  /* 0x00000002e7097819 */ /* 0x000fc4000001020c */
[----:B------:R-:W-:Y:S02]  /*1e470*/  F2FP.BF16.F32.PACK_AB R7, R151, R150 ;  /* 0x000000969707723e */ /* 0x000fe400000010ff */
[----:B------:R-:W-:Y:S02]  /*1e480*/  IADD3.X R11, R9, UR5, RZ, P1, !PT ;  /* 0x00000005090b7c10 */ /* 0x000fe40008ffe4ff */
[----:B--2---:R-:W-:Y:S01]  /*1e490*/  ISETP.NE.AND P1, PT, R78, 0x1, PT ;  /* 0x000000014e00780c */ /* 0x004fe20003f25270 */
[----:B------:R2:W-:Y:S01]  /*1e4a0*/  STSM.16.M88.4 [R130], R4 ;  /* 0x0000000482007844 */ /* 0x0005e20000000200 */
[----:B------:R-:W-:Y:S01]  /*1e4b0*/  BAR.SYNC.DEFER_BLOCKING 0x1, 0x100 ;  /* 0x0044000000007b1d */ /* 0x000fe20000010000 */
[----:B------:R-:W-:-:S05]  /*1e4c0*/  ISETP.NE.AND.EX P0, PT, RZ, UR5, PT, P0 ;  /* 0x00000005ff007c0c */ /* 0x000fca000bf05300 */
[----:B------:R-:W-:Y:S02]  /*1e4d0*/  ULDC.64 UR4, c[0x0][0xc08] ;  /* 0x0003020000047ab9 */ /* 0x000fe40000000a00 */
[----:B------:R-:W-:-:S03]  /*1e4e0*/  ISETP.NE.U32.AND P2, PT, RZ, UR4, PT ;  /* 0x00000004ff007c0c */ /* 0x000fc6000bf45070 */
[----:B------:R-:W3:Y:S01]  /*1e4f0*/  @P1 LDC R2, c[0x0][0xbec] ;  /* 0x0002fb00ff021b82 */ /* 0x000ee20000000800 */
[----:B------:R-:W-:-:S07]  /*1e500*/  ISETP.NE.AND.EX P2, PT, RZ, UR5, PT, P2 ;  /* 0x00000005ff007c0c */ /* 0x000fce000bf45320 */
[----:B------:R-:W4:Y:S01]  /*1e510*/  @P1 LDC R15, c[0x0][0xbf0] ;  /* 0x0002fc00ff0f1b82 */ /* 0x000f220000000800 */
[----:B------:R0:W5:Y:S05]  /*1e520*/  @P0 LDG.E R76, desc[UR6][R10.64] ;  /* 0x000000060a4c0981 */ /* 0x00016a000c1e1900 */
[----:B------:R-:W-:Y:S01]  /*1e530*/  @P2 IADD3 R8, P3, R8, UR4, RZ ;  /* 0x0000000408082c10 */ /* 0x000fe2000ff7e0ff */
[----:B------:R-:W-:Y:S02]  /*1e540*/  ULDC UR4, c[0x0][0xa88] ;  /* 0x0002a20000047ab9 */ /* 0x000fe40000000800 */
[----:B--2---:R-:W-:Y:S01]  /*1e550*/  IMAD.U32 R7, RZ, RZ, UR4 ;  /* 0x00000004ff077e24 */ /* 0x004fe2000f8e00ff */
[----:B------:R-:W-:-:S05]  /*1e560*/  @P2 IADD3.X R9, R9, UR5, RZ, P3, !PT ;  /* 0x0000000509092c10 */ /* 0x000fca0009ffe4ff */
[----:B------:R0:W5:Y:S01]  /*1e570*/  @P2 LDG.E R7, desc[UR6][R8.64] ;  /* 0x0000000608072981 */ /* 0x000162000c1e1900 */
[----:B------:R-:W-:Y:S05]  /*1e580*/  @P2 BRA `(.L_x_853) ;  /* 0x0000000000142947 */ /* 0x000fea0003800000 */
[----:B------:R-:W-:Y:S05]  /*1e590*/  @!P0 BRA `(.L_x_853) ;  /* 0x0000000000108947 */ /* 0x000fea0003800000 */
[----:B------:R-:W-:Y:S02]  /*1e5a0*/  ULDC.64 UR4, c[0x0][0x208] ;  /* 0x0000820000047ab9 */ /* 0x000fe40000000a00 */
[----:B------:R-:W2:Y:S04]  /*1e5b0*/  LDG.E R4, desc[UR4][R10.64] ;  /* 0x000000040a047981 */ /* 0x000ea8000c1e1900 */
[----:B-----5:R-:W2:Y:S02]  /*1e5c0*/  LDG.E R7, desc[UR4][R10.64+0x4] ;  /* 0x000004040a077981 */ /* 0x020ea4000c1e1900 */
[----:B--2---:R-:W-:-:S07]  /*1e5d0*/  IMAD.IADD R7, R7, 0x1, -R4 ;  /* 0x0000000107077824 */ /* 0x004fce00078e0a04 */
.L_x_853:
[----:B------:R-:W2:Y:S01]  /*1e5e0*/  LDL R4, [R1+0x88] ;  /* 0x0000880001047983 */ /* 0x000ea20000100800 */
[----:B------:R-:W-:Y:S01]  /*1e5f0*/  SHF.R.S32.HI R80, RZ, 0x1f, R232 ;  /* 0x0000001fff507819 */ /* 0x000fe200000114e8 */
[----:B------:R-:W-:Y:S01]  /*1e600*/  ULDC.64 UR4, c[0x0][0xb90] ;  /* 0x0002e40000047ab9 */ /* 0x000fe20000000a00 */
[----:B-----5:R-:W-:Y:S01]  /*1e610*/  SHF.R.S32.HI R77, RZ, 0x1f, R76 ;  /* 0x0000001fff4d7819 */ /* 0x020fe2000001144c */
[----:B0-----:R-:W4:Y:S01]  /*1e620*/  LDL R10, [R1+0x80] ;  /* 0x00008000010a7983 */ /* 0x001f220000100800 */
[----:B------:R-:W-:Y:S01]  /*1e630*/  IMAD.SHL.U32 R6, R212, 0x40, RZ ;  /* 0x00000040d4067824 */ /* 0x000fe200078e00ff */
[----:B------:R-:W-:Y:S01]  /*1e640*/  SEL R79, R12, RZ, !P0 ;  /* 0x000000ff0c4f7207 */ /* 0x000fe20004000000 */
[----:B------:R-:W-:Y:S01]  /*1e650*/  IMAD R5, R80, UR4, RZ ;  /* 0x0000000450057c24 */ /* 0x000fe2000f8e02ff */
[----:B------:R-:W-:Y:S01]  /*1e660*/  SEL R231, R231, RZ, !P0 ;  /* 0x000000ffe7e77207 */ /* 0x000fe20004000000 */
[----:B------:R-:W-:Y:S01]  /*1e670*/  IMAD.IADD R11, R16, 0x1, R6 ;  /* 0x00000001100b7824 */ /* 0x000fe200078e0206 */
[----:B------:R-:W0:Y:S01]  /*1e680*/  S2R R14, SR_TID.X ;  /* 0x00000000000e7919 */ /* 0x000e220000002100 */
[----:B------:R-:W-:Y:S01]  /*1e690*/  IMAD R13, R232, UR5, R5 ;  /* 0x00000005e80d7c24 */ /* 0x000fe2000f8e0205 */
[----:B------:R-:W1:Y:S01]  /*1e6a0*/  @P1 LDC R81, c[0x0][0xbec] ;  /* 0x0002fb00ff511b82 */ /* 0x000e620000000800 */
[----:B------:R-:W-:-:S03]  /*1e6b0*/  IMAD.WIDE R20, R11, 0x2, R20 ;  /* 0x000000020b147825 */ /* 0x000fc600078e0214 */
[C---:B------:R-:W-:Y:S02]  /*1e6c0*/  IADD3 R33, P2, R20.reuse, 0x5000, RZ ;  /* 0x0000500014217810 */ /* 0x040fe40007f5e0ff */
[----:B------:R-:W-:Y:S01]  /*1e6d0*/  IADD3 R29, P3, R20, 0x4000, RZ ;  /* 0x00004000141d7810 */ /* 0x000fe20007f7e0ff */
[----:B------:R-:W-:Y:S01]  /*1e6e0*/  ULDC.64 UR6, c[0x0][0x208] ;  /* 0x0000820000067ab9 */ /* 0x000fe20000000a00 */
[----:B------:R-:W-:Y:S01]  /*1e6f0*/  LOP3.LUT R32, R33, 0x380, RZ, 0xc0, !PT ;  /* 0x0000038021207812 */ /* 0x000fe200078ec0ff */
[----:B------:R-:W1:Y:S01]  /*1e700*/  @P1 LDC R83, c[0x0][0xbf0] ;  /* 0x0002fc00ff531b82 */ /* 0x000e620000000800 */
[----:B------:R-:W-:Y:S02]  /*1e710*/  LOP3.LUT R28, R29, 0x380, RZ, 0xc0, !PT ;  /* 0x000003801d1c7812 */ /* 0x000fe400078ec0ff */
[----:B------:R-:W-:Y:S02]  /*1e720*/  SHF.R.U64 R32, R32, 0x3, RZ ;  /* 0x0000000320207819 */ /* 0x000fe400000012ff */
[----:B------:R-:W-:-:S02]  /*1e730*/  SHF.R.U64 R28, R28, 0x3, RZ ;  /* 0x000000031c1c7819 */ /* 0x000fc400000012ff */
[----:B------:R-:W-:Y:S01]  /*1e740*/  LOP3.LUT R32, R32, R33, RZ, 0x3c, !PT ;  /* 0x0000002120207212 */ /* 0x000fe200078e3cff */
[----:B0-----:R-:W-:Y:S02]  /*1e750*/  VIADD R14, R14, 0xffffff80 ;  /* 0xffffff800e0e7836 */ /* 0x001fe40000000000 */
[--C-:B------:R-:W-:Y:S01]  /*1e760*/  IMAD.X R33, RZ, RZ, R21.reuse, P2 ;  /* 0x000000ffff217224 */ /* 0x100fe200010e0615 */
[----:B------:R-:W-:Y:S02]  /*1e770*/  IADD3 R57, P2, R20, 0xb000, RZ ;  /* 0x0000b00014397810 */ /* 0x000fe40007f5e0ff */
[----:B------:R-:W-:Y:S01]  /*1e780*/  LOP3.LUT R28, R28, R29, RZ, 0x3c, !PT ;  /* 0x0000001d1c1c7212 */ /* 0x000fe200078e3cff */
[----:B------:R-:W-:Y:S01]  /*1e790*/  IMAD.X R29, RZ, RZ, R21, P3 ;  /* 0x000000ffff1d7224 */ /* 0x000fe200018e0615 */
[----:B------:R-:W-:Y:S02]  /*1e7a0*/  IADD3 R53, P3, R20, 0xa000, RZ ;  /* 0x0000a00014357810 */ /* 0x000fe40007f7e0ff */
[----:B------:R-:W-:-:S02]  /*1e7b0*/  LOP3.LUT R56, R57, 0x380, RZ, 0xc0, !PT ;  /* 0x0000038039387812 */ /* 0x000fc400078ec0ff */
[----:B------:R-:W-:Y:S02]  /*1e7c0*/  IADD3 R37, P6, R20, 0x6000, RZ ;  /* 0x0000600014257810 */ /* 0x000fe40007fde0ff */
[----:B------:R-:W-:Y:S02]  /*1e7d0*/  LOP3.LUT R52, R53, 0x380, RZ, 0xc0, !PT ;  /* 0x0000038035347812 */ /* 0x000fe400078ec0ff */
[----:B------:R-:W-:Y:S02]  /*1e7e0*/  SHF.R.U64 R56, R56, 0x3, RZ ;  /* 0x0000000338387819 */ /* 0x000fe400000012ff */
[----:B------:R-:W-:Y:S02]  /*1e7f0*/  LOP3.LUT R36, R37, 0x380, RZ, 0xc0, !PT ;  /* 0x0000038025247812 */ /* 0x000fe400078ec0ff */
[----:B------:R-:W-:Y:S02]  /*1e800*/  SHF.R.U64 R52, R52, 0x3, RZ ;  /* 0x0000000334347819 */ /* 0x000fe400000012ff */
[----:B------:R-:W-:Y:S01]  /*1e810*/  LOP3.LUT R56, R56, R57, RZ, 0x3c, !PT ;  /* 0x0000003938387212 */ /* 0x000fe200078e3cff */
[----:B------:R-:W-:Y:S01]  /*1e820*/  IMAD.X R57, RZ, RZ, R21, P2 ;  /* 0x000000ffff397224 */ /* 0x000fe200010e0615 */
[----:B------:R-:W-:-:S02]  /*1e830*/  SHF.R.U64 R36, R36, 0x3, RZ ;  /* 0x0000000324247819 */ /* 0x000fc400000012ff */
[----:B------:R-:W-:Y:S01]  /*1e840*/  LOP3.LUT R52, R52, R53, RZ, 0x3c, !PT ;  /* 0x0000003534347212 */ /* 0x000fe200078e3cff */
[--C-:B------:R-:W-:Y:S01]  /*1e850*/  IMAD.X R53, RZ, RZ, R21.reuse, P3 ;  /* 0x000000ffff357224 */ /* 0x100fe200018e0615 */
[----:B------:R-:W-:Y:S01]  /*1e860*/  LOP3.LUT R36, R36, R37, RZ, 0x3c, !PT ;  /* 0x0000002524247212 */ /* 0x000fe200078e3cff */
[----:B------:R-:W-:Y:S01]  /*1e870*/  IMAD.X R37, RZ, RZ, R21, P6 ;  /* 0x000000ffff257224 */ /* 0x000fe200030e0615 */
[----:B------:R-:W-:-:S04]  /*1e880*/  IADD3 R61, P6, R20, 0xc000, RZ ;  /* 0x0000c000143d7810 */ /* 0x000fc80007fde0ff */
[----:B------:R-:W-:-:S04]  /*1e890*/  LOP3.LUT R60, R61, 0x380, RZ, 0xc0, !PT ;  /* 0x000003803d3c7812 */ /* 0x000fc800078ec0ff */
[----:B------:R-:W-:-:S04]  /*1e8a0*/  SHF.R.U64 R60, R60, 0x3, RZ ;  /* 0x000000033c3c7819 */ /* 0x000fc800000012ff */
[----:B------:R-:W-:Y:S01]  /*1e8b0*/  LOP3.LUT R60, R60, R61, RZ, 0x3c, !PT ;  /* 0x0000003d3c3c7212 */ /* 0x000fe200078e3cff */
[----:B------:R-:W-:Y:S02]  /*1e8c0*/  IMAD.X R61, RZ, RZ, R21, P6 ;  /* 0x000000ffff3d7224 */ /* 0x000fe400030e0615 */
[C---:B------:R-:W-:Y:S01]  /*1e8d0*/  IMAD R85, R236.reuse, 0x80, R212 ;  /* 0x00000080ec557824 */ /* 0x040fe200078e02d4 */
[----:B------:R-:W-:Y:S01]  /*1e8e0*/  BSSY B1, `(.L_x_854) ;  /* 0x00000b7000017945 */ /* 0x000fe20003800000 */
[----:B------:R-:W-:Y:S02]  /*1e8f0*/  SHF.R.S32.HI R86, RZ, 0x1f, R218 ;  /* 0x0000001fff567819 */ /* 0x000fe400000114da */
[----:B------:R-:W-:Y:S01]  /*1e900*/  SHF.R.S32.HI R88, RZ, 0x1f, R219 ;  /* 0x0000001fff587819 */ /* 0x000fe200000114db */
[----:B--2---:R-:W-:Y:S02]  /*1e910*/  IMAD R25, R236, 0x80, R4 ;  /* 0x00000080ec197824 */ /* 0x004fe400078e0204 */
[----:B------:R-:W-:Y:S01]  /*1e920*/  IMAD.WIDE.U32 R4, R232, UR4, R76 ;  /* 0x00000004e8047c25 */ /* 0x000fe2000f8e004c */
[----:B------:R-:W-:-:S03]  /*1e930*/  ULDC.64 UR4, c[0x0][0xb98] ;  /* 0x0002e60000047ab9 */ /* 0x000fc60000000a00 */
[----:B---3--:R-:W-:-:S04]  /*1e940*/  @P1 IMAD.HI.U32 R2, R25, R2, RZ ;  /* 0x0000000219021227 */ /* 0x008fc800078e00ff */
[----:B------:R-:W-:Y:S01]  /*1e950*/  IMAD.MOV.U32 R9, RZ, RZ, R25 ;  /* 0x000000ffff097224 */ /* 0x000fe200078e0019 */
[----:B----4-:R-:W-:Y:S01]  /*1e960*/  @P1 SHF.R.U32.HI R9, RZ, R15, R2 ;  /* 0x0000000fff091219 */ /* 0x010fe20000011602 */
[----:B------:R-:W-:-:S04]  /*1e970*/  IMAD.IADD R5, R5, 0x1, R13 ;  /* 0x0000000105057824 */ /* 0x000fc800078e020d */
[----:B------:R-:W-:Y:S02]  /*1e980*/  IMAD.MOV R13, RZ, RZ, -R9 ;  /* 0x000000ffff0d7224 */ /* 0x000fe400078e0a09 */
[----:B------:R-:W-:Y:S02]  /*1e990*/  IMAD R2, R79, UR4, RZ ;  /* 0x000000044f027c24 */ /* 0x000fe4000f8e02ff */
[----:B------:R-:W-:-:S04]  /*1e9a0*/  IMAD.WIDE.U32 R4, R231, UR4, R4 ;  /* 0x00000004e7047c25 */ /* 0x000fc8000f8e0004 */
[----:B------:R-:W-:Y:S01]  /*1e9b0*/  IMAD R11, R78, R13, R25 ;  /* 0x0000000d4e0b7224 */ /* 0x000fe200078e0219 */
[----:B------:R-:W-:Y:S01]  /*1e9c0*/  SHF.R.S32.HI R13, RZ, 0x1f, R9 ;  /* 0x0000001fff0d7819 */ /* 0x000fe20000011409 */
[----:B------:R-:W-:Y:S01]  /*1e9d0*/  IMAD R6, R231, UR5, R2 ;  /* 0x00000005e7067c24 */ /* 0x000fe2000f8e0202 */
[----:B------:R-:W-:Y:S01]  /*1e9e0*/  IADD3 R4, P0, R9, R4, RZ ;  /* 0x0000000409047210 */ /* 0x000fe20007f1e0ff */
[----:B------:R-:W-:Y:S01]  /*1e9f0*/  ULDC.64 UR4, c[0x0][0xb88] ;  /* 0x0002e20000047ab9 */ /* 0x000fe20000000a00 */
[----:B------:R-:W-:Y:S02]  /*1ea00*/  SHF.R.S32.HI R2, RZ, 0x1f, R11 ;  /* 0x0000001fff027819 */ /* 0x000fe4000001140b */
[----:B------:R-:W-:-:S03]  /*1ea10*/  IADD3.X R5, R13, R5, R6, P0, !PT ;  /* 0x000000050d057210 */ /* 0x000fc600007fe406 */
[----:B------:R-:W-:Y:S02]  /*1ea20*/  IMAD R2, R2, UR4, RZ ;  /* 0x0000000402027c24 */ /* 0x000fe4000f8e02ff */
[----:B------:R-:W-:-:S04]  /*1ea30*/  IMAD.WIDE.U32 R4, R11, UR4, R4 ;  /* 0x000000040b047c25 */ /* 0x000fc8000f8e0004 */
[----:B------:R-:W-:Y:S01]  /*1ea40*/  IMAD R15, R11, UR5, R2 ;  /* 0x000000050b0f7c24 */ /* 0x000fe2000f8e0202 */
[----:B------:R-:W-:Y:S02]  /*1ea50*/  ULDC.64 UR4, c[0x0][0xb50] ;  /* 0x0002d40000047ab9 */ /* 0x000fe40000000a00 */
[----:B------:R-:W-:Y:S01]  /*1ea60*/  LEA R6, P0, R4, UR4, 0x2 ;  /* 0x0000000404067c11 */ /* 0x000fe2000f8010ff */
[----:B------:R-:W-:-:S05]  /*1ea70*/  IMAD.IADD R5, R5, 0x1, R15 ;  /* 0x0000000105057824 */ /* 0x000fca00078e020f */
[----:B------:R-:W-:Y:S01]  /*1ea80*/  LEA.HI.X R4, R4, UR5, R5, 0x2, P0 ;  /* 0x0000000504047c11 */ /* 0x000fe200080f1405 */
[----:B------:R-:W-:Y:S01]  /*1ea90*/  IMAD R15, R236, 0x80, R10 ;  /* 0x00000080ec0f7824 */ /* 0x000fe200078e020a */
[C---:B------:R-:W-:Y:S02]  /*1eaa0*/  IADD3 R25, P0, R20.reuse, 0x3000, RZ ;  /* 0x0000300014197810 */ /* 0x040fe40007f1e0ff */
[C---:B------:R-:W-:Y:S02]  /*1eab0*/  IADD3 R9, P5, R20.reuse, 0x1000, RZ ;  /* 0x0000100014097810 */ /* 0x040fe40007fbe0ff */
[----:B------:R-:W-:Y:S01]  /*1eac0*/  IADD3 R13, P4, R20, 0x2000, RZ ;  /* 0x00002000140d7810 */ /* 0x000fe20007f9e0ff */
[----:B------:R-:W-:Y:S01]  /*1ead0*/  SHFL.IDX PT, R50, R6, RZ, 0x1c1f ;  /* 0x001c1fff06327589 */ /* 0x000fe200000e0000 */
[----:B------:R-:W-:Y:S01]  /*1eae0*/  LOP3.LUT R24, R25, 0x380, RZ, 0xc0, !PT ;  /* 0x0000038019187812 */ /* 0x000fe200078ec0ff */
[----:B------:R-:W-:Y:S01]  /*1eaf0*/  IMAD R2, R7, R78, RZ ;  /* 0x0000004e07027224 */ /* 0x000fe200078e02ff */
[----:B------:R-:W-:Y:S01]  /*1eb00*/  SHF.R.S32.HI R10, RZ, 0x1f, R14 ;  /* 0x0000001fff0a7819 */ /* 0x000fe2000001140e */
[----:B------:R-:W-:Y:S01]  /*1eb10*/  SHFL.IDX PT, R54, R6, 0x1, 0x1c1f ;  /* 0x003c1f0006367f89 */ /* 0x000fe200000e0000 */
[----:B------:R-:W-:Y:S01]  /*1eb20*/  SHF.R.U64 R24, R24, 0x3, RZ ;  /* 0x0000000318187819 */ /* 0x000fe200000012ff */
[----:B------:R-:W-:Y:S01]  /*1eb30*/  ULDC.64 UR4, c[0x0][0xaa0] ;  /* 0x0002a80000047ab9 */ /* 0x000fe20000000a00 */
[----:B------:R-:W-:-:S02]  /*1eb40*/  LOP3.LUT R8, R9, 0x380, RZ, 0xc0, !PT ;  /* 0x0000038009087812 */ /* 0x000fc400078ec0ff */
[----:B------:R-:W-:Y:S01]  /*1eb50*/  LOP3.LUT R24, R24, R25, RZ, 0x3c, !PT ;  /* 0x0000001918187212 */ /* 0x000fe200078e3cff */
[----:B------:R-:W-:Y:S01]  /*1eb60*/  IMAD.X R25, RZ, RZ, R21, P0 ;  /* 0x000000ffff197224 */ /* 0x000fe200000e0615 */
[----:B------:R-:W-:Y:S02]  /*1eb70*/  LOP3.LUT R12, R13, 0x380, RZ, 0xc0, !PT ;  /* 0x000003800d0c7812 */ /* 0x000fe400078ec0ff */
[----:B------:R-:W-:Y:S02]  /*1eb80*/  IADD3 R49, P0, R20, 0x9000, RZ ;  /* 0x0000900014317810 */ /* 0x000fe40007f1e0ff */
[----:B------:R-:W-:Y:S02]  /*1eb90*/  LEA.HI R10, R10, R14, RZ, 0x7 ;  /* 0x0000000e0a0a7211 */ /* 0x000fe400078f38ff */
[----:B------:R-:W-:Y:S02]  /*1eba0*/  SHF.R.U64 R8, R8, 0x3, RZ ;  /* 0x0000000308087819 */ /* 0x000fe400000012ff */
[----:B------:R-:W-:-:S02]  /*1ebb0*/  SHF.R.U64 R12, R12, 0x3, RZ ;  /* 0x000000030c0c7819 */ /* 0x000fc400000012ff */
[----:B------:R-:W-:Y:S02]  /*1ebc0*/  LOP3.LUT R48, R49, 0x380, RZ, 0xc0, !PT ;  /* 0x0000038031307812 */ /* 0x000fe400078ec0ff */
[----:B------:R-:W-:Y:S01]  /*1ebd0*/  LOP3.LUT R10, R10, 0xffffff80, RZ, 0xc0, !PT ;  /* 0xffffff800a0a7812 */ /* 0x000fe200078ec0ff */
[----:B------:R-:W0:Y:S01]  /*1ebe0*/  SHFL.IDX PT, R51, R4, RZ, 0x1c1f ;  /* 0x001c1fff04337589 */ /* 0x000e2200000e0000 */
[----:B------:R-:W-:Y:S01]  /*1ebf0*/  LOP3.LUT R8, R8, R9, RZ, 0x3c, !PT ;  /* 0x0000000908087212 */ /* 0x000fe200078e3cff */
[--C-:B------:R-:W-:Y:S01]  /*1ec00*/  IMAD.X R9, RZ, RZ, R21.reuse, P5 ;  /* 0x000000ffff097224 */ /* 0x100fe200028e0615 */
[----:B------:R-:W-:Y:S01]  /*1ec10*/  LOP3.LUT R12, R12, R13, RZ, 0x3c, !PT ;  /* 0x0000000d0c0c7212 */ /* 0x000fe200078e3cff */
[----:B------:R-:W-:Y:S01]  /*1ec20*/  IMAD.X R13, RZ, RZ, R21, P4 ;  /* 0x000000ffff0d7224 */ /* 0x000fe200020e0615 */
[----:B------:R-:W-:Y:S01]  /*1ec30*/  SHF.R.U64 R48, R48, 0x3, RZ ;  /* 0x0000000330307819 */ /* 0x000fe200000012ff */
[----:B------:R2:W3:Y:S01]  /*1ec40*/  SHFL.IDX PT, R55, R4, 0x1, 0x1c1f ;  /* 0x003c1f0004377f89 */ /* 0x0004e200000e0000 */
[----:B------:R-:W-:Y:S01]  /*1ec50*/  IADD3 R41, P5, R20, 0x7000, RZ ;  /* 0x0000700014297810 */ /* 0x000fe20007fbe0ff */
[----:B------:R-:W-:Y:S01]  /*1ec60*/  IMAD.IADD R10, R14, 0x1, -R10 ;  /* 0x000000010e0a7824 */ /* 0x000fe200078e0a0a */
[----:B------:R-:W-:-:S02]  /*1ec70*/  IADD3 R45, P4, R20, 0x8000, RZ ;  /* 0x00008000142d7810 */ /* 0x000fc40007f9e0ff */
[----:B------:R-:W-:Y:S01]  /*1ec80*/  LOP3.LUT R48, R48, R49, RZ, 0x3c, !PT ;  /* 0x0000003130307212 */ /* 0x000fe200078e3cff */
[----:B------:R-:W-:Y:S01]  /*1ec90*/  IMAD.X R49, RZ, RZ, R21, P0 ;  /* 0x000000ffff317224 */ /* 0x000fe200000e0615 */
[----:B------:R-:W-:Y:S01]  /*1eca0*/  LOP3.LUT R40, R41, 0x380, RZ, 0xc0, !PT ;  /* 0x0000038029287812 */ /* 0x000fe200078ec0ff */
[----:B------:R-:W-:Y:S01]  /*1ecb0*/  VIADD R5, R15, 0x8 ;  /* 0x000000080f057836 */ /* 0x000fe20000000000 */
[----:B------:R-:W-:Y:S02]  /*1ecc0*/  LOP3.LUT R44, R45, 0x380, RZ, 0xc0, !PT ;  /* 0x000003802d2c7812 */ /* 0x000fe400078ec0ff */
[----:B------:R-:W-:Y:S02]  /*1ecd0*/  LOP3.LUT P0, RZ, R10, 0x3, RZ, 0xc0, !PT ;  /* 0x000000030aff7812 */ /* 0x000fe4000780c0ff */
[----:B------:R-:W-:Y:S02]  /*1ece0*/  SHF.R.U64 R40, R40, 0x3, RZ ;  /* 0x0000000328287819 */ /* 0x000fe400000012ff */
[----:B------:R-:W-:-:S02]  /*1ecf0*/  SHF.R.U64 R44, R44, 0x3, RZ ;  /* 0x000000032c2c7819 */ /* 0x000fc400000012ff */
[-C--:B------:R-:W-:Y:S02]  /*1ed00*/  ISETP.GE.OR P2, PT, R15, R2.reuse, P0 ;  /* 0x000000020f00720c */ /* 0x080fe40000746670 */
[----:B------:R-:W-:Y:S02]  /*1ed10*/  ISETP.GE.OR P0, PT, R5, R2, P0 ;  /* 0x000000020500720c */ /* 0x000fe40000706670 */
[----:B------:R-:W-:Y:S01]  /*1ed20*/  LOP3.LUT R40, R40, R41, RZ, 0x3c, !PT ;  /* 0x0000002928287212 */ /* 0x000fe200078e3cff */
[--C-:B------:R-:W-:Y:S01]  /*1ed30*/  IMAD.X R41, RZ, RZ, R21.reuse, P5 ;  /* 0x000000ffff297224 */ /* 0x100fe200028e0615 */
[----:B------:R-:W-:Y:S01]  /*1ed40*/  LOP3.LUT R44, R44, R45, RZ, 0x3c, !PT ;  /* 0x0000002d2c2c7212 */ /* 0x000fe200078e3cff */
[----:B------:R-:W-:Y:S01]  /*1ed50*/  IMAD.X R45, RZ, RZ, R21, P4 ;  /* 0x000000ffff2d7224 */ /* 0x000fe200020e0615 */
[C---:B------:R-:W-:Y:S02]  /*1ed60*/  IADD3 R7, P3, R20.reuse, 0xf000, RZ ;  /* 0x0000f00014077810 */ /* 0x040fe40007f7e0ff */
[----:B------:R-:W-:-:S02]  /*1ed70*/  IADD3 R65, P5, R20, 0xd000, RZ ;  /* 0x0000d00014417810 */ /* 0x000fc40007fbe0ff */
[C---:B------:R-:W-:Y:S02]  /*1ed80*/  IADD3 R69, P4, R20.reuse, 0xe000, RZ ;  /* 0x0000e00014457810 */ /* 0x040fe40007f9e0ff */
[----:B------:R-:W-:Y:S02]  /*1ed90*/  LOP3.LUT R11, R20, 0x380, RZ, 0xc0, !PT ;  /* 0x00000380140b7812 */ /* 0x000fe400078ec0ff */
[----:B--2---:R-:W-:Y:S02]  /*1eda0*/  LOP3.LUT R4, R7, 0x380, RZ, 0xc0, !PT ;  /* 0x0000038007047812 */ /* 0x004fe400078ec0ff */
[----:B------:R-:W-:Y:S02]  /*1edb0*/  LOP3.LUT R64, R65, 0x380, RZ, 0xc0, !PT ;  /* 0x0000038041407812 */ /* 0x000fe400078ec0ff */
[----:B------:R-:W-:Y:S02]  /*1edc0*/  LOP3.LUT R68, R69, 0x380, RZ, 0xc0, !PT ;  /* 0x0000038045447812 */ /* 0x000fe400078ec0ff */
[----:B------:R-:W-:Y:S01]  /*1edd0*/  SHF.R.U64 R11, R11, 0x3, RZ ;  /* 0x000000030b0b7819 */ /* 0x000fe200000012ff */
[----:B0-----:R-:W-:Y:S01]  /*1ede0*/  @!P2 ST.E desc[UR6][R50.64], R0 ;  /* 0x000000003200a985 */ /* 0x001fe2000c101906 */
[----:B------:R-:W-:-:S02]  /*1edf0*/  SHF.R.U64 R4, R4, 0x3, RZ ;  /* 0x0000000304047819 */ /* 0x000fc400000012ff */
[----:B------:R-:W-:Y:S01]  /*1ee00*/  SHF.R.U64 R64, R64, 0x3, RZ ;  /* 0x0000000340407819 */ /* 0x000fe200000012ff */
[----:B---3--:R0:W-:Y:S01]  /*1ee10*/  @!P0 ST.E desc[UR6][R54.64], R3 ;  /* 0x0000000336008985 */ /* 0x0081e2000c101906 */
[----:B------:R-:W-:Y:S02]  /*1ee20*/  SHF.R.U64 R68, R68, 0x3, RZ ;  /* 0x0000000344447819 */ /* 0x000fe400000012ff */
[----:B------:R-:W-:Y:S01]  /*1ee30*/  LOP3.LUT R20, R11, R20, RZ, 0x3c, !PT ;  /* 0x000000140b147212 */ /* 0x000fe200078e3cff */
[----:B------:R-:W5:Y:S01]  /*1ee40*/  LD.E.128 R12, desc[UR6][R12.64] ;  /* 0x000000060c0c7980 */ /* 0x000f62000c101d00 */
[----:B------:R-:W-:Y:S01]  /*1ee50*/  LOP3.LUT R64, R64, R65, RZ, 0x3c, !PT ;  /* 0x0000004140407212 */ /* 0x000fe200078e3cff */
[--C-:B------:R-:W-:Y:S01]  /*1ee60*/  IMAD.X R65, RZ, RZ, R21.reuse, P5 ;  /* 0x000000ffff417224 */ /* 0x100fe200028e0615 */
[----:B------:R-:W-:Y:S01]  /*1ee70*/  LOP3.LUT R68, R68, R69, RZ, 0x3c, !PT ;  /* 0x0000004544447212 */ /* 0x000fe200078e3cff */
[----:B------:R-:W-:Y:S01]  /*1ee80*/  IMAD.X R69, RZ, RZ, R21, P4 ;  /* 0x000000ffff457224 */ /* 0x000fe200020e0615 */
[----:B------:R-:W-:Y:S01]  /*1ee90*/  LOP3.LUT R72, R4, R7, RZ, 0x3c, !PT ;  /* 0x0000000704487212 */ /* 0x000fe200078e3cff */
[----:B------:R-:W5:Y:S01]  /*1eea0*/  LD.E.128 R8, desc[UR6][R8.64] ;  /* 0x0000000608087980 */ /* 0x000f62000c101d00 */
[----:B0-----:R-:W-:Y:S01]  /*1eeb0*/  IMAD R3, R77, UR4, RZ ;  /* 0x000000044d037c24 */ /* 0x001fe2000f8e02ff */
[----:B------:R-:W-:-:S02]  /*1eec0*/  IADD3.X R73, RZ, R21, RZ, P3, !PT ;  /* 0x00000015ff497210 */ /* 0x000fc40001ffe4ff */
[----:B------:R0:W5:Y:S01]  /*1eed0*/  LD.E.128 R4, desc[UR6][R20.64] ;  /* 0x0000000614047980 */ /* 0x000162000c101d00 */
[----:B------:R-:W-:-:S03]  /*1eee0*/  IMAD R3, R76, UR5, R3 ;  /* 0x000000054c037c24 */ /* 0x000fc6000f8e0203 */
[----:B------:R-:W5:Y:S04]  /*1eef0*/  LD.E.128 R24, desc[UR6][R24.64] ;  /* 0x0000000618187980 */ /* 0x000f68000c101d00 */
[----:B------:R-:W5:Y:S01]  /*1ef00*/  LD.E.128 R28, desc[UR6][R28.64] ;  /* 0x000000061c1c7980 */ /* 0x000f62000c101d00 */
[----:B0-----:R-:W-:Y:S01]  /*1ef10*/  IMAD.WIDE.U32 R20, R76, UR4, RZ ;  /* 0x000000044c147c25 */ /* 0x001fe2000f8e00ff */
[----:B------:R-:W-:Y:S02]  /*1ef20*/  ULDC.64 UR4, c[0x0][0xae8] ;  /* 0x0002ba0000047ab9 */ /* 0x000fe40000000a00 */
[----:B------:R-:W5:Y:S01]  /*1ef30*/  LD.E.128 R32, desc[UR6][R32.64] ;  /* 0x0000000620207980 */ /* 0x000f62000c101d00 */
[----:B------:R-:W-:Y:S02]  /*1ef40*/  IMAD.IADD R21, R21, 0x1, R3 ;  /* 0x0000000115157824 */ /* 0x000fe400078e0203 */
[----:B------:R-:W-:Y:S01]  /*1ef50*/  IMAD R3, R233, 0x20, R212 ;  /* 0x00000020e9037824 */ /* 0x000fe200078e02d4 */
[----:B------:R-:W5:Y:S01]  /*1ef60*/  LD.E.128 R36, desc[UR6][R36.64] ;  /* 0x0000000624247980 */ /* 0x000f62000c101d00 */
[----:B------:R-:W-:-:S02]  /*1ef70*/  IMAD R77, R80, UR4, RZ ;  /* 0x00000004504d7c24 */ /* 0x000fc4000f8e02ff */
[----:B------:R-:W-:Y:S01]  /*1ef80*/  IMAD R80, R236, 0x80, R3 ;  /* 0x00000080ec507824 */ /* 0x000fe200078e0203 */
[----:B------:R-:W5:Y:S01]  /*1ef90*/  LD.E.128 R40, desc[UR6][R40.64] ;  /* 0x0000000628287980 */ /* 0x000f62000c101d00 */
[----:B------:R-:W-:Y:S02]  /*1efa0*/  IMAD R77, R232, UR5, R77 ;  /* 0x00000005e84d7c24 */ /* 0x000fe4000f8e024d */
[----:B-1----:R-:W-:Y:S01]  /*1efb0*/  @P1 IMAD.HI.U32 R0, R80, R81, RZ ;  /* 0x0000005150001227 */ /* 0x002fe200078e00ff */
[----:B------:R-:W5:Y:S03]  /*1efc0*/  LD.E.128 R44, desc[UR6][R44.64] ;  /* 0x000000062c2c7980 */ /* 0x000f66000c101d00 */
[----:B------:R-:W-:Y:S01]  /*1efd0*/  IMAD.WIDE.U32 R20, R232, UR4, R20 ;  /* 0x00000004e8147c25 */ /* 0x000fe2000f8e0014 */
[----:B------:R-:W-:Y:S01]  /*1efe0*/  ULDC.64 UR4, c[0x0][0xaf0] ;  /* 0x0002bc0000047ab9 */ /* 0x000fe20000000a00 */
[----:B------:R-:W5:Y:S02]  /*1eff0*/  LD.E.128 R48, desc[UR6][R48.64] ;  /* 0x0000000630307980 */ /* 0x000f64000c101d00 */
[----:B------:R-:W-:Y:S01]  /*1f000*/  IMAD.MOV.U32 R3, RZ, RZ, R80 ;  /* 0x000000ffff037224 */ /* 0x000fe200078e0050 */
[----:B------:R-:W-:Y:S01]  /*1f010*/  @P1 SHF.R.U32.HI R3, RZ, R83, R0 ;  /* 0x00000053ff031219 */ /* 0x000fe20000011600 */
[----:B------:R-:W-:Y:S01]  /*1f020*/  IMAD.IADD R21, R21, 0x1, R77 ;  /* 0x0000000115157824 */ /* 0x000fe200078e024d */
[----:B------:R-:W5:Y:S01]  /*1f030*/  LD.E.128 R52, desc[UR6][R52.64] ;  /* 0x0000000634347980 */ /* 0x000f62000c101d00 */
[----:B------:R-:W-:Y:S01]  /*1f040*/  IMAD R76, R79, UR4, RZ ;  /* 0x000000044f4c7c24 */ /* 0x000fe2000f8e02ff */
[----:B------:R-:W-:Y:S01]  /*1f050*/  SHF.R.S32.HI R0, RZ, 0x1f, R3 ;  /* 0x0000001fff007819 */ /* 0x000fe20000011403 */
[C---:B------:R-:W-:Y:S01]  /*1f060*/  IMAD.WIDE.U32 R20, R231.reuse, UR4, R20 ;  /* 0x00000004e7147c25 */ /* 0x040fe2000f8e0014 */
[----:B------:R-:W5:Y:S03]  /*1f070*/  LD.E.128 R56, desc[UR6][R56.64] ;  /* 0x0000000638387980 */ /* 0x000f66000c101d00 */
[----:B------:R-:W-:Y:S01]  /*1f080*/  IMAD R77, R231, UR5, R76 ;  /* 0x00000005e74d7c24 */ /* 0x000fe2000f8e024c */
[----:B------:R-:W-:Y:S01]  /*1f090*/  ULDC.64 UR4, c[0x0][0xae0] ;  /* 0x0002b80000047ab9 */ /* 0x000fe20000000a00 */
[----:B------:R-:W-:Y:S01]  /*1f0a0*/  IMAD.MOV R79, RZ, RZ, -R3 ;  /* 0x000000ffff4f7224 */ /* 0x000fe200078e0a03 */
[----:B------:R-:W5:Y:S01]  /*1f0b0*/  LD.E.128 R60, desc[UR6][R60.64] ;  /* 0x000000063c3c7980 */ /* 0x000f62000c101d00 */
[----:B------:R-:W-:-:S02]  /*1f0c0*/  IMAD.IADD R21, R21, 0x1, R77 ;  /* 0x0000000115157824 */ /* 0x000fc400078e024d */
[----:B------:R-:W-:Y:S01]  /*1f0d0*/  IMAD R0, R0, UR4, RZ ;  /* 0x0000000400007c24 */ /* 0x000fe2000f8e02ff */
[----:B------:R-:W5:Y:S01]  /*1f0e0*/  LD.E.128 R64, desc[UR6][R64.64] ;  /* 0x0000000640407980 */ /* 0x000f62000c101d00 */
[----:B------:R-:W-:Y:S02]  /*1f0f0*/  IMAD R77, R78, R79, R80 ;  /* 0x0000004f4e4d7224 */ /* 0x000fe400078e0250 */
[C---:B------:R-:W-:Y:S01]  /*1f100*/  IMAD R79, R3.reuse, UR5, R0 ;  /* 0x00000005034f7c24 */ /* 0x040fe2000f8e0200 */
[----:B------:R-:W5:Y:S01]  /*1f110*/  LD.E.128 R68, desc[UR6][R68.64] ;  /* 0x0000000644447980 */ /* 0x000f62000c101d00 */
[----:B------:R-:W-:Y:S01]  /*1f120*/  IMAD.WIDE.U32 R20, R3, UR4, R20 ;  /* 0x0000000403147c25 */ /* 0x000fe2000f8e0014 */
[----:B------:R-:W-:Y:S01]  /*1f130*/  SHF.R.S32.HI R0, RZ, 0x1f, R77 ;  /* 0x0000001fff007819 */ /* 0x000fe2000001144d */
[----:B------:R-:W-:Y:S01]  /*1f140*/  ULDC.64 UR4, c[0x0][0xad8] ;  /* 0x0002b60000047ab9 */ /* 0x000fe20000000a00 */
[----:B------:R-:W5:Y:S01]  /*1f150*/  LD.E.128 R72, desc[UR6][R72.64] ;  /* 0x0000000648487980 */ /* 0x000f62000c101d00 */
[----:B------:R-:W-:-:S02]  /*1f160*/  IMAD.IADD R21, R21, 0x1, R79 ;  /* 0x0000000115157824 */ /* 0x000fc400078e024f */
[----:B------:R-:W-:Y:S01]  /*1f170*/  IMAD R0, R0, UR4, RZ ;  /* 0x0000000400007c24 */ /* 0x000fe2000f8e02ff */
[----:B------:R-:W-:Y:S01]  /*1f180*/  @!PT LDS RZ, [RZ] ;  /* 0x00000000fffff984 */ /* 0x000fe20000000800 */
[----:B------:R-:W-:Y:S01]  /*1f190*/  @!PT LDS RZ, [RZ] ;  /* 0x00000000fffff984 */ /* 0x000fe20000000800 */
[----:B------:R-:W-:Y:S01]  /*1f1a0*/  @!PT LDS RZ, [RZ] ;  /* 0x00000000fffff984 */ /* 0x000fe20000000800 */
[----:B------:R-:W-:Y:S01]  /*1f1b0*/  @!PT LDS RZ, [RZ] ;  /* 0x00000000fffff984 */ /* 0x000fe20000000800 */
[----:B------:R0:W-:Y:S06]  /*1f1c0*/  MEMBAR.ALL.CTA ;  /* 0x0000000000007992 */ /* 0x0001ec0000008000 */
[----:B0-----:R-:W0:Y:S01]  /*1f1d0*/  FENCE.VIEW.ASYNC.S ;  /* 0x00000000000073c6 */ /* 0x001e220000000000 */
[----:B------:R-:W-:-:S04]  /*1f1e0*/  IMAD.WIDE.U32 R20, R77, UR4, R20 ;  /* 0x000000044d147c25 */ /* 0x000fc8000f8e0014 */
[----:B------:R-:W-:Y:S01]  /*1f1f0*/  IMAD R79, R77, UR5, R0 ;  /* 0x000000054d4f7c24 */ /* 0x000fe2000f8e0200 */
[----:B------:R-:W-:Y:S02]  /*1f200*/  ULDC.64 UR4, c[0x0][0xa80] ;  /* 0x0002a00000047ab9 */ /* 0x000fe40000000a00 */
[----:B------:R-:W-:Y:S01]  /*1f210*/  LEA R82, P2, R20, UR4, 0x1 ;  /* 0x0000000414527c11 */ /* 0x000fe2000f8408ff */
[----:B------:R-:W-:Y:S02]  /*1f220*/  IMAD.IADD R21, R21, 0x1, R79 ;  /* 0x0000000115157824 */ /* 0x000fe400078e024f */
[----:B------:R-:W-:-:S03]  /*1f230*/  VIADD R3, R85, 0x20 ;  /* 0x0000002055037836 */ /* 0x000fc60000000000 */
[----:B------:R-:W-:Y:S02]  /*1f240*/  LEA.HI.X R83, R20, UR5, R21, 0x1, P2 ;  /* 0x0000000514537c11 */ /* 0x000fe400090f0c15 */
[-C--:B------:R-:W-:Y:S01]  /*1f250*/  ISETP.GE.AND P2, PT, R85, R2.reuse, PT ;  /* 0x000000025500720c */ /* 0x080fe20003f46270 */
[----:B------:R-:W-:Y:S01]  /*1f260*/  VIADD R0, R18, 0x38820 ;  /* 0x0003882012007836 */ /* 0x000fe20000000000 */
[----:B------:R-:W-:Y:S02]  /*1f270*/  SHF.R.S32.HI R76, RZ, 0x1f, R213 ;  /* 0x0000001fff4c7819 */ /* 0x000fe400000114d5 */
[-C--:B------:R-:W-:Y:S01]  /*1f280*/  ISETP.GE.AND P1, PT, R3, R2.reuse, PT ;  /* 0x000000020300720c */ /* 0x080fe20003f26270 */
[----:B------:R-:W-:Y:S01]  /*1f290*/  VIADD R3, R85, 0x40 ;  /* 0x0000004055037836 */ /* 0x000fe20000000000 */
[----:B------:R-:W-:Y:S02]  /*1f2a0*/  LEA.HI R76, R76, R213, RZ, 0x3 ;  /* 0x000000d54c4c7211 */ /* 0x000fe400078f18ff */
[----:B------:R-:W-:Y:S01]  /*1f2b0*/  PRMT R0, RZ, 0x654, R0 ;  /* 0x00000654ff007816 */ /* 0x000fe20000000000 */
[----:B0-----:R0:W1:Y:S01]  /*1f2c0*/  SHFL.IDX PT, R81, R82, RZ, 0x181f ;  /* 0x00181fff52517589 */ /* 0x00106200000e0000 */
[----:B------:R-:W-:-:S02]  /*1f2d0*/  ISETP.GE.AND P0, PT, R3, R2, PT ;  /* 0x000000020300720c */ /* 0x000fc40003f06270 */
[----:B------:R-:W-:Y:S01]  /*1f2e0*/  LOP3.LUT R84, R76, 0xfffffff8, RZ, 0xc0, !PT ;  /* 0xfffffff84c547812 */ /* 0x000fe200078ec0ff */
[----:B------:R2:W-:Y:S01]  /*1f2f0*/  SYNCS.ARRIVE.TRANS64.RED.A1T0 RZ, [R0+URZ], RZ ;  /* 0x000000ff00ff79a7 */ /* 0x0005e2000810043f */
[----:B------:R0:W3:Y:S02]  /*1f300*/  SHFL.IDX PT, R3, R83, RZ, 0x181f ;  /* 0x00181fff53037589 */ /* 0x0000e400000e0000 */
[----:B--2---:R-:W-:Y:S01]  /*1f310*/  SHF.R.S32.HI R0, RZ, 0x1f, R84 ;  /* 0x0000001fff007819 */ /* 0x004fe20000011454 */
[----:B0-----:R-:W-:Y:S06]  /*1f320*/  @P2 BRA `(.L_x_855) ;  /* 0x0000000000482947 */ /* 0x001fec0003800000 */
[----:B------:R-:W-:Y:S01]  /*1f330*/  ULDC UR4, c[0x0][0xac8] ;  /* 0x0002b20000047ab9 */ /* 0x000fe20000000800 */
[----:B------:R-:W-:Y:S01]  /*1f340*/  ULDC.64 UR6, c[0x0][0x208] ;  /* 0x0000820000067ab9 */ /* 0x000fe20000000a00 */
[----:B------:R-:W-:Y:S02]  /*1f350*/  ISETP.GE.AND P5, PT, R16, UR4, PT ;  /* 0x0000000410007c0c */ /* 0x000fe4000bfa6270 */
[----:B------:R-:W-:Y:S02]  /*1f360*/  ISETP.GE.AND P4, PT, R213, UR4, PT ;  /* 0x00000004d5007c0c */ /* 0x000fe4000bf86270 */
[----:B------:R-:W-:Y:S02]  /*1f370*/  ISETP.GE.AND P3, PT, R218, UR4, PT ;  /* 0x00000004da007c0c */ /* 0x000fe4000bf66270 */
[----:B------:R-:W-:-:S07]  /*1f380*/  ISETP.GE.AND P2, PT, R219, UR4, PT ;  /* 0x00000004db007c0c */ /* 0x000fce000bf46270 */
[----:B-1----:R-:W-:-:S04]  /*1f390*/  @!P5 LEA R20, P6, R16, R81, 0x1 ;  /* 0x000000511014d211 */ /* 0x002fc800078c08ff */
[----:B---3--:R-:W-:Y:S02]  /*1f3a0*/  @!P5 LEA.HI.X R21, R16, R3, R17, 0x1, P6 ;  /* 0x000000031015d211 */ /* 0x008fe400030f0c11 */
        /* <DEDUP_REMOVED lines=10> */
.L_x_855:
[----:B------:R-:W-:Y:S05]  /*1f450*/  BSYNC B1 ;  /* 0x0000000000017941 */ /* 0x000fea0003800000 */
.L_x_854:
[----:B---3--:R2:W3:Y:S01]  /*1f460*/  SHFL.IDX PT, R3, R83, 0x1, 0x181f ;  /* 0x00381f0053037f89 */ /* 0x0084e200000e0000 */
[----:B------:R-:W-:Y:S03]  /*1f470*/  BSSY B1, `(.L_x_856) ;  /* 0x0000015000017945 */ /* 0x000fe60003800000 */
[----:B0----5:R2:W0:Y:S01]  /*1f480*/  SHFL.IDX PT, R29, R82, 0x1, 0x181f ;  /* 0x00381f00521d7f89 */ /* 0x02142200000e0000 */
        /* <DEDUP_REMOVED lines=8> */
[----:B------:R-:W-:Y:S02]  /*1f510*/  @!P3 LEA R6, P5, R84, R29, 0x1 ;  /* 0x0000001d5406b211 */ /* 0x000fe400078a08ff */
[----:B---3--:R-:W-:Y:S02]  /*1f520*/  @!P4 LEA.HI.X R5, R16, R3, R17, 0x1, P6 ;  /* 0x000000031005c211 */ /* 0x008fe400030f0c11 */
        /* <DEDUP_REMOVED lines=9> */
.L_x_857:
[----:B------:R-:W-:Y:S05]  /*1f5c0*/  BSYNC B1 ;  /* 0x0000000000017941 */ /* 0x000fea0003800000 */
.L_x_856:
[----:B---3--:R3:W0:Y:S01]  /*1f5d0*/  SHFL.IDX PT, R3, R83, 0x2, 0x181f ;  /* 0x00581f0053037f89 */ /* 0x00862200000e0000 */
[----:B------:R-:W-:Y:S03]  /*1f5e0*/  BSSY B1, `(.L_x_858) ;  /* 0x0000015000017945 */ /* 0x000fe60003800000 */
[----:B----4-:R3:W4:Y:S01]  /*1f5f0*/  SHFL.IDX PT, R11, R82, 0x2, 0x181f ;  /* 0x00581f00520b7f89 */ /* 0x01072200000e0000 */
[----:B------:R-:W-:Y:S05]  /*1f600*/  @P0 BRA `(.L_x_859) ;  /* 0x0000000000480947 */ /* 0x000fea0003800000 */
[----:B------:R-:W-:Y:S01]  /*1f610*/  ULDC UR4, c[0x0][0xac8] ;  /* 0x0002b20000047ab9 */ /* 0x000fe20000000800 */
[----:B------:R-:W-:Y:S01]  /*1f620*/  ULDC.64 UR6, c[0x0][0x208] ;  /* 0x0000820000067ab9 */ /* 0x000fe20000000a00 */
[----:B------:R-:W-:Y:S02]  /*1f630*/  ISETP.GE.AND P3, PT, R16, UR4, PT ;  /* 0x0000000410007c0c */ /* 0x000fe4000bf66270 */
[----:B------:R-:W-:Y:S02]  /*1f640*/  ISETP.GE.AND P2, PT, R213, UR4, PT ;  /* 0x00000004d5007c0c */ /* 0x000fe4000bf46270 */
[----:B------:R-:W-:Y:S02]  /*1f650*/  ISETP.GE.AND P1, PT, R218, UR4, PT ;  /* 0x00000004da007c0c */ /* 0x000fe4000bf26270 */
[----:B------:R-:W-:-:S07]  /*1f660*/  ISETP.GE.AND P0, PT, R219, UR4, PT ;  /* 0x00000004db007c0c */ /* 0x000fce000bf06270 */
[-C--:B----4-:R-:W-:Y:S02]  /*1f670*/  @!P3 LEA R4, P6, R16, R11.reuse, 0x1 ;  /* 0x0000000b1004b211 */ /* 0x090fe400078c08ff */
[-C--:B------:R-:W-:Y:S02]  /*1f680*/  @!P2 LEA R6, P5, R84, R11.reuse, 0x1 ;  /* 0x0000000b5406a211 */ /* 0x080fe400078a08ff */
[----:B------:R-:W-:Y:S02]  /*1f690*/  @!P1 LEA R8, P4, R218, R11, 0x1 ;  /* 0x0000000bda089211 */ /* 0x000fe400078808ff */
[----:B0-----:R-:W-:Y:S02]  /*1f6a0*/  @!P3 LEA.HI.X R5, R16, R3, R17, 0x1, P6 ;  /* 0x000000031005b211 */ /* 0x001fe400030f0c11 */
        /* <DEDUP_REMOVED lines=8> */
.L_x_859:
[----:B------:R-:W-:Y:S05]  /*1f730*/  BSYNC B1 ;  /* 0x0000000000017941 */ /* 0x000fea0003800000 */
.L_x_858:
[----:B0-----:R-:W-:Y:S01]  /*1f740*/  VIADD R3, R85, 0x60 ;  /* 0x0000006055037836 */ /* 0x001fe20000000000 */
[----:B--23--:R-:W0:Y:S04]  /*1f750*/  SHFL.IDX PT, R83, R83, 0x3, 0x181f ;  /* 0x00781f0053537f89 */ /* 0x00ce2800000e0000 */
[----:B------:R-:W-:Y:S01]  /*1f760*/  ISETP.GE.AND P0, PT, R3, R2, PT ;  /* 0x000000020300720c */ /* 0x000fe20003f06270 */
[----:B------:R2:W3:-:S12]  /*1f770*/  SHFL.IDX PT, R9, R82, 0x3, 0x181f ;  /* 0x00781f0052097f89 */ /* 0x0004d800000e0000 */
[----:B--2---:R-:W-:Y:S05]  /*1f780*/  @P0 BRA `(.L_x_860) ;  /* 0x0000000c00bc0947 */ /* 0x004fea0003800000 */
[----:B------:R-:W-:Y:S01]  /*1f790*/  ULDC UR4, c[0x0][0xac8] ;  /* 0x0002b20000047ab9 */ /* 0x000fe20000000800 */
[----:B------:R-:W-:Y:S01]  /*1f7a0*/  ULDC.64 UR6, c[0x0][0x208] ;  /* 0x0000820000067ab9 */ /* 0x000fe20000000a00 */
[----:B------:R-:W-:Y:S02]  /*1f7b0*/  ISETP.GE.AND P3, PT, R16, UR4, PT ;  /* 0x0000000410007c0c */ /* 0x000fe4000bf66270 */
[----:B------:R-:W-:Y:S02]  /*1f7c0*/  ISETP.GE.AND P4, PT, R213, UR4, PT ;  /* 0x00000004d5007c0c */ /* 0x000fe4000bf86270 */
[----:B------:R-:W-:-:S09]  /*1f7d0*/  ISETP.GE.AND P5, PT, R218, UR4, PT ;  /* 0x00000004da007c0c */ /* 0x000fd2000bfa6270 */
[-C--:B---3--:R-:W-:Y:S02]  /*1f7e0*/  @!P3 LEA R2, P0, R16, R9.reuse, 0x1 ;  /* 0x000000091002b211 */ /* 0x088fe400078008ff */
[----:B------:R-:W-:Y:S02]  /*1f7f0*/  @!P4 LEA R4, P1, R84, R9, 0x1 ;  /* 0x000000095404c211 */ /* 0x000fe400078208ff */
        /* <DEDUP_REMOVED lines=9> */
[----:B0-----:R-:W-:Y:S01]  /*1f890*/  LEA R2, P0, R219, R9, 0x1 ;  /* 0x00000009db027211 */ /* 0x001fe200078008ff */
[----:B------:R-:W-:-:S03]  /*1f8a0*/  ULDC.64 UR4, c[0x0][0x208] ;  /* 0x0000820000047ab9 */ /* 0x000fc60000000a00 */
[----:B------:R-:W-:-:S05]  /*1f8b0*/  LEA.HI.X R3, R219, R83, R88, 0x1, P0 ;  /* 0x00000053db037211 */ /* 0x000fca00000f0c58 */
[----:B------:R0:W-:Y:S01]  /*1f8c0*/  ST.E.128 desc[UR4][R2.64], R72 ;  /* 0x0000004802007985 */ /* 0x0001e2000c101d04 */
[----:B------:R-:W-:Y:S05]  /*1f8d0*/  BRA `(.L_x_860) ;  /* 0x0000000c00687947 */ /* 0x000fea0003800000 */
.L_x_852:
[C---:B------:R-:W-:Y:S01]  /*1f8e0*/  IMAD.SHL.U32 R4, R231.reuse, 0x4, RZ ;  /* 0x00000004e7047824 */ /* 0x040fe200078e00ff */
[----:B------:R-:W-:Y:S01]  /*1f8f0*/  SHF.R.S32.HI R12, RZ, 0x1f, R231 ;  /* 0x0000001fff0c7819 */ /* 0x000fe200000114e7 */
[----:B------:R-:W-:Y:S01]  /*1f900*/  ULDC.64 UR4, c[0x0][0xc00] ;  /* 0x0003000000047ab9 */ /* 0x000fe20000000a00 */
[----:B------:R-:W2:Y:S01]  /*1f910*/  LDC R21, c[0x0][0xbe8] ;  /* 0x0002fa00ff157b82 */ /* 0x000ea20000000800 */
[----:B------:R-:W-:Y:S01]  /*1f920*/  ISETP.NE.U32.AND P0, PT, RZ, UR4, PT ;  /* 0x00000004ff007c0c */ /* 0x000fe2000bf05070 */
[----:B------:R-:W-:Y:S01]  /*1f930*/  IMAD.MOV.U32 R6, RZ, RZ, RZ ;  /* 0x000000ffff067224 */ /* 0x000fe200078e00ff */
[----:B------:R-:W-:Y:S01]  /*1f940*/  IADD3 R2, P1, R4, UR4, RZ ;  /* 0x0000000404027c10 */ /* 0x000fe2000ff3e0ff */
[----:B------:R-:W-:Y:S01]  /*1f950*/  ULDC.64 UR6, c[0x0][0x208] ;  /* 0x0000820000067ab9 */ /* 0x000fe20000000a00 */
[----:B------:R-:W-:Y:S02]  /*1f960*/  SHF.L.U64.HI R0, R231, 0x2, R12 ;  /* 0x00000002e7007819 */ /* 0x000fe4000001020c */
[----:B------:R-:W-:-:S02]  /*1f970*/  ISETP.NE.AND.EX P0, PT, RZ, UR5, PT, P0 ;  /* 0x00000005ff007c0c */ /* 0x000fc4000bf05300 */
[----:B------:R-:W-:Y:S01]  /*1f980*/  IADD3.X R3, R0, UR5, RZ, P1, !PT ;  /* 0x0000000500037c10 */ /* 0x000fe20008ffe4ff */
[----:B------:R-:W-:Y:S02]  /*1f990*/  ULDC.64 UR4, c[0x0][0xc08] ;  /* 0x0003020000047ab9 */ /* 0x000fe40000000a00 */
[----:B------:R-:W-:-:S04]  /*1f9a0*/  ISETP.NE.U32.AND P1, PT, RZ, UR4, PT ;  /* 0x00000004ff007c0c */ /* 0x000fc8000bf25070 */
[----:B------:R-:W-:Y:S01]  /*1f9b0*/  ISETP.NE.AND.EX P1, PT, RZ, UR5, PT, P1 ;  /* 0x00000005ff007c0c */ /* 0x000fe2000bf25310 */
[----:B------:R-:W3:Y:S03]  /*1f9c0*/  S2R R7, SR_TID.X ;  /* 0x0000000000077919 */ /* 0x000ee60000002100 */
[----:B------:R4:W5:Y:S09]  /*1f9d0*/  @P0 LDG.E R6, desc[UR6][R2.64] ;  /* 0x0000000602060981 */ /* 0x000972000c1e1900 */
[----:B------:R-:W-:Y:S01]  /*1f9e0*/  @P1 IADD3 R4, P2, R4, UR4, RZ ;  /* 0x0000000404041c10 */ /* 0x000fe2000ff5e0ff */
[----:B------:R-:W-:-:S03]  /*1f9f0*/  ULDC UR4, c[0x0][0xa88] ;  /* 0x0002a20000047ab9 */ /* 0x000fc60000000800 */
[----:B------:R-:W-:Y:S01]  /*1fa00*/  @P1 IADD3.X R5, R0, UR5, RZ, P2, !PT ;  /* 0x0000000500051c10 */ /* 0x000fe200097fe4ff */
[----:B------:R-:W-:Y:S01]  /*1fa10*/  IMAD.U32 R0, RZ, RZ, UR4 ;  /* 0x00000004ff007e24 */ /* 0x000fe2000f8e00ff */
[----:B--2---:R-:W-:-:S05]  /*1fa20*/  ISETP.NE.AND P2, PT, R21, 0x1, PT ;  /* 0x000000011500780c */ /* 0x004fca0003f45270 */
[----:B------:R4:W5:Y:S08]  /*1fa30*/  @P1 LDG.E R0, desc[UR6][R4.64] ;  /* 0x0000000604001981 */ /* 0x000970000c1e1900 */
[----:B------:R-:W2:Y:S01]  /*1fa40*/  @P2 LDC R14, c[0x0][0xbec] ;  /* 0x0002fb00ff0e2b82 */ /* 0x000ea20000000800 */
[----:B---3--:R-:W-:-:S05]  /*1fa50*/  VIADD R7, R7, 0xffffff80 ;  /* 0xffffff8007077836 */ /* 0x008fca0000000000 */
[----:B------:R-:W-:Y:S02]  /*1fa60*/  ISETP.GE.AND P3, PT, R7, 0x80, PT ;  /* 0x000000800700780c */ /* 0x000fe40003f66270 */
[----:B------:R-:W3:Y:S01]  /*1fa70*/  @P2 LDC R25, c[0x0][0xbf0] ;  /* 0x0002fc00ff192b82 */ /* 0x000ee20000000800 */
[----:B----4-:R-:W-:Y:S10]  /*1fa80*/  @P1 BRA `(.L_x_861) ;  /* 0x0000000000141947 */ /* 0x010ff40003800000 */
[----:B------:R-:W-:Y:S05]  /*1fa90*/  @!P0 BRA `(.L_x_861) ;  /* 0x0000000000108947 */ /* 0x000fea0003800000 */
[----:B------:R-:W-:Y:S02]  /*1faa0*/  ULDC.64 UR4, c[0x0][0x208] ;  /* 0x0000820000047ab9 */ /* 0x000fe40000000a00 */
[----:B------:R-:W4:Y:S04]  /*1fab0*/  LDG.E R5, desc[UR4][R2.64] ;  /* 0x0000000402057981 */ /* 0x000f28000c1e1900 */
[----:B-----5:R-:W4:Y:S02]  /*1fac0*/  LDG.E R0, desc[UR4][R2.64+0x4] ;  /* 0x0000040402007981 */ /* 0x020f24000c1e1900 */
[----:B----4-:R-:W-:-:S07]  /*1fad0*/  IMAD.IADD R0, R0, 0x1, -R5 ;  /* 0x0000000100007824 */ /* 0x010fce00078e0a05 */
.L_x_861:
[----:B------:R-:W-:Y:S01]  /*1fae0*/  BSSY B1, `(.L_x_862) ;  /* 0x000002f000017945 */ /* 0x000fe20003800000 */
[----:B------:R-:W-:Y:S02]  /*1faf0*/  SHF.R.S32.HI R10, RZ, 0x1f, R232 ;  /* 0x0000001fff0a7819 */ /* 0x000fe400000114e8 */
[----:B------:R-:W-:Y:S02]  /*1fb00*/  SEL R231, R231, RZ, !P0 ;  /* 0x000000ffe7e77207 */ /* 0x000fe40004000000 */
[----:B------:R-:W-:Y:S02]  /*1fb10*/  SEL R12, R12, RZ, !P0 ;  /* 0x000000ff0c0c7207 */ /* 0x000fe40004000000 */
[----:B-----5:R-:W-:Y:S01]  /*1fb20*/  SHF.R.S32.HI R11, RZ, 0x1f, R6 ;  /* 0x0000001fff0b7819 */ /* 0x020fe20000011406 */
[----:B------:R-:W-:Y:S06]  /*1fb30*/  @P3 BRA `(.L_x_863) ;  /* 0x0000000000a43947 */ /* 0x000fec0003800000 */
[----:B------:R-:W4:Y:S01]  /*1fb40*/  S2R R3, SR_TID.X ;  /* 0x0000000000037919 */ /* 0x000f220000002100 */
[----:B------:R-:W5:Y:S01]  /*1fb50*/  LDC R9, c[0x0][0xbe8] ;  /* 0x0002fa00ff097b82 */ /* 0x000f620000000800 */
[----:B----4-:R-:W-:Y:S02]  /*1fb60*/  IMAD R2, R236, 0x80, R3 ;  /* 0x00000080ec027824 */ /* 0x010fe400078e0203 */
[----:B-----5:R-:W-:Y:S02]  /*1fb70*/  IMAD R3, R0, R9, RZ ;  /* 0x0000000900037224 */ /* 0x020fe400078e02ff */
[----:B------:R-:W-:-:S05]  /*1fb80*/  VIADD R8, R2, 0xffffff80 ;  /* 0xffffff8002087836 */ /* 0x000fca0000000000 */
[----:B------:R-:W-:-:S13]  /*1fb90*/  ISETP.GE.AND P0, PT, R8, R3, PT ;  /* 0x000000030800720c */ /* 0x000fda0003f06270 */
[----:B------:R-:W-:Y:S05]  /*1fba0*/  @P0 BRA `(.L_x_863) ;  /* 0x0000000000880947 */ /* 0x000fea0003800000 */
[----:B------:R-:W-:Y:S01]  /*1fbb0*/  ISETP.NE.AND P0, PT, R9, 0x1, PT ;  /* 0x000000010900780c */ /* 0x000fe20003f05270 */
[----:B------:R-:W-:Y:S01]  /*1fbc0*/  ULDC.64 UR4, c[0x0][0xb90] ;  /* 0x0002e40000047ab9 */ /* 0x000fe20000000a00 */
[----:B------:R-:W-:Y:S01]  /*1fbd0*/  IMAD.MOV.U32 R2, RZ, RZ, R6 ;  /* 0x000000ffff027224 */ /* 0x000fe200078e0006 */
[----:B------:R-:W-:Y:S01]  /*1fbe0*/  ULDC.64 UR6, c[0x0][0x208] ;  /* 0x0000820000067ab9 */ /* 0x000fe20000000a00 */
[----:B------:R-:W-:Y:S02]  /*1fbf0*/  IMAD R7, R10, UR4, RZ ;  /* 0x000000040a077c24 */ /* 0x000fe4000f8e02ff */
[----:B------:R-:W-:Y:S02]  /*1fc00*/  IMAD.MOV.U32 R3, RZ, RZ, R11 ;  /* 0x000000ffff037224 */ /* 0x000fe400078e000b */
[----:B------:R-:W-:Y:S02]  /*1fc10*/  IMAD.MOV.U32 R5, RZ, RZ, R8 ;  /* 0x000000ffff057224 */ /* 0x000fe400078e0008 */
[----:B------:R-:W-:-:S03]  /*1fc20*/  IMAD.WIDE.U32 R2, R232, UR4, R2 ;  /* 0x00000004e8027c25 */ /* 0x000fc6000f8e0002 */
[----:B------:R-:W4:Y:S01]  /*1fc30*/  @P0 LDC R13, c[0x0][0xbec] ;  /* 0x0002fb00ff0d0b82 */ /* 0x000f220000000800 */
[----:B------:R-:W-:Y:S01]  /*1fc40*/  IMAD R7, R232, UR5, R7 ;  /* 0x00000005e8077c24 */ /* 0x000fe2000f8e0207 */
[----:B------:R-:W-:-:S03]  /*1fc50*/  ULDC.64 UR4, c[0x0][0xb98] ;  /* 0x0002e60000047ab9 */ /* 0x000fc60000000a00 */
[----:B------:R-:W-:-:S03]  /*1fc60*/  IMAD.IADD R3, R3, 0x1, R7 ;  /* 0x0000000103037824 */ /* 0x000fc600078e0207 */
[----:B------:R-:W5:Y:S01]  /*1fc70*/  @P0 LDC R15, c[0x0][0xbf0] ;  /* 0x0002fc00ff0f0b82 */ /* 0x000f620000000800 */
[----:B------:R-:W-:-:S04]  /*1fc80*/  IMAD.WIDE.U32 R2, R231, UR4, R2 ;  /* 0x00000004e7027c25 */ /* 0x000fc8000f8e0002 */
[----:B----4-:R-:W-:-:S05]  /*1fc90*/  @P0 IMAD.HI.U32 R4, R8, R13, RZ ;  /* 0x0000000d08040227 */ /* 0x010fca00078e00ff */
[----:B-----5:R-:W-:Y:S01]  /*1fca0*/  @P0 SHF.R.U32.HI R5, RZ, R15, R4 ;  /* 0x0000000fff050219 */ /* 0x020fe20000011604 */
[----:B------:R-:W-:-:S03]  /*1fcb0*/  IMAD R4, R12, UR4, RZ ;  /* 0x000000040c047c24 */ /* 0x000fc6000f8e02ff */
[----:B------:R-:W-:Y:S01]  /*1fcc0*/  IADD3 R2, P0, R5, R2, RZ ;  /* 0x0000000205027210 */ /* 0x000fe20007f1e0ff */
[----:B------:R-:W-:-:S04]  /*1fcd0*/  IMAD.MOV R7, RZ, RZ, -R5 ;  /* 0x000000ffff077224 */ /* 0x000fc800078e0a05 */
[----:B------:R-:W-:Y:S01]  /*1fce0*/  IMAD R7, R9, R7, R8 ;  /* 0x0000000709077224 */ /* 0x000fe200078e0208 */
[----:B------:R-:W-:Y:S01]  /*1fcf0*/  SHF.R.S32.HI R9, RZ, 0x1f, R5 ;  /* 0x0000001fff097819 */ /* 0x000fe20000011405 */
[----:B------:R-:W-:Y:S01]  /*1fd00*/  IMAD R8, R231, UR5, R4 ;  /* 0x00000005e7087c24 */ /* 0x000fe2000f8e0204 */
[----:B------:R-:W-:Y:S02]  /*1fd10*/  ULDC.64 UR4, c[0x0][0xb88] ;  /* 0x0002e20000047ab9 */ /* 0x000fe40000000a00 */
        /* <DEDUP_REMOVED lines=9> */
[----:B------:R-:W-:-:S05]  /*1fdb0*/  IMAD.MOV.U32 R3, RZ, RZ, -0x800000 ;  /* 0xff800000ff037424 */ /* 0x000fca00078e00ff */
[----:B------:R4:W-:Y:S02]  /*1fdc0*/  STG.E desc[UR6][R4.64], R3 ;  /* 0x0000000304007986 */ /* 0x0009e4000c101906 */
.L_x_863:
[----:B------:R-:W-:Y:S05]  /*1fdd0*/  BSYNC B1 ;  /* 0x0000000000017941 */ /* 0x000fea0003800000 */
.L_x_862:
[----:B------:R-:W-:Y:S01]  /*1fde0*/  ULDC.64 UR4, c[0x0][0xaa0] ;  /* 0x0002a80000047ab9 */ /* 0x000fe20000000a00 */
[----:B------:R-:W-:Y:S01]  /*1fdf0*/  IMAD R7, R233, 0x20, R212 ;  /* 0x00000020e9077824 */ /* 0x000fe200078e02d4 */
[----:B------:R-:W-:Y:S01]  /*1fe00*/  BSSY B1, `(.L_x_864) ;  /* 0x0000042000017945 */ /* 0x000fe20003800000 */
[----:B----4-:R-:W-:Y:S01]  /*1fe10*/  IMAD R3, R11, UR4, RZ ;  /* 0x000000040b037c24 */ /* 0x010fe2000f8e02ff */
[----:B------:R-:W-:Y:S01]  /*1fe20*/  SHF.R.S32.HI R8, RZ, 0x1f, R219 ;  /* 0x0000001fff087819 */ /* 0x000fe200000114db */
[----:B------:R-:W-:Y:S02]  /*1fe30*/  IMAD R9, R236, 0x80, R7 ;  /* 0x00000080ec097824 */ /* 0x000fe400078e0207 */
[C---:B------:R-:W-:Y:S02]  /*1fe40*/  IMAD R5, R6.reuse, UR5, R3 ;  /* 0x0000000506057c24 */ /* 0x040fe4000f8e0203 */
[----:B------:R-:W-:Y:S01]  /*1fe50*/  IMAD.WIDE.U32 R2, R6, UR4, RZ ;  /* 0x0000000406027c25 */ /* 0x000fe2000f8e00ff */
[----:B------:R-:W-:-:S03]  /*1fe60*/  ULDC.64 UR4, c[0x0][0xae8] ;  /* 0x0002ba0000047ab9 */ /* 0x000fc60000000a00 */
[----:B------:R-:W-:Y:S02]  /*1fe70*/  IMAD.IADD R3, R3, 0x1, R5 ;  /* 0x0000000103037824 */ /* 0x000fe400078e0205 */
[----:B------:R-:W-:Y:S02]  /*1fe80*/  IMAD R7, R10, UR4, RZ ;  /* 0x000000040a077c24 */ /* 0x000fe4000f8e02ff */
[----:B--2---:R-:W-:-:S04]  /*1fe90*/  @P2 IMAD.HI.U32 R4, R9, R14, RZ ;  /* 0x0000000e09042227 */ /* 0x004fc800078e00ff */
[C---:B------:R-:W-:Y:S02]  /*1fea0*/  IMAD R7, R232.reuse, UR5, R7 ;  /* 0x00000005e8077c24 */ /* 0x040fe4000f8e0207 */
[----:B------:R-:W-:Y:S01]  /*1feb0*/  IMAD.WIDE.U32 R2, R232, UR4, R2 ;  /* 0x00000004e8027c25 */ /* 0x000fe2000f8e0002 */
[----:B------:R-:W-:-:S03]  /*1fec0*/  ULDC.64 UR4, c[0x0][0xaf0] ;  /* 0x0002bc0000047ab9 */ /* 0x000fc60000000a00 */
[----:B------:R-:W-:Y:S01]  /*1fed0*/  IMAD.MOV.U32 R5, RZ, RZ, R9 ;  /* 0x000000ffff057224 */ /* 0x000fe200078e0009 */
[----:B---3--:R-:W-:Y:S01]  /*1fee0*/  @P2 SHF.R.U32.HI R5, RZ, R25, R4 ;  /* 0x00000019ff052219 */ /* 0x008fe20000011604 */
[----:B------:R-:W-:Y:S02]  /*1fef0*/  IMAD R6, R12, UR4, RZ ;  /* 0x000000040c067c24 */ /* 0x000fe4000f8e02ff */
[----:B------:R-:W-:Y:S01]  /*1ff00*/  IMAD.IADD R3, R3, 0x1, R7 ;  /* 0x0000000103037824 */ /* 0x000fe200078e0207 */
[----:B------:R-:W-:Y:S01]  /*1ff10*/  SHF.R.S32.HI R4, RZ, 0x1f, R5 ;  /* 0x0000001fff047819 */ /* 0x000fe20000011405 */
[C---:B------:R-:W-:Y:S02]  /*1ff20*/  IMAD R7, R231.reuse, UR5, R6 ;  /* 0x00000005e7077c24 */ /* 0x040fe4000f8e0206 */
[----:B------:R-:W-:Y:S01]  /*1ff30*/  IMAD.WIDE.U32 R2, R231, UR4, R2 ;  /* 0x00000004e7027c25 */ /* 0x000fe2000f8e0002 */
[----:B------:R-:W-:-:S03]  /*1ff40*/  ULDC.64 UR4, c[0x0][0xae0] ;  /* 0x0002b80000047ab9 */ /* 0x000fc60000000a00 */
[----:B------:R-:W-:Y:S02]  /*1ff50*/  IMAD.MOV R6, RZ, RZ, -R5 ;  /* 0x000000ffff067224 */ /* 0x000fe400078e0a05 */
[----:B------:R-:W-:Y:S02]  /*1ff60*/  IMAD.IADD R3, R3, 0x1, R7 ;  /* 0x0000000103037824 */ /* 0x000fe400078e0207 */
[----:B------:R-:W-:Y:S02]  /*1ff70*/  IMAD R4, R4, UR4, RZ ;  /* 0x0000000404047c24 */ /* 0x000fe4000f8e02ff */
[----:B------:R-:W-:Y:S02]  /*1ff80*/  IMAD R7, R21, R6, R9 ;  /* 0x0000000615077224 */ /* 0x000fe400078e0209 */
[C---:B------:R-:W-:Y:S02]  /*1ff90*/  IMAD R9, R5.reuse, UR5, R4 ;  /* 0x0000000505097c24 */ /* 0x040fe4000f8e0204 */
[----:B------:R-:W-:Y:S01]  /*1ffa0*/  IMAD.WIDE.U32 R2, R5, UR4, R2 ;  /* 0x0000000405027c25 */ /* 0x000fe2000f8e0002 */
[----:B------:R-:W-:Y:S01]  /*1ffb0*/  SHF.R.S32.HI R4, RZ, 0x1f, R7 ;  /* 0x0000001fff047819 */ /* 0x000fe20000011407 */
[----:B------:R-:W-:-:S02]  /*1ffc0*/  ULDC.64 UR4, c[0x0][0xad8] ;  /* 0x0002b60000047ab9 */ /* 0x000fc40000000a00 */
[----:B------:R-:W-:Y:S01]  /*1ffd0*/  IMAD.IADD R3, R3, 0x1, R9 ;  /* 0x0000000103037824 */ /* 0x000fe200078e0209 */
[----:B------:R-:W-:Y:S01]  /*1ffe0*/  SHF.R.S32.HI R9, RZ, 0x1f, R218 ;  /* 0x0000001fff097819 */ /* 0x000fe200000114da */
[----:B------:R-:W-:Y:S02]  /*1fff0*/  IMAD R4, R4, UR4, RZ ;  /* 0x0000000404047c24 */ /* 0x000fe4000f8e02ff */
[----:B------:R-:W-:Y:S02]  /*20000*/  IMAD R6, R236, 0x80, R212 ;  /* 0x00000080ec067824 */ /* 0x000fe400078e02d4 */
[----:B------:R-:W-:Y:S02]  /*20010*/  IMAD R21, R0, R21, RZ ;  /* 0x0000001500157224 */ /* 0x000fe400078e02ff */
[C---:B------:R-:W-:Y:S02]  /*20020*/  IMAD R5, R7.reuse, UR5, R4 ;  /* 0x0000000507057c24 */ /* 0x040fe4000f8e0204 */
[----:B------:R-:W-:Y:S01]  /*20030*/  IMAD.WIDE.U32 R2, R7, UR4, R2 ;  /* 0x0000000407027c25 */ /* 0x000fe2000f8e0002 */
[----:B------:R-:W-:Y:S01]  /*20040*/  ISETP.GE.AND P2, PT, R6, R21, PT ;  /* 0x000000150600720c */ /* 0x000fe20003f46270 */
[----:B------:R-:W-:-:S02]  /*20050*/  ULDC.64 UR4, c[0x0][0xa80] ;  /* 0x0002a00000047ab9 */ /* 0x000fc40000000a00 */
[----:B------:R-:W-:Y:S01]  /*20060*/  IMAD.IADD R3, R3, 0x1, R5 ;  /* 0x0000000103037824 */ /* 0x000fe200078e0205 */
[----:B------:R-:W-:Y:S01]  /*20070*/  LEA R4, P3, R2, UR4, 0x1 ;  /* 0x0000000402047c11 */ /* 0x000fe2000f8608ff */
[----:B------:R-:W-:-:S03]  /*20080*/  VIADD R0, R6, 0x20 ;  /* 0x0000002006007836 */ /* 0x000fc60000000000 */
[----:B------:R-:W-:Y:S02]  /*20090*/  LEA.HI.X R5, R2, UR5, R3, 0x1, P3 ;  /* 0x0000000502057c11 */ /* 0x000fe400098f0c03 */
[-C--:B------:R-:W-:Y:S01]  /*200a0*/  ISETP.GE.AND P1, PT, R0, R21.reuse, PT ;  /* 0x000000150000720c */ /* 0x080fe20003f26270 */
[----:B------:R-:W-:Y:S01]  /*200b0*/  VIADD R0, R6, 0x40 ;  /* 0x0000004006007836 */ /* 0x000fe20000000000 */
[----:B------:R2:W3:Y:S04]  /*200c0*/  SHFL.IDX PT, R2, R4, RZ, 0x181f ;  /* 0x00181fff04027589 */ /* 0x0004e800000e0000 */
[----:B------:R2:W4:Y:S01]  /*200d0*/  SHFL.IDX PT, R3, R5, RZ, 0x181f ;  /* 0x00181fff05037589 */ /* 0x00052200000e0000 */
        /* <DEDUP_REMOVED lines=8> */
[----:B---3--:R-:W-:-:S04]  /*20160*/  @!P5 LEA R10, P6, R16, R2, 0x1 ;  /* 0x00000002100ad211 */ /* 0x008fc800078c08ff */
[-C--:B----4-:R-:W-:Y:S02]  /*20170*/  @!P5 LEA.HI.X R11, R16, R3.reuse, R17, 0x1, P6 ;  /* 0x00000003100bd211 */ /* 0x090fe400030f0c11 */
[-C--:B------:R-:W-:Y:S01]  /*20180*/  @!P3 LEA R12, P6, R218, R2.reuse, 0x1 ;  /* 0x00000002da0cb211 */ /* 0x080fe200078c08ff */
[----:B------:R-:W-:Y:S02]  /*20190*/  @!P4 IMAD.SHL.U32 R7, R234, 0x8, RZ ;  /* 0x00000008ea07c824 */ /* 0x000fe400078e00ff */
[----:B------:R3:W-:Y:S01]  /*201a0*/  @!P5 ST.E.128 desc[UR6][R10.64], RZ ;  /* 0x000000ff0a00d985 */ /* 0x0007e2000c101d06 */
[----:B------:R-:W-:Y:S02]  /*201b0*/  @!P3 LEA.HI.X R13, R218, R3, R9, 0x1, P6 ;  /* 0x00000003da0db211 */ /* 0x000fe400030f0c09 */
[----:B------:R-:W-:-:S04]  /*201c0*/  @!P2 LEA R14, P6, R219, R2, 0x1 ;  /* 0x00000002db0ea211 */ /* 0x000fc800078c08ff */
[----:B------:R-:W-:Y:S01]  /*201d0*/  @!P2 LEA.HI.X R15, R219, R3, R8, 0x1, P6 ;  /* 0x00000003db0fa211 */ /* 0x000fe200030f0c08 */
[----:B------:R-:W-:-:S05]  /*201e0*/  @!P4 IMAD.WIDE R2, R7, 0x2, R2 ;  /* 0x000000020702c825 */ /* 0x000fca00078e0202 */
[----:B------:R3:W-:Y:S04]  /*201f0*/  @!P4 ST.E.128 desc[UR6][R2.64], RZ ;  /* 0x000000ff0200c985 */ /* 0x0007e8000c101d06 */
[----:B------:R3:W-:Y:S04]  /*20200*/  @!P3 ST.E.128 desc[UR6][R12.64], RZ ;  /* 0x000000ff0c00b985 */ /* 0x0007e8000c101d06 */
[----:B------:R3:W-:Y:S02]  /*20210*/  @!P2 ST.E.128 desc[UR6][R14.64], RZ ;  /* 0x000000ff0e00a985 */ /* 0x0007e4000c101d06 */
.L_x_865:
[----:B------:R-:W-:Y:S05]  /*20220*/  BSYNC B1 ;  /* 0x0000000000017941 */ /* 0x000fea0003800000 */
.L_x_864:
[----:B---34-:R3:W4:Y:S01]  /*20230*/  SHFL.IDX PT, R3, R5, 0x1, 0x181f ;  /* 0x00381f0005037f89 */ /* 0x01872200000e0000 */
        /* <DEDUP_REMOVED lines=11> */
[-C--:B----4-:R-:W-:Y:S02]  /*202f0*/  @!P4 LEA.HI.X R11, R16, R3.reuse, R17, 0x1, P6 ;  /* 0x00000003100bc211 */ /* 0x090fe400030f0c11 */
[C---:B------:R-:W-:Y:S01]  /*20300*/  @!P1 LEA R14, P6, R219.reuse, R2, 0x1 ;  /* 0x00000002db0e9211 */ /* 0x040fe200078c08ff */
[----:B------:R-:W-:Y:S01]  /*20310*/  @!P3 IMAD.SHL.U32 R7, R234, 0x8, RZ ;  /* 0x00000008ea07b824 */ /* 0x000fe200078e00ff */
[-C--:B------:R-:W-:Y:S01]  /*20320*/  @!P2 LEA.HI.X R13, R218, R3.reuse, R9, 0x1, P5 ;  /* 0x00000003da0da211 */ /* 0x080fe200028f0c09 */
[----:B------:R0:W-:Y:S01]  /*20330*/  @!P4 ST.E.128 desc[UR6][R10.64], RZ ;  /* 0x000000ff0a00c985 */ /* 0x0001e2000c101d06 */
[----:B------:R-:W-:Y:S01]  /*20340*/  @!P1 LEA.HI.X R15, R219, R3, R8, 0x1, P6 ;  /* 0x00000003db0f9211 */ /* 0x000fe200030f0c08 */
[----:B------:R-:W-:-:S05]  /*20350*/  @!P3 IMAD.WIDE R2, R7, 0x2, R2 ;  /* 0x000000020702b825 */ /* 0x000fca00078e0202 */
[----:B------:R0:W-:Y:S04]  /*20360*/  @!P3 ST.E.128 desc[UR6][R2.64], RZ ;  /* 0x000000ff0200b985 */ /* 0x0001e8000c101d06 */
[----:B------:R0:W-:Y:S04]  /*20370*/  @!P2 ST.E.128 desc[UR6][R12.64], RZ ;  /* 0x000000ff0c00a985 */ /* 0x0001e8000c101d06 */
[----:B------:R0:W-:Y:S02]  /*20380*/  @!P1 ST.E.128 desc[UR6][R14.64], RZ ;  /* 0x000000ff0e009985 */ /* 0x0001e4000c101d06 */
.L_x_867:
[----:B------:R-:W-:Y:S05]  /*20390*/  BSYNC B1 ;  /* 0x0000000000017941 */ /* 0x000fea0003800000 */
.L_x_866:
        /* <DEDUP_REMOVED lines=12> */
[C---:B------:R-:W-:Y:S02]  /*20460*/  @!P6 LEA R14, P2, R219.reuse, R2, 0x1 ;  /* 0x00000002db0ee211 */ /* 0x040fe400078408ff */
[----:B------:R-:W-:Y:S01]  /*20470*/  @!P4 IMAD.SHL.U32 R7, R234, 0x8, RZ ;  /* 0x00000008ea07c824 */ /* 0x000fe200078e00ff */
[-C--:B----4-:R-:W-:Y:S02]  /*20480*/  @!P3 LEA.HI.X R11, R16, R3.reuse, R17, 0x1, P0 ;  /* 0x00000003100bb211 */ /* 0x090fe400000f0c11 */
[-C--:B------:R-:W-:Y:S02]  /*20490*/  @!P5 LEA.HI.X R13, R218, R3.reuse, R9, 0x1, P1 ;  /* 0x00000003da0dd211 */ /* 0x080fe400008f0c09 */
[----:B------:R-:W-:Y:S01]  /*204a0*/  @!P6 LEA.HI.X R15, R219, R3, R8, 0x1, P2 ;  /* 0x00000003db0fe211 */ /* 0x000fe200010f0c08 */
[----:B------:R-:W-:Y:S01]  /*204b0*/  @!P4 IMAD.WIDE R2, R7, 0x2, R2 ;  /* 0x000000020702c825 */ /* 0x000fe200078e0202 */
[----:B------:R0:W-:Y:S04]  /*204c0*/  @!P3 ST.E.128 desc[UR6][R10.64], RZ ;  /* 0x000000ff0a00b985 */ /* 0x0001e8000c101d06 */
[----:B------:R0:W-:Y:S04]  /*204d0*/  @!P4 ST.E.128 desc[UR6][R2.64], RZ ;  /* 0x000000ff0200c985 */ /* 0x0001e8000c101d06 */
[----:B------:R0:W-:Y:S04]  /*204e0*/  @!P5 ST.E.128 desc[UR6][R12.64], RZ ;  /* 0x000000ff0c00d985 */ /* 0x0001e8000c101d06 */
[----:B------:R0:W-:Y:S02]  /*204f0*/  @!P6 ST.E.128 desc[UR6][R14.64], RZ ;  /* 0x000000ff0e00e985 */ /* 0x0001e4000c101d06 */
.L_x_869:
[----:B------:R-:W-:Y:S05]  /*20500*/  BSYNC B1 ;  /* 0x0000000000017941 */ /* 0x000fea0003800000 */
.L_x_868:
[----:B------:R-:W-:Y:S01]  /*20510*/  VIADD R0, R6, 0x60 ;  /* 0x0000006006007836 */ /* 0x000fe20000000000 */
[----:B0---4-:R0:W4:Y:S04]  /*20520*/  SHFL.IDX PT, R3, R5, 0x3, 0x181f ;  /* 0x00781f0005037f89 */ /* 0x01112800000e0000 */
[----:B------:R-:W-:Y:S01]  /*20530*/  ISETP.GE.AND P0, PT, R0, R21, PT ;  /* 0x000000150000720c */ /* 0x000fe20003f06270 */
[----:B------:R0:W0:-:S12]  /*20540*/  SHFL.IDX PT, R2, R4, 0x3, 0x181f ;  /* 0x00781f0004027f89 */ /* 0x00001800000e0000 */
        /* <DEDUP_REMOVED lines=10> */
[----:B--23--:R-:W-:Y:S01]  /*205f0*/  @!P4 IMAD.SHL.U32 R5, R234, 0x8, RZ ;  /* 0x00000008ea05c824 */ /* 0x00cfe200078e00ff */
        /* <DEDUP_REMOVED lines=8> */
.L_x_860:
[----:B------:R-:W-:Y:S05]  /*20680*/  BSYNC B0 ;  /* 0x0000000000007941 */ /* 0x000fea0003800000 */
.L_x_851:
[----:B------:R-:W-:Y:S02]  /*20690*/  ULDC UR4, c[0x0][0xc3c] ;  /* 0x00030f0000047ab9 */ /* 0x000fe40000000800 */
[----:B-1----:R-:W-:-:S13]  /*206a0*/  ISETP.GE.AND P0, PT, R123, UR4, PT ;  /* 0x000000047b007c0c */ /* 0x002fda000bf06270 */
[----:B------:R-:W-:Y:S05]  /*206b0*/  @!P0 BRA `(.L_x_870) ;  /* 0xfffffe0c00248947 */ /* 0x000fea000383ffff */
[----:B------:R-:W-:Y:S05]  /*206c0*/  BRA `(.L_x_645) ;  /* 0x0000008800547947 */ /* 0x000fea0003800000 */
.L_x_643:
[----:B------:R-:W-:-:S08]  /*206d0*/  NOP ;  /* 0x0000000000007918 */ /* 0x000fd00000000000 */
[----:B0-----:R-:W0:-:S00]  /*206e0*/  USETMAXREG.DEALLOC.CTAPOOL 0x18 ;  /* 0x00000018000079c8 */ /* 0x001e0000080e0500 */
[----:B0-----:R-:W2:Y:S01]  /*206f0*/  LDL.LU R3, [R1+0x20] ;  /* 0x0000200001037983 */ /* 0x001ea20000300800 */
[----:B------:R-:W-:Y:S01]  /*20700*/  LOP3.LUT R2, R2, 0x3, RZ, 0xc0, !PT ;  /* 0x0000000302027812 */ /* 0x000fe200078ec0ff */
[----:B------:R-:W-:-:S05]  /*20710*/  IMAD.MOV.U32 R4, RZ, RZ, RZ ;  /* 0x000000ffff047224 */ /* 0x000fca00078e00ff */
[----:B------:R-:W0:Y:S02]  /*20720*/  SHFL.IDX PT, R2, R2, RZ, 0x1f ;  /* 0x00001fff02027589 */ /* 0x000e2400000e0000 */
[----:B0-----:R-:W-:Y:S02]  /*20730*/  ISETP.NE.AND P0, PT, R2, RZ, PT ;  /* 0x000000ff0200720c */ /* 0x001fe40003f05270 */
[----:B--2---:R-:W-:-:S11]  /*20740*/  LOP3.LUT R3, R3, 0xfffffffd, RZ, 0xc0, !PT ;  /* 0xfffffffd03037812 */ /* 0x004fd600078ec0ff */
[----:B------:R-:W-:-:S05]  /*20750*/  @P0 LOP3.LUT R3, R3, 0x2, RZ, 0xfc, !PT ;  /* 0x0000000203030812 */ /* 0x000fca00078efcff */
[----:B------:R0:W-:Y:S01]  /*20760*/  STL [R1+0x20], R3 ;  /* 0x0000200301007387 */ /* 0x0001e20000100800 */
        /* <DEDUP_REMOVED lines=8> */
.L_x_871:
[----:B------:R-:W-:Y:S01]  /*207f0*/  LOP3.LUT R5, R0, 0x1f, RZ, 0xc0, !PT ;  /* 0x0000001f00057812 */ /* 0x000fe200078ec0ff */
[----:B------:R-:W-:Y:S01]  /*20800*/  ULDC UR4, c[0x0][0xc3c] ;  /* 0x00030f0000047ab9 */ /* 0x000fe20000000800 */
[----:B------:R-:W-:Y:S01]  /*20810*/  ULDC.64 UR6, c[0x0][0x208] ;  /* 0x0000820000067ab9 */ /* 0x000fe20000000a00 */
[----:B------:R-:W-:Y:S01]  /*20820*/  ULDC UR5, c[0x0][0xc38] ;  /* 0x00030e0000057ab9 */ /* 0x000fe20000000800 */
[----:B------:R-:W-:-:S04]  /*20830*/  ISETP.NE.AND P0, PT, R5, 0x1f, PT ;  /* 0x0000001f0500780c */ /* 0x000fc80003f05270 */
[----:B------:R-:W-:-:S13]  /*20840*/  ISETP.GE.OR P1, PT, R5, UR4, !P0 ;  /* 0x0000000405007c0c */ /* 0x000fda000c726670 */
[----:B0-----:R-:W0:Y:S02]  /*20850*/  @!P1 LDC.64 R2, c[0x0][0xc80] ;  /* 0x00032000ff029b82 */ /* 0x001e240000000a00 */
        /* <DEDUP_REMOVED lines=35> */
.L_x_877:
        /* <DEDUP_REMOVED lines=13> */
.L_x_876:
[----:B------:R-:W-:Y:S05]  /*20b60*/  BSYNC B0 ;  /* 0x0000000000007941 */ /* 0x000fea0003800000 */
.L_x_875:
        /* <DEDUP_REMOVED lines=16> */
[----:B0-----:R-:W-:-:S05]  /*20c70*/  IMAD R3, R3, UR5, RZ ;  /* 0x0000000503037c24 */ /* 0x001fca000f8e02ff */
[----:B------:R-:W-:-:S04]  /*20c80*/  IADD3 R6, R3, R6, RZ ;  /* 0x0000000603067210 */ /* 0x000fc80007ffe0ff */
[----:B------:R-:W-:-:S13]  /*20c90*/  ISETP.GT.AND P6, PT, R6, UR6, PT ;  /* 0x0000000606007c0c */ /* 0x000fda000bfc4270 */
[----:B------:R-:W-:Y:S05]  /*20ca0*/  @!P6 BRA `(.L_x_877) ;  /* 0xfffffffc0078e947 */ /* 0x000fea000383ffff */
[----:B------:R-:W-:-:S07]  /*20cb0*/  IMAD.MOV.U32 R2, RZ, RZ, R11 ;  /* 0x000000ffff027224 */ /* 0x000fce00078e000b */
.L_x_873:
        /* <DEDUP_REMOVED lines=16> */
.L_x_878:
[----:B-1----:R-:W-:Y:S02]  /*20dc0*/  IMAD R16, R16, UR5, R7 ;  /* 0x0000000510107c24 */ /* 0x002fe4000f8e0207 */
[----:B------:R-:W-:Y:S02]  /*20dd0*/  IMAD R7, R11, R6, RZ ;  /* 0x000000060b077224 */ /* 0x000fe400078e02ff */
[----:B0-----:R-:W-:Y:S01]  /*20de0*/  IMAD.MOV.U32 R2, RZ, RZ, RZ ;  /* 0x000000ffff027224 */ /* 0x001fe200078e00ff */
[----:B------:R-:W-:Y:S01]  /*20df0*/  IADD3 R17, -R16, UR6, RZ ;  /* 0x0000000610117c10 */ /* 0x000fe2000fffe1ff */
[----:B------:R-:W-:Y:S02]  /*20e00*/  VIADD R19, R19, UR4 ;  /* 0x0000000413137c36 */ /* 0x000fe40008000000 */
        /* <DEDUP_REMOVED lines=20> */
.L_x_874:
[----:B------:R-:W-:Y:S02]  /*20f50*/  IMAD.MOV.U32 R17, RZ, RZ, RZ ;  /* 0x000000ffff117224 */ /* 0x000fe400078e00ff */
[----:B------:R-:W-:Y:S02]  /*20f60*/  IMAD.U32 R16, RZ, RZ, UR6 ;  /* 0x00000006ff107e24 */ /* 0x000fe4000f8e00ff */
[----:B------:R-:W-:-:S07]  /*20f70*/  IMAD.MOV.U32 R18, RZ, RZ, RZ ;  /* 0x000000ffff127224 */ /* 0x000fce00078e00ff */
.L_x_879:
[----:B------:R-:W-:-:S13]  /*20f80*/  ISETP.NE.AND P0, PT, R5, RZ, PT ;  /* 0x000000ff0500720c */ /* 0x000fda0003f05270 */
[----:B------:R-:W0:Y:S01]  /*20f90*/  @!P0 S2R R3, SR_CgaCtaId ;  /* 0x0000000000038919 */ /* 0x000e220000008800 */
[----:B------:R-:W-:-:S04]  /*20fa0*/  @!P0 MOV R2, 0x400 ;  /* 0x0000040000028802 */ /* 0x000fc80000000f00 */
[----:B0-----:R-:W-:-:S05]  /*20fb0*/  @!P0 LEA R2, R3, R2, 0x18 ;  /* 0x0000000203028211 */ /* 0x001fca00078ec0ff */
[----:B------:R2:W-:Y:S01]  /*20fc0*/  @!P0 STS.128 [R2+0x388d0], R16 ;  /* 0x0388d01002008388 */ /* 0x0005e20000000c00 */
[----:B------:R-:W-:Y:S06]  /*20fd0*/  BAR.ARV 0x5, 0x180 ;  /* 0x0146000000007b1d */ /* 0x000fec0000002000 */
.L_x_872:
[----:B--2---:R-:W-:Y:S01]  /*20fe0*/  IMAD.MOV.U32 R2, RZ, RZ, 0x1 ;  /* 0x00000001ff027424 */ /* 0x004fe200078e00ff */
[----:B------:R2:W-:Y:S01]  /*20ff0*/  STL [R1+0x54], RZ ;  /* 0x000054ff01007387 */ /* 0x0005e20000100800 */
[----:B------:R-:W-:Y:S02]  /*21000*/  ULDC UR4, c[0x0][0xc3c] ;  /* 0x00030f0000047ab9 */ /* 0x000fe40000000800 */
[----:B-1----:R-:W-:Y:S01]  /*21010*/  ISETP.GE.AND P0, PT, R19, UR4, PT ;  /* 0x0000000413007c0c */ /* 0x002fe2000bf06270 */
[----:B------:R2:W-:Y:S04]  /*21020*/  STL [R1+0x10], R2 ;  /* 0x0000100201007387 */ /* 0x0005e80000100800 */
[----:B------:R2:W-:Y:S08]  /*21030*/  STL [R1+0x8], RZ ;  /* 0x000008ff01007387 */ /* 0x0005f00000100800 */
[----:B--2---:R-:W-:Y:S05]  /*21040*/  @P0 BRA `(.L_x_880) ;  /* 0x0000007c000c0947 */ /* 0x004fea0003800000 */
[----:B------:R-:W1:Y:S01]  /*21050*/  S2UR UR5, SR_CgaCtaId ;  /* 0x00000000000579c3 */ /* 0x000e620000008800 */
[C---:B------:R-:W-:Y:S01]  /*21060*/  IMAD.SHL.U32 R2, R0.reuse, 0x8, RZ ;  /* 0x0000000800027824 */ /* 0x040fe200078e00ff */
[----:B------:R-:W-:Y:S01]  /*21070*/  LOP3.LUT R5, R0, 0x7f, RZ, 0xc0, !PT ;  /* 0x0000007f00057812 */ /* 0x000fe200078ec0ff */
[----:B------:R-:W-:Y:S01]  /*21080*/  UMOV UR4, 0x400 ;  /* 0x0000040000047882 */ /* 0x000fe20000000000 */
[----:B------:R-:W-:Y:S01]  /*21090*/  BSSY B8, `(.L_x_880) ;  /* 0x00007be000087945 */ /* 0x000fe20003800000 */
[----:B------:R-:W-:Y:S01]  /*210a0*/  ULDC.64 UR38, c[0x0][0x198] ;  /* 0x0000660000267ab9 */ /* 0x000fe20000000a00 */
[C---:B0-----:R-:W-:Y:S01]  /*210b0*/  LOP3.LUT R3, R2.reuse, 0x1f8, RZ, 0xc0, !PT ;  /* 0x000001f802037812 */ /* 0x041fe200078ec0ff */
[----:B------:R-:W-:Y:S01]  /*210c0*/  ULDC UR36, c[0x0][0xc] ;  /* 0x0000030000247ab9 */ /* 0x000fe20000000800 */
[----:B------:R-:W-:Y:S02]  /*210d0*/  LOP3.LUT R2, R2, 0x38, RZ, 0xc0, !PT ;  /* 0x0000003802027812 */ /* 0x000fe400078ec0ff */
[----:B------:R-:W-:Y:S01]  /*210e0*/  LOP3.LUT R4, R3, 0x38, R0, 0x78, !PT ;  /* 0x0000003803047812 */ /* 0x000fe200078e7800 */
[----:B------:R-:W-:Y:S01]  /*210f0*/  IMAD.SHL.U32 R3, R5, 0x8, RZ ;  /* 0x0000000805037824 */ /* 0x000fe200078e00ff */
[----:B------:R-:W-:Y:S01]  /*21100*/  SHF.R.U32.HI R5, RZ, 0x3, R5 ;  /* 0x00000003ff057819 */ /* 0x000fe20000011605 */
[----:B------:R-:W-:-:S03]  /*21110*/  IMAD.SHL.U32 R0, R0, 0x10, RZ ;  /* 0x0000001000007824 */ /* 0x000fc600078e00ff */
[----:B------:R-:W-:Y:S02]  /*21120*/  LOP3.LUT R3, R4, 0x200, R3, 0xf8, !PT ;  /* 0x0000020004037812 */ /* 0x000fe400078ef803 */
[----:B------:R-:W-:Y:S01]  /*21130*/  LOP3.LUT R0, R5, 0x70, R0, 0xf8, !PT ;  /* 0x0000007005007812 */ /* 0x000fe200078ef800 */
[----:B------:R-:W-:Y:S01]  /*21140*/  IMAD.MOV.U32 R0, RZ, RZ, 0x1 ;  /* 0x00000001ff007424 */ /* 0x000fe200078e00ff */
[----:B-1----:R-:W-:-:S06]  /*21150*/  ULEA UR4, UR5, UR4, 0x18 ;  /* 0x0000000405047291 */ /* 0x002fcc000f8ec03f */
[----:B------:R-:W-:-:S04]  /*21160*/  IMAD.U32 R4, RZ, RZ, UR4 ;  /* 0x00000004ff047e24 */ /* 0x000fc8000f8e00ff */
[----:B------:R-:W-:Y:S01]  /*21170*/  IMAD R3, R3, 0x2, R4 ;  /* 0x0000000203037824 */ /* 0x000fe200078e0204 */
[----:B------:R0:W-:Y:S04]  /*21180*/  STL [R1+0x4], R4 ;  /* 0x0000040401007387 */ /* 0x0001e80000100800 */
[----:B------:R1:W-:Y:S04]  /*21190*/  STL [R1+0x2c], R3 ;  /* 0x00002c0301007387 */ /* 0x0003e80000100800 */
[----:B------:R-:W-:Y:S01]  /*211a0*/  STL [R1+0x8], RZ ;  /* 0x000008ff01007387 */ /* 0x000fe20000100800 */
[----:B0-----:R-:W-:-:S03]  /*211b0*/  LOP3.LUT R4, R2, 0x40, RZ, 0xfc, !PT ;  /* 0x0000004002047812 */ /* 0x001fc600078efcff */
[----:B------:R-:W-:Y:S01]  /*211c0*/  STL [R1+0x10], R0 ;  /* 0x0000100001007387 */ /* 0x000fe20000100800 */
[----:B-1----:R-:W-:-:S03]  /*211d0*/  LOP3.LUT R3, R2, 0x80, RZ, 0xfc, !PT ;  /* 0x0000008002037812 */ /* 0x002fc600078efcff */
[----:B------:R-:W-:Y:S04]  /*211e0*/  STL [R1+0x1c], RZ ;  /* 0x00001cff01007387 */ /* 0x000fe80000100800 */
[----:B------:R0:W-:Y:S04]  /*211f0*/  STL [R1+0x24], R0 ;  /* 0x0000240001007387 */ /* 0x0001e80000100800 */
[----:B------:R1:W-:Y:S01]  /*21200*/  STL [R1+0x54], RZ ;  /* 0x000054ff01007387 */ /* 0x0003e20000100800 */
[----:B0-----:R-:W-:-:S07]  /*21210*/  LOP3.LUT R0, R2, 0xc0, RZ, 0xfc, !PT ;  /* 0x000000c002007812 */ /* 0x001fce00078efcff */
.L_x_1037:
[----:B0--3--:R-:W0:Y:S01]  /*21220*/  LDC.64 R2, c[0x0][0xc88] ;  /* 0x00032200ff027b82 */ /* 0x009e220000000a00 */
[----:B------:R-:W-:Y:S01]  /*21230*/  ULDC.64 UR4, c[0x0][0x208] ;  /* 0x0000820000047ab9 */ /* 0x000fe20000000a00 */
[----:B0-----:R-:W-:-:S05]  /*21240*/  IMAD.WIDE R2, R19, 0x4, R2 ;  /* 0x0000000413027825 */ /* 0x001fca00078e0202 */
[----:B------:R-:W2:Y:S01]  /*21250*/  LDG.E R15, desc[UR4][R2.64] ;  /* 0x00000004020f7981 */ /* 0x000ea2000c1e1900 */
[----:B------:R-:W-:Y:S05]  /*21260*/  YIELD ;  /* 0x0000000000007946 */ /* 0x000fea0003800000 */
[----:B------:R-:W-:Y:S01]  /*21270*/  ULDC.64 UR4, c[0x0][0xa28] ;  /* 0x00028a0000047ab9 */ /* 0x000fe20000000a00 */
[----:B----4-:R-:W-:Y:S01]  /*21280*/  IMAD.MOV.U32 R0, RZ, RZ, RZ ;  /* 0x000000ffff007224 */ /* 0x010fe200078e00ff */
[----:B------:R-:W-:Y:S01]  /*21290*/  ISETP.NE.U32.AND P0, PT, RZ, UR4, PT ;  /* 0x00000004ff007c0c */ /* 0x000fe2000bf05070 */
[----:B------:R-:W-:Y:S01]  /*212a0*/  ULDC.64 UR12, c[0x0][0x208] ;  /* 0x00008200000c7ab9 */ /* 0x000fe20000000a00 */
[----:B------:R-:W-:Y:S01]  /*212b0*/  IMAD.MOV.U32 R8, RZ, RZ, RZ ;  /* 0x000000ffff087224 */ /* 0x000fe200078e00ff */
[----:B------:R-:W-:Y:S01]  /*212c0*/  ULDC.64 UR10, c[0x0][0xa18] ;  /* 0x00028600000a7ab9 */ /* 0x000fe20000000a00 */
[----:B------:R-:W-:Y:S01]  /*212d0*/  ISETP.NE.AND.EX P0, PT, RZ, UR5, PT, P0 ;  /* 0x00000005ff007c0c */ /* 0x000fe2000bf05300 */
[----:B------:R-:W-:Y:S01]  /*212e0*/  ULDC.64 UR8, c[0x0][0xa10] ;  /* 0x0002840000087ab9 */ /* 0x000fe20000000a00 */
[----:B------:R-:W-:Y:S01]  /*212f0*/  ULDC.64 UR6, c[0x0][0xa08] ;  /* 0x0002820000067ab9 */ /* 0x000fe20000000a00 */
[----:B--2---:R-:W-:Y:S01]  /*21300*/  SHF.R.S32.HI R4, RZ, 0x1f, R15 ;  /* 0x0000001fff047819 */ /* 0x004fe2000001140f */
[----:B------:R-:W-:-:S09]  /*21310*/  IMAD.SHL.U32 R14, R15, 0x4, RZ ;  /* 0x000000040f0e7824 */ /* 0x000fd200078e00ff */
        /* <DEDUP_REMOVED lines=8> */
[----:B------:R-:W-:Y:S02]  /*213a0*/  ISETP.NE.AND.EX P2, PT, RZ, UR5, PT, P2 ;  /* 0x00000005ff007c0c */ /* 0x000fe4000bf45320 */
[----:B------:R-:W-:Y:S02]  /*213b0*/  CS2R R10, SRZ ;  /* 0x00000000000a7805 */ /* 0x000fe4000001ff00 */
[----:B------:R-:W-:Y:S01]  /*213c0*/  ISETP.NE.U32.AND P3, PT, RZ, UR10, PT ;  /* 0x0000000aff007c0c */ /* 0x000fe2000bf65070 */
[----:B------:R-:W-:Y:S01]  /*213d0*/  STL [R1], R14 ;  /* 0x0000000e01007387 */ /* 0x000fe20000100800 */
[----:B------:R-:W-:Y:S02]  /*213e0*/  ISETP.NE.U32.AND P0, PT, RZ, UR6, PT ;  /* 0x00000006ff007c0c */ /* 0x000fe4000bf05070 */
[----:B------:R-:W-:Y:S01]  /*213f0*/  ISETP.NE.AND.EX P3, PT, RZ, UR11, PT, P3 ;  /* 0x0000000bff007c0c */ /* 0x000fe2000bf65330 */
[----:B------:R-:W-:Y:S01]  /*21400*/  STL [R1+0x28], R13 ;  /* 0x0000280d01007387 */ /* 0x000fe20000100800 */
[----:B------:R-:W-:-:S02]  /*21410*/  ISETP.NE.U32.AND P1, PT, RZ, UR8, PT ;  /* 0x00000008ff007c0c */ /* 0x000fc4000bf25070 */
[C---:B--2---:R-:W-:Y:S02]  /*21420*/  IADD3 R2, P4, R14.reuse, UR4, RZ ;  /* 0x000000040e027c10 */ /* 0x044fe4000ff9e0ff */
[----:B------:R-:W-:Y:S02]  /*21430*/  ISETP.NE.AND.EX P0, PT, RZ, UR7, PT, P0 ;  /* 0x00000007ff007c0c */ /* 0x000fe4000bf05300 */
[C---:B------:R-:W-:Y:S02]  /*21440*/  IADD3.X R3, R13.reuse, UR5, RZ, P4, !PT ;  /* 0x000000050d037c10 */ /* 0x040fe4000a7fe4ff */
[C---:B0-----:R-:W-:Y:S02]  /*21450*/  IADD3 R4, P4, R14.reuse, UR8, RZ ;  /* 0x000000080e047c10 */ /* 0x041fe4000ff9e0ff */
[----:B------:R-:W-:Y:S01]  /*21460*/  ISETP.NE.AND.EX P1, PT, RZ, UR9, PT, P1 ;  /* 0x00000009ff007c0c */ /* 0x000fe2000bf25310 */
[----:B------:R-:W2:Y:S01]  /*21470*/  @P2 LDG.E R8, desc[UR12][R2.64] ;  /* 0x0000000c02082981 */ /* 0x000ea2000c1e1900 */
[C---:B------:R-:W-:Y:S01]  /*21480*/  IADD3.X R5, R13.reuse, UR9, RZ, P4, !PT ;  /* 0x000000090d057c10 */ /* 0x040fe2000a7fe4ff */
[----:B------:R-:W-:Y:S01]  /*21490*/  ULDC UR4, c[0x0][0x288] ;  /* 0x0000a20000047ab9 */ /* 0x000fe20000000800 */
[----:B------:R-:W-:Y:S01]  /*214a0*/  IADD3 R6, P5, R14, UR6, RZ ;  /* 0x000000060e067c10 */ /* 0x000fe2000ffbe0ff */
[----:B------:R-:W-:Y:S01]  /*214b0*/  IMAD.U32 R12, RZ, RZ, UR4 ;  /* 0x00000004ff0c7e24 */ /* 0x000fe2000f8e00ff */
[----:B------:R-:W-:Y:S01]  /*214c0*/  ULDC.64 UR4, c[0x0][0x418] ;  /* 0x0001060000047ab9 */ /* 0x000fe20000000a00 */
[----:B--2---:R0:W-:Y:S01]  /*214d0*/  STL [R1+0x40], R8 ;  /* 0x0000400801007387 */ /* 0x0041e20000100800 */
[----:B------:R-:W-:Y:S01]  /*214e0*/  IADD3.X R7, R13, UR7, RZ, P5, !PT ;  /* 0x000000070d077c10 */ /* 0x000fe2000affe4ff */
[----:B------:R-:W-:-:S04]  /*214f0*/  UISETP.NE.U32.AND UP0, UPT, UR4, URZ, UPT ;  /* 0x0000003f0400728c */ /* 0x000fc8000bf05070 */
[----:B------:R-:W5:Y:S01]  /*21500*/  @P1 LDG.E R10, desc[UR12][R4.64] ;  /* 0x0000000c040a1981 */ /* 0x000f62000c1e1900 */
[----:B------:R-:W-:Y:S01]  /*21510*/  ULDC UR4, c[0x0][0x424] ;  /* 0x0001090000047ab9 */ /* 0x000fe20000000800 */
[----:B0-----:R-:W-:Y:S02]  /*21520*/  @P3 IADD3 R8, P4, R14, UR10, RZ ;  /* 0x0000000a0e083c10 */ /* 0x001fe4000ff9e0ff */
[----:B------:R-:W5:Y:S02]  /*21530*/  @P0 LDG.E R11, desc[UR12][R6.64] ;  /* 0x0000000c060b0981 */ /* 0x000f64000c1e1900 */
[----:B------:R-:W-:-:S05]  /*21540*/  @P3 IADD3.X R9, R13, UR11, RZ, P4, !PT ;  /* 0x0000000b0d093c10 */ /* 0x000fca000a7fe4ff */
[----:B------:R0:W2:Y:S01]  /*21550*/  @P3 LDG.E R12, desc[UR12][R8.64] ;  /* 0x0000000c080c3981 */ /* 0x0000a2000c1e1900 */
[----:B------:R-:W-:-:S03]  /*21560*/  UISETP.NE.AND.EX UP0, UPT, UR5, URZ, UPT, UP0 ;  /* 0x0000003f0500728c */ /* 0x000fc6000bf05300 */
[----:B------:R-:W-:Y:S01]  /*21570*/  ULDC UR5, c[0x0][0x2f0] ;  /* 0x0000bc0000057ab9 */ /* 0x000fe20000000800 */
[----:B------:R-:W-:-:S04]  /*21580*/  USEL UR4, UR4, 0x1, UP0 ;  /* 0x0000000104047887 */ /* 0x000fc80008000000 */
[----:B------:R-:W-:-:S03]  /*21590*/  UIMAD UR4, UR4, UR5, URZ ;  /* 0x00000005040472a4 */ /* 0x000fc6000f8e023f */
[----:B------:R-:W-:Y:S02]  /*215a0*/  ULDC UR5, c[0x0][0x348] ;  /* 0x0000d20000057ab9 */ /* 0x000fe40000000800 */
[----:B0-----:R-:W-:Y:S02]  /*215b0*/  IMAD.U32 R9, RZ, RZ, UR5 ;  /* 0x00000005ff097e24 */ /* 0x001fe4000f8e00ff */
[----:B------:R-:W-:Y:S01]  /*215c0*/  IMAD.U32 R8, RZ, RZ, UR4 ;  /* 0x00000004ff087e24 */ /* 0x000fe2000f8e00ff */
[----:B--2---:R0:W-:Y:S01]  /*215d0*/  STL [R1+0x50], R12 ;  /* 0x0000500c01007387 */ /* 0x0041e20000100800 */
[----:B------:R-:W-:Y:S05]  /*215e0*/  @P3 BRA `(.L_x_881) ;  /* 0x0000000000183947 */ /* 0x000fea0003800000 */
[----:B------:R-:W-:Y:S05]  /*215f0*/  @!P2 BRA `(.L_x_881) ;  /* 0x000000000014a947 */ /* 0x000fea0003800000 */
[----:B------:R-:W-:Y:S02]  /*21600*/  ULDC.64 UR4, c[0x0][0x208] ;  /* 0x0000820000047ab9 */ /* 0x000fe40000000a00 */
[----:B0-----:R-:W2:Y:S04]  /*21610*/  LDG.E R12, desc[UR4][R2.64] ;  /* 0x00000004020c7981 */ /* 0x001ea8000c1e1900 */
[----:B------:R-:W2:Y:S02]  /*21620*/  LDG.E R2, desc[UR4][R2.64+0x4] ;  /* 0x0000040402027981 */ /* 0x000ea4000c1e1900 */
[----:B--2---:R-:W-:-:S05]  /*21630*/  IMAD.IADD R2, R2, 0x1, -R12 ;  /* 0x0000000102027824 */ /* 0x004fca00078e0a0c */
[----:B------:R2:W-:Y:S02]  /*21640*/  STL [R1+0x50], R2 ;  /* 0x0000500201007387 */ /* 0x0005e40000100800 */
.L_x_881:
[----:B0-----:R-:W-:Y:S01]  /*21650*/  IMAD.MOV.U32 R12, RZ, RZ, R15 ;  /* 0x000000ffff0c7224 */ /* 0x001fe200078e000f */
[----:B------:R-:W-:Y:S01]  /*21660*/  ULDC.64 UR4, c[0x0][0xa20] ;  /* 0x0002880000047ab9 */ /* 0x000fe20000000a00 */
[----:B--2--5:R-:W-:Y:S01]  /*21670*/  IMAD.IADD R2, R11, 0x1, R0 ;  /* 0x000000010b027824 */ /* 0x024fe200078e0200 */
[----:B------:R-:W-:Y:S02]  /*21680*/  ISETP.NE.U32.AND P2, PT, RZ, UR4, PT ;  /* 0x00000004ff007c0c */ /* 0x000fe4000bf45070 */
[----:B------:R0:W-:Y:S02]  /*21690*/  STL [R1+0xc], R12 ;  /* 0x00000c0c01007387 */ /* 0x0001e40000100800 */
[----:B------:R-:W-:Y:S02]  /*216a0*/  ISETP.NE.AND.EX P2, PT, RZ, UR5, PT, P2 ;  /* 0x00000005ff007c0c */ /* 0x000fe4000bf45320 */
[----:B------:R0:W-:Y:S11]  /*216b0*/  STL [R1+0x18], R2 ;  /* 0x0000180201007387 */ /* 0x0001f60000100800 */
[----:B0-----:R-:W-:Y:S05]  /*216c0*/  @!P2 BRA `(.L_x_882) ;  /* 0x000000000014a947 */ /* 0x001fea0003800000 */
[----:B------:R-:W-:Y:S01]  /*216d0*/  IADD3 R2, P0, R14, UR4, RZ ;  /* 0x000000040e027c10 */ /* 0x000fe2000ff1e0ff */
[----:B------:R-:W-:-:S03]  /*216e0*/  ULDC.64 UR6, c[0x0][0x208] ;  /* 0x0000820000067ab9 */ /* 0x000fc60000000a00 */
[----:B------:R-:W-:-:S05]  /*216f0*/  IADD3.X R3, R13, UR5, RZ, P0, !PT ;  /* 0x000000050d037c10 */ /* 0x000fca00087fe4ff */
[----:B------:R0:W5:Y:S01]  /*21700*/  LDG.E R8, desc[UR6][R2.64] ;  /* 0x0000000602087981 */ /* 0x000162000c1e1900 */
[----:B------:R-:W-:Y:S05]  /*21710*/  BRA `(.L_x_883) ;  /* 0x0000000000147947 */ /* 0x000fea0003800000 */
.L_x_882:
[----:B------:R-:W-:Y:S05]  /*21720*/  @!P0 BRA `(.L_x_883) ;  /* 0x0000000000108947 */ /* 0x000fea0003800000 */
[----:B------:R-:W-:Y:S02]  /*21730*/  ULDC.64 UR4, c[0x0][0x208] ;  /* 0x0000820000047ab9 */ /* 0x000fe40000000a00 */
[----:B------:R-:W2:Y:S04]  /*21740*/  LDG.E R8, desc[UR4][R6.64] ;  /* 0x0000000406087981 */ /* 0x000ea8000c1e1900 */
[----:B------:R-:W2:Y:S02]  /*21750*/  LDG.E R6, desc[UR4][R6.64+0x4] ;  /* 0x0000040406067981 */ /* 0x000ea4000c1e1900 */
[----:B--2---:R-:W-:-:S07]  /*21760*/  IMAD.IADD R8, R6, 0x1, -R8 ;  /* 0x0000000106087824 */ /* 0x004fce00078e0a08 */
.L_x_883:
[----:B------:R-:W-:Y:S01]  /*21770*/  ULDC.64 UR4, c[0x0][0x208] ;  /* 0x0000820000047ab9 */ /* 0x000fe20000000a00 */
[----:B-----5:R-:W-:Y:S01]  /*21780*/  IMAD.IADD R0, R8, 0x1, -R0 ;  /* 0x0000000108007824 */ /* 0x020fe200078e0a00 */
[----:B0-----:R-:W2:Y:S04]  /*21790*/  @P1 LDG.E R2, desc[UR4][R4.64] ;  /* 0x0000000404021981 */ /* 0x001ea8000c1e1900 */
[----:B------:R-:W2:Y:S01]  /*217a0*/  @P1 LDG.E R4, desc[UR4][R4.64+0x4] ;  /* 0x0000040404041981 */ /* 0x000ea2000c1e1900 */
[----:B------:R-:W-:Y:S01]  /*217b0*/  BSSY B0, `(.L_x_884) ;  /* 0x00001a9000007945 */ /* 0x000fe20003800000 */
[----:B--2---:R-:W-:-:S04]  /*217c0*/  @P1 IMAD.IADD R9, R4, 0x1, -R2 ;  /* 0x0000000104091824 */ /* 0x004fc800078e0a02 */
[----:B------:R-:W-:-:S04]  /*217d0*/  IMAD.IADD R3, R0, 0x1, R9 ;  /* 0x0000000100037824 */ /* 0x000fc800078e0209 */
[----:B------:R-:W-:Y:S01]  /*217e0*/  VIADD R2, R3, 0x4f ;  /* 0x0000004f03027836 */ /* 0x000fe20000000000 */
[----:B------:R0:W-:Y:S03]  /*217f0*/  STL [R1+0x4c], R3 ;  /* 0x00004c0301007387 */ /* 0x0001e60000100800 */
[----:B------:R-:W-:-:S05]  /*21800*/  IMAD.HI R2, R2, 0x66666667, RZ ;  /* 0x6666666702027827 */ /* 0x000fca00078e02ff */
[----:B0-----:R-:W-:-:S04]  /*21810*/  SHF.R.U32.HI R3, RZ, 0x1f, R2 ;  /* 0x0000001fff037819 */ /* 0x001fc80000011602 */
[----:B------:R-:W-:-:S05]  /*21820*/  LEA.HI.SX32 R4, R2, R3, 0x1b ;  /* 0x0000000302047211 */ /* 0x000fca00078fdaff */
[--C-:B------:R-:W-:Y:S01]  /*21830*/  IMAD R2, R4, 0x50, -R0.reuse ;  /* 0x0000005004027824 */ /* 0x100fe200078e0a00 */
[----:B------:R0:W-:Y:S01]  /*21840*/  STL [R1+0x38], R4 ;  /* 0x0000380401007387 */ /* 0x0001e20000100800 */
[----:B------:R-:W-:-:S03]  /*21850*/  IMAD.MOV R0, RZ, RZ, -R0 ;  /* 0x000000ffff007224 */ /* 0x000fc600078e0a00 */
[----:B------:R-:W-:Y:S02]  /*21860*/  VIMNMX R9, R2, R9, PT ;  /* 0x0000000902097248 */ /* 0x000fe40003fe0100 */
[----:B------:R-:W-:-:S04]  /*21870*/  VIMNMX R0, RZ, R0, !PT ;  /* 0x00000000ff007248 */ /* 0x000fc80007fe0100 */
[----:B------:R-:W-:Y:S01]  /*21880*/  ISETP.GT.AND P0, PT, R9, R0, PT ;  /* 0x000000000900720c */ /* 0x000fe20003f04270 */
[----:B0-----:R-:W-:-:S12]  /*21890*/  IMAD.WIDE.U32 R4, R0, -0x33333333, RZ ;  /* 0xcccccccd00047825 */ /* 0x001fd800078e00ff */
[----:B------:R-:W-:Y:S01]  /*218a0*/  @P0 VIADD R2, R9, 0x4f ;  /* 0x0000004f09020836 */ /* 0x000fe20000000000 */
[----:B------:R-:W-:-:S03]  /*218b0*/  SHF.R.U32.HI R9, RZ, 0x6, R5 ;  /* 0x00000006ff097819 */ /* 0x000fc60000011605 */
[----:B------:R-:W-:-:S04]  /*218c0*/  @P0 IMAD.HI R0, R2, 0x66666667, RZ ;  /* 0x6666666702000827 */ /* 0x000fc800078e02ff */
[----:B------:R-:W-:Y:S01]  /*218d0*/  IMAD.MOV.U32 R7, RZ, RZ, R9 ;  /* 0x000000ffff077224 */ /* 0x000fe200078e0009 */
[----:B------:R-:W-:-:S04]  /*218e0*/  @P0 SHF.R.U32.HI R2, RZ, 0x1f, R0 ;  /* 0x0000001fff020819 */ /* 0x000fc80000011600 */
[----:B------:R-:W-:Y:S02]  /*218f0*/  @P0 LEA.HI.SX32 R7, R0, R2, 0x1b ;  /* 0x0000000200070211 */ /* 0x000fe400078fdaff */
[----:B------:R-:W-:Y:S02]  /*21900*/  PLOP3.LUT P0, PT, PT, PT, PT, 0x80, 0x0 ;  /* 0x000000000000781c */ /* 0x000fe40003f0f070 */
[----:B------:R-:W-:-:S13]  /*21910*/  ISETP.GT.AND P2, PT, R7, R9, PT ;  /* 0x000000090700720c */ /* 0x000fda0003f44270 */
[----:B------:R-:W-:Y:S05]  /*21920*/  @!P2 BRA `(.L_x_885) ;  /* 0x000000180044a947 */ /* 0x000fea0003800000 */
[----:B------:R-:W-:Y:S01]  /*21930*/  UMOV UR4, 0xffffffff ;  /* 0xffffffff00047882 */ /* 0x000fe20000000000 */
[----:B------:R-:W-:Y:S02]  /*21940*/  SEL R0, R12, RZ, !P1 ;  /* 0x000000ff0c007207 */ /* 0x000fe40004800000 */
[----:B------:R-:W-:Y:S05]  /*21950*/  BRA.DIV UR4, `(.L_x_886) ;  /* 0x0000007e04647947 */ /* 0x000fea000b800000 */
[----:B------:R-:W0:Y:S02]  /*21960*/  S2R R2, SR_TID.X ;  /* 0x0000000000027919 */ /* 0x000e240000002100 */
[----:B0-----:R-:W-:-:S04]  /*21970*/  SHF.R.U32.HI R2, RZ, 0x5, R2 ;  /* 0x00000005ff027819 */ /* 0x001fc80000011602 */
[----:B------:R-:W-:-:S05]  /*21980*/  LOP3.LUT R2, R2, 0x3, RZ, 0xc0, !PT ;  /* 0x0000000302027812 */ /* 0x000fca00078ec0ff */
[----:B------:R0:W2:Y:S02]  /*21990*/  SHFL.IDX PT, R14, R2, RZ, 0x1f ;  /* 0x00001fff020e7589 */ /* 0x0000a400000e0000 */
.L_x_1068:
[----:B--2---:R-:W-:Y:S02]  /*219a0*/  ISETP.NE.AND P0, PT, R14, RZ, PT ;  /* 0x000000ff0e00720c */ /* 0x004fe40003f05270 */
[----:B------:R-:W-:-:S11]  /*219b0*/  PLOP3.LUT P6, PT, PT, PT, PT, 0x8, 0x0 ;  /* 0x000000000000781c */ /* 0x000fd60003fce170 */
[----:B------:R-:W-:Y:S05]  /*219c0*/  @P0 BRA `(.L_x_887) ;  /* 0x00000000000c0947 */ /* 0x000fea0003800000 */
[----:B------:R-:W-:-:S03]  /*219d0*/  UMOV UR4, 0xffffffff ;  /* 0xffffffff00047882 */ /* 0x000fc60000000000 */
[----:B------:R-:W-:Y:S05]  /*219e0*/  BRA.DIV UR4, `(.L_x_888) ;  /* 0x0000007e04747947 */ /* 0x000fea000b800000 */
[----:B------:R-:W-:-:S13]  /*219f0*/  ELECT P6, URZ, PT ;  /* 0x00000000003f782f */ /* 0x000fda00038c0000 */
.L_x_887:
[----:B0-----:R-:W2:Y:S04]  /*21a00*/  LDL R2, [R1+0x54] ;  /* 0x0000540001027983 */ /* 0x001ea80000100800 */
[----:B------:R-:W3:Y:S01]  /*21a10*/  LDL R4, [R1+0x4] ;  /* 0x0000040001047983 */ /* 0x000ee20000100800 */
[----:B------:R-:W-:Y:S01]  /*21a20*/  BSSY B1, `(.L_x_889) ;  /* 0x0000008000017945 */ /* 0x000fe20003800000 */
[----:B--2---:R-:W-:-:S05]  /*21a30*/  VIADD R2, R2, 0x1 ;  /* 0x0000000102027836 */ /* 0x004fca0000000000 */
[----:B------:R-:W-:-:S04]  /*21a40*/  LEA.HI R3, R2, R2, RZ, 0x1 ;  /* 0x0000000202037211 */ /* 0x000fc800078f08ff */
[----:B------:R-:W-:-:S05]  /*21a50*/  LOP3.LUT R3, R3, 0xfffffffe, RZ, 0xc0, !PT ;  /* 0xfffffffe03037812 */ /* 0x000fca00078ec0ff */
[----:B------:R-:W-:-:S05]  /*21a60*/  IMAD.IADD R2, R2, 0x1, -R3 ;  /* 0x0000000102027824 */ /* 0x000fca00078e0a03 */
[----:B------:R-:W-:-:S04]  /*21a70*/  SHF.L.U32 R2, R2, 0x1f, RZ ;  /* 0x0000001f02027819 */ /* 0x000fc800000006ff */
[----:B---3--:R-:W0:Y:S02]  /*21a80*/  SYNCS.PHASECHK.TRANS64.TRYWAIT P0, [R4+URZ+0x38820], R2 ;  /* 0x03882002040075a7 */ /* 0x008e24000800017f */
[----:B0-----:R-:W-:Y:S05]  /*21a90*/  @!P0 BRA `(.L_x_890) ;  /* 0x0000007c00688947 */ /* 0x001fea0003800000 */
.L_x_1071:
[----:B------:R-:W-:Y:S05]  /*21aa0*/  BSYNC B1 ;  /* 0x0000000000017941 */ /* 0x000fea0003800000 */
.L_x_889:
[----:B------:R-:W-:Y:S04]  /*21ab0*/  BSSY B1, `(.L_x_891) ;  /* 0x00000af000017945 */ /* 0x000fe80003800000 */
[----:B------:R-:W-:Y:S05]  /*21ac0*/  @!P6 BRA `(.L_x_892) ;  /* 0x0000000800b4e947 */ /* 0x000fea0003800000 */
[----:B------:R-:W2:Y:S04]  /*21ad0*/  LDL R6, [R1+0x4] ;  /* 0x0000040001067983 */ /* 0x000ea80000100800 */
[----:B------:R-:W2:Y:S04]  /*21ae0*/  LDL R5, [R1+0x1c] ;  /* 0x00001c0001057983 */ /* 0x000ea80000100800 */
[----:B------:R-:W3:Y:S01]  /*21af0*/  LDL R4, [R1+0x24] ;  /* 0x0000240001047983 */ /* 0x000ee20000100800 */
[----:B------:R-:W-:Y:S01]  /*21b00*/  BSSY B2, `(.L_x_893) ;  /* 0x0000008000027945 */ /* 0x000fe20003800000 */
[----:B0-----:R-:W0:Y:S02]  /*21b10*/  S2R R3, SR_TID.X ;  /* 0x0000000000037919 */ /* 0x001e240000002100 */
[----:B0-----:R-:W-:-:S04]  /*21b20*/  LOP3.LUT R3, R3, 0x7f, RZ, 0xc0, !PT ;  /* 0x0000007f03037812 */ /* 0x001fc800078ec0ff */
[----:B------:R-:W-:Y:S01]  /*21b30*/  ISETP.NE.AND P1, PT, R3, RZ, PT ;  /* 0x000000ff0300720c */ /* 0x000fe20003f25270 */
[----:B--2---:R-:W-:Y:S01]  /*21b40*/  IMAD R6, R5, 0x8, R6 ;  /* 0x0000000805067824 */ /* 0x004fe200078e0206 */
[----:B---3--:R-:W-:-:S04]  /*21b50*/  SHF.L.U32 R8, R4, 0x1f, RZ ;  /* 0x0000001f04087819 */ /* 0x008fc800000006ff */
[----:B------:R-:W0:Y:S02]  /*21b60*/  SYNCS.PHASECHK.TRANS64.TRYWAIT P0, [R6+URZ+0x388a0], R8 ;  /* 0x0388a008060075a7 */ /* 0x000e24000800017f */
[----:B0-----:R-:W-:Y:S05]  /*21b70*/  @!P0 BRA `(.L_x_894) ;  /* 0x0000007c00488947 */ /* 0x001fea0003800000 */
.L_x_1072:
[----:B------:R-:W-:Y:S05]  /*21b80*/  BSYNC B2 ;  /* 0x0000000000027941 */ /* 0x000fea0003800000 */
.L_x_893:
[----:B------:R-:W-:Y:S04]  /*21b90*/  BSSY B2, `(.L_x_895) ;  /* 0x0000009000027945 */ /* 0x000fe80003800000 */
[----:B------:R-:W-:Y:S05]  /*21ba0*/  @P1 BRA `(.L_x_896) ;  /* 0x00000000001c1947 */ /* 0x000fea0003800000 */
[----:B------:R-:W2:Y:S01]  /*21bb0*/  S2R R3, SR_TID.X ;  /* 0x0000000000037919 */ /* 0x000ea20000002100 */
[----:B------:R-:W-:-:S04]  /*21bc0*/  IMAD.MOV.U32 R2, RZ, RZ, 0xa000 ;  /* 0x0000a000ff027424 */ /* 0x000fc800078e00ff */
[----:B------:R3:W-:Y:S01]  /*21bd0*/  SYNCS.ARRIVE.TRANS64 RZ, [R6+URZ+0x38890], R2 ;  /* 0x0388900206ff79a7 */ /* 0x0007e2000800003f */
[----:B--2---:R-:W-:-:S04]  /*21be0*/  LOP3.LUT R3, R3, 0x1f, RZ, 0xc0, !PT ;  /* 0x0000001f03037812 */ /* 0x004fc800078ec0ff */
[----:B------:R-:W-:-:S13]  /*21bf0*/  ISETP.NE.AND P0, PT, R3, RZ, PT ;  /* 0x000000ff0300720c */ /* 0x000fda0003f05270 */
[----:B---3--:R-:W-:Y:S05]  /*21c00*/  @!P0 BRA `(.L_x_896) ;  /* 0x0000000000048947 */ /* 0x008fea0003800000 */
[----:B------:R-:W-:Y:S01]  /*21c10*/  BPT.TRAP 0x1 ;  /* 0x000000040000795c */ /* 0x000fe20000300000 */
.L_x_896:
[----:B------:R-:W-:Y:S05]  /*21c20*/  BSYNC B2 ;  /* 0x0000000000027941 */ /* 0x000fea0003800000 */
.L_x_895:
[----:B------:R-:W2:Y:S04]  /*21c30*/  LDL R4, [R1+0x4] ;  /* 0x0000040001047983 */ /* 0x000ea80000100800 */
[----:B------:R-:W2:Y:S01]  /*21c40*/  LDL R2, [R1+0x1c] ;  /* 0x00001c0001027983 */ /* 0x000ea20000100800 */
[----:B------:R-:W-:Y:S01]  /*21c50*/  IMAD.MOV.U32 R20, RZ, RZ, RZ ;  /* 0x000000ffff147224 */ /* 0x000fe200078e00ff */
[----:B------:R-:W-:Y:S01]  /*21c60*/  UIADD3 UR4, UP0, UR38, 0x570, URZ ;  /* 0x0000057026047890 */ /* 0x000fe2000ff1e03f */
[----:B------:R-:W-:Y:S01]  /*21c70*/  IMAD R3, R7, 0x50, R10 ;  /* 0x0000005007037824 */ /* 0x000fe200078e020a */
[----:B------:R-:W-:Y:S01]  /*21c80*/  PLOP3.LUT P0, PT, PT, PT, PT, 0x80, 0x0 ;  /* 0x000000000000781c */ /* 0x000fe20003f0f070 */
[----:B------:R-:W-:Y:S01]  /*21c90*/  UMOV UR6, 0x0 ;  /* 0x0000000000067882 */ /* 0x000fe20000000000 */
[----:B------:R-:W-:Y:S01]  /*21ca0*/  R2UR UR10, R20 ;  /* 0x00000000140a72ca */ /* 0x000fe200000e0000 */
[----:B------:R-:W-:Y:S01]  /*21cb0*/  VIADD R3, R3, 0xffffffb0 ;  /* 0xffffffb003037836 */ /* 0x000fe20000000000 */
[----:B------:R-:W-:Y:S01]  /*21cc0*/  UIADD3.X UR5, URZ, UR39, URZ, UP0, !UPT ;  /* 0x000000273f057290 */ /* 0x000fe200087fe43f */
[----:B------:R-:W-:Y:S01]  /*21cd0*/  UMOV UR7, 0x12f00000 ;  /* 0x12f0000000077882 */ /* 0x000fe20000000000 */
[----:B--2---:R-:W-:-:S02]  /*21ce0*/  IMAD R4, R2, 0xa000, R4 ;  /* 0x0000a00002047824 */ /* 0x004fc400078e0204 */
[----:B------:R-:W-:Y:S02]  /*21cf0*/  VIADD R2, R6, 0x38890 ;  /* 0x0003889006027836 */ /* 0x000fe40000000000 */
[----:B------:R-:W-:-:S07]  /*21d00*/  VIADD R5, R4, 0x24400 ;  /* 0x0002440004057836 */ /* 0x000fce0000000000 */
.L_x_897:
        /* <DEDUP_REMOVED lines=9> */
[----:B--2---:R-:W-:Y:S05]  /*21da0*/  @P0 BRA.U.ANY `(.L_x_897) ;  /* 0xfffffffd00d80947 */ /* 0x004fea000393ffff */
[----:B------:R-:W-:Y:S01]  /*21db0*/  IMAD.MOV.U32 R15, RZ, RZ, 0x40 ;  /* 0x00000040ff0f7424 */ /* 0x000fe200078e00ff */
[----:B------:R-:W-:Y:S01]  /*21dc0*/  PLOP3.LUT P0, PT, PT, PT, PT, 0x80, 0x0 ;  /* 0x000000000000781c */ /* 0x000fe20003f0f070 */
[----:B------:R-:W-:Y:S01]  /*21dd0*/  VIADD R5, R4, 0x26c00 ;  /* 0x00026c0004057836 */ /* 0x000fe20000000000 */
[----:B------:R-:W-:Y:S01]  /*21de0*/  UMOV UR6, 0x0 ;  /* 0x0000000000067882 */ /* 0x000fe20000000000 */
[----:B------:R-:W-:Y:S01]  /*21df0*/  UMOV UR7, 0x12f00000 ;  /* 0x12f0000000077882 */ /* 0x000fe20000000000 */
[----:B------:R-:W-:-:S15]  /*21e00*/  R2UR UR10, R15 ;  /* 0x000000000f0a72ca */ /* 0x000fde00000e0000 */
.L_x_898:
        /* <DEDUP_REMOVED lines=16> */
.L_x_899:
        /* <DEDUP_REMOVED lines=16> */
.L_x_900:
        /* <DEDUP_REMOVED lines=10> */
[----:B------:R-:W2:Y:S01]  /*220b0*/  SYNCS.PHASECHK.TRANS64.TRYWAIT P0, [R6+URZ+0x388c0], R8 ;  /* 0x0388c008060075a7 */ /* 0x000ea2000800017f */
[----:B------:R-:W-:Y:S04]  /*220c0*/  BSSY B2, `(.L_x_901) ;  /* 0x0000002000027945 */ /* 0x000fe80003800000 */
[----:B--2---:R-:W-:Y:S05]  /*220d0*/  @!P0 BRA `(.L_x_902) ;  /* 0x0000007800048947 */ /* 0x004fea0003800000 */
.L_x_1073:
[----:B------:R-:W-:Y:S05]  /*220e0*/  BSYNC B2 ;  /* 0x0000000000027941 */ /* 0x000fea0003800000 */
.L_x_901:
[----:B------:R-:W-:Y:S01]  /*220f0*/  BSSY B2, `(.L_x_903) ;  /* 0x000000b000027945 */ /* 0x000fe20003800000 */
[----:B------:R-:W-:Y:S02]  /*22100*/  IMAD.MOV.U32 R12, RZ, RZ, 0x0 ;  /* 0x00000000ff0c7424 */ /* 0x000fe400078e00ff */
[----:B------:R-:W-:Y:S01]  /*22110*/  IMAD.MOV.U32 R13, RZ, RZ, 0x12f00000 ;  /* 0x12f00000ff0d7424 */ /* 0x000fe200078e00ff */
[----:B------:R-:W-:Y:S06]  /*22120*/  @P1 BRA `(.L_x_904) ;  /* 0x00000000001c1947 */ /* 0x000fec0003800000 */
[----:B------:R-:W3:Y:S01]  /*22130*/  S2R R5, SR_TID.X ;  /* 0x0000000000057919 */ /* 0x000ee20000002100 */
[----:B------:R-:W-:-:S04]  /*22140*/  IMAD.MOV.U32 R2, RZ, RZ, 0xa000 ;  /* 0x0000a000ff027424 */ /* 0x000fc800078e00ff */
[----:B------:R4:W-:Y:S01]  /*22150*/  SYNCS.ARRIVE.TRANS64 RZ, [R6+URZ+0x388b0], R2 ;  /* 0x0388b00206ff79a7 */ /* 0x0009e2000800003f */
[----:B---3--:R-:W-:-:S04]  /*22160*/  LOP3.LUT R5, R5, 0x1f, RZ, 0xc0, !PT ;  /* 0x0000001f05057812 */ /* 0x008fc800078ec0ff */
[----:B------:R-:W-:-:S13]  /*22170*/  ISETP.NE.AND P0, PT, R5, RZ, PT ;  /* 0x000000ff0500720c */ /* 0x000fda0003f05270 */
[----:B----4-:R-:W-:Y:S05]  /*22180*/  @!P0 BRA `(.L_x_904) ;  /* 0x0000000000048947 */ /* 0x010fea0003800000 */
[----:B------:R-:W-:Y:S01]  /*22190*/  BPT.TRAP 0x1 ;  /* 0x000000040000795c */ /* 0x000fe20000300000 */
.L_x_904:
[----:B------:R-:W-:Y:S05]  /*221a0*/  BSYNC B2 ;  /* 0x0000000000027941 */ /* 0x000fea0003800000 */
.L_x_903:
[----:B------:R-:W-:Y:S01]  /*221b0*/  R2UR UR10, R20 ;  /* 0x00000000140a72ca */ /* 0x000fe200000e0000 */
[----:B------:R-:W-:Y:S01]  /*221c0*/  UIADD3 UR4, UP0, UR38, 0x670, URZ ;  /* 0x0000067026047890 */ /* 0x000fe2000ff1e03f */
[----:B------:R-:W-:Y:S01]  /*221d0*/  R2UR UR6, R12 ;  /* 0x000000000c0672ca */ /* 0x000fe200000e0000 */
[----:B0-2---:R-:W-:Y:S01]  /*221e0*/  VIADD R6, R6, 0x388b0 ;  /* 0x000388b006067836 */ /* 0x005fe20000000000 */
[----:B------:R-:W-:Y:S01]  /*221f0*/  R2UR UR7, R13 ;  /* 0x000000000d0772ca */ /* 0x000fe200000e0000 */
[----:B------:R-:W-:Y:S01]  /*22200*/  VIADD R2, R4, 0x400 ;  /* 0x0000040004027836 */ /* 0x000fe20000000000 */
[----:B------:R-:W-:Y:S01]  /*22210*/  PLOP3.LUT P0, PT, PT, PT, PT, 0x80, 0x0 ;  /* 0x000000000000781c */ /* 0x000fe20003f0f070 */
[----:B------:R-:W-:-:S12]  /*22220*/  UIADD3.X UR5, URZ, UR39, URZ, UP0, !UPT ;  /* 0x000000273f057290 */ /* 0x000fd800087fe43f */
.L_x_905:
        /* <DEDUP_REMOVED lines=15> */
.L_x_906:
        /* <DEDUP_REMOVED lines=15> */
.L_x_907:
        /* <DEDUP_REMOVED lines=15> */
.L_x_908:
        /* <DEDUP_REMOVED lines=10> */
.L_x_892:
[----:B------:R-:W-:Y:S05]  /*225a0*/  BSYNC B1 ;  /* 0x0000000000017941 */ /* 0x000fea0003800000 */
.L_x_891:
[----:B0-----:R-:W2:Y:S04]  /*225b0*/  LDL.LU R2, [R1+0x1c] ;  /* 0x00001c0001027983 */ /* 0x001ea80000300800 */
[----:B------:R-:W3:Y:S01]  /*225c0*/  LDL.LU R5, [R1+0x24] ;  /* 0x0000240001057983 */ /* 0x000ee20000300800 */
[----:B------:R-:W-:Y:S01]  /*225d0*/  VIADD R7, R7, 0xfffffffe ;  /* 0xfffffffe07077836 */ /* 0x000fe20000000000 */
[----:B------:R-:W-:-:S04]  /*225e0*/  PLOP3.LUT P0, PT, PT, PT, PT, 0x8, 0x0 ;  /* 0x000000000000781c */ /* 0x000fc80003f0e170 */
[----:B------:R-:W-:Y:S01]  /*225f0*/  ISETP.GE.AND P2, PT, R7, R9, PT ;  /* 0x000000090700720c */ /* 0x000fe20003f46270 */
[----:B--2---:R-:W-:-:S05]  /*22600*/  VIADD R2, R2, 0x1 ;  /* 0x0000000102027836 */ /* 0x004fca0000000000 */
[----:B------:R-:W-:-:S04]  /*22610*/  ISETP.NE.AND P1, PT, R2, 0x2, PT ;  /* 0x000000020200780c */ /* 0x000fc80003f25270 */
[----:B------:R-:W-:Y:S02]  /*22620*/  SEL R3, RZ, 0x1, P1 ;  /* 0x00000001ff037807 */ /* 0x000fe40000800000 */
[----:B------:R-:W-:Y:S02]  /*22630*/  SEL R2, R2, RZ, P1 ;  /* 0x000000ff02027207 */ /* 0x000fe40000800000 */
[----:B---3--:R-:W-:-:S03]  /*22640*/  LOP3.LUT R5, R5, R3, RZ, 0x3c, !PT ;  /* 0x0000000305057212 */ /* 0x008fc600078e3cff */
[----:B------:R0:W-:Y:S04]  /*22650*/  STL [R1+0x1c], R2 ;  /* 0x00001c0201007387 */ /* 0x0001e80000100800 */
[----:B------:R0:W-:Y:S01]  /*22660*/  STL [R1+0x24], R5 ;  /* 0x0000240501007387 */ /* 0x0001e20000100800 */
[----:B------:R-:W-:Y:S05]  /*22670*/  @!P2 BRA `(.L_x_885) ;  /* 0x0000000800f0a947 */ /* 0x000fea0003800000 */
.L_x_927:
[----:B------:R-:W-:Y:S05]  /*22680*/  YIELD ;  /* 0x0000000000007946 */ /* 0x000fea0003800000 */
[----:B------:R-:W-:Y:S04]  /*22690*/  BSSY B1, `(.L_x_909) ;  /* 0x00000ae000017945 */ /* 0x000fe80003800000 */
[----:B--2---:R-:W-:Y:S05]  /*226a0*/  @!P6 BRA `(.L_x_910) ;  /* 0x0000000800b0e947 */ /* 0x004fea0003800000 */
[----:B0-----:R-:W2:Y:S04]  /*226b0*/  LDL R5, [R1+0x4] ;  /* 0x0000040001057983 */ /* 0x001ea80000100800 */
[----:B------:R-:W2:Y:S04]  /*226c0*/  LDL R4, [R1+0x1c] ;  /* 0x00001c0001047983 */ /* 0x000ea80000100800 */
[----:B------:R-:W3:Y:S01]  /*226d0*/  LDL R3, [R1+0x24] ;  /* 0x0000240001037983 */ /* 0x000ee20000100800 */
[----:B------:R-:W-:Y:S01]  /*226e0*/  BSSY B2, `(.L_x_911) ;  /* 0x0000008000027945 */ /* 0x000fe20003800000 */
[----:B------:R-:W0:Y:S02]  /*226f0*/  S2R R2, SR_TID.X ;  /* 0x0000000000027919 */ /* 0x000e240000002100 */
[----:B0-----:R-:W-:-:S04]  /*22700*/  LOP3.LUT R2, R2, 0x7f, RZ, 0xc0, !PT ;  /* 0x0000007f02027812 */ /* 0x001fc800078ec0ff */
[----:B------:R-:W-:Y:S01]  /*22710*/  ISETP.NE.AND P2, PT, R2, RZ, PT ;  /* 0x000000ff0200720c */ /* 0x000fe20003f45270 */
[----:B--2---:R-:W-:Y:S01]  /*22720*/  IMAD R6, R4, 0x8, R5 ;  /* 0x0000000804067824 */ /* 0x004fe200078e0205 */
[----:B---3--:R-:W-:-:S04]  /*22730*/  SHF.L.U32 R5, R3, 0x1f, RZ ;  /* 0x0000001f03057819 */ /* 0x008fc800000006ff */
[----:B------:R-:W0:Y:S02]  /*22740*/  SYNCS.PHASECHK.TRANS64.TRYWAIT P1, [R6+URZ+0x388a0], R5 ;  /* 0x0388a005060075a7 */ /* 0x000e24000802017f */
[----:B0-----:R-:W-:Y:S05]  /*22750*/  @!P1 BRA `(.L_x_912) ;  /* 0x0000007000789947 */ /* 0x001fea0003800000 */
.L_x_1074:
[----:B------:R-:W-:Y:S05]  /*22760*/  BSYNC B2 ;  /* 0x0000000000027941 */ /* 0x000fea0003800000 */
.L_x_911:
        /* <DEDUP_REMOVED lines=9> */
.L_x_914:
[----:B------:R-:W-:Y:S05]  /*22800*/  BSYNC B2 ;  /* 0x0000000000027941 */ /* 0x000fea0003800000 */
.L_x_913:
[----:B------:R-:W2:Y:S04]  /*22810*/  LDL R3, [R1+0x4] ;  /* 0x0000040001037983 */ /* 0x000ea80000100800 */
[----:B------:R-:W2:Y:S01]  /*22820*/  LDL R2, [R1+0x1c] ;  /* 0x00001c0001027983 */ /* 0x000ea20000100800 */
[----:B------:R-:W-:Y:S01]  /*22830*/  IMAD.MOV.U32 R11, RZ, RZ, RZ ;  /* 0x000000ffff0b7224 */ /* 0x000fe200078e00ff */
[----:B------:R-:W-:Y:S01]  /*22840*/  UIADD3 UR4, UP0, UR38, 0x570, URZ ;  /* 0x0000057026047890 */ /* 0x000fe2000ff1e03f */
[----:B------:R-:W-:Y:S01]  /*22850*/  PLOP3.LUT P1, PT, PT, PT, PT, 0x80, 0x0 ;  /* 0x000000000000781c */ /* 0x000fe20003f2f070 */
[----:B------:R-:W-:Y:S01]  /*22860*/  UMOV UR6, 0x0 ;  /* 0x0000000000067882 */ /* 0x000fe20000000000 */
[----:B------:R-:W-:Y:S01]  /*22870*/  UMOV UR7, 0x12f00000 ;  /* 0x12f0000000077882 */ /* 0x000fe20000000000 */
[----:B------:R-:W-:Y:S01]  /*22880*/  R2UR UR10, R11 ;  /* 0x000000000b0a72ca */ /* 0x000fe200000e0000 */
[----:B------:R-:W-:Y:S01]  /*22890*/  UIADD3.X UR5, URZ, UR39, URZ, UP0, !UPT ;  /* 0x000000273f057290 */ /* 0x000fe200087fe43f */
[----:B--2---:R-:W-:-:S02]  /*228a0*/  IMAD R4, R2, 0xa000, R3 ;  /* 0x0000a00002047824 */ /* 0x004fc400078e0203 */
[----:B------:R-:W-:Y:S02]  /*228b0*/  IMAD R3, R7, 0x50, R10 ;  /* 0x0000005007037824 */ /* 0x000fe400078e020a */
[----:B------:R-:W-:Y:S02]  /*228c0*/  VIADD R2, R6, 0x38890 ;  /* 0x0003889006027836 */ /* 0x000fe40000000000 */
[----:B------:R-:W-:-:S07]  /*228d0*/  VIADD R8, R4, 0x24400 ;  /* 0x0002440004087836 */ /* 0x000fce0000000000 */
.L_x_915:
        /* <DEDUP_REMOVED lines=16> */
.L_x_916:
        /* <DEDUP_REMOVED lines=16> */
.L_x_917:
        /* <DEDUP_REMOVED lines=16> */
.L_x_918:
        /* <DEDUP_REMOVED lines=13> */
.L_x_1075:
[----:B------:R-:W-:Y:S05]  /*22cb0*/  BSYNC B2 ;  /* 0x0000000000027941 */ /* 0x000fea0003800000 */
.L_x_919:
        /* <DEDUP_REMOVED lines=11> */
.L_x_922:
[----:B------:R-:W-:Y:S05]  /*22d70*/  BSYNC B2 ;  /* 0x0000000000027941 */ /* 0x000fea0003800000 */
.L_x_921:
        /* <DEDUP_REMOVED lines=8> */
.L_x_923:
        /* <DEDUP_REMOVED lines=15> */
.L_x_924:
        /* <DEDUP_REMOVED lines=15> */
.L_x_925:
        /* <DEDUP_REMOVED lines=15> */
.L_x_926:
        /* <DEDUP_REMOVED lines=10> */
.L_x_910:
[----:B------:R-:W-:Y:S05]  /*23170*/  BSYNC B1 ;  /* 0x0000000000017941 */ /* 0x000fea0003800000 */
.L_x_909:
[----:B0-----:R-:W2:Y:S04]  /*23180*/  LDL.LU R2, [R1+0x1c] ;  /* 0x00001c0001027983 */ /* 0x001ea80000300800 */
[----:B------:R-:W3:Y:S01]  /*23190*/  LDL.LU R5, [R1+0x24] ;  /* 0x0000240001057983 */ /* 0x000ee20000300800 */
[C---:B------:R-:W-:Y:S01]  /*231a0*/  ISETP.GT.AND P2, PT, R7.reuse, R9, PT ;  /* 0x000000090700720c */ /* 0x040fe20003f44270 */
[----:B------:R-:W-:Y:S02]  /*231b0*/  VIADD R7, R7, 0xffffffff ;  /* 0xffffffff07077836 */ /* 0x000fe40000000000 */
[----:B--2---:R-:W-:-:S05]  /*231c0*/  VIADD R2, R2, 0x1 ;  /* 0x0000000102027836 */ /* 0x004fca0000000000 */
[----:B------:R-:W-:-:S04]  /*231d0*/  ISETP.NE.AND P1, PT, R2, 0x2, PT ;  /* 0x000000020200780c */ /* 0x000fc80003f25270 */
[----:B------:R-:W-:Y:S02]  /*231e0*/  SEL R3, RZ, 0x1, P1 ;  /* 0x00000001ff037807 */ /* 0x000fe40000800000 */
[----:B------:R-:W-:Y:S02]  /*231f0*/  SEL R2, R2, RZ, P1 ;  /* 0x000000ff02027207 */ /* 0x000fe40000800000 */
[----:B---3--:R-:W-:-:S05]  /*23200*/  LOP3.LUT R5, R5, R3, RZ, 0x3c, !PT ;  /* 0x0000000305057212 */ /* 0x008fca00078e3cff */
[----:B------:R2:W-:Y:S04]  /*23210*/  STL [R1+0x24], R5 ;  /* 0x0000240501007387 */ /* 0x0005e80000100800 */
[----:B------:R2:W-:Y:S01]  /*23220*/  STL [R1+0x1c], R2 ;  /* 0x00001c0201007387 */ /* 0x0005e20000100800 */
[----:B------:R-:W-:Y:S05]  /*23230*/  @P2 BRA `(.L_x_927) ;  /* 0xfffffff400102947 */ /* 0x000fea000383ffff */
.L_x_885:
[----:B------:R-:W-:Y:S05]  /*23240*/  BSYNC B0 ;  /* 0x0000000000007941 */ /* 0x000fea0003800000 */
.L_x_884:
[----:B0-2---:R-:W2:Y:S01]  /*23250*/  LDL R2, [R1+0x4c] ;  /* 0x00004c0001027983 */ /* 0x005ea20000100800 */
[----:B------:R-:W-:Y:S05]  /*23260*/  @!P0 WARPSYNC.ALL ;  /* 0x0000000000008948 */ /* 0x000fea0003800000 */
[----:B------:R-:W-:Y:S06]  /*23270*/  @!P0 BAR.SYNC.DEFER_BLOCKING 0xc, 0x180 ;  /* 0x0306000000008b1d */ /* 0x000fec0000010000 */
[----:B------:R-:W-:Y:S01]  /*23280*/  BSSY B7, `(.L_x_928) ;  /* 0x00004fa000077945 */ /* 0x000fe20003800000 */
[----:B--2---:R-:W-:-:S13]  /*23290*/  ISETP.GT.AND P0, PT, R2, RZ, PT ;  /* 0x000000ff0200720c */ /* 0x004fda0003f04270 */
[----:B------:R-:W-:Y:S05]  /*232a0*/  @P0 BRA `(.L_x_929) ;  /* 0x0000000000480947 */ /* 0x000fea0003800000 */
[----:B------:R-:W0:Y:S02]  /*232b0*/  S2R R2, SR_TID.X ;  /* 0x0000000000027919 */ /* 0x000e240000002100 */
[----:B0-----:R-:W-:-:S04]  /*232c0*/  LOP3.LUT R2, R2, 0x7f, RZ, 0xc0, !PT ;  /* 0x0000007f02027812 */ /* 0x001fc800078ec0ff */
[----:B------:R-:W-:-:S13]  /*232d0*/  ISETP.NE.AND P0, PT, R2, RZ, PT ;  /* 0x000000ff0200720c */ /* 0x000fda0003f05270 */
[----:B------:R-:W-:Y:S05]  /*232e0*/  @P0 BRA `(.L_x_930) ;  /* 0x0000004c00cc0947 */ /* 0x000fea0003800000 */
[----:B------:R-:W0:Y:S01]  /*232f0*/  S2R R2, SR_LANEID ;  /* 0x0000000000027919 */ /* 0x000e220000000000 */
[----:B------:R-:W-:Y:S01]  /*23300*/  VOTEU.ANY UR4, UPT, PT ;  /* 0x0000000000047886 */ /* 0x000fe200038e0100 */
[----:B------:R-:W2:Y:S01]  /*23310*/  LDC.64 R4, c[0x0][0xc60] ;  /* 0x00031800ff047b82 */ /* 0x000ea20000000a00 */
[----:B------:R-:W0:Y:S01]  /*23320*/  FLO.U32 R0, UR4 ;  /* 0x0000000400007d00 */ /* 0x000e2200080e0000 */
[----:B------:R-:W-:Y:S01]  /*23330*/  ULDC.64 UR6, c[0x0][0x208] ;  /* 0x0000820000067ab9 */ /* 0x000fe20000000a00 */
[----:B0-----:R-:W-:-:S06]  /*23340*/  ISETP.EQ.U32.AND P0, PT, R0, R2, PT ;  /* 0x000000020000720c */ /* 0x001fcc0003f02070 */
[----:B------:R-:W2:Y:S07]  /*23350*/  POPC R2, UR4 ;  /* 0x0000000400027d09 */ /* 0x000eae0008000000 */
[----:B--2---:R-:W2:Y:S04]  /*23360*/  @P0 ATOMG.E.ADD.STRONG.GPU PT, R2, desc[UR6][R4.64], R2 ;  /* 0x00000002040209a8 */ /* 0x004ea800081ee1c6 */
[----:B--2---:R0:W2:Y:S02]  /*23370*/  SHFL.IDX PT, R2, R2, R0, 0x1f ;  /* 0x00001f0002027589 */ /* 0x0040a400000e0000 */
[----:B0-----:R-:W0:Y:S02]  /*23380*/  S2R R0, SR_LTMASK ;  /* 0x0000000000007919 */ /* 0x001e240000003900 */
[----:B0-----:R-:W-:-:S06]  /*23390*/  LOP3.LUT R0, R0, UR4, RZ, 0xc0, !PT ;  /* 0x0000000400007c12 */ /* 0x001fcc000f8ec0ff */
[----:B------:R-:W2:Y:S02]  /*233a0*/  POPC R0, R0 ;  /* 0x0000000000007309 */ /* 0x000ea40000000000 */
[----:B--2---:R-:W-:Y:S01]  /*233b0*/  IADD3 R16, R2, UR36, R0 ;  /* 0x0000002402107c10 */ /* 0x004fe2000fffe000 */
[----:B------:R-:W-:Y:S06]  /*233c0*/  BRA `(.L_x_930) ;  /* 0x0000004c00947947 */ /* 0x000fec0003800000 */
.L_x_929:
[----:B------:R-:W2:Y:S01]  /*233d0*/  LDL R0, [R1+0x4] ;  /* 0x0000040001007983 */ /* 0x000ea20000100800 */
[----:B------:R-:W-:Y:S01]  /*233e0*/  BSSY B6, `(.L_x_931) ;  /* 0x0000014000067945 */ /* 0x000fe20003800000 */
[----:B--2---:R-:W-:-:S05]  /*233f0*/  VIADD R0, R0, 0x24400 ;  /* 0x0002440000007836 */ /* 0x004fca0000000000 */
[----:B------:R-:W-:-:S13]  /*23400*/  LOP3.LUT P0, RZ, R0, 0x3ff, RZ, 0xc0, !PT ;  /* 0x000003ff00ff7812 */ /* 0x000fda000780c0ff */
[----:B------:R-:W-:Y:S05]  /*23410*/  @!P0 BRA `(.L_x_932) ;  /* 0x0000000000408947 */ /* 0x000fea0003800000 */
        /* <DEDUP_REMOVED lines=16> */
.L_x_932:
[----:B------:R-:W-:Y:S05]  /*23520*/  BSYNC B6 ;  /* 0x0000000000067941 */ /* 0x000fea0003800000 */
.L_x_931:
        /* <DEDUP_REMOVED lines=20> */
[----:B-12---:R-:W-:Y:S05]  /*23670*/  CALL.ABS.NOINC R2 ;  /* 0x0000000002007343 */ /* 0x006fea0003c00000 */
.L_x_935:
        /* <DEDUP_REMOVED lines=16> */
.L_x_934:
[----:B------:R-:W-:Y:S05]  /*23780*/  BSYNC B6 ;  /* 0x0000000000067941 */ /* 0x000fea0003800000 */
.L_x_933:
[----:B------:R-:W2:Y:S01]  /*23790*/  LDL.LU R2, [R1] ;  /* 0x0000000001027983 */ /* 0x000ea20000300800 */
[----:B------:R-:W-:-:S03]  /*237a0*/  ULDC.64 UR4, c[0x0][0x9f8] ;  /* 0x00027e0000047ab9 */ /* 0x000fc60000000a00 */
[----:B------:R-:W3:Y:S04]  /*237b0*/  LDL.LU R4, [R1+0x28] ;  /* 0x0000280001047983 */ /* 0x000ee80000300800 */
[----:B------:R-:W4:Y:S01]  /*237c0*/  LDL R7, [R1+0xc] ;  /* 0x00000c0001077983 */ /* 0x000f220000100800 */
[----:B------:R-:W-:Y:S01]  /*237d0*/  ISETP.NE.U32.AND P0, PT, RZ, UR4, PT ;  /* 0x00000004ff007c0c */ /* 0x000fe2000bf05070 */
[----:B------:R-:W-:Y:S02]  /*237e0*/  ULDC.64 UR6, c[0x0][0x208] ;  /* 0x0000820000067ab9 */ /* 0x000fe40000000a00 */
[----:B------:R-:W5:Y:S01]  /*237f0*/  LDL R0, [R1+0x38] ;  /* 0x0000380001007983 */ /* 0x000f620000100800 */
[----:B------:R-:W-:-:S13]  /*23800*/  ISETP.NE.AND.EX P0, PT, RZ, UR5, PT, P0 ;  /* 0x00000005ff007c0c */ /* 0x000fda000bf05300 */
[----:B--2---:R-:W-:-:S04]  /*23810*/  @P0 IADD3 R2, P1, R2, UR4, RZ ;  /* 0x0000000402020c10 */ /* 0x004fc8000ff3e0ff */
[----:B---3--:R-:W-:Y:S01]  /*23820*/  @P0 IADD3.X R3, R4, UR5, RZ, P1, !PT ;  /* 0x0000000504030c10 */ /* 0x008fe20008ffe4ff */
[----:B------:R-:W-:-:S04]  /*23830*/  ULDC.64 UR4, c[0x0][0xa08] ;  /* 0x0002820000047ab9 */ /* 0x000fc80000000a00 */
[----:B----4-:R0:W2:Y:S01]  /*23840*/  @P0 LDG.E R7, desc[UR6][R2.64] ;  /* 0x0000000602070981 */ /* 0x0100a2000c1e1900 */
[----:B-----5:R-:W-:Y:S01]  /*23850*/  VIADD R9, R0, 0xffffffff ;  /* 0xffffffff00097836 */ /* 0x020fe20000000000 */
[----:B0-----:R-:W0:Y:S01]  /*23860*/  LDC.64 R2, c[0x0][0x418] ;  /* 0x00010600ff027b82 */ /* 0x001e220000000a00 */
[----:B--2---:R-:W-:Y:S01]  /*23870*/  SHF.R.S32.HI R8, RZ, 0x1f, R7 ;  /* 0x0000001fff087819 */ /* 0x004fe20000011407 */
[----:B------:R2:W-:Y:S04]  /*23880*/  @P0 STL [R1+0xc], R7 ;  /* 0x00000c0701000387 */ /* 0x0005e80000100800 */
[----:B------:R2:W-:Y:S04]  /*23890*/  STL [R1+0x3c], R9 ;  /* 0x00003c0901007387 */ /* 0x0005e80000100800 */
[----:B------:R2:W-:Y:S01]  /*238a0*/  STL [R1+0x28], R8 ;  /* 0x0000280801007387 */ /* 0x0005e20000100800 */
[----:B0-----:R-:W-:Y:S01]  /*238b0*/  LOP3.LUT P0, RZ, R2, UR4, RZ, 0xfc, !PT ;  /* 0x0000000402ff7c12 */ /* 0x001fe2000f80fcff */
[----:B------:R-:W-:-:S03]  /*238c0*/  UMOV UR4, 0xffffffff ;  /* 0xffffffff00047882 */ /* 0x000fc60000000000 */
[----:B------:R-:W-:-:S04]  /*238d0*/  LOP3.LUT P0, RZ, R3, UR5, RZ, 0xfc, P0 ;  /* 0x0000000503ff7c12 */ /* 0x000fc8000800fcff */
[----:B------:R-:W-:Y:S01]  /*238e0*/  SEL R0, R7, RZ, !P0 ;  /* 0x000000ff07007207 */ /* 0x000fe20004000000 */
[----:B--2---:R-:W-:Y:S08]  /*238f0*/  BRA.DIV UR4, `(.L_x_936) ;  /* 0x0000006204387947 */ /* 0x004ff0000b800000 */
[----:B------:R-:W0:Y:S02]  /*23900*/  S2R R4, SR_TID.X ;  /* 0x0000000000047919 */ /* 0x000e240000002100 */
[----:B0-----:R-:W-:-:S04]  /*23910*/  SHF.R.U32.HI R4, RZ, 0x5, R4 ;  /* 0x00000005ff047819 */ /* 0x001fc80000011604 */
[----:B------:R-:W-:-:S05]  /*23920*/  LOP3.LUT R4, R4, 0x3, RZ, 0xc0, !PT ;  /* 0x0000000304047812 */ /* 0x000fca00078ec0ff */
[----:B------:R0:W2:Y:S02]  /*23930*/  SHFL.IDX PT, R14, R4, RZ, 0x1f ;  /* 0x00001fff040e7589 */ /* 0x0000a400000e0000 */
.L_x_1078:
[----:B0-----:R-:W3:Y:S01]  /*23940*/  LDL.LU R4, [R1+0x20] ;  /* 0x0000200001047983 */ /* 0x001ee20000300800 */
[----:B------:R-:W-:Y:S02]  /*23950*/  PLOP3.LUT P1, PT, PT, PT, PT, 0x8, 0x0 ;  /* 0x000000000000781c */ /* 0x000fe40003f2e170 */
[----:B--2---:R-:W-:Y:S01]  /*23960*/  ISETP.NE.AND P0, PT, R14, RZ, PT ;  /* 0x000000ff0e00720c */ /* 0x004fe20003f05270 */
[----:B------:R0:W-:Y:S01]  /*23970*/  STL [R1], R0 ;  /* 0x0000000001007387 */ /* 0x0001e20000100800 */
[----:B---3--:R-:W-:-:S09]  /*23980*/  LOP3.LUT R4, R4, 0xfffffffe, RZ, 0xc0, !PT ;  /* 0xfffffffe04047812 */ /* 0x008fd200078ec0ff */
[----:B------:R-:W-:-:S05]  /*23990*/  @P1 LOP3.LUT R4, R4, 0x1, RZ, 0xfc, !PT ;  /* 0x0000000104041812 */ /* 0x000fca00078efcff */
[----:B------:R0:W-:Y:S01]  /*239a0*/  STL [R1+0x20], R4 ;  /* 0x0000200401007387 */ /* 0x0001e20000100800 */
[----:B------:R-:W-:Y:S05]  /*239b0*/  @P0 BRA `(.L_x_937) ;  /* 0x0000000400640947 */ /* 0x000fea0003800000 */
[----:B------:R-:W-:-:S03]  /*239c0*/  UMOV UR4, 0xffffffff ;  /* 0xffffffff00047882 */ /* 0x000fc60000000000 */
[----:B------:R-:W-:Y:S05]  /*239d0*/  BRA.DIV UR4, `(.L_x_938) ;  /* 0x0000006204347947 */ /* 0x000fea000b800000 */
[----:B------:R-:W-:-:S13]  /*239e0*/  ELECT P6, URZ, PT ;  /* 0x00000000003f782f */ /* 0x000fda00038c0000 */
.L_x_1081:
[----:B------:R-:W-:Y:S05]  /*239f0*/  @!P6 BRA `(.L_x_937) ;  /* 0x000000040054e947 */ /* 0x000fea0003800000 */
[----:B------:R2:W-:Y:S01]  /*23a00*/  STL [R1+0x14], R9 ;  /* 0x0000140901007387 */ /* 0x0005e20000100800 */
[----:B------:R-:W-:-:S04]  /*23a10*/  ISETP.NE.U32.AND P0, PT, R2, RZ, PT ;  /* 0x000000ff0200720c */ /* 0x000fc80003f05070 */
[----:B------:R-:W-:-:S13]  /*23a20*/  ISETP.NE.AND.EX P0, PT, R3, RZ, PT, P0 ;  /* 0x000000ff0300720c */ /* 0x000fda0003f05300 */
[----:B--2---:R-:W-:Y:S05]  /*23a30*/  @!P0 BRA `(.L_x_939) ;  /* 0x0000000000548947 */ /* 0x004fea0003800000 */
[----:B------:R-:W2:Y:S01]  /*23a40*/  LDC R6, c[0x0][0x43c] ;  /* 0x00010f00ff067b82 */ /* 0x000ea20000000800 */
[----:B0-----:R-:W-:Y:S01]  /*23a50*/  IMAD.MOV.U32 R0, RZ, RZ, R9 ;  /* 0x000000ffff007224 */ /* 0x001fe200078e0009 */
[----:B------:R-:W-:Y:S01]  /*23a60*/  ULDC.64 UR4, c[0x0][0x428] ;  /* 0x00010a0000047ab9 */ /* 0x000fe20000000a00 */
[----:B------:R-:W-:Y:S01]  /*23a70*/  ULDC.64 UR6, c[0x0][0x208] ;  /* 0x0000820000067ab9 */ /* 0x000fe20000000a00 */
[----:B--2---:R-:W-:-:S13]  /*23a80*/  ISETP.NE.AND P0, PT, R6, 0x1, PT ;  /* 0x000000010600780c */ /* 0x004fda0003f05270 */
[----:B------:R-:W0:Y:S02]  /*23a90*/  @P0 LDC.64 R4, c[0x0][0x440] ;  /* 0x00011000ff040b82 */ /* 0x000e240000000a00 */
[----:B0-----:R-:W-:-:S05]  /*23aa0*/  @P0 IMAD.HI.U32 R4, R9, R4, RZ ;  /* 0x0000000409040227 */ /* 0x001fca00078e00ff */
        /* <DEDUP_REMOVED lines=8> */
[----:B0-----:R-:W-:-:S04]  /*23b30*/  IMAD R6, R8, UR4, RZ ;  /* 0x0000000408067c24 */ /* 0x001fc8000f8e02ff */
[----:B------:R-:W-:-:S04]  /*23b40*/  IMAD R0, R7, UR5, R6 ;  /* 0x0000000507007c24 */ /* 0x000fc8000f8e0206 */
[----:B------:R-:W-:-:S05]  /*23b50*/  IMAD.IADD R0, R5, 0x1, R0 ;  /* 0x0000000105007824 */ /* 0x000fca00078e0200 */
[----:B------:R-:W-:-:S05]  /*23b60*/  LEA.HI.X R3, R4, R3, R0, 0x2, P0 ;  /* 0x0000000304037211 */ /* 0x000fca00000f1400 */
[----:B------:R-:W2:Y:S04]  /*23b70*/  LDG.E R0, desc[UR6][R2.64] ;  /* 0x0000000602007981 */ /* 0x000ea8000c1e1900 */
[----:B--2---:R2:W-:Y:S02]  /*23b80*/  STL [R1], R0 ;  /* 0x0000000001007387 */ /* 0x0045e40000100800 */
.L_x_939:
[----:B------:R-:W3:Y:S04]  /*23b90*/  LDL R7, [R1+0x4] ;  /* 0x0000040001077983 */ /* 0x000ee80000100800 */
[----:B0-2---:R-:W3:Y:S04]  /*23ba0*/  LDL R0, [R1+0x8] ;  /* 0x0000080001007983 */ /* 0x005ee80000100800 */
[----:B------:R-:W2:Y:S01]  /*23bb0*/  LDL R2, [R1+0x10] ;  /* 0x0000100001027983 */ /* 0x000ea20000100800 */
[----:B---3--:R-:W-:Y:S01]  /*23bc0*/  IMAD R0, R0, 0x8, R7 ;  /* 0x0000000800007824 */ /* 0x008fe200078e0207 */
[----:B--2---:R-:W-:-:S04]  /*23bd0*/  SHF.L.U32 R2, R2, 0x1f, RZ ;  /* 0x0000001f02027819 */ /* 0x004fc800000006ff */
[----:B------:R-:W0:Y:S02]  /*23be0*/  SYNCS.PHASECHK.TRANS64.TRYWAIT P0, [R0+URZ+0x38840], R2 ;  /* 0x03884002000075a7 */ /* 0x000e24000800017f */
[----:B0-----:R-:W-:Y:S05]  /*23bf0*/  @!P0 BRA `(.L_x_940) ;  /* 0x0000005c00cc8947 */ /* 0x001fea0003800000 */
.L_x_1082:
[----:B------:R-:W2:Y:S02]  /*23c00*/  S2R R3, SR_TID.X ;  /* 0x0000000000037919 */ /* 0x000ea40000002100 */
[----:B--2---:R-:W-:-:S04]  /*23c10*/  LOP3.LUT R3, R3, 0x7f, RZ, 0xc0, !PT ;  /* 0x0000007f03037812 */ /* 0x004fc800078ec0ff */
[----:B------:R-:W-:-:S13]  /*23c20*/  ISETP.NE.AND P0, PT, R3, RZ, PT ;  /* 0x000000ff0300720c */ /* 0x000fda0003f05270 */
[----:B------:R-:W-:Y:S05]  /*23c30*/  @P0 BRA `(.L_x_941) ;  /* 0x00000000001c0947 */ /* 0x000fea0003800000 */
[----:B------:R-:W2:Y:S01]  /*23c40*/  S2R R3, SR_TID.X ;  /* 0x0000000000037919 */ /* 0x000ea20000002100 */
[----:B0-----:R-:W-:-:S04]  /*23c50*/  IMAD.MOV.U32 R2, RZ, RZ, 0xa000 ;  /* 0x0000a000ff027424 */ /* 0x001fc800078e00ff */
[----:B------:R3:W-:Y:S01]  /*23c60*/  SYNCS.ARRIVE.TRANS64 RZ, [R0+URZ+0x38830], R2 ;  /* 0x0388300200ff79a7 */ /* 0x0007e2000800003f */
[----:B--2---:R-:W-:-:S04]  /*23c70*/  LOP3.LUT R3, R3, 0x1f, RZ, 0xc0, !PT ;  /* 0x0000001f03037812 */ /* 0x004fc800078ec0ff */
[----:B------:R-:W-:-:S13]  /*23c80*/  ISETP.NE.AND P0, PT, R3, RZ, PT ;  /* 0x000000ff0300720c */ /* 0x000fda0003f05270 */
[----:B---3--:R-:W-:Y:S05]  /*23c90*/  @!P0 BRA `(.L_x_941) ;  /* 0x0000000000048947 */ /* 0x008fea0003800000 */
[----:B------:R-:W-:Y:S01]  /*23ca0*/  BPT.TRAP 0x1 ;  /* 0x000000040000795c */ /* 0x000fe20000300000 */
.L_x_941:
[----:B0-----:R-:W2:Y:S04]  /*23cb0*/  LDL R2, [R1+0x18] ;  /* 0x0000180001027983 */ /* 0x001ea80000100800 */
[----:B------:R-:W3:Y:S04]  /*23cc0*/  LDL R6, [R1+0x4] ;  /* 0x0000040001067983 */ /* 0x000ee80000100800 */
[----:B------:R-:W3:Y:S04]  /*23cd0*/  LDL R5, [R1+0x8] ;  /* 0x0000080001057983 */ /* 0x000ee80000100800 */
[----:B------:R-:W4:Y:S04]  /*23ce0*/  LDL R4, [R1+0x14] ;  /* 0x0000140001047983 */ /* 0x000f280000100800 */
[----:B------:R-:W5:Y:S01]  /*23cf0*/  LDL R3, [R1] ;  /* 0x0000000001037983 */ /* 0x000f620000100800 */
[----:B------:R-:W-:-:S02]  /*23d00*/  R2UR UR9, R0 ;  /* 0x00000000000972ca */ /* 0x000fc400000e0000 */
[----:B--2---:R-:W-:Y:S02]  /*23d10*/  R2UR UR5, R2 ;  /* 0x00000000020572ca */ /* 0x004fe400000e0000 */
[----:B------:R-:W2:Y:S01]  /*23d20*/  LDL.LU R2, [R1+0x20] ;  /* 0x0000200001027983 */ /* 0x000ea20000300800 */
[----:B---3--:R-:W-:Y:S01]  /*23d30*/  IMAD R0, R5, 0xa000, R6 ;  /* 0x0000a00005007824 */ /* 0x008fe200078e0206 */
[----:B----4-:R-:W-:-:S04]  /*23d40*/  R2UR UR11, R4 ;  /* 0x00000000040b72ca */ /* 0x010fc800000e0000 */
[----:B------:R-:W-:Y:S01]  /*23d50*/  R2UR UR14, R0 ;  /* 0x00000000000e72ca */ /* 0x000fe200000e0000 */
[----:B------:R-:W-:Y:S01]  /*23d60*/  UIADD3 UR4, UP0, UR38, 0x370, URZ ;  /* 0x0000037026047890 */ /* 0x000fe2000ff1e03f */
[----:B------:R-:W-:Y:S02]  /*23d70*/  R2UR UR12, R18 ;  /* 0x00000000120c72ca */ /* 0x000fe400000e0000 */
[----:B-----5:R-:W-:Y:S01]  /*23d80*/  R2UR UR13, R3 ;  /* 0x00000000030d72ca */ /* 0x020fe200000e0000 */
[----:B------:R-:W-:Y:S01]  /*23d90*/  UIADD3 UR9, UR9, 0x38830, URZ ;  /* 0x0003883009097890 */ /* 0x000fe2000fffe03f */
[----:B------:R-:W-:-:S03]  /*23da0*/  PLOP3.LUT P0, PT, PT, PT, PT, 0x80, 0x0 ;  /* 0x000000000000781c */ /* 0x000fc60003f0f070 */
[----:B------:R-:W-:-:S04]  /*23db0*/  UIMAD UR11, UR11, 0x50, UR5 ;  /* 0x000000500b0b78a4 */ /* 0x000fc8000f8e0205 */
[----:B------:R-:W-:Y:S02]  /*23dc0*/  UIADD3 UR8, UR14, 0x24400, URZ ;  /* 0x000244000e087890 */ /* 0x000fe4000fffe03f */
[----:B------:R-:W-:Y:S02]  /*23dd0*/  UIADD3.X UR5, URZ, UR39, URZ, UP0, !UPT ;  /* 0x000000273f057290 */ /* 0x000fe400087fe43f */
[----:B------:R-:W-:Y:S02]  /*23de0*/  UIADD3 UR15, UR14, 0x26c00, URZ ;  /* 0x00026c000e0f7890 */ /* 0x000fe4000fffe03f */
[----:B------:R-:W-:Y:S01]  /*23df0*/  UIADD3 UR16, UR14, 0x29400, URZ ;  /* 0x000294000e107890 */ /* 0x000fe2000fffe03f */
[----:B------:R-:W-:Y:S01]  /*23e00*/  UMOV UR10, URZ ;  /* 0x0000003f000a7c82 */ /* 0x000fe20008000000 */
[----:B------:R-:W-:Y:S01]  /*23e10*/  UMOV UR6, 0x0 ;  /* 0x0000000000067882 */ /* 0x000fe20000000000 */
[----:B------:R-:W-:Y:S01]  /*23e20*/  UMOV UR7, 0x14f00000 ;  /* 0x14f0000000077882 */ /* 0x000fe20000000000 */
[----:B------:R-:W-:Y:S01]  /*23e30*/  UMOV UR17, 0x40 ;  /* 0x0000004000117882 */ /* 0x000fe20000000000 */
[----:B------:R-:W-:Y:S01]  /*23e40*/  UIADD3 UR14, UR14, 0x2bc00, URZ ;  /* 0x0002bc000e0e7890 */ /* 0x000fe2000fffe03f */
[----:B------:R0:W-:Y:S02]  /*23e50*/  UTMALDG.4D [UR8], [UR4], desc[UR6] ;  /* 0x00000608040075b4 */ /* 0x0001e40008019000 */
[----:B0-----:R-:W-:Y:S01]  /*23e60*/  UMOV UR8, UR15 ;  /* 0x0000000f00087c82 */ /* 0x001fe20008000000 */
[----:B------:R-:W-:Y:S01]  /*23e70*/  UMOV UR10, UR17 ;  /* 0x00000011000a7c82 */ /* 0x000fe20008000000 */
[----:B------:R-:W-:Y:S01]  /*23e80*/  UMOV UR15, 0x80 ;  /* 0x00000080000f7882 */ /* 0x000fe20000000000 */
[----:B------:R0:W-:Y:S02]  /*23e90*/  UTMALDG.4D [UR8], [UR4], desc[UR6] ;  /* 0x00000608040075b4 */ /* 0x0001e40008019000 */
[----:B0-----:R-:W-:Y:S01]  /*23ea0*/  UMOV UR8, UR16 ;  /* 0x0000001000087c82 */ /* 0x001fe20008000000 */
[----:B------:R-:W-:Y:S01]  /*23eb0*/  UMOV UR10, UR15 ;  /* 0x0000000f000a7c82 */ /* 0x000fe20008000000 */
[----:B------:R-:W-:Y:S01]  /*23ec0*/  UMOV UR15, 0xc0 ;  /* 0x000000c0000f7882 */ /* 0x000fe20000000000 */
[----:B------:R0:W-:Y:S02]  /*23ed0*/  UTMALDG.4D [UR8], [UR4], desc[UR6] ;  /* 0x00000608040075b4 */ /* 0x0001e40008019000 */
[----:B0-----:R-:W-:Y:S01]  /*23ee0*/  UMOV UR8, UR14 ;  /* 0x0000000e00087c82 */ /* 0x001fe20008000000 */
[----:B------:R-:W-:-:S02]  /*23ef0*/  UMOV UR10, UR15 ;  /* 0x0000000f000a7c82 */ /* 0x000fc40008000000 */
[----:B------:R3:W-:Y:S01]  /*23f00*/  UTMALDG.4D [UR8], [UR4], desc[UR6] ;  /* 0x00000608040075b4 */ /* 0x0007e20008019000 */
[----:B--2---:R-:W-:-:S04]  /*23f10*/  LOP3.LUT R2, R2, 0xfffffffe, RZ, 0xc0, !PT ;  /* 0xfffffffe02027812 */ /* 0x004fc800078ec0ff */
[----:B------:R-:W-:-:S05]  /*23f20*/  @P0 LOP3.LUT R2, R2, 0x1, RZ, 0xfc, !PT ;  /* 0x0000000102020812 */ /* 0x000fca00078efcff */
[----:B------:R3:W-:Y:S01]  /*23f30*/  STL [R1+0x20], R2 ;  /* 0x0000200201007387 */ /* 0x0007e20000100800 */
[----:B------:R-:W-:Y:S01]  /*23f40*/  NOP ;  /* 0x0000000000007918 */ /* 0x000fe20000000000 */
.L_x_937:
[----:B---3--:R-:W2:Y:S04]  /*23f50*/  LDL R2, [R1+0x4] ;  /* 0x0000040001027983 */ /* 0x008ea80000100800 */
[----:B------:R-:W3:Y:S04]  /*23f60*/  LDL.LU R3, [R1+0x40] ;  /* 0x0000400001037983 */ /* 0x000ee80000300800 */
[----:B------:R-:W4:Y:S04]  /*23f70*/  LDL.LU R5, [R1+0x30] ;  /* 0x0000300001057983 */ /* 0x000f280000300800 */
[----:B0-----:R-:W5:Y:S01]  /*23f80*/  LDL.LU R4, [R1+0x48] ;  /* 0x0000480001047983 */ /* 0x001f620000300800 */
[----:B------:R-:W-:Y:S05]  /*23f90*/  WARPSYNC.ALL ;  /* 0x0000000000007948 */ /* 0x000fea0003800000 */
[----:B------:R-:W-:Y:S01]  /*23fa0*/  ULDC.64 UR4, c[0x0][0x298] ;  /* 0x0000a60000047ab9 */ /* 0x000fe20000000a00 */
[----:B------:R-:W-:Y:S01]  /*23fb0*/  ULDC.64 UR6, c[0x0][0xa00] ;  /* 0x0002800000067ab9 */ /* 0x000fe20000000a00 */
[----:B------:R-:W-:Y:S01]  /*23fc0*/  BSSY B6, `(.L_x_942) ;  /* 0x0000024000067945 */ /* 0x000fe20003800000 */
[----:B------:R-:W-:Y:S01]  /*23fd0*/  BAR.SYNC.DEFER_BLOCKING 0x8, 0x180 ;  /* 0x0206000000007b1d */ /* 0x000fe20000010000 */
[----:B------:R-:W-:-:S04]  /*23fe0*/  ISETP.NE.U32.AND P0, PT, RZ, UR6, PT ;  /* 0x00000006ff007c0c */ /* 0x000fc8000bf05070 */
[----:B------:R-:W-:Y:S01]  /*23ff0*/  ISETP.NE.AND.EX P0, PT, RZ, UR7, PT, P0 ;  /* 0x00000007ff007c0c */ /* 0x000fe2000bf05300 */
[----:B--2---:R-:W-:Y:S01]  /*24000*/  VIADD R2, R2, 0x14400 ;  /* 0x0001440002027836 */ /* 0x004fe20000000000 */
[----:B---3--:R-:W-:-:S04]  /*24010*/  SHF.R.S32.HI R0, RZ, 0x1f, R3 ;  /* 0x0000001fff007819 */ /* 0x008fc80000011403 */
[----:B------:R-:W-:Y:S02]  /*24020*/  LOP3.LUT P1, RZ, R2, 0x3ff, RZ, 0xc0, !PT ;  /* 0x000003ff02ff7812 */ /* 0x000fe4000782c0ff */
[----:B----4-:R-:W-:Y:S01]  /*24030*/  SEL R5, R5, RZ, !P0 ;  /* 0x000000ff05057207 */ /* 0x010fe20004000000 */
[----:B------:R-:W-:Y:S01]  /*24040*/  IMAD R0, R0, UR4, RZ ;  /* 0x0000000400007c24 */ /* 0x000fe2000f8e02ff */
[----:B-----5:R-:W-:-:S03]  /*24050*/  SEL R4, R4, RZ, !P0 ;  /* 0x000000ff04047207 */ /* 0x020fc60004000000 */
[C---:B------:R-:W-:Y:S02]  /*24060*/  IMAD R0, R3.reuse, UR5, R0 ;  /* 0x0000000503007c24 */ /* 0x040fe4000f8e0200 */
[----:B------:R-:W-:-:S05]  /*24070*/  IMAD.WIDE.U32 R2, R3, UR4, RZ ;  /* 0x0000000403027c25 */ /* 0x000fca000f8e00ff */
[----:B------:R0:W-:Y:S04]  /*24080*/  STL.64 [R1+0x40], R2 ;  /* 0x0000400201007387 */ /* 0x0001e80000100a00 */
[----:B------:R2:W-:Y:S04]  /*24090*/  STL [R1+0x30], R5 ;  /* 0x0000300501007387 */ /* 0x0005e80000100800 */
[----:B------:R2:W-:Y:S01]  /*240a0*/  STL [R1+0x5c], R4 ;  /* 0x00005c0401007387 */ /* 0x0005e20000100800 */
[----:B0-----:R-:W-:Y:S01]  /*240b0*/  IMAD.IADD R2, R3, 0x1, R0 ;  /* 0x0000000103027824 */ /* 0x001fe200078e0200 */
[----:B------:R-:W-:-:S05]  /*240c0*/  SHF.R.S32.HI R0, RZ, 0x1f, R18 ;  /* 0x0000001fff007819 */ /* 0x000fca0000011412 */
[----:B------:R2:W-:Y:S04]  /*240d0*/  STL [R1+0x58], R0 ;  /* 0x0000580001007387 */ /* 0x0005e80000100800 */
[----:B------:R2:W-:Y:S01]  /*240e0*/  STL [R1+0x48], R2 ;  /* 0x0000480201007387 */ /* 0x0005e20000100800 */
[----:B------:R-:W-:Y:S05]  /*240f0*/  @!P1 BRA `(.L_x_943) ;  /* 0x0000000000409947 */ /* 0x000fea0003800000 */
[----:B--2---:R-:W-:Y:S01]  /*24100*/  MOV R2, 0x0 ;  /* 0x0000000000027802 */ /* 0x004fe20000000f00 */
[----:B------:R-:W-:Y:S01]  /*24110*/  ULDC.64 UR4, c[0x4][0xa8] ;  /* 0x01002a0000047ab9 */ /* 0x000fe20000000a00 */
[----:B------:R-:W-:Y:S01]  /*24120*/  ULDC.64 UR6, c[0x4][0xb0] ;  /* 0x01002c0000067ab9 */ /* 0x000fe20000000a00 */
[----:B------:R-:W-:Y:S01]  /*24130*/  ULDC.64 UR8, c[0x4][0x20] ;  /* 0x0100080000087ab9 */ /* 0x000fe20000000a00 */
[----:B------:R-:W-:Y:S01]  /*24140*/  IMAD.U32 R4, RZ, RZ, UR4 ;  /* 0x00000004ff047e24 */ /* 0x000fe2000f8e00ff */
[----:B------:R-:W-:Y:S01]  /*24150*/  MOV R5, UR5 ;  /* 0x0000000500057c02 */ /* 0x000fe20008000f00 */
[----:B------:R-:W0:Y:S01]  /*24160*/  LDC.64 R2, c[0x4][R2] ;  /* 0x0100000002027b82 */ /* 0x000e220000000a00 */
        /* <DEDUP_REMOVED lines=8> */
[----:B01----:R-:W-:Y:S05]  /*241f0*/  CALL.ABS.NOINC R2 ;  /* 0x0000000002007343 */ /* 0x003fea0003c00000 */
.L_x_943:
[----:B------:R-:W-:Y:S05]  /*24200*/  BSYNC B6 ;  /* 0x0000000000067941 */ /* 0x000fea0003800000 */
.L_x_942:
[----:B------:R-:W3:Y:S01]  /*24210*/  LDL.LU R6, [R1+0x48] ;  /* 0x0000480001067983 */ /* 0x000ee20000300800 */
[----:B------:R-:W-:Y:S01]  /*24220*/  ULDC.64 UR4, c[0x0][0x2d8] ;  /* 0x0000b60000047ab9 */ /* 0x000fe20000000a00 */
[----:B------:R-:W0:Y:S01]  /*24230*/  LDC R7, c[0x0][0x448] ;  /* 0x00011200ff077b82 */ /* 0x000e220000000800 */
[----:B------:R-:W-:Y:S01]  /*24240*/  IMAD.SHL.U32 R17, R17, 0x80, RZ ;  /* 0x0000008011117824 */ /* 0x000fe200078e00ff */
[----:B--2---:R-:W3:Y:S01]  /*24250*/  LDL.LU.64 R2, [R1+0x40] ;  /* 0x0000400001027983 */ /* 0x004ee20000300a00 */
[----:B------:R-:W-:-:S03]  /*24260*/  ULDC.64 UR6, c[0x0][0x280] ;  /* 0x0000a00000067ab9 */ /* 0x000fc60000000a00 */
[----:B------:R-:W2:Y:S04]  /*24270*/  LDL.LU R0, [R1+0x58] ;  /* 0x0000580001007983 */ /* 0x000ea80000300800 */
[----:B------:R-:W4:Y:S04]  /*24280*/  LDL.LU R5, [R1+0x5c] ;  /* 0x00005c0001057983 */ /* 0x000f280000300800 */
[----:B------:R-:W4:Y:S01]  /*24290*/  LDL.LU R4, [R1+0x30] ;  /* 0x0000300001047983 */ /* 0x000f220000300800 */
[----:B------:R-:W1:Y:S01]  /*242a0*/  S2R R8, SR_TID.X ;  /* 0x0000000000087919 */ /* 0x000e620000002100 */
[----:B------:R-:W1:Y:S01]  /*242b0*/  S2R R10, SR_TID.X ;  /* 0x00000000000a7919 */ /* 0x000e620000002100 */
[----:B0-----:R-:W-:Y:S01]  /*242c0*/  ISETP.NE.AND P0, PT, R7, 0x1, PT ;  /* 0x000000010700780c */ /* 0x001fe20003f05270 */
[----:B-1----:R-:W-:-:S02]  /*242d0*/  IMAD.SHL.U32 R8, R8, 0x8, RZ ;  /* 0x0000000808087824 */ /* 0x002fc400078e00ff */
[----:B------:R-:W-:-:S03]  /*242e0*/  IMAD.SHL.U32 R10, R10, 0x8, RZ ;  /* 0x000000080a0a7824 */ /* 0x000fc600078e00ff */
[----:B------:R-:W-:-:S04]  /*242f0*/  LOP3.LUT R8, R8, 0x38, RZ, 0xc0, !PT ;  /* 0x0000003808087812 */ /* 0x000fc800078ec0ff */
[C---:B------:R-:W-:Y:S02]  /*24300*/  LOP3.LUT R9, R8.reuse, 0x80, RZ, 0xfc, !PT ;  /* 0x0000008008097812 */ /* 0x040fe400078efcff */
[----:B------:R-:W-:Y:S02]  /*24310*/  LOP3.LUT R11, R8, 0x40, RZ, 0xfc, !PT ;  /* 0x00000040080b7812 */ /* 0x000fe400078efcff */
[----:B------:R-:W-:Y:S02]  /*24320*/  LOP3.LUT R10, R10, 0x38, RZ, 0xc0, !PT ;  /* 0x000000380a0a7812 */ /* 0x000fe400078ec0ff */
[----:B------:R-:W-:Y:S01]  /*24330*/  LOP3.LUT R8, R8, 0xc0, RZ, 0xfc, !PT ;  /* 0x000000c008087812 */ /* 0x000fe200078efcff */
[----:B---3--:R-:W-:Y:S02]  /*24340*/  IMAD.MOV.U32 R3, RZ, RZ, R6 ;  /* 0x000000ffff037224 */ /* 0x008fe400078e0006 */
[----:B------:R-:W0:Y:S01]  /*24350*/  @P0 LDC R6, c[0x0][0x450] ;  /* 0x00011400ff060b82 */ /* 0x000e220000000800 */
[----:B--2---:R-:W-:-:S02]  /*24360*/  IMAD R0, R0, UR4, RZ ;  /* 0x0000000400007c24 */ /* 0x004fc4000f8e02ff */
[----:B------:R-:W-:-:S04]  /*24370*/  IMAD.WIDE.U32 R2, R18, UR4, R2 ;  /* 0x0000000412027c25 */ /* 0x000fc8000f8e0002 */
[----:B------:R-:W-:Y:S01]  /*24380*/  IMAD R0, R18, UR5, R0 ;  /* 0x0000000512007c24 */ /* 0x000fe2000f8e0200 */
[----:B------:R-:W-:-:S03]  /*24390*/  ULDC.64 UR4, c[0x0][0x2e0] ;  /* 0x0000b80000047ab9 */ /* 0x000fc60000000a00 */
[----:B------:R-:W-:Y:S02]  /*243a0*/  IMAD.IADD R3, R3, 0x1, R0 ;  /* 0x0000000103037824 */ /* 0x000fe400078e0200 */
[----:B----4-:R-:W-:Y:S02]  /*243b0*/  IMAD R0, R5, UR4, RZ ;  /* 0x0000000405007c24 */ /* 0x010fe4000f8e02ff */
[----:B------:R-:W-:-:S04]  /*243c0*/  IMAD.WIDE.U32 R2, R4, UR4, R2 ;  /* 0x0000000404027c25 */ /* 0x000fc8000f8e0002 */
[----:B------:R-:W-:Y:S01]  /*243d0*/  IMAD R0, R4, UR5, R0 ;  /* 0x0000000504007c24 */ /* 0x000fe2000f8e0200 */
[----:B------:R-:W-:Y:S01]  /*243e0*/  ULDC.64 UR4, c[0x0][0x2d0] ;  /* 0x0000b40000047ab9 */ /* 0x000fe20000000a00 */
[----:B------:R-:W1:Y:S02]  /*243f0*/  S2R R4, SR_TID.X ;  /* 0x0000000000047919 */ /* 0x000e640000002100 */
[----:B------:R-:W-:Y:S01]  /*24400*/  IMAD.IADD R3, R3, 0x1, R0 ;  /* 0x0000000103037824 */ /* 0x000fe200078e0200 */
[----:B-1----:R-:W-:-:S04]  /*24410*/  LOP3.LUT R4, R4, 0x7f, RZ, 0xc0, !PT ;  /* 0x0000007f04047812 */ /* 0x002fc800078ec0ff */
[----:B------:R-:W-:Y:S02]  /*24420*/  SHF.R.U32.HI R5, RZ, 0x3, R4 ;  /* 0x00000003ff057819 */ /* 0x000fe40000011604 */
[----:B------:R-:W1:Y:S02]  /*24430*/  S2R R4, SR_TID.X ;  /* 0x0000000000047919 */ /* 0x000e640000002100 */
[----:B-1----:R-:W-:-:S05]  /*24440*/  IMAD.SHL.U32 R4, R4, 0x10, RZ ;  /* 0x0000001004047824 */ /* 0x002fca00078e00ff */
[----:B------:R-:W-:Y:S02]  /*24450*/  LOP3.LUT R4, R5, 0x70, R4, 0xf8, !PT ;  /* 0x0000007005047812 */ /* 0x000fe400078ef804 */
[----:B------:R-:W1:Y:S02]  /*24460*/  @P0 LDC R5, c[0x0][0x44c] ;  /* 0x00011300ff050b82 */ /* 0x000e640000000800 */
[----:B------:R-:W-:-:S05]  /*24470*/  LOP3.LUT R4, R4, R17, RZ, 0xfc, !PT ;  /* 0x0000001104047212 */ /* 0x000fca00078efcff */
[----:B------:R-:W-:Y:S02]  /*24480*/  IMAD.MOV.U32 R0, RZ, RZ, R4 ;  /* 0x000000ffff007224 */ /* 0x000fe400078e0004 */
[----:B-1----:R-:W-:-:S05]  /*24490*/  @P0 IMAD.HI.U32 R5, R4, R5, RZ ;  /* 0x0000000504050227 */ /* 0x002fca00078e00ff */
[----:B0-----:R-:W-:-:S05]  /*244a0*/  @P0 SHF.R.U32.HI R0, RZ, R6, R5 ;  /* 0x00000006ff000219 */ /* 0x001fca0000011605 */
        /* <DEDUP_REMOVED lines=23> */
[----:B------:R-:W2:Y:S01]  /*24620*/  LDL.LU R6, [R1+0x50] ;  /* 0x0000500001067983 */ /* 0x000ea20000300800 */
[----:B------:R-:W0:Y:S02]  /*24630*/  S2R R8, SR_TID.X ;  /* 0x0000000000087919 */ /* 0x000e240000002100 */
[----:B0-----:R-:W-:-:S04]  /*24640*/  LOP3.LUT R8, R8, 0x7f, RZ, 0xc0, !PT ;  /* 0x0000007f08087812 */ /* 0x001fc800078ec0ff */
[----:B------:R-:W-:-:S05]  /*24650*/  SHF.R.U32.HI R8, RZ, 0x3, R8 ;  /* 0x00000003ff087819 */ /* 0x000fca0000011608 */
[----:B------:R-:W-:Y:S01]  /*24660*/  IMAD.IADD R0, R8, 0x1, R17 ;  /* 0x0000000108007824 */ /* 0x000fe200078e0211 */
[----:B------:R-:W-:-:S03]  /*24670*/  ULDC.64 UR4, c[0x0][0x208] ;  /* 0x0000820000047ab9 */ /* 0x000fc60000000a00 */
[----:B------:R-:W-:Y:S02]  /*24680*/  VIADD R5, R0, 0x10 ;  /* 0x0000001000057836 */ /* 0x000fe40000000000 */
[----:B--2---:R-:W-:Y:S02]  /*24690*/  IMAD R2, R6, R7, RZ ;  /* 0x0000000706027224 */ /* 0x004fe400078e02ff */
[----:B------:R-:W0:Y:S04]  /*246a0*/  SHFL.IDX PT, R7, R4, RZ, 0x181f ;  /* 0x00181fff04077589 */ /* 0x000e2800000e0000 */
[----:B------:R-:W1:Y:S01]  /*246b0*/  SHFL.IDX PT, R6, R3, RZ, 0x181f ;  /* 0x00181fff03067589 */ /* 0x000e6200000e0000 */
[----:B------:R-:W-:-:S13]  /*246c0*/  ISETP.GE.AND P5, PT, R0, R2, PT ;  /* 0x000000020000720c */ /* 0x000fda0003fa6270 */
[----:B0-----:R-:W-:-:S05]  /*246d0*/  @!P5 LEA R7, P4, R10, R7, 0x1 ;  /* 0x000000070a07d211 */ /* 0x001fca00078808ff */
[----:B-1----:R-:W-:-:S05]  /*246e0*/  @!P5 IMAD.X R6, RZ, RZ, R6, P4 ;  /* 0x000000ffff06d224 */ /* 0x002fca00020e0606 */
[----:B------:R-:W-:-:S04]  /*246f0*/  @!P5 LOP3.LUT R7, R7, R6, RZ, 0x3c, !PT ;  /* 0x000000060707d212 */ /* 0x000fc800078e3cff */
[----:B------:R-:W-:-:S04]  /*24700*/  @!P5 LOP3.LUT R6, R7, R6, RZ, 0x3c, !PT ;  /* 0x000000060706d212 */ /* 0x000fc800078e3cff */
[----:B------:R-:W-:-:S05]  /*24710*/  @!P5 LOP3.LUT R7, R7, R6, RZ, 0x3c, !PT ;  /* 0x000000060707d212 */ /* 0x000fca00078e3cff */
[----:B------:R-:W-:Y:S01]  /*24720*/  @!PT LDS RZ, [RZ] ;  /* 0x00000000fffff984 */ /* 0x000fe20000000800 */
        /* <DEDUP_REMOVED lines=66> */
[----:B------:R-:W0:Y:S06]  /*24b50*/  SHFL.IDX PT, R8, R3, 0x6, 0x181f ;  /* 0x00d81f0003087f89 */ /* 0x000e2c00000e0000 */
        /* <DEDUP_REMOVED lines=8> */
[----:B------:R0:W-:Y:S04]  /*24be0*/  @!P5 LDGSTS.E.BYPASS.LTC128B.128 [R9+0x23400], desc[UR4][R6.64+0x180], !P3 ;  /* 0x234001800609dfae */ /* 0x0001e8000d901d44 */
[----:B------:R0:W2:Y:S02]  /*24bf0*/  SHFL.IDX PT, R3, R4, 0x7, 0x181f ;  /* 0x00f81f0004037f89 */ /* 0x0000a400000e0000 */
.L_x_1099:
        /* <DEDUP_REMOVED lines=14> */
.L_x_946:
[----:B------:R-:W-:Y:S05]  /*24ce0*/  BSYNC B0 ;  /* 0x0000000000007941 */ /* 0x000fea0003800000 */
.L_x_945:
[----:B0--3--:R-:W3:Y:S01]  /*24cf0*/  LDL R9, [R1+0x4] ;  /* 0x0000040001097983 */ /* 0x009ee20000100800 */
[----:B------:R-:W-:Y:S01]  /*24d00*/  PLOP3.LUT P0, PT, PT, PT, PT, 0x80, 0x0 ;  /* 0x000000000000781c */ /* 0x000fe20003f0f070 */
[----:B------:R-:W-:Y:S01]  /*24d10*/  NOP ;  /* 0x0000000000007918 */ /* 0x000fe20000000000 */
[----:B---3--:R-:W-:-:S11]  /*24d20*/  VIADD R10, R9, 0x38800 ;  /* 0x00038800090a7836 */ /* 0x008fd60000000000 */
.L_x_947:
[----:B------:R-:W3:Y:S01]  /*24d30*/  LDL R2, [R1+0x4] ;  /* 0x0000040001027983 */ /* 0x000ee20000100800 */
[----:B------:R-:W-:Y:S02]  /*24d40*/  PLOP3.LUT P1, PT, P1, P0, PT, 0xa2, 0x0 ;  /* 0x000000000000781c */ /* 0x000fe40000f21472 */
[----:B---3--:R-:W-:-:S08]  /*24d50*/  @P0 R2UR P1, UR4, R2 ;  /* 0x00000000020402ca */ /* 0x008fd00000020000 */
[----:B------:R-:W-:-:S05]  /*24d60*/  @P0 PLOP3.LUT P0, PT, P1, PT, PT, 0x80, 0x0 ;  /* 0x000000000000081c */ /* 0x000fca0000f0f070 */
[----:B------:R-:W-:Y:S01]  /*24d70*/  @!P1 SYNCS.ARRIVE.TRANS64.RED.A0T1 RZ, [UR4+0x38800], RZ ;  /* 0x038800ffffff99a7 */ /* 0x000fe20008200404 */
[----:B------:R-:W-:Y:S07]  /*24d80*/  @!P1 ARRIVES.LDGSTSBAR.64.TRANSCNT [UR4+0x38800] ;  /* 0x03880000ff0099b0 */ /* 0x000fee0008000a84 */
[----:B------:R-:W-:Y:S05]  /*24d90*/  @P0 BRA.U.ANY `(.L_x_947) ;  /* 0xfffffffd00e40947 */ /* 0x000fea000393ffff */
[----:B--2---:R-:W2:Y:S02]  /*24da0*/  LDL.LU R3, [R1+0x54] ;  /* 0x0000540001037983 */ /* 0x004ea40000300800 */
        /* <DEDUP_REMOVED lines=11> */
.L_x_1100:
[----:B------:R-:W-:Y:S05]  /*24e60*/  BSYNC B0 ;  /* 0x0000000000007941 */ /* 0x000fea0003800000 */
.L_x_948:
        /* <DEDUP_REMOVED lines=18> */
[----:B--2---:R-:W-:Y:S01]  /*24f90*/  LOP3.LUT P1, RZ, R4, 0x1, RZ, 0xc0, !PT ;  /* 0x0000000104ff7812 */ /* 0x004fe2000782c0ff */
[----:B---3--:R-:W-:-:S05]  /*24fa0*/  VIADD R7, R3, 0x1 ;  /* 0x0000000103077836 */ /* 0x008fca0000000000 */
[----:B------:R-:W-:-:S04]  /*24fb0*/  ISETP.NE.AND P0, PT, R7, 0x2, PT ;  /* 0x000000020700780c */ /* 0x000fc80003f05270 */
[----:B------:R-:W-:Y:S02]  /*24fc0*/  SEL R9, RZ, 0x1, P0 ;  /* 0x00000001ff097807 */ /* 0x000fe40000000000 */
[----:B------:R-:W-:Y:S02]  /*24fd0*/  SEL R7, R7, RZ, P0 ;  /* 0x000000ff07077207 */ /* 0x000fe40000000000 */
[----:B----4-:R-:W-:Y:S01]  /*24fe0*/  LOP3.LUT R9, R2, R9, RZ, 0x3c, !PT ;  /* 0x0000000902097212 */ /* 0x010fe200078e3cff */
[----:B------:R-:W-:Y:S06]  /*24ff0*/  @!P1 BRA `(.L_x_955) ;  /* 0x0000000c005c9947 */ /* 0x000fec0003800000 */
[----:B------:R0:W5:Y:S01]  /*25000*/  LDL R4, [R1] ;  /* 0x0000000001047983 */ /* 0x0001620000100800 */
[----:B------:R-:W-:Y:S02]  /*25010*/  ULDC.64 UR4, c[0x0][0x418] ;  /* 0x0001060000047ab9 */ /* 0x000fe40000000a00 */
[----:B------:R-:W-:-:S04]  /*25020*/  ISETP.NE.U32.AND P0, PT, RZ, UR4, PT ;  /* 0x00000004ff007c0c */ /* 0x000fc8000bf05070 */
[----:B------:R-:W-:-:S13]  /*25030*/  ISETP.NE.AND.EX P0, PT, RZ, UR5, PT, P0 ;  /* 0x00000005ff007c0c */ /* 0x000fda000bf05300 */
[----:B0-----:R-:W-:Y:S05]  /*25040*/  @!P0 BRA `(.L_x_956) ;  /* 0x0000000000508947 */ /* 0x001fea0003800000 */
[----:B------:R-:W2:Y:S01]  /*25050*/  LDL R11, [R1+0x28] ;  /* 0x00002800010b7983 */ /* 0x000ea20000100800 */
[----:B-1----:R-:W0:Y:S01]  /*25060*/  LDC R5, c[0x0][0x43c] ;  /* 0x00010f00ff057b82 */ /* 0x002e220000000800 */
[----:B------:R-:W-:Y:S02]  /*25070*/  ULDC.64 UR6, c[0x0][0x428] ;  /* 0x00010a0000067ab9 */ /* 0x000fe40000000a00 */
[----:B------:R-:W3:Y:S01]  /*25080*/  LDL R6, [R1+0xc] ;  /* 0x00000c0001067983 */ /* 0x000ee20000100800 */
[----:B------:R-:W-:Y:S01]  /*25090*/  ULDC.64 UR8, c[0x0][0x208] ;  /* 0x0000820000087ab9 */ /* 0x000fe20000000a00 */
[----:B0-----:R-:W-:-:S13]  /*250a0*/  ISETP.NE.AND P0, PT, R5, 0x1, PT ;  /* 0x000000010500780c */ /* 0x001fda0003f05270 */
[----:B------:R-:W0:Y:S02]  /*250b0*/  @P0 LDC.64 R2, c[0x0][0x440] ;  /* 0x00011000ff020b82 */ /* 0x000e240000000a00 */
[----:B0----5:R-:W-:-:S04]  /*250c0*/  @P0 IMAD.HI.U32 R4, R0, R2, RZ ;  /* 0x0000000200040227 */ /* 0x021fc800078e00ff */
        /* <DEDUP_REMOVED lines=10> */
[----:B------:R-:W-:-:S05]  /*25170*/  LEA.HI.X R5, R2, UR5, R3, 0x2, P0 ;  /* 0x0000000502057c11 */ /* 0x000fca00080f1403 */
[----:B------:R0:W5:Y:S04]  /*25180*/  LDG.E R4, desc[UR8][R4.64] ;  /* 0x0000000804047981 */ /* 0x000168000c1e1900 */
.L_x_956:
[----:B------:R-:W2:Y:S01]  /*25190*/  LDL R2, [R1+0x4] ;  /* 0x0000040001027983 */ /* 0x000ea20000100800 */
[----:B------:R-:W-:Y:S01]  /*251a0*/  BSSY B3, `(.L_x_957) ;  /* 0x0000005000037945 */ /* 0x000fe20003800000 */
[----:B--2---:R-:W-:Y:S01]  /*251b0*/  IMAD R3, R7, 0x8, R2 ;  /* 0x0000000807037824 */ /* 0x004fe200078e0202 */
[----:B------:R-:W-:-:S04]  /*251c0*/  SHF.L.U32 R2, R9, 0x1f, RZ ;  /* 0x0000001f09027819 */ /* 0x000fc800000006ff */
[----:B------:R-:W2:Y:S02]  /*251d0*/  SYNCS.PHASECHK.TRANS64.TRYWAIT P0, [R3+URZ+0x38840], R2 ;  /* 0x03884002030075a7 */ /* 0x000ea4000800017f */
[----:B--2---:R-:W-:Y:S05]  /*251e0*/  @!P0 BRA `(.L_x_958) ;  /* 0x0000005400888947 */ /* 0x004fea0003800000 */
.L_x_1101:
[----:B------:R-:W-:Y:S05]  /*251f0*/  BSYNC B3 ;  /* 0x0000000000037941 */ /* 0x000fea0003800000 */
.L_x_957:
        /* <DEDUP_REMOVED lines=12> */
.L_x_960:
[----:B------:R-:W-:Y:S05]  /*252c0*/  BSYNC B3 ;  /* 0x0000000000037941 */ /* 0x000fea0003800000 */
.L_x_959:
        /* <DEDUP_REMOVED lines=13> */
.L_x_961:
        /* <DEDUP_REMOVED lines=16> */
.L_x_962:
        /* <DEDUP_REMOVED lines=16> */
.L_x_963:
        /* <DEDUP_REMOVED lines=16> */
.L_x_964:
        /* <DEDUP_REMOVED lines=17> */
.L_x_1102:
[----:B------:R-:W-:Y:S05]  /*257b0*/  BSYNC B3 ;  /* 0x0000000000037941 */ /* 0x000fea0003800000 */
.L_x_965:
        /* <DEDUP_REMOVED lines=14> */
.L_x_968:
[----:B------:R-:W-:Y:S05]  /*258a0*/  BSYNC B3 ;  /* 0x0000000000037941 */ /* 0x000fea0003800000 */
.L_x_967:
        /* <DEDUP_REMOVED lines=10> */
[----:B---3--:R-:W-:Y:S02]  /*25950*/  IMAD R5, R5, 0x50, R6 ;  /* 0x0000005005057824 */ /* 0x008fe400078e0206 */
[C-C-:B--2---:R-:W-:Y:S02]  /*25960*/  IMAD R3, R2.reuse, 0x8, R11.reuse ;  /* 0x0000000802037824 */ /* 0x144fe400078e020b */
[----:B------:R-:W-:Y:S02]  /*25970*/  IMAD R2, R2, 0xa000, R11 ;  /* 0x0000a00002027824 */ /* 0x000fe400078e020b */
[----:B------:R-:W-:Y:S02]  /*25980*/  VIADD R3, R3, 0x38850 ;  /* 0x0003885003037836 */ /* 0x000fe40000000000 */
[----:B------:R-:W-:-:S07]  /*25990*/  VIADD R6, R2, 0x400 ;  /* 0x0000040002067836 */ /* 0x000fce0000000000 */
.L_x_969:
        /* <DEDUP_REMOVED lines=16> */
.L_x_970:
        /* <DEDUP_REMOVED lines=16> */
.L_x_971:
        /* <DEDUP_REMOVED lines=16> */
.L_x_972:
        /* <DEDUP_REMOVED lines=13> */
.L_x_955:
[----:B------:R-:W-:Y:S05]  /*25d70*/  BSYNC B1 ;  /* 0x0000000000017941 */ /* 0x000fea0003800000 */
.L_x_954:
[----:B0-----:R-:W2:Y:S04]  /*25d80*/  LDL.LU R0, [R1+0x38] ;  /* 0x0000380001007983 */ /* 0x001ea80000300800 */
[----:B------:R0:W-:Y:S04]  /*25d90*/  STL [R1+0x8], R7 ;  /* 0x0000080701007387 */ /* 0x0001e80000100800 */
[----:B------:R0:W-:Y:S02]  /*25da0*/  STL [R1+0x10], R9 ;  /* 0x0000100901007387 */ /* 0x0001e40000100800 */
[----:B0-2---:R-:W-:-:S07]  /*25db0*/  VIADD R0, R0, 0xfffffffd ;  /* 0xfffffffd00007836 */ /* 0x005fce0000000000 */
.L_x_953:
[----:B------:R-:W-:Y:S05]  /*25dc0*/  BSYNC B2 ;  /* 0x0000000000027941 */ /* 0x000fea0003800000 */
.L_x_952:
[----:B------:R-:W2:Y:S01]  /*25dd0*/  LDL.LU R2, [R1+0x3c] ;  /* 0x00003c0001027983 */ /* 0x000ea20000300800 */
[----:B------:R-:W-:-:S05]  /*25de0*/  IMAD.MOV R8, RZ, RZ, -R8 ;  /* 0x000000ffff087224 */ /* 0x000fca00078e0a08 */
[----:B--2---:R-:W-:-:S13]  /*25df0*/  ISETP.NE.AND P0, PT, R2, R8, PT ;  /* 0x000000080200720c */ /* 0x004fda0003f05270 */
[----:B------:R-:W-:Y:S05]  /*25e00*/  @!P0 BRA `(.L_x_951) ;  /* 0x0000001c00088947 */ /* 0x000fea0003800000 */
[----:B------:R0:W5:Y:S02]  /*25e10*/  LDL R7, [R1] ;  /* 0x0000000001077983 */ /* 0x0001640000100800 */
.L_x_1011:
[----:B--2---:R-:W2:Y:S04]  /*25e20*/  LDL R4, [R1+0x20] ;  /* 0x0000200001047983 */ /* 0x004ea80000100800 */
[----:B---3--:R-:W3:Y:S04]  /*25e30*/  LDL R3, [R1+0x8] ;  /* 0x0000080001037983 */ /* 0x008ee80000100800 */
[----:B------:R-:W4:Y:S01]  /*25e40*/  LDL R2, [R1+0x10] ;  /* 0x0000100001027983 */ /* 0x000f220000100800 */
[----:B------:R-:W-:Y:S05]  /*25e50*/  YIELD ;  /* 0x0000000000007946 */ /* 0x000fea0003800000 */
[----:B------:R-:W-:Y:S01]  /*25e60*/  BSSY B1, `(.L_x_973) ;  /* 0x00000db000017945 */ /* 0x000fe20003800000 */
[----:B--2---:R-:W-:Y:S01]  /*25e70*/  LOP3.LUT P1, RZ, R4, 0x1, RZ, 0xc0, !PT ;  /* 0x0000000104ff7812 */ /* 0x004fe2000782c0ff */
        /* <DEDUP_REMOVED lines=29> */
[----:B------:R-:W-:-:S06]  /*26050*/  LEA.HI.X R7, R2, UR5, R3, 0x2, P0 ;  /* 0x0000000502077c11 */ /* 0x000fcc00080f1403 */
[----:B------:R1:W5:Y:S03]  /*26060*/  LDG.E R7, desc[UR8][R6.64] ;  /* 0x0000000806077981 */ /* 0x000366000c1e1900 */
.L_x_975:
[----:B------:R-:W2:Y:S01]  /*26070*/  LDL R2, [R1+0x4] ;  /* 0x0000040001027983 */ /* 0x000ea20000100800 */
[----:B------:R-:W-:Y:S01]  /*26080*/  BSSY B2, `(.L_x_976) ;  /* 0x0000005000027945 */ /* 0x000fe20003800000 */
[----:B--2---:R-:W-:Y:S01]  /*26090*/  IMAD R3, R4, 0x8, R2 ;  /* 0x0000000804037824 */ /* 0x004fe200078e0202 */
[----:B------:R-:W-:-:S04]  /*260a0*/  SHF.L.U32 R2, R5, 0x1f, RZ ;  /* 0x0000001f05027819 */ /* 0x000fc800000006ff */
[----:B------:R-:W2:Y:S02]  /*260b0*/  SYNCS.PHASECHK.TRANS64.TRYWAIT P0, [R3+URZ+0x38840], R2 ;  /* 0x03884002030075a7 */ /* 0x000ea4000800017f */
[----:B--2---:R-:W-:Y:S05]  /*260c0*/  @!P0 BRA `(.L_x_977) ;  /* 0x0000004400f88947 */ /* 0x004fea0003800000 */
.L_x_1103:
[----:B------:R-:W-:Y:S05]  /*260d0*/  BSYNC B2 ;  /* 0x0000000000027941 */ /* 0x000fea0003800000 */
.L_x_976:
        /* <DEDUP_REMOVED lines=12> */
.L_x_979:
[----:B------:R-:W-:Y:S05]  /*261a0*/  BSYNC B2 ;  /* 0x0000000000027941 */ /* 0x000fea0003800000 */
.L_x_978:
        /* <DEDUP_REMOVED lines=13> */
.L_x_980:
        /* <DEDUP_REMOVED lines=16> */
.L_x_981:
        /* <DEDUP_REMOVED lines=16> */
.L_x_982:
        /* <DEDUP_REMOVED lines=16> */
.L_x_983:
        /* <DEDUP_REMOVED lines=17> */
.L_x_1104:
[----:B------:R-:W-:Y:S05]  /*26690*/  BSYNC B2 ;  /* 0x0000000000027941 */ /* 0x000fea0003800000 */
.L_x_984:
        /* <DEDUP_REMOVED lines=11> */
.L_x_987:
[----:B------:R-:W-:Y:S05]  /*26750*/  BSYNC B2 ;  /* 0x0000000000027941 */ /* 0x000fea0003800000 */
.L_x_986:
        /* <DEDUP_REMOVED lines=14> */
.L_x_988:
        /* <DEDUP_REMOVED lines=16> */
.L_x_989:
        /* <DEDUP_REMOVED lines=16> */
.L_x_990:
        /* <DEDUP_REMOVED lines=16> */
.L_x_991:
        /* <DEDUP_REMOVED lines=13> */
.L_x_974:
[----:B------:R-:W-:Y:S05]  /*26c10*/  BSYNC B1 ;  /* 0x0000000000017941 */ /* 0x000fea0003800000 */
.L_x_973:
[----:B------:R-:W2:Y:S01]  /*26c20*/  LDL R2, [R1+0x20] ;  /* 0x0000200001027983 */ /* 0x000ea20000100800 */
[----:B------:R-:W-:Y:S01]  /*26c30*/  VIADD R3, R4, 0x1 ;  /* 0x0000000104037836 */ /* 0x000fe20000000000 */
[----:B------:R-:W-:Y:S04]  /*26c40*/  BSSY B1, `(.L_x_992) ;  /* 0x00000db000017945 */ /* 0x000fe80003800000 */
[----:B------:R-:W-:-:S04]  /*26c50*/  ISETP.NE.AND P0, PT, R3, 0x2, PT ;  /* 0x000000020300780c */ /* 0x000fc80003f05270 */
[----:B------:R-:W-:Y:S02]  /*26c60*/  SEL R12, R3, RZ, P0 ;  /* 0x000000ff030c7207 */ /* 0x000fe40000000000 */
[----:B--2---:R-:W-:Y:S02]  /*26c70*/  LOP3.LUT P1, RZ, R2, 0x1, RZ, 0xc0, !PT ;  /* 0x0000000102ff7812 */ /* 0x004fe4000782c0ff */
[----:B------:R-:W-:-:S04]  /*26c80*/  SEL R2, RZ, 0x1, P0 ;  /* 0x00000001ff027807 */ /* 0x000fc80000000000 */
[----:B------:R-:W-:-:S05]  /*26c90*/  LOP3.LUT R11, R5, R2, RZ, 0x3c, !PT ;  /* 0x00000002050b7212 */ /* 0x000fca00078e3cff */
[----:B------:R2:W-:Y:S04]  /*26ca0*/  STL [R1+0x10], R11 ;  /* 0x0000100b01007387 */ /* 0x0005e80000100800 */
[----:B------:R2:W-:Y:S01]  /*26cb0*/  STL [R1+0x8], R12 ;  /* 0x0000080c01007387 */ /* 0x0005e20000100800 */
[----:B------:R-:W-:Y:S05]  /*26cc0*/  @!P1 BRA `(.L_x_993) ;  /* 0x0000000c00489947 */ /* 0x000fea0003800000 */
[----:B------:R-:W-:Y:S01]  /*26cd0*/  ULDC.64 UR4, c[0x0][0x418] ;  /* 0x0001060000047ab9 */ /* 0x000fe20000000a00 */
[----:B------:R-:W-:Y:S01]  /*26ce0*/  VIADD R6, R0, 0xffffffff ;  /* 0xffffffff00067836 */ /* 0x000fe20000000000 */
[----:B------:R-:W-:-:S04]  /*26cf0*/  ISETP.NE.U32.AND P0, PT, RZ, UR4, PT ;  /* 0x00000004ff007c0c */ /* 0x000fc8000bf05070 */
[----:B------:R-:W-:-:S13]  /*26d00*/  ISETP.NE.AND.EX P0, PT, RZ, UR5, PT, P0 ;  /* 0x00000005ff007c0c */ /* 0x000fda000bf05300 */
[----:B------:R-:W-:Y:S05]  /*26d10*/  @!P0 BRA `(.L_x_994) ;  /* 0x0000000000508947 */ /* 0x000fea0003800000 */
[----:B------:R-:W3:Y:S01]  /*26d20*/  LDL R13, [R1+0x28] ;  /* 0x00002800010d7983 */ /* 0x000ee20000100800 */
[----:B-1----:R-:W1:Y:S01]  /*26d30*/  LDC R8, c[0x0][0x43c] ;  /* 0x00010f00ff087b82 */ /* 0x002e620000000800 */
[----:B------:R-:W-:Y:S02]  /*26d40*/  ULDC.64 UR6, c[0x0][0x428] ;  /* 0x00010a0000067ab9 */ /* 0x000fe40000000a00 */
[----:B------:R-:W4:Y:S01]  /*26d50*/  LDL R9, [R1+0xc] ;  /* 0x00000c0001097983 */ /* 0x000f220000100800 */
[----:B------:R-:W-:Y:S01]  /*26d60*/  ULDC.64 UR8, c[0x0][0x208] ;  /* 0x0000820000087ab9 */ /* 0x000fe20000000a00 */
[----:B-1----:R-:W-:-:S13]  /*26d70*/  ISETP.NE.AND P0, PT, R8, 0x1, PT ;  /* 0x000000010800780c */ /* 0x002fda0003f05270 */
[----:B------:R-:W1:Y:S02]  /*26d80*/  @P0 LDC.64 R2, c[0x0][0x440] ;  /* 0x00011000ff020b82 */ /* 0x000e640000000a00 */
[----:B-1---5:R-:W-:-:S04]  /*26d90*/  @P0 IMAD.HI.U32 R7, R6, R2, RZ ;  /* 0x0000000206070227 */ /* 0x022fc800078e00ff */
[----:B------:R-:W-:Y:S01]  /*26da0*/  IMAD.MOV.U32 R2, RZ, RZ, R6 ;  /* 0x000000ffff027224 */ /* 0x000fe200078e0006 */
        /* <DEDUP_REMOVED lines=11> */
.L_x_994:
[----:B------:R-:W4:Y:S01]  /*26e60*/  LDL R2, [R1+0x4] ;  /* 0x0000040001027983 */ /* 0x000f220000100800 */
[----:B------:R-:W-:Y:S01]  /*26e70*/  SHF.L.U32 R3, R11, 0x1f, RZ ;  /* 0x0000001f0b037819 */ /* 0x000fe200000006ff */
[----:B------:R-:W-:Y:S01]  /*26e80*/  BSSY B2, `(.L_x_995) ;  /* 0x0000004000027945 */ /* 0x000fe20003800000 */
[----:B----4-:R-:W-:-:S04]  /*26e90*/  IMAD R2, R12, 0x8, R2 ;  /* 0x000000080c027824 */ /* 0x010fc800078e0202 */
[----:B------:R-:W4:Y:S02]  /*26ea0*/  SYNCS.PHASECHK.TRANS64.TRYWAIT P0, [R2+URZ+0x38840], R3 ;  /* 0x03884003020075a7 */ /* 0x000f24000800017f */
[----:B----4-:R-:W-:Y:S05]  /*26eb0*/  @!P0 BRA `(.L_x_996) ;  /* 0x0000003800a48947 */ /* 0x010fea0003800000 */
.L_x_1105:
[----:B------:R-:W-:Y:S05]  /*26ec0*/  BSYNC B2 ;  /* 0x0000000000027941 */ /* 0x000fea0003800000 */
.L_x_995:
[----:B-1-3--:R-:W1:Y:S01]  /*26ed0*/  S2R R8, SR_TID.X ;  /* 0x0000000000087919 */ /* 0x00ae620000002100 */
[----:B------:R-:W-:Y:S01]  /*26ee0*/  BSSY B2, `(.L_x_997) ;  /* 0x000000b000027945 */ /* 0x000fe20003800000 */
[----:B-1----:R-:W-:-:S04]  /*26ef0*/  LOP3.LUT R8, R8, 0x7f, RZ, 0xc0, !PT ;  /* 0x0000007f08087812 */ /* 0x002fc800078ec0ff */
[----:B------:R-:W-:-:S13]  /*26f00*/  ISETP.NE.AND P1, PT, R8, RZ, PT ;  /* 0x000000ff0800720c */ /* 0x000fda0003f25270 */
[----:B------:R-:W-:Y:S05]  /*26f10*/  @P1 BRA `(.L_x_998) ;  /* 0x00000000001c1947 */ /* 0x000fea0003800000 */
[----:B------:R-:W1:Y:S01]  /*26f20*/  S2R R8, SR_TID.X ;  /* 0x0000000000087919 */ /* 0x000e620000002100 */
[----:B----4-:R-:W-:-:S04]  /*26f30*/  IMAD.MOV.U32 R3, RZ, RZ, 0xa000 ;  /* 0x0000a000ff037424 */ /* 0x010fc800078e00ff */
[----:B------:R3:W-:Y:S01]  /*26f40*/  SYNCS.ARRIVE.TRANS64 RZ, [R2+URZ+0x38830], R3 ;  /* 0x0388300302ff79a7 */ /* 0x0007e2000800003f */
[----:B-1----:R-:W-:-:S04]  /*26f50*/  LOP3.LUT R8, R8, 0x1f, RZ, 0xc0, !PT ;  /* 0x0000001f08087812 */ /* 0x002fc800078ec0ff */
[----:B------:R-:W-:-:S13]  /*26f60*/  ISETP.NE.AND P0, PT, R8, RZ, PT ;  /* 0x000000ff0800720c */ /* 0x000fda0003f05270 */
[----:B---3--:R-:W-:Y:S05]  /*26f70*/  @!P0 BRA `(.L_x_998) ;  /* 0x0000000000048947 */ /* 0x008fea0003800000 */
[----:B------:R-:W-:Y:S01]  /*26f80*/  BPT.TRAP 0x1 ;  /* 0x000000040000795c */ /* 0x000fe20000300000 */
.L_x_998:
[----:B------:R-:W-:Y:S05]  /*26f90*/  BSYNC B2 ;  /* 0x0000000000027941 */ /* 0x000fea0003800000 */
.L_x_997:
[----:B------:R-:W3:Y:S04]  /*26fa0*/  LDL R8, [R1+0x8] ;  /* 0x0000080001087983 */ /* 0x000ee80000100800 */
[----:B------:R-:W3:Y:S04]  /*26fb0*/  LDL R9, [R1+0x4] ;  /* 0x0000040001097983 */ /* 0x000ee80000100800 */
[----:B----4-:R-:W4:Y:S01]  /*26fc0*/  LDL R2, [R1+0x18] ;  /* 0x0000180001027983 */ /* 0x010f220000100800 */
[----:B--2---:R-:W-:-:S05]  /*26fd0*/  IMAD.MOV.U32 R11, RZ, RZ, RZ ;  /* 0x000000ffff0b7224 */ /* 0x004fca00078e00ff */
[----:B------:R-:W-:Y:S01]  /*26fe0*/  R2UR UR10, R11 ;  /* 0x000000000b0a72ca */ /* 0x000fe200000e0000 */
[----:B------:R-:W-:Y:S01]  /*26ff0*/  UIADD3 UR4, UP0, UR38, 0x370, URZ ;  /* 0x0000037026047890 */ /* 0x000fe2000ff1e03f */
[----:B------:R-:W-:Y:S01]  /*27000*/  PLOP3.LUT P0, PT, PT, PT, PT, 0x80, 0x0 ;  /* 0x000000000000781c */ /* 0x000fe20003f0f070 */
[----:B------:R-:W-:Y:S01]  /*27010*/  UMOV UR6, 0x0 ;  /* 0x0000000000067882 */ /* 0x000fe20000000000 */
[----:B------:R-:W-:Y:S01]  /*27020*/  UMOV UR7, 0x14f00000 ;  /* 0x14f0000000077882 */ /* 0x000fe20000000000 */
[----:B------:R-:W-:Y:S01]  /*27030*/  UIADD3.X UR5, URZ, UR39, URZ, UP0, !UPT ;  /* 0x000000273f057290 */ /* 0x000fe200087fe43f */
[C---:B---3--:R-:W-:Y:S02]  /*27040*/  IMAD R3, R8.reuse, 0x8, R10 ;  /* 0x0000000808037824 */ /* 0x048fe400078e020a */
[----:B------:R-:W-:Y:S02]  /*27050*/  IMAD R8, R8, 0xa000, R9 ;  /* 0x0000a00008087824 */ /* 0x000fe400078e0209 */
[----:B------:R-:W-:-:S02]  /*27060*/  VIADD R3, R3, 0x30 ;  /* 0x0000003003037836 */ /* 0x000fc40000000000 */
[----:B----4-:R-:W-:Y:S02]  /*27070*/  IMAD R2, R6, 0x50, R2 ;  /* 0x0000005006027824 */ /* 0x010fe400078e0202 */
[----:B------:R-:W-:-:S07]  /*27080*/  VIADD R9, R8, 0x24400 ;  /* 0x0002440008097836 */ /* 0x000fce0000000000 */
.L_x_999:
        /* <DEDUP_REMOVED lines=16> */
.L_x_1000:
        /* <DEDUP_REMOVED lines=16> */
.L_x_1001:
        /* <DEDUP_REMOVED lines=16> */
.L_x_1002:
        /* <DEDUP_REMOVED lines=15> */
.L_x_1106:
[----:B------:R-:W-:Y:S05]  /*27480*/  BSYNC B2 ;  /* 0x0000000000027941 */ /* 0x000fea0003800000 */
.L_x_1003:
[----:B------:R-:W-:Y:S01]  /*27490*/  BSSY B2, `(.L_x_1005) ;  /* 0x000000b000027945 */ /* 0x000fe20003800000 */
[----:B------:R-:W-:Y:S01]  /*274a0*/  IMAD.MOV.U32 R8, RZ, RZ, 0x0 ;  /* 0x00000000ff087424 */ /* 0x000fe200078e00ff */
[----:B------:R-:W-:Y:S02]  /*274b0*/  MOV R9, 0x14f00000 ;  /* 0x14f0000000097802 */ /* 0x000fe40000000f00 */
        /* <DEDUP_REMOVED lines=8> */
.L_x_1006:
[----:B------:R-:W-:Y:S05]  /*27540*/  BSYNC B2 ;  /* 0x0000000000027941 */ /* 0x000fea0003800000 */
.L_x_1005:
        /* <DEDUP_REMOVED lines=13> */
.L_x_1007:
        /* <DEDUP_REMOVED lines=16> */
.L_x_1008:
        /* <DEDUP_REMOVED lines=16> */
.L_x_1009:
        /* <DEDUP_REMOVED lines=16> */
.L_x_1010:
        /* <DEDUP_REMOVED lines=13> */
.L_x_993:
[----:B------:R-:W-:Y:S05]  /*279f0*/  BSYNC B1 ;  /* 0x0000000000017941 */ /* 0x000fea0003800000 */
.L_x_992:
[C---:B------:R-:W-:Y:S01]  /*27a00*/  ISETP.GT.AND P0, PT, R0.reuse, 0x1, PT ;  /* 0x000000010000780c */ /* 0x040fe20003f04270 */
[----:B------:R-:W-:-:S12]  /*27a10*/  VIADD R0, R0, 0xfffffffe ;  /* 0xfffffffe00007836 */ /* 0x000fd80000000000 */
[----:B------:R-:W-:Y:S05]  /*27a20*/  @P0 BRA `(.L_x_1011) ;  /* 0xffffffe000fc0947 */ /* 0x000fea000383ffff */
.L_x_951:
[----:B------:R-:W-:Y:S05]  /*27a30*/  BSYNC B0 ;  /* 0x0000000000007941 */ /* 0x000fea0003800000 */
.L_x_950:
        /* <DEDUP_REMOVED lines=18> */
.L_x_1013:
[----:B------:R-:W-:Y:S05]  /*27b60*/  BSYNC B0 ;  /* 0x0000000000007941 */ /* 0x000fea0003800000 */
.L_x_1012:
[----:B------:R-:W4:Y:S01]  /*27b70*/  LDL R0, [R1+0x20] ;  /* 0x0000200001007983 */ /* 0x000f220000100800 */
[----:B------:R-:W-:Y:S01]  /*27b80*/  BSSY B0, `(.L_x_1014) ;  /* 0x0000060000007945 */ /* 0x000fe20003800000 */
[----:B----4-:R-:W-:-:S13]  /*27b90*/  LOP3.LUT P0, RZ, R0, 0x1, RZ, 0xc0, !PT ;  /* 0x0000000100ff7812 */ /* 0x010fda000780c0ff */
        /* <DEDUP_REMOVED lines=10> */
.L_x_1107:
[----:B------:R-:W-:Y:S05]  /*27c40*/  BSYNC B1 ;  /* 0x0000000000017941 */ /* 0x000fea0003800000 */
.L_x_1016:
        /* <DEDUP_REMOVED lines=9> */
.L_x_1019:
[----:B------:R-:W-:Y:S05]  /*27ce0*/  BSYNC B1 ;  /* 0x0000000000017941 */ /* 0x000fea0003800000 */
.L_x_1018:
        /* <DEDUP_REMOVED lines=14> */
.L_x_1020:
        /* <DEDUP_REMOVED lines=16> */
.L_x_1021:
        /* <DEDUP_REMOVED lines=16> */
.L_x_1022:
        /* <DEDUP_REMOVED lines=16> */
.L_x_1023:
        /* <DEDUP_REMOVED lines=11> */
.L_x_1015:
[----:B------:R-:W-:Y:S05]  /*28180*/  BSYNC B0 ;  /* 0x0000000000007941 */ /* 0x000fea0003800000 */
.L_x_1014:
        /* <DEDUP_REMOVED lines=9> */
.L_x_930:
[----:B------:R-:W-:Y:S05]  /*28220*/  BSYNC B7 ;  /* 0x0000000000077941 */ /* 0x000fea0003800000 */
.L_x_928:
[----:B--2---:R-:W2:Y:S02]  /*28230*/  LDL R0, [R1+0x20] ;  /* 0x0000200001007983 */ /* 0x004ea40000100800 */
[----:B--2---:R-:W-:-:S13]  /*28240*/  LOP3.LUT P0, RZ, R0, 0x2, RZ, 0xc0, !PT ;  /* 0x0000000200ff7812 */ /* 0x004fda000780c0ff */
[----:B------:R-:W-:Y:S05]  /*28250*/  @!P0 BRA `(.L_x_1024) ;  /* 0x0000000000288947 */ /* 0x000fea0003800000 */
[----:B------:R-:W-:Y:S05]  /*28260*/  WARPSYNC.ALL ;  /* 0x0000000000007948 */ /* 0x000fea0003800000 */
[----:B------:R-:W2:Y:S08]  /*28270*/  S2UR UR5, SR_CgaCtaId ;  /* 0x00000000000579c3 */ /* 0x000eb00000008800 */
[----:B------:R-:W-:Y:S06]  /*28280*/  BAR.SYNC.DEFER_BLOCKING 0x5, 0x180 ;  /* 0x0146000000007b1d */ /* 0x000fec0000010000 */
[----:B------:R-:W-:-:S02]  /*28290*/  UMOV UR4, 0x400 ;  /* 0x0000040000047882 */ /* 0x000fc40000000000 */
[----:B--2---:R-:W-:-:S06]  /*282a0*/  ULEA UR4, UR5, UR4, 0x18 ;  /* 0x0000000405047291 */ /* 0x004fcc000f8ec03f */
[----:B------:R-:W-:-:S05]  /*282b0*/  IMAD.U32 R0, RZ, RZ, UR4 ;  /* 0x00000004ff007e24 */ /* 0x000fca000f8e00ff */
[----:B------:R4:W2:Y:S04]  /*282c0*/  LDS.128 R16, [R0+0x388d0] ;  /* 0x0388d00000107984 */ /* 0x0008a80000000c00 */
[----:B------:R4:W-:Y:S01]  /*282d0*/  STL [R1+0x4], R0 ;  /* 0x0000040001007387 */ /* 0x0009e20000100800 */
[----:B------:R-:W-:Y:S06]  /*282e0*/  BAR.ARV 0x4, 0x180 ;  /* 0x0106000000007b1d */ /* 0x000fec0000002000 */
[----:B------:R-:W-:Y:S05]  /*282f0*/  BRA `(.L_x_1025) ;  /* 0x0000000800507947 */ /* 0x000fea0003800000 */
.L_x_1024:
[----:B---3-5:R-:W2:Y:S01]  /*28300*/  S2R R7, SR_TID.X ;  /* 0x0000000000077919 */ /* 0x028ea20000002100 */
        /* <DEDUP_REMOVED lines=8> */
[----:B------:R-:W2:Y:S02]  /*28390*/  @!P1 LDC.64 R2, c[0x0][0xc80] ;  /* 0x00032000ff029b82 */ /* 0x000ea40000000a00 */
[----:B--2---:R-:W-:-:S06]  /*283a0*/  @!P1 IMAD.WIDE R2, R0, 0x4, R2 ;  /* 0x0000000400029825 */ /* 0x004fcc00078e0202 */
[----:B------:R2:W3:Y:S01]  /*283b0*/  @!P1 LDG.E R3, desc[UR6][R2.64] ;  /* 0x0000000602039981 */ /* 0x0004e2000c1e1900 */
[C---:B------:R-:W-:Y:S02]  /*283c0*/  ISETP.GE.U32.AND P2, PT, R7.reuse, 0x2, PT ;  /* 0x000000020700780c */ /* 0x040fe40003f46070 */
[C---:B------:R-:W-:Y:S01]  /*283d0*/  ISETP.GE.U32.AND P3, PT, R7.reuse, 0x4, PT ;  /* 0x000000040700780c */ /* 0x040fe20003f66070 */
[----:B------:R-:W-:Y:S01]  /*283e0*/  SHFL.IDX PT, R0, R16, RZ, 0x1f ;  /* 0x00001fff10007589 */ /* 0x000fe200000e0000 */
[C---:B------:R-:W-:Y:S02]  /*283f0*/  ISETP.GE.U32.AND P4, PT, R7.reuse, 0x8, PT ;  /* 0x000000080700780c */ /* 0x040fe40003f86070 */
[C---:B------:R-:W-:Y:S01]  /*28400*/  ISETP.GE.U32.AND P5, PT, R7.reuse, 0x10, PT ;  /* 0x000000100700780c */ /* 0x040fe20003fa6070 */
[----:B------:R-:W-:Y:S01]  /*28410*/  SHFL.IDX PT, R4, R16, 0x1, 0x1f ;  /* 0x00201f0010047f89 */ /* 0x000fe200000e0000 */
[----:B--2---:R-:W-:Y:S02]  /*28420*/  IMAD.MOV.U32 R2, RZ, RZ, RZ ;  /* 0x000000ffff027224 */ /* 0x004fe400078e00ff */
[----:B---3--:R-:W-:Y:S01]  /*28430*/  @!P1 IMAD.MOV.U32 R2, RZ, RZ, R3 ;  /* 0x000000ffff029224 */ /* 0x008fe200078e0003 */
[----:B------:R-:W-:-:S04]  /*28440*/  ISETP.NE.AND P1, PT, R7, RZ, PT ;  /* 0x000000ff0700720c */ /* 0x000fc80003f25270 */
[----:B------:R-:W2:Y:S02]  /*28450*/  SHFL.UP PT, R3, R2, 0x1, RZ ;  /* 0x0420000002037989 */ /* 0x000ea400000e00ff */
[----:B--2---:R-:W-:-:S05]  /*28460*/  SEL R3, R3, RZ, P1 ;  /* 0x000000ff03037207 */ /* 0x004fca0000800000 */
[----:B------:R-:W-:-:S05]  /*28470*/  IMAD.IADD R3, R2, 0x1, R3 ;  /* 0x0000000102037824 */ /* 0x000fca00078e0203 */
        /* <DEDUP_REMOVED lines=12> */
[----:B------:R2:W3:Y:S02]  /*28540*/  SHFL.IDX PT, R6, R5, 0x1f, 0x1f ;  /* 0x03e01f0005067f89 */ /* 0x0004e400000e0000 */
.L_x_1117:
[----:B------:R-:W-:Y:S02]  /*28550*/  ULDC UR4, c[0x0][0xc38] ;  /* 0x00030e0000047ab9 */ /* 0x000fe40000000800 */
[----:B------:R-:W-:-:S04]  /*28560*/  IMAD.U32 R16, RZ, RZ, UR4 ;  /* 0x00000004ff107e24 */ /* 0x000fc8000f8e00ff */
[----:B---3--:R-:W-:-:S04]  /*28570*/  IMAD R6, R6, R16, RZ ;  /* 0x0000001006067224 */ /* 0x008fc800078e02ff */
[----:B------:R-:W-:-:S05]  /*28580*/  IMAD.IADD R4, R4, 0x1, R6 ;  /* 0x0000000104047824 */ /* 0x000fca00078e0206 */
[----:B------:R-:W-:-:S13]  /*28590*/  ISETP.GT.AND P6, PT, R4, R0, PT ;  /* 0x000000000400720c */ /* 0x000fda0003fc4270 */
[----:B------:R-:W-:Y:S05]  /*285a0*/  @P6 BRA `(.L_x_1027) ;  /* 0x0000000000a06947 */ /* 0x000fea0003800000 */
.L_x_1032:
[----:B------:R-:W3:Y:S01]  /*285b0*/  LDC R2, c[0x0][0xc3c] ;  /* 0x00030f00ff027b82 */ /* 0x000ee20000000800 */
[----:B------:R-:W-:-:S05]  /*285c0*/  VIADD R19, R19, 0x1f ;  /* 0x0000001f13137836 */ /* 0x000fca0000000000 */
[----:B---3--:R-:W-:-:S13]  /*285d0*/  ISETP.GE.AND P6, PT, R19, R2, PT ;  /* 0x000000021300720c */ /* 0x008fda0003fc6270 */
[----:B------:R-:W-:Y:S05]  /*285e0*/  @P6 BRA `(.L_x_1028) ;  /* 0x0000000400486947 */ /* 0x000fea0003800000 */
[----:B------:R-:W3:Y:S01]  /*285f0*/  S2R R3, SR_TID.X ;  /* 0x0000000000037919 */ /* 0x000ee20000002100 */
[----:B------:R-:W-:Y:S01]  /*28600*/  BSSY B0, `(.L_x_1029) ;  /* 0x000000a000007945 */ /* 0x000fe20003800000 */
[----:B---3--:R-:W-:-:S05]  /*28610*/  LOP3.LUT R3, R3, 0x1f, RZ, 0xc0, !PT ;  /* 0x0000001f03037812 */ /* 0x008fca00078ec0ff */
[----:B--2---:R-:W-:-:S05]  /*28620*/  IMAD.IADD R5, R19, 0x1, R3 ;  /* 0x0000000113057824 */ /* 0x004fca00078e0203 */
[----:B------:R-:W-:Y:S01]  /*28630*/  ISETP.GE.OR P6, PT, R5, R2, !P0 ;  /* 0x000000020500720c */ /* 0x000fe200047c6670 */
[----:B------:R-:W-:-:S12]  /*28640*/  IMAD.MOV.U32 R2, RZ, RZ, RZ ;  /* 0x000000ffff027224 */ /* 0x000fd800078e00ff */
[----:B------:R-:W-:Y:S05]  /*28650*/  @P6 BRA `(.L_x_1030) ;  /* 0x0000000000106947 */ /* 0x000fea0003800000 */
[----:B------:R-:W2:Y:S01]  /*28660*/  LDC.64 R2, c[0x0][0xc80] ;  /* 0x00032000ff027b82 */ /* 0x000ea20000000a00 */
[----:B------:R-:W-:Y:S01]  /*28670*/  ULDC.64 UR4, c[0x0][0x208] ;  /* 0x0000820000047ab9 */ /* 0x000fe20000000a00 */
[----:B--2---:R-:W-:-:S06]  /*28680*/  IMAD.WIDE R2, R5, 0x4, R2 ;  /* 0x0000000405027825 */ /* 0x004fcc00078e0202 */
[----:B------:R2:W5:Y:S02]  /*28690*/  LDG.E R2, desc[UR4][R2.64] ;  /* 0x0000000402027981 */ /* 0x000564000c1e1900 */
.L_x_1030:
[----:B------:R-:W-:Y:S05]  /*286a0*/  BSYNC B0 ;  /* 0x0000000000007941 */ /* 0x000fea0003800000 */
.L_x_1029:
[----:B------:R-:W-:-:S03]  /*286b0*/  UMOV UR4, 0xffffffff ;  /* 0xffffffff00047882 */ /* 0x000fc60000000000 */
[----:B------:R-:W-:Y:S05]  /*286c0*/  BRA.DIV UR4, `(.L_x_1031) ;  /* 0x0000002a041c7947 */ /* 0x000fea000b800000 */
[----:B--2--5:R-:W2:Y:S02]  /*286d0*/  SHFL.UP PT, R3, R2, 0x1, RZ ;  /* 0x0420000002037989 */ /* 0x024ea400000e00ff */
        /* <DEDUP_REMOVED lines=15> */
.L_x_1125:
[----:B------:R-:W-:Y:S02]  /*287d0*/  ULDC UR4, c[0x0][0xc38] ;  /* 0x00030e0000047ab9 */ /* 0x000fe40000000800 */
[----:B------:R-:W-:-:S04]  /*287e0*/  IMAD.U32 R16, RZ, RZ, UR4 ;  /* 0x00000004ff107e24 */ /* 0x000fc8000f8e00ff */
[----:B---3--:R-:W-:-:S04]  /*287f0*/  IMAD R6, R6, R16, RZ ;  /* 0x0000001006067224 */ /* 0x008fc800078e02ff */
[----:B------:R-:W-:-:S05]  /*28800*/  IMAD.IADD R4, R6, 0x1, R4 ;  /* 0x0000000106047824 */ /* 0x000fca00078e0204 */
[----:B------:R-:W-:-:S13]  /*28810*/  ISETP.GT.AND P6, PT, R4, R0, PT ;  /* 0x000000000400720c */ /* 0x000fda0003fc4270 */
[----:B------:R-:W-:Y:S05]  /*28820*/  @!P6 BRA `(.L_x_1032) ;  /* 0xfffffffc0060e947 */ /* 0x000fea000383ffff */
.L_x_1027:
[----:B------:R-:W-:Y:S01]  /*28830*/  IMAD.IADD R6, R4, 0x1, -R6 ;  /* 0x0000000104067824 */ /* 0x000fe200078e0a06 */
[----:B------:R-:W-:-:S03]  /*28840*/  UMOV UR4, 0xffffffff ;  /* 0xffffffff00047882 */ /* 0x000fc60000000000 */
[----:B------:R-:W-:-:S05]  /*28850*/  IMAD R3, R5, R16, R6 ;  /* 0x0000001005037224 */ /* 0x000fca00078e0206 */
[----:B------:R-:W-:Y:S01]  /*28860*/  ISETP.GT.AND P6, PT, R3, R0, PT ;  /* 0x000000000300720c */ /* 0x000fe20003fc4270 */
[----:B------:R-:W-:-:S12]  /*28870*/  BRA.DIV UR4, `(.L_x_1033) ;  /* 0x0000002a04887947 */ /* 0x000fd8000b800000 */
[----:B------:R-:W-:-:S04]  /*28880*/  VOTE.ANY R3, PT, !P6 ;  /* 0x0000000000037806 */ /* 0x000fc800070e0100 */
[----:B------:R-:W3:Y:S02]  /*28890*/  POPC R4, R3 ;  /* 0x0000000300047309 */ /* 0x000ee40000000000 */
[----:B---3--:R3:W4:Y:S02]  /*288a0*/  SHFL.IDX PT, R17, R2, R4, 0x1f ;  /* 0x00001f0402117589 */ /* 0x00872400000e0000 */
.L_x_1129:
[----:B------:R-:W-:Y:S01]  /*288b0*/  ISETP.NE.AND P0, PT, R3, RZ, PT ;  /* 0x000000ff0300720c */ /* 0x000fe20003f05270 */
[----:B---3--:R-:W-:-:S12]  /*288c0*/  IMAD.MOV.U32 R2, RZ, RZ, RZ ;  /* 0x000000ffff027224 */ /* 0x008fd800078e00ff */
[----:B------:R-:W-:Y:S05]  /*288d0*/  @!P0 BRA `(.L_x_1034) ;  /* 0x0000000000108947 */ /* 0x000fea0003800000 */
[----:B------:R-:W-:Y:S01]  /*288e0*/  UMOV UR4, 0xffffffff ;  /* 0xffffffff00047882 */ /* 0x000fe20000000000 */
[----:B------:R-:W-:Y:S02]  /*288f0*/  VIADD R12, R4, 0xffffffff ;  /* 0xffffffff040c7836 */ /* 0x000fe40000000000 */
[----:B------:R-:W-:Y:S05]  /*28900*/  BRA.DIV UR4, `(.L_x_1035) ;  /* 0x0000002a04ac7947 */ /* 0x000fea000b800000 */
[----:B------:R3:W0:Y:S02]  /*28910*/  SHFL.IDX PT, R2, R5, R12, 0x1f ;  /* 0x00001f0c05027589 */ /* 0x00062400000e0000 */
.L_x_1034:
[----:B--234-:R-:W-:Y:S01]  /*28920*/  IABS R5, R17 ;  /* 0x0000001100057213 */ /* 0x01cfe20000000000 */
[----:B0-----:R-:W-:Y:S02]  /*28930*/  IMAD R16, R2, R16, R6 ;  /* 0x0000001002107224 */ /* 0x001fe400078e0206 */
[----:B------:R-:W-:Y:S01]  /*28940*/  IMAD.IADD R19, R4, 0x1, R19 ;  /* 0x0000000104137824 */ /* 0x000fe200078e0213 */
[----:B------:R-:W0:Y:S01]  /*28950*/  I2F.RP R2, R5 ;  /* 0x0000000500027306 */ /* 0x000e220000209400 */
[----:B------:R-:W-:-:S07]  /*28960*/  IMAD.IADD R0, R0, 0x1, -R16 ;  /* 0x0000000100007824 */ /* 0x000fce00078e0a10 */
[----:B0-----:R-:W0:Y:S02]  /*28970*/  MUFU.RCP R2, R2 ;  /* 0x0000000200027308 */ /* 0x001e240000001000 */
[----:B0-----:R-:W-:-:S06]  /*28980*/  VIADD R2, R2, 0xffffffe ;  /* 0x0ffffffe02027836 */ /* 0x001fcc0000000000 */
[----:B------:R-:W0:Y:S02]  /*28990*/  F2I.FTZ.U32.TRUNC.NTZ R3, R2 ;  /* 0x0000000200037305 */ /* 0x000e24000021f000 */
[----:B0-----:R-:W-:-:S04]  /*289a0*/  IMAD.MOV R2, RZ, RZ, -R3 ;  /* 0x000000ffff027224 */ /* 0x001fc800078e0a03 */
        /* <DEDUP_REMOVED lines=22> */
.L_x_1028:
[----:B------:R-:W-:Y:S01]  /*28b10*/  UMOV UR4, URZ ;  /* 0x0000003f00047c82 */ /* 0x000fe20008000000 */
[----:B------:R-:W-:Y:S01]  /*28b20*/  UMOV UR5, URZ ;  /* 0x0000003f00057c82 */ /* 0x000fe20008000000 */
[----:B------:R-:W-:Y:S01]  /*28b30*/  ULDC UR6, c[0x0][0xc3c] ;  /* 0x00030f0000067ab9 */ /* 0x000fe20000000800 */
[----:B------:R-:W-:Y:S02]  /*28b40*/  IMAD.MOV.U32 R16, RZ, RZ, R0 ;  /* 0x000000ffff107224 */ /* 0x000fe400078e0000 */
[----:B------:R-:W-:Y:S02]  /*28b50*/  IMAD.U32 R17, RZ, RZ, UR4 ;  /* 0x00000004ff117e24 */ /* 0x000fe4000f8e00ff */
[----:B------:R-:W-:Y:S02]  /*28b60*/  IMAD.U32 R18, RZ, RZ, UR5 ;  /* 0x00000005ff127e24 */ /* 0x000fe4000f8e00ff */
[----:B------:R-:W-:-:S07]  /*28b70*/  IMAD.U32 R19, RZ, RZ, UR6 ;  /* 0x00000006ff137e24 */ /* 0x000fce000f8e00ff */
.L_x_1036:
[----:B------:R3:W4:Y:S01]  /*28b80*/  LDL R3, [R1+0x4] ;  /* 0x0000040001037983 */ /* 0x0007220000100800 */
[----:B------:R-:W5:Y:S01]  /*28b90*/  S2R R0, SR_TID.X ;  /* 0x0000000000007919 */ /* 0x000f620000002100 */
[----:B------:R-:W-:Y:S05]  /*28ba0*/  WARPSYNC.ALL ;  /* 0x0000000000007948 */ /* 0x000fea0003800000 */
[----:B-----5:R-:W-:Y:S01]  /*28bb0*/  LOP3.LUT R0, R0, 0x1f, RZ, 0xc0, !PT ;  /* 0x0000001f00007812 */ /* 0x020fe200078ec0ff */
[----:B------:R-:W-:Y:S03]  /*28bc0*/  BAR.SYNC.DEFER_BLOCKING 0x4, 0x180 ;  /* 0x0106000000007b1d */ /* 0x000fe60000010000 */
[----:B------:R-:W-:-:S13]  /*28bd0*/  ISETP.NE.AND P0, PT, R0, RZ, PT ;  /* 0x000000ff0000720c */ /* 0x000fda0003f05270 */
[----:B------:R-:W4:Y:S01]  /*28be0*/  @!P0 S2R R0, SR_CgaCtaId ;  /* 0x0000000000008919 */ /* 0x000f220000008800 */
[----:B------:R-:W-:-:S04]  /*28bf0*/  @!P0 MOV R2, 0x400 ;  /* 0x0000040000028802 */ /* 0x000fc80000000f00 */
[----:B----4-:R-:W-:-:S05]  /*28c00*/  @!P0 LEA R3, R0, R2, 0x18 ;  /* 0x0000000200038211 */ /* 0x010fca00078ec0ff */
[----:B------:R3:W-:Y:S04]  /*28c10*/  @!P0 STS.128 [R3+0x388d0], R16 ;  /* 0x0388d01003008388 */ /* 0x0007e80000000c00 */
[----:B------:R3:W-:Y:S01]  /*28c20*/  @!P0 STL [R1+0x4], R3 ;  /* 0x0000040301008387 */ /* 0x0007e20000100800 */
[----:B------:R-:W-:Y:S06]  /*28c30*/  BAR.ARV 0x5, 0x180 ;  /* 0x0146000000007b1d */ /* 0x000fec0000002000 */
.L_x_1025:
[----:B------:R-:W-:Y:S02]  /*28c40*/  ULDC UR4, c[0x0][0xc3c] ;  /* 0x00030f0000047ab9 */ /* 0x000fe40000000800 */
[----:B--2---:R-:W-:-:S13]  /*28c50*/  ISETP.GE.AND P0, PT, R19, UR4, PT ;  /* 0x0000000413007c0c */ /* 0x004fda000bf06270 */
[----:B------:R-:W-:Y:S05]  /*28c60*/  @!P0 BRA `(.L_x_1037) ;  /* 0xffffff84006c8947 */ /* 0x000fea000383ffff */
[----:B------:R-:W-:Y:S05]  /*28c70*/  BSYNC B8 ;  /* 0x0000000000087941 */ /* 0x000fea0003800000 */
.L_x_880:
[----:B----4-:R-:W2:Y:S01]  /*28c80*/  LDL.LU R0, [R1+0x54] ;  /* 0x0000540001007983 */ /* 0x010ea20000300800 */
[----:B------:R-:W-:Y:S01]  /*28c90*/  BSSY B0, `(.L_x_1038) ;  /* 0x000000b000007945 */ /* 0x000fe20003800000 */
[----:B------:R-:W4:Y:S01]  /*28ca0*/  S2R R5, SR_CgaCtaId ;  /* 0x0000000000057919 */ /* 0x000f220000008800 */
[----:B--2---:R-:W-:-:S05]  /*28cb0*/  VIADD R0, R0, 0x1 ;  /* 0x0000000100007836 */ /* 0x004fca0000000000 */
[----:B------:R-:W-:-:S04]  /*28cc0*/  LEA.HI R2, R0, R0, RZ, 0x1 ;  /* 0x0000000000027211 */ /* 0x000fc800078f08ff */
[----:B0--3--:R-:W-:-:S05]  /*28cd0*/  LOP3.LUT R3, R2, 0xfffffffe, RZ, 0xc0, !PT ;  /* 0xfffffffe02037812 */ /* 0x009fca00078ec0ff */
[----:B------:R-:W-:Y:S01]  /*28ce0*/  IMAD.IADD R3, R0, 0x1, -R3 ;  /* 0x0000000100037824 */ /* 0x000fe200078e0a03 */
[----:B------:R-:W-:-:S04]  /*28cf0*/  MOV R0, 0x400 ;  /* 0x0000040000007802 */ /* 0x000fc80000000f00 */
[----:B----4-:R-:W-:Y:S02]  /*28d00*/  LEA R0, R5, R0, 0x18 ;  /* 0x0000000005007211 */ /* 0x010fe400078ec0ff */
[----:B------:R-:W-:-:S04]  /*28d10*/  SHF.L.U32 R3, R3, 0x1f, RZ ;  /* 0x0000001f03037819 */ /* 0x000fc800000006ff */
[----:B------:R-:W0:Y:S02]  /*28d20*/  SYNCS.PHASECHK.TRANS64.TRYWAIT P0, [R0+URZ+0x38820], R3 ;  /* 0x03882003000075a7 */ /* 0x000e24000800017f */
[----:B0-----:R-:W-:Y:S05]  /*28d30*/  @!P0 BRA `(.L_x_1039) ;  /* 0x0000002400c88947 */ /* 0x001fea0003800000 */
.L_x_1132:
[----:B------:R-:W-:Y:S05]  /*28d40*/  BSYNC B0 ;  /* 0x0000000000007941 */ /* 0x000fea0003800000 */
.L_x_1038:
[----:B------:R-:W-:-:S03]  /*28d50*/  UMOV UR4, 0xffffffff ;  /* 0xffffffff00047882 */ /* 0x000fc60000000000 */
[----:B------:R-:W-:Y:S05]  /*28d60*/  BRA.DIV UR4, `(.L_x_1040) ;  /* 0x0000002604d07947 */ /* 0x000fea000b800000 */
[----:B------:R-:W2:Y:S02]  /*28d70*/  S2R R2, SR_TID.X ;  /* 0x0000000000027919 */ /* 0x000ea40000002100 */
[----:B--2---:R-:W-:-:S04]  /*28d80*/  SHF.R.U32.HI R2, RZ, 0x5, R2 ;  /* 0x00000005ff027819 */ /* 0x004fc80000011602 */
[----:B------:R-:W-:-:S05]  /*28d90*/  LOP3.LUT R2, R2, 0x3, RZ, 0xc0, !PT ;  /* 0x0000000302027812 */ /* 0x000fca00078ec0ff */
[----:B------:R2:W3:Y:S02]  /*28da0*/  SHFL.IDX PT, R14, R2, RZ, 0x1f ;  /* 0x00001fff020e7589 */ /* 0x0004e400000e0000 */
.L_x_1135:
[----:B---3--:R-:W-:-:S13]  /*28db0*/  ISETP.NE.AND P0, PT, R14, RZ, PT ;  /* 0x000000ff0e00720c */ /* 0x008fda0003f05270 */
[----:B------:R-:W-:Y:S05]  /*28dc0*/  @P0 BRA `(.L_x_645) ;  /* 0x0000000000940947 */ /* 0x000fea0003800000 */
[----:B------:R-:W-:-:S03]  /*28dd0*/  UMOV UR4, 0xffffffff ;  /* 0xffffffff00047882 */ /* 0x000fc60000000000 */
[----:B------:R-:W-:Y:S05]  /*28de0*/  BRA.DIV UR4, `(.L_x_1041) ;  /* 0x0000002604e47947 */ /* 0x000fea000b800000 */
[----:B------:R-:W-:-:S13]  /*28df0*/  ELECT P6, URZ, PT ;  /* 0x00000000003f782f */ /* 0x000fda00038c0000 */
.L_x_1138:
[----:B------:R-:W-:Y:S05]  /*28e00*/  @!P6 BRA `(.L_x_645) ;  /* 0x000000000084e947 */ /* 0x000fea0003800000 */
[----:B--2---:R-:W2:Y:S02]  /*28e10*/  LDL.LU R2, [R1+0x6c] ;  /* 0x00006c0001027983 */ /* 0x004ea40000300800 */
[----:B--2---:R-:W-:-:S04]  /*28e20*/  LOP3.LUT R2, R2, 0x2, RZ, 0xfc, !PT ;  /* 0x0000000202027812 */ /* 0x004fc800078efcff */
[----:B------:R-:W-:-:S13]  /*28e30*/  ISETP.NE.AND P2, PT, R2, 0x3, PT ;  /* 0x000000030200780c */ /* 0x000fda0003f45270 */
[----:B------:R-:W-:Y:S05]  /*28e40*/  @!P2 BRA `(.L_x_1042) ;  /* 0x000000000004a947 */ /* 0x000fea0003800000 */
[----:B------:R-:W-:Y:S01]  /*28e50*/  BPT.TRAP 0x1 ;  /* 0x000000040000795c */ /* 0x000fe20000300000 */
.L_x_1042:
[----:B0-----:R-:W2:Y:S04]  /*28e60*/  LDL R3, [R1+0x8] ;  /* 0x0000080001037983 */ /* 0x001ea80000100800 */
[----:B-----5:R-:W3:Y:S01]  /*28e70*/  LDL.LU R7, [R1+0x10] ;  /* 0x0000100001077983 */ /* 0x020ee20000300800 */
[----:B------:R-:W-:-:S04]  /*28e80*/  VIADD R2, R0, 0x38840 ;  /* 0x0003884000027836 */ /* 0x000fc80000000000 */
[C---:B--2---:R-:W-:Y:S02]  /*28e90*/  IMAD R6, R3.reuse, 0x8, R2 ;  /* 0x0000000803067824 */ /* 0x044fe400078e0202 */
[----:B------:R-:W-:Y:S01]  /*28ea0*/  VIADD R3, R3, 0x1 ;  /* 0x0000000103037836 */ /* 0x000fe20000000000 */
[----:B---3--:R-:W-:-:S04]  /*28eb0*/  SHF.L.U32 R5, R7, 0x1f, RZ ;  /* 0x0000001f07057819 */ /* 0x008fc800000006ff */
[C---:B------:R-:W-:Y:S01]  /*28ec0*/  ISETP.NE.AND P1, PT, R3.reuse, 0x2, PT ;  /* 0x000000020300780c */ /* 0x040fe20003f25270 */
[----:B------:R-:W0:Y:S03]  /*28ed0*/  SYNCS.PHASECHK.TRANS64.TRYWAIT P0, [R6+URZ], R5 ;  /* 0x00000005060075a7 */ /* 0x000e26000800017f */
[----:B------:R-:W-:Y:S02]  /*28ee0*/  SEL R4, RZ, 0x1, P1 ;  /* 0x00000001ff047807 */ /* 0x000fe40000800000 */
[----:B------:R-:W-:Y:S02]  /*28ef0*/  SEL R3, R3, RZ, P1 ;  /* 0x000000ff03037207 */ /* 0x000fe40000800000 */
[----:B------:R-:W-:-:S03]  /*28f00*/  LOP3.LUT R4, R7, R4, RZ, 0x3c, !PT ;  /* 0x0000000407047212 */ /* 0x000fc600078e3cff */
[----:B------:R-:W-:Y:S01]  /*28f10*/  IMAD R7, R3, 0x8, R2 ;  /* 0x0000000803077824 */ /* 0x000fe200078e0202 */
[----:B------:R-:W-:Y:S01]  /*28f20*/  SHF.L.U32 R2, R4, 0x1f, RZ ;  /* 0x0000001f04027819 */ /* 0x000fe200000006ff */
[----:B0-----:R-:W-:Y:S06]  /*28f30*/  @!P0 BRA `(.L_x_1043) ;  /* 0x0000002400b08947 */ /* 0x001fec0003800000 */
.L_x_1139:
[----:B------:R-:W2:Y:S02]  /*28f40*/  SYNCS.PHASECHK.TRANS64.TRYWAIT P0, [R7+URZ], R2 ;  /* 0x00000002070075a7 */ /* 0x000ea4000800017f */
[----:B--2---:R-:W-:Y:S05]  /*28f50*/  @!P0 BRA `(.L_x_1044) ;  /* 0x0000002400bc8947 */ /* 0x004fea0003800000 */
.L_x_1140:
[----:B------:R-:W-:Y:S05]  /*28f60*/  @!P2 BRA `(.L_x_1045) ;  /* 0x000000000004a947 */ /* 0x000fea0003800000 */
[----:B------:R-:W-:Y:S01]  /*28f70*/  BPT.TRAP 0x1 ;  /* 0x000000040000795c */ /* 0x000fe20000300000 */
.L_x_1045:
[----:B------:R-:W3:Y:S01]  /*28f80*/  LDL.LU R4, [R1+0x8] ;  /* 0x0000080001047983 */ /* 0x000ee20000300800 */
[----:B------:R-:W-:-:S05]  /*28f90*/  VIADD R0, R0, 0x38860 ;  /* 0x0003886000007836 */ /* 0x000fca0000000000 */
[----:B---3--:R-:W-:-:S04]  /*28fa0*/  LEA R4, R4, R0, 0x3 ;  /* 0x0000000004047211 */ /* 0x008fc800078e18ff */
[----:B------:R-:W3:Y:S02]  /*28fb0*/  SYNCS.PHASECHK.TRANS64.TRYWAIT P0, [R4+URZ], R5 ;  /* 0x00000005040075a7 */ /* 0x000ee4000800017f */
[----:B---3--:R-:W-:Y:S05]  /*28fc0*/  @!P0 BRA `(.L_x_1046) ;  /* 0x0000002400b48947 */ /* 0x008fea0003800000 */
.L_x_1141:
[----:B------:R-:W-:-:S07]  /*28fd0*/  IMAD R3, R3, 0x8, R0 ;  /* 0x0000000803037824 */ /* 0x000fce00078e0200 */
.L_x_1047:
[----:B----4-:R4:W0:Y:S02]  /*28fe0*/  SYNCS.PHASECHK.TRANS64.TRYWAIT P0, [R3+URZ], R2 ;  /* 0x00000002030075a7 */ /* 0x010824000800017f */
[----:B0-----:R-:W-:Y:S05]  /*28ff0*/  @!P0 NANOSLEEP.SYNCS 0x989680 ;  /* 0x009896800000895d */ /* 0x001fea0003900000 */
[----:B------:R-:W0:Y:S02]  /*29000*/  @!P0 SYNCS.PHASECHK.TRANS64 P0, [R3+URZ], R2 ;  /* 0x00000002030085a7 */ /* 0x000e24000800007f */
[----:B0-----:R-:W-:Y:S05]  /*29010*/  @!P0 BRA `(.L_x_1047) ;  /* 0xfffffffc00f08947 */ /* 0x001fea000383ffff */
.L_x_645:
[----:B------:R-:W-:Y:S05]  /*29020*/  BSYNC B9 ;  /* 0x0000000000097941 */ /* 0x000fea0003800000 */
.L_x_642:
[----:B------:R-:W-:Y:S05]  /*29030*/  EXIT ;  /* 0x000000000000794d */ /* 0x000fea0003800000 */
.L_x_665:
[----:B0-----:R0:W1:Y:S02]  /*29040*/  SYNCS.PHASECHK.TRANS64.TRYWAIT P6, [R0+URZ+0x38890], R114 ;  /* 0x03889072000075a7 */ /* 0x00106400080c017f */
[----:B-1----:R-:W-:Y:S05]  /*29050*/  @!P6 NANOSLEEP.SYNCS 0x989680 ;  /* 0x009896800000e95d */ /* 0x002fea0003900000 */
[----:B------:R-:W1:Y:S02]  /*29060*/  @!P6 SYNCS.PHASECHK.TRANS64 P6, [R0+URZ+0x38890], R114 ;  /* 0x038890720000e5a7 */ /* 0x000e6400080c007f */
[----:B-1----:R-:W-:Y:S05]  /*29070*/  @!P6 BRA `(.L_x_665) ;  /* 0xfffffffc00f0e947 */ /* 0x002fea000383ffff */
[----:B------:R-:W-:Y:S05]  /*29080*/  BRA `(.L_x_1048) ;  /* 0xfffffda800007947 */ /* 0x000fea000383ffff */
.L_x_721:
[----:B-1----:R1:W3:Y:S02]  /*29090*/  SYNCS.PHASECHK.TRANS64.TRYWAIT P6, [R0+URZ+0x38890], R114 ;  /* 0x03889072000075a7 */ /* 0x0022e400080c017f */
[----:B---3--:R-:W-:Y:S05]  /*290a0*/  @!P6 NANOSLEEP.SYNCS 0x989680 ;  /* 0x009896800000e95d */ /* 0x008fea0003900000 */
[----:B------:R-:W3:Y:S02]  /*290b0*/  @!P6 SYNCS.PHASECHK.TRANS64 P6, [R0+URZ+0x38890], R114 ;  /* 0x038890720000e5a7 */ /* 0x000ee400080c007f */
[----:B---3--:R-:W-:Y:S05]  /*290c0*/  @!P6 BRA `(.L_x_721) ;  /* 0xfffffffc00f0e947 */ /* 0x008fea000383ffff */
[----:B------:R-:W-:Y:S05]  /*290d0*/  BRA `(.L_x_1049) ;  /* 0xfffffddc00a87947 */ /* 0x000fea000383ffff */
.L_x_746:
[----:B-1----:R1:W2:Y:S02]  /*290e0*/  SYNCS.PHASECHK.TRANS64.TRYWAIT P3, [R0+URZ+0x38890], R114 ;  /* 0x03889072000075a7 */ /* 0x0022a4000806017f */
[----:B--2---:R-:W-:Y:S05]  /*290f0*/  @!P3 NANOSLEEP.SYNCS 0x989680 ;  /* 0x009896800000b95d */ /* 0x004fea0003900000 */
[----:B------:R-:W2:Y:S02]  /*29100*/  @!P3 SYNCS.PHASECHK.TRANS64 P3, [R0+URZ+0x38890], R114 ;  /* 0x038890720000b5a7 */ /* 0x000ea4000806007f */
[----:B--2---:R-:W-:Y:S05]  /*29110*/  @!P3 BRA `(.L_x_746) ;  /* 0xfffffffc00f0b947 */ /* 0x004fea000383ffff */
[----:B------:R-:W-:Y:S05]  /*29120*/  BRA `(.L_x_1050) ;  /* 0xfffffe1000947947 */ /* 0x000fea000383ffff */
.L_x_754:
[----:B--2---:R2:W3:Y:S02]  /*29130*/  SYNCS.PHASECHK.TRANS64.TRYWAIT P2, [R0+URZ+0x388b0], R114 ;  /* 0x0388b072000075a7 */ /* 0x0044e4000804017f */
[----:B---3--:R-:W-:Y:S05]  /*29140*/  @!P2 NANOSLEEP.SYNCS 0x989680 ;  /* 0x009896800000a95d */ /* 0x008fea0003900000 */
[----:B------:R-:W3:Y:S02]  /*29150*/  @!P2 SYNCS.PHASECHK.TRANS64 P2, [R0+URZ+0x388b0], R114 ;  /* 0x0388b0720000a5a7 */ /* 0x000ee4000804007f */
[----:B---3--:R-:W-:Y:S05]  /*29160*/  @!P2 BRA `(.L_x_754) ;  /* 0xfffffffc00f0a947 */ /* 0x008fea000383ffff */
[----:B------:R-:W-:Y:S05]  /*29170*/  BRA `(.L_x_1051) ;  /* 0xfffffe1400b47947 */ /* 0x000fea000383ffff */
.L_x_774:
[----:B------:R-:W-:Y:S01]  /*29180*/  BSSY B1, `(.L_x_1052) ;  /* 0x0000008000017945 */ /* 0x000fe20003800000 */
[----:B------:R-:W-:Y:S02]  /*29190*/  IMAD.MOV.U32 R13, RZ, RZ, R25 ;  /* 0x000000ffff0d7224 */ /* 0x000fe400078e0019 */
[----:B------:R-:W-:Y:S02]  /*291a0*/  IMAD.MOV.U32 R12, RZ, RZ, RZ ;  /* 0x000000ffff0c7224 */ /* 0x000fe400078e00ff */
[----:B------:R-:W-:Y:S02]  /*291b0*/  IMAD.MOV.U32 R11, RZ, RZ, 0x181f ;  /* 0x0000181fff0b7424 */ /* 0x000fe400078e00ff */
[----:B------:R-:W-:-:S07]  /*291c0*/  IMAD.MOV.U32 R15, RZ, RZ, -0x1 ;  /* 0xffffffffff0f7424 */ /* 0x000fce00078e00ff */
[----:B------:R-:W-:Y:S05]  /*291d0*/  WARPSYNC.COLLECTIVE R15, `(.L_x_1053) ;  /* 0x000000000f087348 */ /* 0x000fea0003c00000 */
[----:B------:R0:W1:Y:S02]  /*291e0*/  SHFL.IDX P6, R14, R13, R12, R11 ;  /* 0x0000000c0d0e7389 */ /* 0x00006400000c000b */
[----:B01----:R-:W-:Y:S01]  /*291f0*/  ENDCOLLECTIVE ;  /* 0x000000000000791b */ /* 0x003fe20003800000 */
.L_x_1053:
[----:B------:R-:W-:Y:S05]  /*29200*/  BSYNC B1 ;  /* 0x0000000000017941 */ /* 0x000fea0003800000 */
.L_x_1052:
[----:B------:R-:W-:Y:S02]  /*29210*/  IMAD.MOV.U32 R13, RZ, RZ, R24 ;  /* 0x000000ffff0d7224 */ /* 0x000fe400078e0018 */
[----:B------:R-:W-:Y:S02]  /*29220*/  IMAD.MOV.U32 R12, RZ, RZ, RZ ;  /* 0x000000ffff0c7224 */ /* 0x000fe400078e00ff */
[----:B------:R-:W-:Y:S02]  /*29230*/  IMAD.MOV.U32 R11, RZ, RZ, 0x181f ;  /* 0x0000181fff0b7424 */ /* 0x000fe400078e00ff */
[----:B------:R-:W-:Y:S02]  /*29240*/  IMAD.MOV.U32 R15, RZ, RZ, -0x1 ;  /* 0xffffffffff0f7424 */ /* 0x000fe400078e00ff */
[----:B------:R-:W-:-:S07]  /*29250*/  IMAD.MOV.U32 R3, RZ, RZ, R14 ;  /* 0x000000ffff037224 */ /* 0x000fce00078e000e */
[----:B------:R-:W-:Y:S05]  /*29260*/  WARPSYNC.COLLECTIVE R15, `(.L_x_1054) ;  /* 0x000000000f087348 */ /* 0x000fea0003c00000 */
[----:B------:R0:W1:Y:S02]  /*29270*/  SHFL.IDX P6, R14, R13, R12, R11 ;  /* 0x0000000c0d0e7389 */ /* 0x00006400000c000b */
[----:B01----:R-:W-:Y:S01]  /*29280*/  ENDCOLLECTIVE ;  /* 0x000000000000791b */ /* 0x003fe20003800000 */
.L_x_1054:
[----:B------:R-:W-:Y:S02]  /*29290*/  IMAD.MOV.U32 R13, RZ, RZ, R26 ;  /* 0x000000ffff0d7224 */ /* 0x000fe400078e001a */
[----:B------:R-:W-:-:S07]  /*292a0*/  IMAD.MOV.U32 R4, RZ, RZ, R14 ;  /* 0x000000ffff047224 */ /* 0x000fce00078e000e */
[----:B------:R-:W-:Y:S05]  /*292b0*/  WARPSYNC.COLLECTIVE R15, `(.L_x_1055) ;  /* 0x000000000f087348 */ /* 0x000fea0003c00000 */
[----:B------:R0:W1:Y:S02]  /*292c0*/  SHFL.IDX P6, R14, R13, R12, R11 ;  /* 0x0000000c0d0e7389 */ /* 0x00006400000c000b */
[----:B01----:R-:W-:Y:S01]  /*292d0*/  ENDCOLLECTIVE ;  /* 0x000000000000791b */ /* 0x003fe20003800000 */
.L_x_1055:
[----:B------:R-:W-:Y:S02]  /*292e0*/  IMAD.MOV.U32 R13, RZ, RZ, R28 ;  /* 0x000000ffff0d7224 */ /* 0x000fe400078e001c */
[----:B------:R-:W-:-:S07]  /*292f0*/  IMAD.MOV.U32 R5, RZ, RZ, R14 ;  /* 0x000000ffff057224 */ /* 0x000fce00078e000e */
[----:B------:R-:W-:Y:S05]  /*29300*/  WARPSYNC.COLLECTIVE R15, `(.L_x_1056) ;  /* 0x000000000f087348 */ /* 0x000fea0003c00000 */
[----:B------:R0:W1:Y:S02]  /*29310*/  SHFL.IDX P6, R14, R13, R12, R11 ;  /* 0x0000000c0d0e7389 */ /* 0x00006400000c000b */
[----:B01----:R-:W-:Y:S01]  /*29320*/  ENDCOLLECTIVE ;  /* 0x000000000000791b */ /* 0x003fe20003800000 */
.L_x_1056:
[----:B------:R-:W-:Y:S05]  /*29330*/  BRA `(.L_x_1057) ;  /* 0xfffffe2400847947 */ /* 0x000fea000383ffff */
.L_x_778:
[----:B0-----:R0:W1:Y:S02]  /*29340*/  SYNCS.PHASECHK.TRANS64.TRYWAIT P0, [R18+URZ+0x38800], R5 ;  /* 0x03880005120075a7 */ /* 0x001064000800017f */
[----:B-1----:R-:W-:Y:S05]  /*29350*/  @!P0 NANOSLEEP.SYNCS 0x989680 ;  /* 0x009896800000895d */ /* 0x002fea0003900000 */
[----:B------:R-:W1:Y:S02]  /*29360*/  @!P0 SYNCS.PHASECHK.TRANS64 P0, [R18+URZ+0x38800], R5 ;  /* 0x03880005120085a7 */ /* 0x000e64000800007f */
[----:B-1----:R-:W-:Y:S05]  /*29370*/  @!P0 BRA `(.L_x_778) ;  /* 0xfffffffc00f08947 */ /* 0x002fea000383ffff */
[----:B------:R-:W-:Y:S05]  /*29380*/  BRA `(.L_x_1058) ;  /* 0xfffffe2c00407947 */ /* 0x000fea000383ffff */
.L_x_810:
        /* <DEDUP_REMOVED lines=8> */
.L_x_1060:
[----:B------:R-:W-:Y:S05]  /*29410*/  BSYNC B1 ;  /* 0x0000000000017941 */ /* 0x000fea0003800000 */
.L_x_1059:
        /* <DEDUP_REMOVED lines=8> */
.L_x_1061:
[----:B------:R-:W-:Y:S02]  /*294a0*/  IMAD.MOV.U32 R13, RZ, RZ, R26 ;  /* 0x000000ffff0d7224 */ /* 0x000fe400078e001a */
[----:B------:R-:W-:-:S07]  /*294b0*/  IMAD.MOV.U32 R20, RZ, RZ, R14 ;  /* 0x000000ffff147224 */ /* 0x000fce00078e000e */
[----:B------:R-:W-:Y:S05]  /*294c0*/  WARPSYNC.COLLECTIVE R15, `(.L_x_1062) ;  /* 0x000000000f087348 */ /* 0x000fea0003c00000 */
[----:B------:R0:W1:Y:S02]  /*294d0*/  SHFL.IDX P6, R14, R13, R12, R11 ;  /* 0x0000000c0d0e7389 */ /* 0x00006400000c000b */
[----:B01----:R-:W-:Y:S01]  /*294e0*/  ENDCOLLECTIVE ;  /* 0x000000000000791b */ /* 0x003fe20003800000 */
.L_x_1062:
[----:B------:R-:W-:Y:S02]  /*294f0*/  IMAD.MOV.U32 R13, RZ, RZ, R28 ;  /* 0x000000ffff0d7224 */ /* 0x000fe400078e001c */
[----:B------:R-:W-:-:S07]  /*29500*/  IMAD.MOV.U32 R21, RZ, RZ, R14 ;  /* 0x000000ffff157224 */ /* 0x000fce00078e000e */
[----:B------:R-:W-:Y:S05]  /*29510*/  WARPSYNC.COLLECTIVE R15, `(.L_x_1063) ;  /* 0x000000000f087348 */ /* 0x000fea0003c00000 */
[----:B------:R0:W1:Y:S02]  /*29520*/  SHFL.IDX P6, R14, R13, R12, R11 ;  /* 0x0000000c0d0e7389 */ /* 0x00006400000c000b */
[----:B01----:R-:W-:Y:S01]  /*29530*/  ENDCOLLECTIVE ;  /* 0x000000000000791b */ /* 0x003fe20003800000 */
.L_x_1063:
[----:B------:R-:W-:Y:S01]  /*29540*/  IMAD.MOV.U32 R28, RZ, RZ, R14 ;  /* 0x000000ffff1c7224 */ /* 0x000fe200078e000e */
[----:B------:R-:W-:Y:S06]  /*29550*/  BRA `(.L_x_1064) ;  /* 0xfffffe5400a87947 */ /* 0x000fec000383ffff */
.L_x_814:
[----:B0-----:R0:W1:Y:S02]  /*29560*/  SYNCS.PHASECHK.TRANS64.TRYWAIT P0, [R18+URZ+0x38800], R21 ;  /* 0x03880015120075a7 */ /* 0x001064000800017f */
[----:B-1----:R-:W-:Y:S05]  /*29570*/  @!P0 NANOSLEEP.SYNCS 0x989680 ;  /* 0x009896800000895d */ /* 0x002fea0003900000 */
[----:B------:R-:W1:Y:S02]  /*29580*/  @!P0 SYNCS.PHASECHK.TRANS64 P0, [R18+URZ+0x38800], R21 ;  /* 0x03880015120085a7 */ /* 0x000e64000800007f */
[----:B-1----:R-:W-:Y:S05]  /*29590*/  @!P0 BRA `(.L_x_814) ;  /* 0xfffffffc00f08947 */ /* 0x002fea000383ffff */
[----:B------:R-:W-:Y:S05]  /*295a0*/  BRA `(.L_x_1065) ;  /* 0xfffffe5c00147947 */ /* 0x000fea000383ffff */
.L_x_832:
[----:B-1----:R1:W2:Y:S02]  /*295b0*/  SYNCS.PHASECHK.TRANS64.TRYWAIT P2, [R0+URZ+0x38830], R3 ;  /* 0x03883003000075a7 */ /* 0x0022a4000804017f */
[----:B--2---:R-:W-:Y:S05]  /*295c0*/  @!P2 NANOSLEEP.SYNCS 0x989680 ;  /* 0x009896800000a95d */ /* 0x004fea0003900000 */
[----:B------:R-:W2:Y:S02]  /*295d0*/  @!P2 SYNCS.PHASECHK.TRANS64 P2, [R0+URZ+0x38830], R3 ;  /* 0x038830030000a5a7 */ /* 0x000ea4000804007f */
[----:B--2---:R-:W-:Y:S05]  /*295e0*/  @!P2 BRA `(.L_x_832) ;  /* 0xfffffffc00f0a947 */ /* 0x004fea000383ffff */
[----:B------:R-:W-:Y:S05]  /*295f0*/  BRA `(.L_x_831) ;  /* 0xfffffe8c003c7947 */ /* 0x000fea000383ffff */
.L_x_839:
[----:B-1----:R1:W2:Y:S02]  /*29600*/  SYNCS.PHASECHK.TRANS64.TRYWAIT P2, [R11+URZ+0x38830], R4 ;  /* 0x038830040b0075a7 */ /* 0x0022a4000804017f */
[----:B--2---:R-:W-:Y:S05]  /*29610*/  @!P2 NANOSLEEP.SYNCS 0x989680 ;  /* 0x009896800000a95d */ /* 0x004fea0003900000 */
[----:B------:R-:W2:Y:S02]  /*29620*/  @!P2 SYNCS.PHASECHK.TRANS64 P2, [R11+URZ+0x38830], R4 ;  /* 0x038830040b00a5a7 */ /* 0x000ea4000804007f */
[----:B--2---:R-:W-:Y:S05]  /*29630*/  @!P2 BRA `(.L_x_839) ;  /* 0xfffffffc00f0a947 */ /* 0x004fea000383ffff */
[----:B------:R-:W-:Y:S05]  /*29640*/  BRA `(.L_x_838) ;  /* 0xfffffee000007947 */ /* 0x000fea000383ffff */
.L_x_844:
[----:B-1----:R1:W2:Y:S02]  /*29650*/  SYNCS.PHASECHK.TRANS64.TRYWAIT P2, [R9+URZ+0x38850], R0 ;  /* 0x03885000090075a7 */ /* 0x0022a4000804017f */
[----:B--2---:R-:W-:Y:S05]  /*29660*/  @!P2 NANOSLEEP.SYNCS 0x989680 ;  /* 0x009896800000a95d */ /* 0x004fea0003900000 */
[----:B------:R-:W2:Y:S02]  /*29670*/  @!P2 SYNCS.PHASECHK.TRANS64 P2, [R9+URZ+0x38850], R0 ;  /* 0x038850000900a5a7 */ /* 0x000ea4000804007f */
[----:B--2---:R-:W-:Y:S05]  /*29680*/  @!P2 BRA `(.L_x_844) ;  /* 0xfffffffc00f0a947 */ /* 0x004fea000383ffff */
[----:B------:R-:W-:Y:S05]  /*29690*/  BRA `(.L_x_843) ;  /* 0xffffff1400cc7947 */ /* 0x000fea000383ffff */
.L_x_850:
[----:B-1----:R1:W2:Y:S02]  /*296a0*/  SYNCS.PHASECHK.TRANS64.TRYWAIT P0, [R0+URZ+0x38850], R7 ;  /* 0x03885007000075a7 */ /* 0x0022a4000800017f */
[----:B--2---:R-:W-:Y:S05]  /*296b0*/  @!P0 NANOSLEEP.SYNCS 0x989680 ;  /* 0x009896800000895d */ /* 0x004fea0003900000 */
[----:B------:R-:W2:Y:S02]  /*296c0*/  @!P0 SYNCS.PHASECHK.TRANS64 P0, [R0+URZ+0x38850], R7 ;  /* 0x03885007000085a7 */ /* 0x000ea4000800007f */
[----:B--2---:R-:W-:Y:S05]  /*296d0*/  @!P0 BRA `(.L_x_850) ;  /* 0xfffffffc00f08947 */ /* 0x004fea000383ffff */
[----:B------:R-:W-:Y:S05]  /*296e0*/  BRA `(.L_x_849) ;  /* 0xffffff34002c7947 */ /* 0x000fea000383ffff */
.L_x_886:
        /* <DEDUP_REMOVED lines=11> */
.L_x_1067:
[----:B------:R-:W-:Y:S05]  /*297a0*/  BSYNC B1 ;  /* 0x0000000000017941 */ /* 0x000fea0003800000 */
.L_x_1066:
[----:B------:R-:W-:Y:S05]  /*297b0*/  BRA `(.L_x_1068) ;  /* 0xffffff8000787947 */ /* 0x000fea000383ffff */
.L_x_888:
[----:B------:R-:W-:Y:S01]  /*297c0*/  BSSY B1, `(.L_x_1069) ;  /* 0x0000006000017945 */ /* 0x000fe20003800000 */
[----:B------:R-:W-:-:S07]  /*297d0*/  IMAD.MOV.U32 R15, RZ, RZ, -0x1 ;  /* 0xffffffffff0f7424 */ /* 0x000fce00078e00ff */
[----:B01----:R-:W-:Y:S05]  /*297e0*/  WARPSYNC.COLLECTIVE R15, `(.L_x_1070) ;  /* 0x000000000f0c7348 */ /* 0x003fea0003c00000 */
[----:B------:R-:W-:Y:S02]  /*297f0*/  ELECT P6, UR62, PT ;  /* 0x00000000003e782f */ /* 0x000fe400038c0000 */
[----:B------:R-:W-:Y:S01]  /*29800*/  MOV R14, UR62 ;  /* 0x0000003e000e7c02 */ /* 0x000fe20008000f00 */
[----:B01----:R-:W-:Y:S10]  /*29810*/  ENDCOLLECTIVE ;  /* 0x000000000000791b */ /* 0x003ff40003800000 */
.L_x_1070:
[----:B------:R-:W-:Y:S05]  /*29820*/  BSYNC B1 ;  /* 0x0000000000017941 */ /* 0x000fea0003800000 */
.L_x_1069:
[----:B------:R-:W-:Y:S05]  /*29830*/  BRA `(.L_x_887) ;  /* 0xffffff8000707947 */ /* 0x000fea000383ffff */
.L_x_890:
[----:B0-----:R-:W2:Y:S02]  /*29840*/  LDL R3, [R1+0x4] ;  /* 0x0000040001037983 */ /* 0x001ea40000100800 */
[----:B--2---:R0:W2:Y:S02]  /*29850*/  SYNCS.PHASECHK.TRANS64.TRYWAIT P0, [R3+URZ+0x38820], R2 ;  /* 0x03882002030075a7 */ /* 0x0040a4000800017f */
[----:B--2---:R-:W-:Y:S05]  /*29860*/  @!P0 NANOSLEEP.SYNCS 0x989680 ;  /* 0x009896800000895d */ /* 0x004fea0003900000 */
[----:B------:R-:W2:Y:S02]  /*29870*/  @!P0 SYNCS.PHASECHK.TRANS64 P0, [R3+URZ+0x38820], R2 ;  /* 0x03882002030085a7 */ /* 0x000ea4000800007f */
[----:B--2---:R-:W-:Y:S05]  /*29880*/  @!P0 BRA `(.L_x_890) ;  /* 0xfffffffc00ec8947 */ /* 0x004fea000383ffff */
[----:B------:R-:W-:Y:S05]  /*29890*/  BRA `(.L_x_1071) ;  /* 0xffffff8000807947 */ /* 0x000fea000383ffff */
.L_x_894:
[----:B0-----:R0:W2:Y:S02]  /*298a0*/  SYNCS.PHASECHK.TRANS64.TRYWAIT P0, [R6+URZ+0x388a0], R8 ;  /* 0x0388a008060075a7 */ /* 0x0010a4000800017f */
[----:B--2---:R-:W-:Y:S05]  /*298b0*/  @!P0 NANOSLEEP.SYNCS 0x989680 ;  /* 0x009896800000895d */ /* 0x004fea0003900000 */
[----:B------:R-:W2:Y:S02]  /*298c0*/  @!P0 SYNCS.PHASECHK.TRANS64 P0, [R6+URZ+0x388a0], R8 ;  /* 0x0388a008060085a7 */ /* 0x000ea4000800007f */
[----:B--2---:R-:W-:Y:S05]  /*298d0*/  @!P0 BRA `(.L_x_894) ;  /* 0xfffffffc00f08947 */ /* 0x004fea000383ffff */
[----:B------:R-:W-:Y:S05]  /*298e0*/  BRA `(.L_x_1072) ;  /* 0xffffff8000a47947 */ /* 0x000fea000383ffff */
.L_x_902:
[----:B--2---:R2:W3:Y:S02]  /*298f0*/  SYNCS.PHASECHK.TRANS64.TRYWAIT P0, [R6+URZ+0x388c0], R8 ;  /* 0x0388c008060075a7 */ /* 0x0044e4000800017f */
[----:B---3--:R-:W-:Y:S05]  /*29900*/  @!P0 NANOSLEEP.SYNCS 0x989680 ;  /* 0x009896800000895d */ /* 0x008fea0003900000 */
[----:B------:R-:W3:Y:S02]  /*29910*/  @!P0 SYNCS.PHASECHK.TRANS64 P0, [R6+URZ+0x388c0], R8 ;  /* 0x0388c008060085a7 */ /* 0x000ee4000800007f */
[----:B---3--:R-:W-:Y:S05]  /*29920*/  @!P0 BRA `(.L_x_902) ;  /* 0xfffffffc00f08947 */ /* 0x008fea000383ffff */
[----:B------:R-:W-:Y:S05]  /*29930*/  BRA `(.L_x_1073) ;  /* 0xffffff8400e87947 */ /* 0x000fea000383ffff */
.L_x_912:
[----:B0-----:R0:W2:Y:S02]  /*29940*/  SYNCS.PHASECHK.TRANS64.TRYWAIT P1, [R6+URZ+0x388a0], R5 ;  /* 0x0388a005060075a7 */ /* 0x0010a4000802017f */
[----:B--2---:R-:W-:Y:S05]  /*29950*/  @!P1 NANOSLEEP.SYNCS 0x989680 ;  /* 0x009896800000995d */ /* 0x004fea0003900000 */
[----:B------:R-:W2:Y:S02]  /*29960*/  @!P1 SYNCS.PHASECHK.TRANS64 P1, [R6+URZ+0x388a0], R5 ;  /* 0x0388a005060095a7 */ /* 0x000ea4000802007f */
[----:B--2---:R-:W-:Y:S05]  /*29970*/  @!P1 BRA `(.L_x_912) ;  /* 0xfffffffc00f09947 */ /* 0x004fea000383ffff */
[----:B------:R-:W-:Y:S05]  /*29980*/  BRA `(.L_x_1074) ;  /* 0xffffff8c00747947 */ /* 0x000fea000383ffff */
.L_x_920:
[----:B--2---:R2:W3:Y:S02]  /*29990*/  SYNCS.PHASECHK.TRANS64.TRYWAIT P1, [R6+URZ+0x388c0], R5 ;  /* 0x0388c005060075a7 */ /* 0x0044e4000802017f */
[----:B---3--:R-:W-:Y:S05]  /*299a0*/  @!P1 NANOSLEEP.SYNCS 0x989680 ;  /* 0x009896800000995d */ /* 0x008fea0003900000 */
[----:B------:R-:W3:Y:S02]  /*299b0*/  @!P1 SYNCS.PHASECHK.TRANS64 P1, [R6+URZ+0x388c0], R5 ;  /* 0x0388c005060095a7 */ /* 0x000ee4000802007f */
[----:B---3--:R-:W-:Y:S05]  /*299c0*/  @!P1 BRA `(.L_x_920) ;  /* 0xfffffffc00f09947 */ /* 0x008fea000383ffff */
[----:B------:R-:W-:Y:S05]  /*299d0*/  BRA `(.L_x_1075) ;  /* 0xffffff9000b47947 */ /* 0x000fea000383ffff */
.L_x_936:
        /* <DEDUP_REMOVED lines=11> */
.L_x_1077:
[----:B------:R-:W-:Y:S05]  /*29a90*/  BSYNC B0 ;  /* 0x0000000000007941 */ /* 0x000fea0003800000 */
.L_x_1076:
[----:B------:R-:W-:Y:S05]  /*29aa0*/  BRA `(.L_x_1078) ;  /* 0xffffff9c00a47947 */ /* 0x000fea000383ffff */
.L_x_938:
[----:B------:R-:W-:Y:S01]  /*29ab0*/  BSSY B0, `(.L_x_1079) ;  /* 0x0000006000007945 */ /* 0x000fe20003800000 */
[----:B------:R-:W-:-:S07]  /*29ac0*/  IMAD.MOV.U32 R15, RZ, RZ, -0x1 ;  /* 0xffffffffff0f7424 */ /* 0x000fce00078e00ff */
[----:B01----:R-:W-:Y:S05]  /*29ad0*/  WARPSYNC.COLLECTIVE R15, `(.L_x_1080) ;  /* 0x000000000f0c7348 */ /* 0x003fea0003c00000 */
[----:B------:R-:W-:Y:S02]  /*29ae0*/  ELECT P6, UR62, PT ;  /* 0x00000000003e782f */ /* 0x000fe400038c0000 */
[----:B------:R-:W-:Y:S01]  /*29af0*/  MOV R14, UR62 ;  /* 0x0000003e000e7c02 */ /* 0x000fe20008000f00 */
[----:B01----:R-:W-:Y:S10]  /*29b00*/  ENDCOLLECTIVE ;  /* 0x000000000000791b */ /* 0x003ff40003800000 */
.L_x_1080:
[----:B------:R-:W-:Y:S05]  /*29b10*/  BSYNC B0 ;  /* 0x0000000000007941 */ /* 0x000fea0003800000 */
.L_x_1079:
[----:B------:R-:W-:Y:S05]  /*29b20*/  BRA `(.L_x_1081) ;  /* 0xffffff9c00b07947 */ /* 0x000fea000383ffff */
.L_x_940:
[----:B0-----:R0:W2:Y:S02]  /*29b30*/  SYNCS.PHASECHK.TRANS64.TRYWAIT P0, [R0+URZ+0x38840], R2 ;  /* 0x03884002000075a7 */ /* 0x0010a4000800017f */
[----:B--2---:R-:W-:Y:S05]  /*29b40*/  @!P0 NANOSLEEP.SYNCS 0x989680 ;  /* 0x009896800000895d */ /* 0x004fea0003900000 */
[----:B------:R-:W2:Y:S02]  /*29b50*/  @!P0 SYNCS.PHASECHK.TRANS64 P0, [R0+URZ+0x38840], R2 ;  /* 0x03884002000085a7 */ /* 0x000ea4000800007f */
[----:B--2---:R-:W-:Y:S05]  /*29b60*/  @!P0 BRA `(.L_x_940) ;  /* 0xfffffffc00f08947 */ /* 0x004fea000383ffff */
[----:B------:R-:W-:Y:S05]  /*29b70*/  BRA `(.L_x_1082) ;  /* 0xffffffa000207947 */ /* 0x000fea000383ffff */
.L_x_944:
[----:B------:R0:W5:Y:S01]  /*29b80*/  LDL.LU R8, [R1+0x50] ;  /* 0x0000500001087983 */ /* 0x0001620000300800 */
[----:B------:R-:W-:Y:S02]  /*29b90*/  IMAD.MOV.U32 R13, RZ, RZ, R3 ;  /* 0x000000ffff0d7224 */ /* 0x000fe400078e0003 */
[----:B------:R-:W-:Y:S02]  /*29ba0*/  IMAD.MOV.U32 R12, RZ, RZ, RZ ;  /* 0x000000ffff0c7224 */ /* 0x000fe400078e00ff */
[----:B------:R-:W-:Y:S02]  /*29bb0*/  IMAD.MOV.U32 R11, RZ, RZ, 0x181f ;  /* 0x0000181fff0b7424 */ /* 0x000fe400078e00ff */
[----:B------:R-:W-:-:S07]  /*29bc0*/  IMAD.MOV.U32 R15, RZ, RZ, -0x1 ;  /* 0xffffffffff0f7424 */ /* 0x000fce00078e00ff */
[----:B0----5:R-:W-:Y:S05]  /*29bd0*/  WARPSYNC.COLLECTIVE R15, `(.L_x_1083) ;  /* 0x000000000f087348 */ /* 0x021fea0003c00000 */
[----:B------:R1:W2:Y:S02]  /*29be0*/  SHFL.IDX P6, R14, R13, R12, R11 ;  /* 0x0000000c0d0e7389 */ /* 0x0002a400000c000b */
[----:B012--5:R-:W-:Y:S01]  /*29bf0*/  ENDCOLLECTIVE ;  /* 0x000000000000791b */ /* 0x027fe20003800000 */
.L_x_1083:
[----:B------:R-:W-:Y:S02]  /*29c00*/  IMAD.MOV.U32 R13, RZ, RZ, R4 ;  /* 0x000000ffff0d7224 */ /* 0x000fe400078e0004 */
[----:B------:R-:W-:-:S07]  /*29c10*/  IMAD.MOV.U32 R6, RZ, RZ, R14 ;  /* 0x000000ffff067224 */ /* 0x000fce00078e000e */
[----:B------:R-:W-:Y:S05]  /*29c20*/  WARPSYNC.COLLECTIVE R15, `(.L_x_1084) ;  /* 0x000000000f087348 */ /* 0x000fea0003c00000 */
[----:B------:R0:W1:Y:S02]  /*29c30*/  SHFL.IDX P6, R14, R13, R12, R11 ;  /* 0x0000000c0d0e7389 */ /* 0x00006400000c000b */
[----:B01----:R-:W-:Y:S01]  /*29c40*/  ENDCOLLECTIVE ;  /* 0x000000000000791b */ /* 0x003fe20003800000 */
.L_x_1084:
[----:B------:R-:W-:Y:S01]  /*29c50*/  ULDC.64 UR4, c[0x0][0x208] ;  /* 0x0000820000047ab9 */ /* 0x000fe20000000a00 */
[----:B------:R-:W-:Y:S02]  /*29c60*/  IMAD.MOV.U32 R13, RZ, RZ, R3 ;  /* 0x000000ffff0d7224 */ /* 0x000fe400078e0003 */
[----:B------:R-:W-:Y:S02]  /*29c70*/  IMAD.MOV.U32 R12, RZ, RZ, 0x1 ;  /* 0x00000001ff0c7424 */ /* 0x000fe400078e00ff */
[----:B------:R-:W-:Y:S02]  /*29c80*/  IMAD R2, R8, R7, RZ ;  /* 0x0000000708027224 */ /* 0x000fe400078e02ff */
[----:B------:R-:W0:Y:S01]  /*29c90*/  S2R R8, SR_TID.X ;  /* 0x0000000000087919 */ /* 0x000e220000002100 */
[----:B------:R-:W-:Y:S01]  /*29ca0*/  IMAD.MOV.U32 R7, RZ, RZ, R14 ;  /* 0x000000ffff077224 */ /* 0x000fe200078e000e */
[----:B0-----:R-:W-:-:S04]  /*29cb0*/  LOP3.LUT R8, R8, 0x7f, RZ, 0xc0, !PT ;  /* 0x0000007f08087812 */ /* 0x001fc800078ec0ff */
[----:B------:R-:W-:-:S05]  /*29cc0*/  SHF.R.U32.HI R5, RZ, 0x3, R8 ;  /* 0x00000003ff057819 */ /* 0x000fca0000011608 */
[----:B------:R-:W-:-:S04]  /*29cd0*/  IMAD.IADD R0, R5, 0x1, R17 ;  /* 0x0000000105007824 */ /* 0x000fc800078e0211 */
[C---:B------:R-:W-:Y:S01]  /*29ce0*/  VIADD R5, R0.reuse, 0x10 ;  /* 0x0000001000057836 */ /* 0x040fe20000000000 */
[----:B------:R-:W-:-:S13]  /*29cf0*/  ISETP.GE.AND P5, PT, R0, R2, PT ;  /* 0x000000020000720c */ /* 0x000fda0003fa6270 */
        /* <DEDUP_REMOVED lines=16> */
.L_x_1085:
[----:B------:R-:W-:Y:S02]  /*29e00*/  IMAD.MOV.U32 R13, RZ, RZ, R4 ;  /* 0x000000ffff0d7224 */ /* 0x000fe400078e0004 */
[----:B------:R-:W-:-:S07]  /*29e10*/  IMAD.MOV.U32 R6, RZ, RZ, R14 ;  /* 0x000000ffff067224 */ /* 0x000fce00078e000e */
[----:B------:R-:W-:Y:S05]  /*29e20*/  WARPSYNC.COLLECTIVE R15, `(.L_x_1086) ;  /* 0x000000000f087348 */ /* 0x000fea0003c00000 */
[----:B------:R0:W1:Y:S02]  /*29e30*/  SHFL.IDX P6, R14, R13, R12, R11 ;  /* 0x0000000c0d0e7389 */ /* 0x00006400000c000b */
[----:B01----:R-:W-:Y:S01]  /*29e40*/  ENDCOLLECTIVE ;  /* 0x000000000000791b */ /* 0x003fe20003800000 */
.L_x_1086:
        /* <DEDUP_REMOVED lines=20> */
.L_x_1087:
[----:B------:R-:W-:Y:S02]  /*29f90*/  IMAD.MOV.U32 R13, RZ, RZ, R4 ;  /* 0x000000ffff0d7224 */ /* 0x000fe400078e0004 */
[----:B------:R-:W-:-:S07]  /*29fa0*/  IMAD.MOV.U32 R6, RZ, RZ, R14 ;  /* 0x000000ffff067224 */ /* 0x000fce00078e000e */
[----:B------:R-:W-:Y:S05]  /*29fb0*/  WARPSYNC.COLLECTIVE R15, `(.L_x_1088) ;  /* 0x000000000f087348 */ /* 0x000fea0003c00000 */
[----:B------:R0:W1:Y:S02]  /*29fc0*/  SHFL.IDX P6, R14, R13, R12, R11 ;  /* 0x0000000c0d0e7389 */ /* 0x00006400000c000b */
[----:B01----:R-:W-:Y:S01]  /*29fd0*/  ENDCOLLECTIVE ;  /* 0x000000000000791b */ /* 0x003fe20003800000 */
.L_x_1088:
[----:B------:R-:W-:Y:S01]  /*29fe0*/  ULDC.64 UR4, c[0x0][0x208] ;  /* 0x0000820000047ab9 */ /* 0x000fe20000000a00 */
[----:B------:R-:W-:Y:S02]  /*29ff0*/  IMAD.MOV.U32 R13, RZ, RZ, R3 ;  /* 0x000000ffff0d7224 */ /* 0x000fe400078e0003 */
[----:B------:R-:W-:Y:S02]  /*2a000*/  IMAD.MOV.U32 R12, RZ, RZ, 0x3 ;  /* 0x00000003ff0c7424 */ /* 0x000fe400078e00ff */
[----:B------:R-:W-:-:S05]  /*2a010*/  IMAD.MOV.U32 R5, RZ, RZ, R14 ;  /* 0x000000ffff057224 */ /* 0x000fca00078e000e */
[----:B------:R-:W-:-:S04]  /*2a020*/  @!P5 LEA R5, P4, R10, R5, 0x1 ;  /* 0x000000050a05d211 */ /* 0x000fc800078808ff */
[----:B------:R-:W-:-:S05]  /*2a030*/  @!P5 IADD3.X R6, RZ, R6, RZ, P4, !PT ;  /* 0x00000006ff06d210 */ /* 0x000fca00027fe4ff */
        /* <DEDUP_REMOVED lines=14> */
.L_x_1089:
[----:B------:R-:W-:Y:S02]  /*2a120*/  IMAD.MOV.U32 R13, RZ, RZ, R4 ;  /* 0x000000ffff0d7224 */ /* 0x000fe400078e0004 */
[----:B------:R-:W-:-:S07]  /*2a130*/  IMAD.MOV.U32 R6, RZ, RZ, R14 ;  /* 0x000000ffff067224 */ /* 0x000fce00078e000e */
[----:B------:R-:W-:Y:S05]  /*2a140*/  WARPSYNC.COLLECTIVE R15, `(.L_x_1090) ;  /* 0x000000000f087348 */ /* 0x000fea0003c00000 */
[----:B------:R0:W1:Y:S02]  /*2a150*/  SHFL.IDX P6, R14, R13, R12, R11 ;  /* 0x0000000c0d0e7389 */ /* 0x00006400000c000b */
[----:B01----:R-:W-:Y:S01]  /*2a160*/  ENDCOLLECTIVE ;  /* 0x000000000000791b */ /* 0x003fe20003800000 */
.L_x_1090:
        /* <DEDUP_REMOVED lines=20> */
.L_x_1091:
[----:B------:R-:W-:Y:S02]  /*2a2b0*/  IMAD.MOV.U32 R13, RZ, RZ, R4 ;  /* 0x000000ffff0d7224 */ /* 0x000fe400078e0004 */
[----:B------:R-:W-:-:S07]  /*2a2c0*/  IMAD.MOV.U32 R6, RZ, RZ, R14 ;  /* 0x000000ffff067224 */ /* 0x000fce00078e000e */
[----:B------:R-:W-:Y:S05]  /*2a2d0*/  WARPSYNC.COLLECTIVE R15, `(.L_x_1092) ;  /* 0x000000000f087348 */ /* 0x000fea0003c00000 */
[----:B------:R0:W1:Y:S02]  /*2a2e0*/  SHFL.IDX P6, R14, R13, R12, R11 ;  /* 0x0000000c0d0e7389 */ /* 0x00006400000c000b */
[----:B01----:R-:W-:Y:S01]  /*2a2f0*/  ENDCOLLECTIVE ;  /* 0x000000000000791b */ /* 0x003fe20003800000 */
.L_x_1092:
        /* <DEDUP_REMOVED lines=20> */
.L_x_1093:
[----:B------:R-:W-:Y:S02]  /*2a440*/  IMAD.MOV.U32 R13, RZ, RZ, R4 ;  /* 0x000000ffff0d7224 */ /* 0x000fe400078e0004 */
[----:B------:R-:W-:-:S07]  /*2a450*/  IMAD.MOV.U32 R6, RZ, RZ, R14 ;  /* 0x000000ffff067224 */ /* 0x000fce00078e000e */
[----:B------:R-:W-:Y:S05]  /*2a460*/  WARPSYNC.COLLECTIVE R15, `(.L_x_1094) ;  /* 0x000000000f087348 */ /* 0x000fea0003c00000 */
[----:B------:R0:W1:Y:S02]  /*2a470*/  SHFL.IDX P6, R14, R13, R12, R11 ;  /* 0x0000000c0d0e7389 */ /* 0x00006400000c000b */
[----:B01----:R-:W-:Y:S01]  /*2a480*/  ENDCOLLECTIVE ;  /* 0x000000000000791b */ /* 0x003fe20003800000 */
.L_x_1094:
        /* <DEDUP_REMOVED lines=18> */
.L_x_1095:
[----:B------:R-:W-:-:S05]  /*2a5b0*/  VIADD R7, R0, 0x60 ;  /* 0x0000006000077836 */ /* 0x000fca0000000000 */
[----:B------:R-:W-:Y:S01]  /*2a5c0*/  ISETP.GE.AND P5, PT, R7, R2, PT ;  /* 0x000000020700720c */ /* 0x000fe20003fa6270 */
[----:B------:R-:W-:Y:S02]  /*2a5d0*/  IMAD.MOV.U32 R13, RZ, RZ, R4 ;  /* 0x000000ffff0d7224 */ /* 0x000fe400078e0004 */
[----:B------:R-:W-:-:S10]  /*2a5e0*/  IMAD.MOV.U32 R8, RZ, RZ, R14 ;  /* 0x000000ffff087224 */ /* 0x000fd400078e000e */
[----:B------:R-:W-:Y:S05]  /*2a5f0*/  WARPSYNC.COLLECTIVE R15, `(.L_x_1096) ;  /* 0x000000000f087348 */ /* 0x000fea0003c00000 */
[----:B------:R0:W1:Y:S02]  /*2a600*/  SHFL.IDX P6, R14, R13, R12, R11 ;  /* 0x0000000c0d0e7389 */ /* 0x00006400000c000b */
[----:B01----:R-:W-:Y:S01]  /*2a610*/  ENDCOLLECTIVE ;  /* 0x000000000000791b */ /* 0x003fe20003800000 */
.L_x_1096:
        /* <DEDUP_REMOVED lines=18> */
.L_x_1097:
[----:B------:R-:W-:Y:S02]  /*2a740*/  IMAD.MOV.U32 R13, RZ, RZ, R4 ;  /* 0x000000ffff0d7224 */ /* 0x000fe400078e0004 */
[----:B------:R-:W-:-:S07]  /*2a750*/  IMAD.MOV.U32 R5, RZ, RZ, R14 ;  /* 0x000000ffff057224 */ /* 0x000fce00078e000e */
[----:B------:R-:W-:Y:S05]  /*2a760*/  WARPSYNC.COLLECTIVE R15, `(.L_x_1098) ;  /* 0x000000000f087348 */ /* 0x000fea0003c00000 */
[----:B------:R0:W1:Y:S02]  /*2a770*/  SHFL.IDX P6, R14, R13, R12, R11 ;  /* 0x0000000c0d0e7389 */ /* 0x00006400000c000b */
[----:B01----:R-:W-:Y:S01]  /*2a780*/  ENDCOLLECTIVE ;  /* 0x000000000000791b */ /* 0x003fe20003800000 */
.L_x_1098:
[----:B------:R-:W-:Y:S01]  /*2a790*/  IMAD.MOV.U32 R3, RZ, RZ, R14 ;  /* 0x000000ffff037224 */ /* 0x000fe200078e000e */
[----:B------:R-:W-:Y:S06]  /*2a7a0*/  BRA `(.L_x_1099) ;  /* 0xffffffa400147947 */ /* 0x000fec000383ffff */
.L_x_949:
[----:B0-----:R-:W2:Y:S02]  /*2a7b0*/  LDL R2, [R1+0x4] ;  /* 0x0000040001027983 */ /* 0x001ea40000100800 */
[----:B--2---:R0:W2:Y:S02]  /*2a7c0*/  SYNCS.PHASECHK.TRANS64.TRYWAIT P0, [R2+URZ+0x38820], R0 ;  /* 0x03882000020075a7 */ /* 0x0040a4000800017f */
[----:B--2---:R-:W-:Y:S05]  /*2a7d0*/  @!P0 NANOSLEEP.SYNCS 0x989680 ;  /* 0x009896800000895d */ /* 0x004fea0003900000 */
[----:B------:R-:W2:Y:S02]  /*2a7e0*/  @!P0 SYNCS.PHASECHK.TRANS64 P0, [R2+URZ+0x38820], R0 ;  /* 0x03882000020085a7 */ /* 0x000ea4000800007f */
[----:B--2---:R-:W-:Y:S05]  /*2a7f0*/  @!P0 BRA `(.L_x_949) ;  /* 0xfffffffc00ec8947 */ /* 0x004fea000383ffff */
[----:B------:R-:W-:Y:S05]  /*2a800*/  BRA `(.L_x_1100) ;  /* 0xffffffa400947947 */ /* 0x000fea000383ffff */
.L_x_958:
[----:B--2---:R2:W3:Y:S02]  /*2a810*/  SYNCS.PHASECHK.TRANS64.TRYWAIT P0, [R3+URZ+0x38840], R2 ;  /* 0x03884002030075a7 */ /* 0x0044e4000800017f */
[----:B---3--:R-:W-:Y:S05]  /*2a820*/  @!P0 NANOSLEEP.SYNCS 0x989680 ;  /* 0x009896800000895d */ /* 0x008fea0003900000 */
[----:B------:R-:W3:Y:S02]  /*2a830*/  @!P0 SYNCS.PHASECHK.TRANS64 P0, [R3+URZ+0x38840], R2 ;  /* 0x03884002030085a7 */ /* 0x000ee4000800007f */
[----:B---3--:R-:W-:Y:S05]  /*2a840*/  @!P0 BRA `(.L_x_958) ;  /* 0xfffffffc00f08947 */ /* 0x008fea000383ffff */
[----:B------:R-:W-:Y:S05]  /*2a850*/  BRA `(.L_x_1101) ;  /* 0xffffffa800647947 */ /* 0x000fea000383ffff */
.L_x_966:
[----:B0-----:R0:W1:Y:S02]  /*2a860*/  SYNCS.PHASECHK.TRANS64.TRYWAIT P0, [R3+URZ+0x60], R2 ;  /* 0x00006002030075a7 */ /* 0x001064000800017f */
[----:B-1----:R-:W-:Y:S05]  /*2a870*/  @!P0 NANOSLEEP.SYNCS 0x989680 ;  /* 0x009896800000895d */ /* 0x002fea0003900000 */
[----:B------:R-:W1:Y:S02]  /*2a880*/  @!P0 SYNCS.PHASECHK.TRANS64 P0, [R3+URZ+0x60], R2 ;  /* 0x00006002030085a7 */ /* 0x000e64000800007f */
[----:B-1----:R-:W-:Y:S05]  /*2a890*/  @!P0 BRA `(.L_x_966) ;  /* 0xfffffffc00f08947 */ /* 0x002fea000383ffff */
[----:B------:R-:W-:Y:S05]  /*2a8a0*/  BRA `(.L_x_1102) ;  /* 0xffffffac00c07947 */ /* 0x000fea000383ffff */
.L_x_977:
[----:B--2---:R2:W3:Y:S02]  /*2a8b0*/  SYNCS.PHASECHK.TRANS64.TRYWAIT P0, [R3+URZ+0x38840], R2 ;  /* 0x03884002030075a7 */ /* 0x0044e4000800017f */
[----:B---3--:R-:W-:Y:S05]  /*2a8c0*/  @!P0 NANOSLEEP.SYNCS 0x989680 ;  /* 0x009896800000895d */ /* 0x008fea0003900000 */
[----:B------:R-:W3:Y:S02]  /*2a8d0*/  @!P0 SYNCS.PHASECHK.TRANS64 P0, [R3+URZ+0x38840], R2 ;  /* 0x03884002030085a7 */ /* 0x000ee4000800007f */
[----:B---3--:R-:W-:Y:S05]  /*2a8e0*/  @!P0 BRA `(.L_x_977) ;  /* 0xfffffffc00f08947 */ /* 0x008fea000383ffff */
[----:B------:R-:W-:Y:S05]  /*2a8f0*/  BRA `(.L_x_1103) ;  /* 0xffffffb400f47947 */ /* 0x000fea000383ffff */
.L_x_985:
[----:B-1----:R1:W2:Y:S02]  /*2a900*/  SYNCS.PHASECHK.TRANS64.TRYWAIT P0, [R2+URZ+0x60], R3 ;  /* 0x00006003020075a7 */ /* 0x0022a4000800017f */
[----:B--2---:R-:W-:Y:S05]  /*2a910*/  @!P0 NANOSLEEP.SYNCS 0x989680 ;  /* 0x009896800000895d */ /* 0x004fea0003900000 */
[----:B------:R-:W2:Y:S02]  /*2a920*/  @!P0 SYNCS.PHASECHK.TRANS64 P0, [R2+URZ+0x60], R3 ;  /* 0x00006003020085a7 */ /* 0x000ea4000800007f */
[----:B--2---:R-:W-:Y:S05]  /*2a930*/  @!P0 BRA `(.L_x_985) ;  /* 0xfffffffc00f08947 */ /* 0x004fea000383ffff */
[----:B------:R-:W-:Y:S05]  /*2a940*/  BRA `(.L_x_1104) ;  /* 0xffffffbc00507947 */ /* 0x000fea000383ffff */
.L_x_996:
[----:B----4-:R4:W0:Y:S02]  /*2a950*/  SYNCS.PHASECHK.TRANS64.TRYWAIT P0, [R2+URZ+0x38840], R3 ;  /* 0x03884003020075a7 */ /* 0x010824000800017f */
[----:B0-----:R-:W-:Y:S05]  /*2a960*/  @!P0 NANOSLEEP.SYNCS 0x989680 ;  /* 0x009896800000895d */ /* 0x001fea0003900000 */
[----:B------:R-:W0:Y:S02]  /*2a970*/  @!P0 SYNCS.PHASECHK.TRANS64 P0, [R2+URZ+0x38840], R3 ;  /* 0x03884003020085a7 */ /* 0x000e24000800007f */
[----:B0-----:R-:W-:Y:S05]  /*2a980*/  @!P0 BRA `(.L_x_996) ;  /* 0xfffffffc00f08947 */ /* 0x001fea000383ffff */
[----:B------:R-:W-:Y:S05]  /*2a990*/  BRA `(.L_x_1105) ;  /* 0xffffffc400487947 */ /* 0x000fea000383ffff */
.L_x_1004:
[----:B-1----:R1:W2:Y:S02]  /*2a9a0*/  SYNCS.PHASECHK.TRANS64.TRYWAIT P0, [R2+URZ+0x60], R5 ;  /* 0x00006005020075a7 */ /* 0x0022a4000800017f */
[----:B--2---:R-:W-:Y:S05]  /*2a9b0*/  @!P0 NANOSLEEP.SYNCS 0x989680 ;  /* 0x009896800000895d */ /* 0x004fea0003900000 */
[----:B------:R-:W2:Y:S02]  /*2a9c0*/  @!P0 SYNCS.PHASECHK.TRANS64 P0, [R2+URZ+0x60], R5 ;  /* 0x00006005020085a7 */ /* 0x000ea4000800007f */
[----:B--2---:R-:W-:Y:S05]  /*2a9d0*/  @!P0 BRA `(.L_x_1004) ;  /* 0xfffffffc00f08947 */ /* 0x004fea000383ffff */
[----:B------:R-:W-:Y:S05]  /*2a9e0*/  BRA `(.L_x_1106) ;  /* 0xffffffc800a47947 */ /* 0x000fea000383ffff */
.L_x_1017:
[----:B--2---:R2:W4:Y:S02]  /*2a9f0*/  SYNCS.PHASECHK.TRANS64.TRYWAIT P0, [R2+URZ+0x38860], R0 ;  /* 0x03886000020075a7 */ /* 0x004524000800017f */
[----:B----4-:R-:W-:Y:S05]  /*2aa00*/  @!P0 NANOSLEEP.SYNCS 0x989680 ;  /* 0x009896800000895d */ /* 0x010fea0003900000 */
[----:B------:R-:W4:Y:S02]  /*2aa10*/  @!P0 SYNCS.PHASECHK.TRANS64 P0, [R2+URZ+0x38860], R0 ;  /* 0x03886000020085a7 */ /* 0x000f24000800007f */
[----:B----4-:R-:W-:Y:S05]  /*2aa20*/  @!P0 BRA `(.L_x_1017) ;  /* 0xfffffffc00f08947 */ /* 0x010fea000383ffff */
[----:B------:R-:W-:Y:S05]  /*2aa30*/  BRA `(.L_x_1107) ;  /* 0xffffffd000807947 */ /* 0x000fea000383ffff */
.L_x_1026:
[----:B------:R-:W-:Y:S01]  /*2aa40*/  BSSY B0, `(.L_x_1108) ;  /* 0x0000008000007945 */ /* 0x000fe20003800000 */
[----:B------:R-:W-:Y:S02]  /*2aa50*/  IMAD.MOV.U32 R13, RZ, RZ, R16 ;  /* 0x000000ffff0d7224 */ /* 0x000fe400078e0010 */
[----:B------:R-:W-:Y:S02]  /*2aa60*/  IMAD.MOV.U32 R12, RZ, RZ, RZ ;  /* 0x000000ffff0c7224 */ /* 0x000fe400078e00ff */
[----:B------:R-:W-:Y:S02]  /*2aa70*/  IMAD.MOV.U32 R11, RZ, RZ, 0x1f ;  /* 0x0000001fff0b7424 */ /* 0x000fe400078e00ff */
[----:B------:R-:W-:-:S07]  /*2aa80*/  IMAD.MOV.U32 R15, RZ, RZ, -0x1 ;  /* 0xffffffffff0f7424 */ /* 0x000fce00078e00ff */
[----:B01----:R-:W-:Y:S05]  /*2aa90*/  WARPSYNC.COLLECTIVE R15, `(.L_x_1109) ;  /* 0x000000000f087348 */ /* 0x003fea0003c00000 */
[----:B------:R2:W3:Y:S02]  /*2aaa0*/  SHFL.IDX P6, R14, R13, R12, R11 ;  /* 0x0000000c0d0e7389 */ /* 0x0004e400000c000b */
[----:B0123--:R-:W-:Y:S01]  /*2aab0*/  ENDCOLLECTIVE ;  /* 0x000000000000791b */ /* 0x00ffe20003800000 */
.L_x_1109:
[----:B------:R-:W-:Y:S05]  /*2aac0*/  BSYNC B0 ;  /* 0x0000000000007941 */ /* 0x000fea0003800000 */
.L_x_1108:
        /* <DEDUP_REMOVED lines=9> */
.L_x_1110:
[----:B------:R-:W-:Y:S01]  /*2ab60*/  ULDC UR4, c[0x0][0xc3c] ;  /* 0x00030f0000047ab9 */ /* 0x000fe20000000800 */
[----:B------:R-:W-:Y:S01]  /*2ab70*/  ULDC.64 UR6, c[0x0][0x208] ;  /* 0x0000820000067ab9 */ /* 0x000fe20000000a00 */
[----:B------:R-:W-:-:S13]  /*2ab80*/  ISETP.GE.OR P1, PT, R5, UR4, !P0 ;  /* 0x0000000405007c0c */ /* 0x000fda000c726670 */
[----:B------:R-:W0:Y:S01]  /*2ab90*/  @!P1 LDC.64 R2, c[0x0][0xc80] ;  /* 0x00032000ff029b82 */ /* 0x000e220000000a00 */
[----:B------:R-:W-:Y:S02]  /*2aba0*/  IMAD.MOV.U32 R11, RZ, RZ, RZ ;  /* 0x000000ffff0b7224 */ /* 0x000fe400078e00ff */
        /* <DEDUP_REMOVED lines=14> */
.L_x_1111:
        /* <DEDUP_REMOVED lines=8> */
.L_x_1112:
[----:B------:R-:W-:Y:S01]  /*2ad10*/  IMAD.MOV.U32 R12, RZ, RZ, 0x4 ;  /* 0x00000004ff0c7424 */ /* 0x000fe200078e00ff */
[----:B------:R-:W-:-:S04]  /*2ad20*/  MOV R5, R14 ;  /* 0x0000000e00057202 */ /* 0x000fc80000000f00 */
[----:B------:R-:W-:-:S05]  /*2ad30*/  SEL R5, R5, RZ, P2 ;  /* 0x000000ff05057207 */ /* 0x000fca0001000000 */
[----:B------:R-:W-:-:S04]  /*2ad40*/  IMAD.IADD R3, R3, 0x1, R5 ;  /* 0x0000000103037824 */ /* 0x000fc800078e0205 */
[----:B------:R-:W-:-:S07]  /*2ad50*/  IMAD.MOV.U32 R13, RZ, RZ, R3 ;  /* 0x000000ffff0d7224 */ /* 0x000fce00078e0003 */
[----:B------:R-:W-:Y:S05]  /*2ad60*/  WARPSYNC.COLLECTIVE R15, `(.L_x_1113) ;  /* 0x000000000f087348 */ /* 0x000fea0003c00000 */
[----:B------:R0:W1:Y:S02]  /*2ad70*/  SHFL.UP P6, R14, R13, R12, R11 ;  /* 0x0400000c0d0e7389 */ /* 0x00006400000c000b */
[----:B01----:R-:W-:Y:S01]  /*2ad80*/  ENDCOLLECTIVE ;  /* 0x000000000000791b */ /* 0x003fe20003800000 */
.L_x_1113:
        /* <DEDUP_REMOVED lines=8> */
.L_x_1114:
        /* <DEDUP_REMOVED lines=8> */
.L_x_1115:
        /* <DEDUP_REMOVED lines=9> */
.L_x_1116:
[----:B------:R-:W-:Y:S01]  /*2af20*/  IMAD.MOV.U32 R6, RZ, RZ, R14 ;  /* 0x000000ffff067224 */ /* 0x000fe200078e000e */
[----:B------:R-:W-:Y:S06]  /*2af30*/  BRA `(.L_x_1117) ;  /* 0xffffffd400847947 */ /* 0x000fec000383ffff */
.L_x_1031:
[----:B------:R-:W-:Y:S01]  /*2af40*/  BSSY B0, `(.L_x_1118) ;  /* 0x0000008000007945 */ /* 0x000fe20003800000 */
[----:B-----5:R-:W-:Y:S02]  /*2af50*/  IMAD.MOV.U32 R13, RZ, RZ, R2 ;  /* 0x000000ffff0d7224 */ /* 0x020fe400078e0002 */
[----:B------:R-:W-:Y:S02]  /*2af60*/  IMAD.MOV.U32 R12, RZ, RZ, 0x1 ;  /* 0x00000001ff0c7424 */ /* 0x000fe400078e00ff */
[----:B------:R-:W-:Y:S02]  /*2af70*/  IMAD.MOV.U32 R11, RZ, RZ, RZ ;  /* 0x000000ffff0b7224 */ /* 0x000fe400078e00ff */
[----:B------:R-:W-:-:S07]  /*2af80*/  IMAD.MOV.U32 R15, RZ, RZ, -0x1 ;  /* 0xffffffffff0f7424 */ /* 0x000fce00078e00ff */
[----:B012---:R-:W-:Y:S05]  /*2af90*/  WARPSYNC.COLLECTIVE R15, `(.L_x_1119) ;  /* 0x000000000f087348 */ /* 0x007fea0003c00000 */
[----:B------:R3:W4:Y:S02]  /*2afa0*/  SHFL.UP P6, R14, R13, R12, R11 ;  /* 0x0400000c0d0e7389 */ /* 0x00072400000c000b */
[----:B01234-:R-:W-:Y:S01]  /*2afb0*/  ENDCOLLECTIVE ;  /* 0x000000000000791b */ /* 0x01ffe20003800000 */
.L_x_1119:
[----:B------:R-:W-:Y:S05]  /*2afc0*/  BSYNC B0 ;  /* 0x0000000000007941 */ /* 0x000fea0003800000 */
.L_x_1118:
        /* <DEDUP_REMOVED lines=10> */
.L_x_1120:
        /* <DEDUP_REMOVED lines=8> */
.L_x_1121:
        /* <DEDUP_REMOVED lines=8> */
.L_x_1122:
        /* <DEDUP_REMOVED lines=8> */
.L_x_1123:
        /* <DEDUP_REMOVED lines=9> */
.L_x_1124:
[----:B------:R-:W-:Y:S01]  /*2b280*/  IMAD.MOV.U32 R6, RZ, RZ, R14 ;  /* 0x000000ffff067224 */ /* 0x000fe200078e000e */
[----:B------:R-:W-:Y:S06]  /*2b290*/  BRA `(.L_x_1125) ;  /* 0xffffffd4004c7947 */ /* 0x000fec000383ffff */
.L_x_1033:
[----:B------:R-:W-:Y:S01]  /*2b2a0*/  BSSY B0, `(.L_x_1126) ;  /* 0x0000006000007945 */ /* 0x000fe20003800000 */
[----:B------:R-:W-:Y:S01]  /*2b2b0*/  PLOP3.LUT P6, PT, P6, PT, PT, 0x8, 0x0 ;  /* 0x000000000000781c */ /* 0x000fe200037ce170 */
[----:B------:R-:W-:-:S12]  /*2b2c0*/  IMAD.MOV.U32 R15, RZ, RZ, -0x1 ;  /* 0xffffffffff0f7424 */ /* 0x000fd800078e00ff */
[----:B012---:R-:W-:Y:S05]  /*2b2d0*/  WARPSYNC.COLLECTIVE R15, `(.L_x_1127) ;  /* 0x000000000f087348 */ /* 0x007fea0003c00000 */
[----:B------:R-:W-:Y:S01]  /*2b2e0*/  VOTE.ANY R14, PT, P6 ;  /* 0x00000000000e7806 */ /* 0x000fe200030e0100 */
[----:B012---:R-:W-:Y:S06]  /*2b2f0*/  ENDCOLLECTIVE ;  /* 0x000000000000791b */ /* 0x007fec0003800000 */
.L_x_1127:
[----:B------:R-:W-:Y:S05]  /*2b300*/  BSYNC B0 ;  /* 0x0000000000007941 */ /* 0x000fea0003800000 */
.L_x_1126:
        /* <DEDUP_REMOVED lines=9> */
.L_x_1128:
[----:B------:R-:W-:Y:S01]  /*2b3a0*/  IMAD.MOV.U32 R17, RZ, RZ, R14 ;  /* 0x000000ffff117224 */ /* 0x000fe200078e000e */
[----:B------:R-:W-:Y:S06]  /*2b3b0*/  BRA `(.L_x_1129) ;  /* 0xffffffd4003c7947 */ /* 0x000fec000383ffff */
.L_x_1035:
[----:B------:R-:W-:Y:S01]  /*2b3c0*/  BSSY B0, `(.L_x_1130) ;  /* 0x0000007000007945 */ /* 0x000fe20003800000 */
[----:B------:R-:W-:Y:S02]  /*2b3d0*/  IMAD.MOV.U32 R13, RZ, RZ, R5 ;  /* 0x000000ffff0d7224 */ /* 0x000fe400078e0005 */
[----:B------:R-:W-:Y:S02]  /*2b3e0*/  IMAD.MOV.U32 R11, RZ, RZ, 0x1f ;  /* 0x0000001fff0b7424 */ /* 0x000fe400078e00ff */
[----:B------:R-:W-:-:S07]  /*2b3f0*/  IMAD.MOV.U32 R15, RZ, RZ, -0x1 ;  /* 0xffffffffff0f7424 */ /* 0x000fce00078e00ff */
[----:B012-4-:R-:W-:Y:S05]  /*2b400*/  WARPSYNC.COLLECTIVE R15, `(.L_x_1131) ;  /* 0x000000000f087348 */ /* 0x017fea0003c00000 */
[----:B------:R3:W0:Y:S02]  /*2b410*/  SHFL.IDX P6, R14, R13, R12, R11 ;  /* 0x0000000c0d0e7389 */ /* 0x00062400000c000b */
[----:B01234-:R-:W-:Y:S01]  /*2b420*/  ENDCOLLECTIVE ;  /* 0x000000000000791b */ /* 0x01ffe20003800000 */
.L_x_1131:
[----:B------:R-:W-:Y:S05]  /*2b430*/  BSYNC B0 ;  /* 0x0000000000007941 */ /* 0x000fea0003800000 */
.L_x_1130:
[----:B------:R-:W-:Y:S01]  /*2b440*/  IMAD.MOV.U32 R2, RZ, RZ, R14 ;  /* 0x000000ffff027224 */ /* 0x000fe200078e000e */
[----:B------:R-:W-:Y:S06]  /*2b450*/  BRA `(.L_x_1034) ;  /* 0xffffffd400307947 */ /* 0x000fec000383ffff */
.L_x_1039:
[----:B0-----:R0:W2:Y:S02]  /*2b460*/  SYNCS.PHASECHK.TRANS64.TRYWAIT P0, [R0+URZ+0x38820], R3 ;  /* 0x03882003000075a7 */ /* 0x0010a4000800017f */
[----:B--2---:R-:W-:Y:S05]  /*2b470*/  @!P0 NANOSLEEP.SYNCS 0x989680 ;  /* 0x009896800000895d */ /* 0x004fea0003900000 */
[----:B------:R-:W2:Y:S02]  /*2b480*/  @!P0 SYNCS.PHASECHK.TRANS64 P0, [R0+URZ+0x38820], R3 ;  /* 0x03882003000085a7 */ /* 0x000ea4000800007f */
[----:B--2---:R-:W-:Y:S05]  /*2b490*/  @!P0 BRA `(.L_x_1039) ;  /* 0xfffffffc00f08947 */ /* 0x004fea000383ffff */
[----:B------:R-:W-:Y:S05]  /*2b4a0*/  BRA `(.L_x_1132) ;  /* 0xffffffd800247947 */ /* 0x000fea000383ffff */
.L_x_1040:
[----:B------:R-:W2:Y:S01]  /*2b4b0*/  S2R R2, SR_TID.X ;  /* 0x0000000000027919 */ /* 0x000ea20000002100 */
[----:B------:R-:W-:Y:S01]  /*2b4c0*/  BSSY B0, `(.L_x_1133) ;  /* 0x000000a000007945 */ /* 0x000fe20003800000 */
[----:B------:R-:W-:Y:S02]  /*2b4d0*/  IMAD.MOV.U32 R12, RZ, RZ, RZ ;  /* 0x000000ffff0c7224 */ /* 0x000fe400078e00ff */
[----:B------:R-:W-:Y:S02]  /*2b4e0*/  IMAD.MOV.U32 R11, RZ, RZ, 0x1f ;  /* 0x0000001fff0b7424 */ /* 0x000fe400078e00ff */
[----:B------:R-:W-:Y:S01]  /*2b4f0*/  IMAD.MOV.U32 R15, RZ, RZ, -0x1 ;  /* 0xffffffffff0f7424 */ /* 0x000fe200078e00ff */
[----:B--2---:R-:W-:-:S04]  /*2b500*/  SHF.R.U32.HI R2, RZ, 0x5, R2 ;  /* 0x00000005ff027819 */ /* 0x004fc80000011602 */
[----:B------:R-:W-:-:S05]  /*2b510*/  LOP3.LUT R2, R2, 0x3, RZ, 0xc0, !PT ;  /* 0x0000000302027812 */ /* 0x000fca00078ec0ff */
[----:B------:R-:W-:-:S07]  /*2b520*/  IMAD.MOV.U32 R13, RZ, RZ, R2 ;  /* 0x000000ffff0d7224 */ /* 0x000fce00078e0002 */
[----:B01---5:R-:W-:Y:S05]  /*2b530*/  WARPSYNC.COLLECTIVE R15, `(.L_x_1134) ;  /* 0x000000000f087348 */ /* 0x023fea0003c00000 */
[----:B------:R2:W3:Y:S02]  /*2b540*/  SHFL.IDX P6, R14, R13, R12, R11 ;  /* 0x0000000c0d0e7389 */ /* 0x0004e400000c000b */
[----:B0123-5:R-:W-:Y:S01]  /*2b550*/  ENDCOLLECTIVE ;  /* 0x000000000000791b */ /* 0x02ffe20003800000 */
.L_x_1134:
[----:B------:R-:W-:Y:S05]  /*2b560*/  BSYNC B0 ;  /* 0x0000000000007941 */ /* 0x000fea0003800000 */
.L_x_1133:
[----:B------:R-:W-:Y:S05]  /*2b570*/  BRA `(.L_x_1135) ;  /* 0xffffffd8000c7947 */ /* 0x000fea000383ffff */
.L_x_1041:
[----:B------:R-:W-:Y:S01]  /*2b580*/  BSSY B0, `(.L_x_1136) ;  /* 0x0000006000007945 */ /* 0x000fe20003800000 */
[----:B------:R-:W-:-:S07]  /*2b590*/  IMAD.MOV.U32 R15, RZ, RZ, -0x1 ;  /* 0xffffffffff0f7424 */ /* 0x000fce00078e00ff */
[----:B012--5:R-:W-:Y:S05]  /*2b5a0*/  WARPSYNC.COLLECTIVE R15, `(.L_x_1137) ;  /* 0x000000000f0c7348 */ /* 0x027fea0003c00000 */
[----:B------:R-:W-:Y:S02]  /*2b5b0*/  ELECT P6, UR62, PT ;  /* 0x00000000003e782f */ /* 0x000fe400038c0000 */
[----:B------:R-:W-:Y:S01]  /*2b5c0*/  MOV R14, UR62 ;  /* 0x0000003e000e7c02 */ /* 0x000fe20008000f00 */
[----:B012--5:R-:W-:Y:S10]  /*2b5d0*/  ENDCOLLECTIVE ;  /* 0x000000000000791b */ /* 0x027ff40003800000 */
.L_x_1137:
[----:B------:R-:W-:Y:S05]  /*2b5e0*/  BSYNC B0 ;  /* 0x0000000000007941 */ /* 0x000fea0003800000 */
.L_x_1136:
[----:B------:R-:W-:Y:S05]  /*2b5f0*/  BRA `(.L_x_1138) ;  /* 0xffffffd800007947 */ /* 0x000fea000383ffff */
.L_x_1043:
[----:B0-----:R0:W2:Y:S02]  /*2b600*/  SYNCS.PHASECHK.TRANS64.TRYWAIT P0, [R6+URZ], R5 ;  /* 0x00000005060075a7 */ /* 0x0010a4000800017f */
[----:B--2---:R-:W-:Y:S05]  /*2b610*/  @!P0 NANOSLEEP.SYNCS 0x989680 ;  /* 0x009896800000895d */ /* 0x004fea0003900000 */
[----:B------:R-:W2:Y:S02]  /*2b620*/  @!P0 SYNCS.PHASECHK.TRANS64 P0, [R6+URZ], R5 ;  /* 0x00000005060085a7 */ /* 0x000ea4000800007f */
[----:B--2---:R-:W-:Y:S05]  /*2b630*/  @!P0 BRA `(.L_x_1043) ;  /* 0xfffffffc00f08947 */ /* 0x004fea000383ffff */
[----:B------:R-:W-:Y:S05]  /*2b640*/  BRA `(.L_x_1139) ;  /* 0xffffffd8003c7947 */ /* 0x000fea000383ffff */
.L_x_1044:
[----:B--2---:R2:W3:Y:S02]  /*2b650*/  SYNCS.PHASECHK.TRANS64.TRYWAIT P0, [R7+URZ], R2 ;  /* 0x00000002070075a7 */ /* 0x0044e4000800017f */
[----:B---3--:R-:W-:Y:S05]  /*2b660*/  @!P0 NANOSLEEP.SYNCS 0x989680 ;  /* 0x009896800000895d */ /* 0x008fea0003900000 */
[----:B------:R-:W3:Y:S02]  /*2b670*/  @!P0 SYNCS.PHASECHK.TRANS64 P0, [R7+URZ], R2 ;  /* 0x00000002070085a7 */ /* 0x000ee4000800007f */
[----:B---3--:R-:W-:Y:S05]  /*2b680*/  @!P0 BRA `(.L_x_1044) ;  /* 0xfffffffc00f08947 */ /* 0x008fea000383ffff */
[----:B------:R-:W-:Y:S05]  /*2b690*/  BRA `(.L_x_1140) ;  /* 0xffffffd800307947 */ /* 0x000fea000383ffff */
.L_x_1046:
[----:B---3--:R3:W4:Y:S02]  /*2b6a0*/  SYNCS.PHASECHK.TRANS64.TRYWAIT P0, [R4+URZ], R5 ;  /* 0x00000005040075a7 */ /* 0x008724000800017f */
[----:B----4-:R-:W-:Y:S05]  /*2b6b0*/  @!P0 NANOSLEEP.SYNCS 0x989680 ;  /* 0x009896800000895d */ /* 0x010fea0003900000 */
[----:B------:R-:W4:Y:S02]  /*2b6c0*/  @!P0 SYNCS.PHASECHK.TRANS64 P0, [R4+URZ], R5 ;  /* 0x00000005040085a7 */ /* 0x000f24000800007f */
[----:B----4-:R-:W-:Y:S05]  /*2b6d0*/  @!P0 BRA `(.L_x_1046) ;  /* 0xfffffffc00f08947 */ /* 0x010fea000383ffff */
[----:B------:R-:W-:Y:S05]  /*2b6e0*/  BRA `(.L_x_1141) ;  /* 0xffffffd800387947 */ /* 0x000fea000383ffff */
.L_x_1142:
        /* <DEDUP_REMOVED lines=9> */
.L_x_3427:


//--------------------- .text._ZN7cutlass13device_kernelIN5flash11enable_sm90INS1_16FlashAttnFwdSm90INS1_25CollectiveMainloopFwdSm90ILi2EN4cute5tupleIJNS5_1CILi1EEES8_S8_EEENS6_IJNS7_ILi128EEENS7_ILi64EEENS7_ILi256EEEEEELi256ENS_10bfloat16_tEfNS_4arch4Sm90ELb0ELb1ELb1ELb0ELb0ELb0ELb0ELb1ELb1ELb1ELb0ELb0EEENS1_21CollectiveEpilogueFwdINS6_IJSA_SC_SB_EEES9_SE_SG_Li256ELb0ELb1ELb0ELb0EEENS1_30DynamicPersistentTileSchedulerILi256ELi128ELb0ELb1ELb1EEEEEEEEEvNT_6ParamsE --------------------------
	.section	.text._ZN7cutlass13device_kernelIN5flash11enable_sm90INS1_16FlashAttnFwdSm90INS1_25CollectiveMainloopFwdSm90ILi2EN4cute5tupleIJNS5_1CILi1EEES8_S8_EEENS6_IJNS7_ILi128EEENS7_ILi64EEENS7_ILi256EEEEEELi256ENS_10bfloat16_tEfNS_4arch4Sm90ELb0ELb1ELb1ELb0ELb0ELb0ELb0ELb1ELb1ELb1ELb0ELb0EEENS1_21CollectiveEpilogueFwdINS6_IJSA_SC_SB_EEES9_SE_SG_Li256ELb0ELb1ELb0ELb0EEENS1_30DynamicPersistentTileSchedulerILi256ELi128ELb0ELb1ELb1EEEEEEEEEvNT_6ParamsE,"ax",@progbits
	.align	128
.text._ZN7cutlass13device_kernelIN5flash11enable_sm90INS1_16FlashAttnFwdSm90INS1_25CollectiveMainloopFwdSm90ILi2EN4cute5tupleIJNS5_1CILi1EEES8_S8_EEENS6_IJNS7_ILi128EEENS7_ILi64EEENS7_ILi256EEEEEELi256ENS_10bfloat16_tEfNS_4arch4Sm90ELb0ELb1ELb1ELb0ELb0ELb0ELb0ELb1ELb1ELb1ELb0ELb0EEENS1_21CollectiveEpilogueFwdINS6_IJSA_SC_SB_EEES9_SE_SG_Li256ELb0ELb1ELb0ELb0EEENS1_30DynamicPersistentTileSchedulerILi256ELi128ELb0ELb1ELb1EEEEEEEEEvNT_6ParamsE:
        .type           _ZN7cutlass13device_kernelIN5flash11enable_sm90INS1_16FlashAttnFwdSm90INS1_25CollectiveMainloopFwdSm90ILi2EN4cute5tupleIJNS5_1CILi1EEES8_S8_EEENS6_IJNS7_ILi128EEENS7_ILi64EEENS7_ILi256EEEEEELi256ENS_10bfloat16_tEfNS_4arch4Sm90ELb0ELb1ELb1ELb0ELb0ELb0ELb0ELb1ELb1ELb1ELb0ELb0EEENS1_21CollectiveEpilogueFwdINS6_IJSA_SC_SB_EEES9_SE_SG_Li256ELb0ELb1ELb0ELb0EEENS1_30DynamicPersistentTileSchedulerILi256ELi128ELb0ELb1ELb1EEEEEEEEEvNT_6ParamsE,@function
        .size           _ZN7cutlass13device_kernelIN5flash11enable_sm90INS1_16FlashAttnFwdSm90INS1_25CollectiveMainloopFwdSm90ILi2EN4cute5tupleIJNS5_1CILi1EEES8_S8_EEENS6_IJNS7_ILi128EEENS7_ILi64EEENS7_ILi256EEEEEELi256ENS_10bfloat16_tEfNS_4arch4Sm90ELb0ELb1ELb1ELb0ELb0ELb0ELb0ELb1ELb1ELb1ELb0ELb0EEENS1_21CollectiveEpilogueFwdINS6_IJSA_SC_SB_EEES9_SE_SG_Li256ELb0ELb1ELb0ELb0EEENS1_30DynamicPersistentTileSchedulerILi256ELi128ELb0ELb1ELb1EEEEEEEEEvNT_6ParamsE,(.L_x_3428 - _ZN7cutlass13device_kernelIN5flash11enable_sm90INS1_16FlashAttnFwdSm90INS1_25CollectiveMainloopFwdSm90ILi2EN4cute5tupleIJNS5_1CILi1EEES8_S8_EEENS6_IJNS7_ILi128EEENS7_ILi64EEENS7_ILi256EEEEEELi256ENS_10bfloat16_tEfNS_4arch4Sm90ELb0ELb1ELb1ELb0ELb0ELb0ELb0ELb1ELb1ELb1ELb0ELb0EEENS1_21CollectiveEpilogueFwdINS6_IJSA_SC_SB_EEES9_SE_SG_Li256ELb0ELb1ELb0ELb0EEENS1_30DynamicPersistentTileSchedulerILi256ELi128ELb0ELb1ELb1EEEEEEEEEvNT_6ParamsE)
        .other          _ZN7cutlass13device_kernelIN5flash11enable_sm90INS1_16FlashAttnFwdSm90INS1_25CollectiveMainloopFwdSm90ILi2EN4cute5tupleIJNS5_1CILi1EEES8_S8_EEENS6_IJNS7_ILi128EEENS7_ILi64EEENS7_ILi256EEEEEELi256ENS_10bfloat16_tEfNS_4arch4Sm90ELb0ELb1ELb1ELb0ELb0ELb0ELb0ELb1ELb1ELb1ELb0ELb0EEENS1_21CollectiveEpilogueFwdINS6_IJSA_SC_SB_EEES9_SE_SG_Li256ELb0ELb1ELb0ELb0EEENS1_30DynamicPersistentTileSchedulerILi256ELi128ELb0ELb1ELb1EEEEEEEEEvNT_6ParamsE,@"STO_CUDA_ENTRY STV_DEFAULT"
_ZN7cutlass13device_kernelIN5flash11enable_sm90INS1_16FlashAttnFwdSm90INS1_25CollectiveMainloopFwdSm90ILi2EN4cute5tupleIJNS5_1CILi1EEES8_S8_EEENS6_IJNS7_ILi128EEENS7_ILi64EEENS7_ILi256EEEEEELi256ENS_10bfloat16_tEfNS_4arch4Sm90ELb0ELb1ELb1ELb0ELb0ELb0ELb0ELb1ELb1ELb1ELb0ELb0EEENS1_21CollectiveEpilogueFwdINS6_IJSA_SC_SB_EEES9_SE_SG_Li256ELb0ELb1ELb0ELb0EEENS1_30DynamicPersistentTileSchedulerILi256ELi128ELb0ELb1ELb1EEEEEEEEEvNT_6ParamsE:
        /* <DEDUP_REMOVED lines=18> */
.L_x_1144:
[----:B------:R-:W-:Y:S05]  /*0120*/  BSYNC B0 ;  /* 0x0000000000007941 */ /* 0x000fea0003800000 */
.L_x_1143:
        /* <DEDUP_REMOVED lines=41> */
.L_x_1145:
        /* <DEDUP_REMOVED lines=22> */
.L_x_1146:
        /* <DEDUP_REMOVED lines=18> */
.L_x_1147:
        /* <DEDUP_REMOVED lines=22> */
.L_x_1148:
        /* <DEDUP_REMOVED lines=22> */
.L_x_1149:
        /* <DEDUP_REMOVED lines=8> */
.L_x_1151:
[----:B------:R-:W-:-:S08]  /*0980*/  NOP ;  /* 0x0000000000007918 */ /* 0x000fd00000000000 */
[----:B------:R-:W1:Y:S02]  /*0990*/  USETMAXREG.TRY_ALLOC.CTAPOOL UP0, 0xf0 ;  /* 0x000000f0000079c8 */ /* 0x000e640008000600 */
[----:B-1----:R-:W-:-:S13]  /*09a0*/  PLOP3.LUT P0, PT, PT, PT, UP0, 0x80, 0x0 ;  /* 0x000000000000781c */ /* 0x002fda0003f0f008 */
[----:B------:R-:W-:Y:S05]  /*09b0*/  @!P0 BRA `(.L_x_1151) ;  /* 0xfffffffc00f08947 */ /* 0x000fea000383ffff */
[----:B------:R-:W1:Y:S08]  /*09c0*/  S2UR UR4, SR_CTAID.X ;  /* 0x00000000000479c3 */ /* 0x000e700000002500 */
[----:B------:R-:W-:Y:S08]  /*09d0*/  BAR.ARV 0x4, 0x180 ;  /* 0x0106000000007b1d */ /* 0x000ff00000002000 */
[----:B------:R-:W1:Y:S08]  /*09e0*/  LDC R0, c[0x0][0xc38] ;  /* 0x00030e00ff007b82 */ /* 0x000e700000000800 */
[----:B------:R-:W-:Y:S06]  /*09f0*/  BAR.ARV 0x8, 0x180 ;  /* 0x0206000000007b1d */ /* 0x000fec0000002000 */
[----:B-1----:R-:W-:-:S13]  /*0a00*/  ISETP.LE.AND P0, PT, R0, UR4, PT ;  /* 0x0000000400007c0c */ /* 0x002fda000bf03270 */
[----:B------:R-:W-:Y:S05]  /*0a10*/  @P0 EXIT ;  /* 0x000000000000094d */ /* 0x000fea0003800000 */
[----:B------:R-:W2:Y:S01]  /*0a20*/  LDL R3, [R1+0x1c] ;  /* 0x00001c0001037983 */ /* 0x000ea20000100800 */
[----:B------:R-:W-:Y:S01]  /*0a30*/  UMOV UR36, URZ ;  /* 0x0000003f00247c82 */ /* 0x000fe20008000000 */
[----:B------:R-:W-:Y:S01]  /*0a40*/  UMOV UR37, URZ ;  /* 0x0000003f00257c82 */ /* 0x000fe20008000000 */
[----:B0-----:R-:W0:Y:S02]  /*0a50*/  S2R R2, SR_TID.X ;  /* 0x0000000000027919 */ /* 0x001e240000002100 */
[----:B0-----:R-:W-:Y:S01]  /*0a60*/  VIADD R218, R2, 0xffffff80 ;  /* 0xffffff8002da7836 */ /* 0x001fe20000000000 */
[----:B--2---:R-:W-:-:S04]  /*0a70*/  R2UR UR5, R3 ;  /* 0x00000000030572ca */ /* 0x004fc800000e0000 */
[----:B------:R-:W-:-:S04]  /*0a80*/  SHF.R.S32.HI R3, RZ, 0x1f, R218 ;  /* 0x0000001fff037819 */ /* 0x000fc800000114da */
[CC--:B------:R-:W-:Y:S02]  /*0a90*/  LEA.HI R5, R3.reuse, R218.reuse, RZ, 0x7 ;  /* 0x000000da03057211 */ /* 0x0c0fe400078f38ff */
[-C--:B------:R-:W-:Y:S02]  /*0aa0*/  LEA.HI R0, R3, R218.reuse, RZ, 0x4 ;  /* 0x000000da03007211 */ /* 0x080fe400078f20ff */
[----:B------:R-:W-:Y:S02]  /*0ab0*/  LOP3.LUT R209, R5, 0xffffff80, RZ, 0xc0, !PT ;  /* 0xffffff8005d17812 */ /* 0x000fe400078ec0ff */
[----:B------:R-:W-:Y:S01]  /*0ac0*/  SHF.R.S32.HI R9, RZ, 0x4, R0 ;  /* 0x00000004ff097819 */ /* 0x000fe20000011400 */
[----:B------:R-:W-:Y:S01]  /*0ad0*/  ULOP3.LUT UR6, UR5, 0x1, URZ, 0xfc, !UPT ;  /* 0x0000000105067892 */ /* 0x000fe2000f8efc3f */
[----:B------:R-:W-:Y:S01]  /*0ae0*/  LOP3.LUT R7, R0, 0x3fffff0, RZ, 0xc0, !PT ;  /* 0x03fffff000077812 */ /* 0x000fe200078ec0ff */
[----:B------:R-:W-:Y:S01]  /*0af0*/  IMAD.IADD R209, R218, 0x1, -R209 ;  /* 0x00000001dad17824 */ /* 0x000fe200078e0ad1 */
[----:B------:R-:W-:Y:S01]  /*0b00*/  LEA.HI R0, R0, R9, RZ, 0x1 ;  /* 0x0000000900007211 */ /* 0x000fe200078f08ff */
[----:B------:R-:W-:Y:S01]  /*0b10*/  UMOV UR5, URZ ;  /* 0x0000003f00057c82 */ /* 0x000fe20008000000 */
[CC--:B------:R-:W-:Y:S01]  /*0b20*/  LEA.HI R2, R3.reuse, R218.reuse, RZ, 0x5 ;  /* 0x000000da03027211 */ /* 0x0c0fe200078f28ff */
[----:B------:R-:W-:Y:S01]  /*0b30*/  IMAD.IADD R7, R218, 0x1, -R7 ;  /* 0x00000001da077824 */ /* 0x000fe200078e0a07 */
[----:B------:R-:W-:Y:S01]  /*0b40*/  SHF.R.S32.HI R4, RZ, 0x1f, R209 ;  /* 0x0000001fff047819 */ /* 0x000fe200000114d1 */
[----:B------:R-:W-:Y:S01]  /*0b50*/  IMAD.U32 R213, RZ, RZ, UR6 ;  /* 0x00000006ffd57e24 */ /* 0x000fe2000f8e00ff */
[----:B------:R-:W-:Y:S01]  /*0b60*/  LOP3.LUT R0, R0, 0x1ffffffe, RZ, 0xc0, !PT ;  /* 0x1ffffffe00007812 */ /* 0x000fe200078ec0ff */
[----:B------:R-:W-:Y:S01]  /*0b70*/  IMAD.SHL.U32 R2, R2, 0x20, RZ ;  /* 0x0000002002027824 */ /* 0x000fe200078e00ff */
[----:B------:R-:W-:Y:S01]  /*0b80*/  LEA.HI R6, R4, R209, RZ, 0x2 ;  /* 0x000000d104067211 */ /* 0x000fe200078f10ff */
[----:B------:R-:W-:Y:S01]  /*0b90*/  IMAD.U32 R208, RZ, RZ, UR5 ;  /* 0x00000005ffd07e24 */ /* 0x000fe2000f8e00ff */
[----:B------:R-:W-:Y:S01]  /*0ba0*/  LEA.HI R10, R3, R218, RZ, 0x2 ;  /* 0x000000da030a7211 */ /* 0x000fe200078f10ff */
[----:B------:R-:W-:Y:S01]  /*0bb0*/  IMAD.IADD R0, R9, 0x1, -R0 ;  /* 0x0000000109007824 */ /* 0x000fe200078e0a00 */
[----:B------:R-:W-:-:S02]  /*0bc0*/  SHF.R.S32.HI R8, RZ, 0x2, R6 ;  /* 0x00000002ff087819 */ /* 0x000fc40000011406 */
[----:B------:R-:W-:Y:S02]  /*0bd0*/  SHF.R.S32.HI R11, RZ, 0x1f, R6 ;  /* 0x0000001fff0b7819 */ /* 0x000fe40000011406 */
[----:B------:R-:W-:Y:S02]  /*0be0*/  LOP3.LUT R9, R10, 0xfffffffc, RZ, 0xc0, !PT ;  /* 0xfffffffc0a097812 */ /* 0x000fe400078ec0ff */
[----:B------:R-:W-:Y:S02]  /*0bf0*/  LEA.HI R3, R3, R218, RZ, 0x3 ;  /* 0x000000da03037211 */ /* 0x000fe400078f18ff */
[----:B------:R-:W-:Y:S01]  /*0c00*/  LEA.HI R11, R11, R8, RZ, 0x3 ;  /* 0x000000080b0b7211 */ /* 0x000fe200078f18ff */
[----:B------:R-:W-:Y:S01]  /*0c10*/  IMAD.IADD R9, R218, 0x1, -R9 ;  /* 0x00000001da097824 */ /* 0x000fe200078e0a09 */
[----:B------:R-:W-:Y:S02]  /*0c20*/  SHF.R.S32.HI R210, RZ, 0x7, R5 ;  /* 0x00000007ffd27819 */ /* 0x000fe40000011405 */
[----:B------:R-:W-:-:S02]  /*0c30*/  LOP3.LUT R2, R2, 0xfffffc00, RZ, 0xc0, !PT ;  /* 0xfffffc0002027812 */ /* 0x000fc400078ec0ff */
[----:B------:R-:W-:Y:S02]  /*0c40*/  LOP3.LUT R203, R3, 0xfffffff8, RZ, 0xc0, !PT ;  /* 0xfffffff803cb7812 */ /* 0x000fe400078ec0ff */
[----:B------:R-:W-:Y:S01]  /*0c50*/  LOP3.LUT R11, R11, 0xfffffff8, RZ, 0xc0, !PT ;  /* 0xfffffff80b0b7812 */ /* 0x000fe200078ec0ff */
[----:B------:R-:W-:Y:S01]  /*0c60*/  IMAD R7, R7, 0x40, R2 ;  /* 0x0000004007077824 */ /* 0x000fe200078e0202 */
[----:B------:R-:W-:Y:S01]  /*0c70*/  LEA.HI R4, R4, R209, RZ, 0x5 ;  /* 0x000000d104047211 */ /* 0x000fe200078f28ff */
[----:B------:R-:W-:Y:S01]  /*0c80*/  IMAD.IADD R203, R218, 0x1, -R203 ;  /* 0x00000001dacb7824 */ /* 0x000fe200078e0acb */
[----:B------:R-:W-:Y:S01]  /*0c90*/  LEA.HI R5, R5, R210, RZ, 0x1 ;  /* 0x000000d205057211 */ /* 0x000fe200078f08ff */
[----:B------:R-:W-:Y:S01]  /*0ca0*/  IMAD.IADD R11, R8, 0x1, -R11 ;  /* 0x00000001080b7824 */ /* 0x000fe200078e0a0b */
[----:B------:R-:W-:Y:S01]  /*0cb0*/  SHF.R.S32.HI R4, RZ, 0x5, R4 ;  /* 0x00000005ff047819 */ /* 0x000fe20000011404 */
[----:B------:R-:W-:Y:S01]  /*0cc0*/  IMAD.SHL.U32 R19, R203, 0x8, RZ ;  /* 0x00000008cb137824 */ /* 0x000fe200078e00ff */
[----:B------:R-:W-:Y:S01]  /*0cd0*/  LEA.HI R2, R9, R9, RZ, 0x1 ;  /* 0x0000000909027211 */ /* 0x000fe200078f08ff */
[----:B------:R-:W-:Y:S01]  /*0ce0*/  IMAD R212, R0, 0x8, R7 ;  /* 0x0000000800d47824 */ /* 0x000fe200078e0207 */
[----:B------:R-:W-:Y:S01]  /*0cf0*/  LOP3.LUT R5, R5, 0x3fffffe, RZ, 0xc0, !PT ;  /* 0x03fffffe05057812 */ /* 0x000fe200078ec0ff */
[----:B------:R-:W-:Y:S01]  /*0d00*/  IMAD R4, R4, 0x10, R11 ;  /* 0x0000001004047824 */ /* 0x000fe200078e020b */
[----:B------:R-:W-:Y:S01]  /*0d10*/  LOP3.LUT R2, R2, 0x1ffffffe, RZ, 0xc0, !PT ;  /* 0x1ffffffe02027812 */ /* 0x000fe200078ec0ff */
[C---:B------:R-:W-:Y:S01]  /*0d20*/  VIADD R201, R19.reuse, 0x40 ;  /* 0x0000004013c97836 */ /* 0x040fe20000000000 */
[----:B------:R-:W-:Y:S01]  /*0d30*/  LOP3.LUT R6, R6, 0x7ffffffc, RZ, 0xc0, !PT ;  /* 0x7ffffffc06067812 */ /* 0x000fe200078ec0ff */
[----:B------:R-:W-:Y:S01]  /*0d40*/  IMAD.IADD R5, R210, 0x1, -R5 ;  /* 0x00000001d2057824 */ /* 0x000fe200078e0a05 */
[----:B------:R-:W-:Y:S01]  /*0d50*/  SHF.R.S32.HI R206, RZ, 0x3, R3 ;  /* 0x00000003ffce7819 */ /* 0x000fe20000011403 */
[C---:B------:R-:W-:Y:S01]  /*0d60*/  VIADD R200, R19.reuse, 0x80 ;  /* 0x0000008013c87836 */ /* 0x040fe20000000000 */
[----:B------:R-:W-:Y:S01]  /*0d70*/  SHF.R.S32.HI R217, RZ, 0x1f, R19 ;  /* 0x0000001fffd97819 */ /* 0x000fe20000011413 */
[----:B------:R-:W-:Y:S01]  /*0d80*/  VIADD R202, R19, 0xc0 ;  /* 0x000000c013ca7836 */ /* 0x000fe20000000000 */
[----:B------:R-:W-:Y:S01]  /*0d90*/  SHF.R.S32.HI R216, RZ, 0x1f, R201 ;  /* 0x0000001fffd87819 */ /* 0x000fe200000114c9 */
[----:B------:R-:W-:Y:S01]  /*0da0*/  IMAD.IADD R2, R9, 0x1, -R2 ;  /* 0x0000000109027824 */ /* 0x000fe200078e0a02 */
[----:B------:R-:W-:Y:S01]  /*0db0*/  SHF.R.S32.HI R215, RZ, 0x1f, R200 ;  /* 0x0000001fffd77819 */ /* 0x000fe200000114c8 */
[----:B------:R-:W-:Y:S01]  /*0dc0*/  IMAD R211, R5, 0x40, R4 ;  /* 0x0000004005d37824 */ /* 0x000fe200078e0204 */
[----:B------:R-:W-:Y:S01]  /*0dd0*/  SHF.R.S32.HI R214, RZ, 0x1f, R202 ;  /* 0x0000001fffd67819 */ /* 0x000fe200000114ca */
[----:B------:R-:W-:-:S02]  /*0de0*/  IMAD.IADD R17, R209, 0x1, -R6 ;  /* 0x00000001d1117824 */ /* 0x000fc400078e0a06 */
[----:B------:R-:W-:-:S07]  /*0df0*/  IMAD R22, R2, 0x8, R211 ;  /* 0x0000000802167824 */ /* 0x000fce00078e02d3 */
.L_x_1248:
[----:B------:R-:W-:Y:S01]  /*0e00*/  ULDC UR5, c[0x0][0xc60] ;  /* 0x0003180000057ab9 */ /* 0x000fe20000000800 */
[----:B------:R-:W-:Y:S01]  /*0e10*/  UMOV UR8, UR4 ;  /* 0x0000000400087c82 */ /* 0x000fe20008000000 */
[----:B------:R-:W-:-:S11]  /*0e20*/  UISETP.NE.AND UP0, UPT, UR5, 0x1, UPT ;  /* 0x000000010500788c */ /* 0x000fd6000bf05270 */
[----:B------:R-:W-:Y:S01]  /*0e30*/  @UP0 ULDC UR6, c[0x0][0xc64] ;  /* 0x0003190000060ab9 */ /* 0x000fe20000000800 */
[----:B------:R-:W-:Y:S01]  /*0e40*/  @UP0 ULDC UR9, c[0x0][0xc68] ;  /* 0x00031a0000090ab9 */ /* 0x000fe20000000800 */
[----:B------:R-:W-:-:S04]  /*0e50*/  UIMAD.WIDE.U32 UR6, UR4, UR6, URZ ;  /* 0x00000006040672a5 */ /* 0x000fc8000f8e003f */
[----:B------:R-:W-:-:S03]  /*0e60*/  @UP0 USHF.R.U32.HI UR8, URZ, UR9, UR7 ;  /* 0x000000093f080299 */ /* 0x000fc60008011607 */
[----:B------:R-:W-:Y:S02]  /*0e70*/  ULDC UR6, c[0x0][0xc78] ;  /* 0x00031e0000067ab9 */ /* 0x000fe40000000800 */
[----:B------:R-:W-:Y:S02]  /*0e80*/  UISETP.GE.AND UP0, UPT, UR8, UR6, UPT ;  /* 0x000000060800728c */ /* 0x000fe4000bf06270 */
[----:B------:R-:W-:-:S04]  /*0e90*/  UIADD3 UR6, -UR8, URZ, URZ ;  /* 0x0000003f08067290 */ /* 0x000fc8000fffe13f */
[----:B------:R-:W-:Y:S01]  /*0ea0*/  PLOP3.LUT P0, PT, PT, PT, UP0, 0x80, 0x0 ;  /* 0x000000000000781c */ /* 0x000fe20003f0f008 */
[----:B------:R-:W-:-:S12]  /*0eb0*/  UIMAD UR9, UR5, UR6, UR4 ;  /* 0x00000006050972a4 */ /* 0x000fd8000f8e0204 */
[----:B012345:R-:W-:Y:S05]  /*0ec0*/  @!P0 BRA `(.L_x_1152) ;  /* 0x0000000000208947 */ /* 0x03ffea0003800000 */
[----:B------:R-:W-:Y:S01]  /*0ed0*/  ULDC UR7, c[0x0][0xc6c] ;  /* 0x00031b0000077ab9 */ /* 0x000fe20000000800 */
[----:B------:R-:W-:Y:S01]  /*0ee0*/  UMOV UR6, UR9 ;  /* 0x0000000900067c82 */ /* 0x000fe20008000000 */
[----:B------:R-:W-:-:S11]  /*0ef0*/  UISETP.NE.AND UP0, UPT, UR7, 0x1, UPT ;  /* 0x000000010700788c */ /* 0x000fd6000bf05270 */
[----:B------:R-:W-:Y:S02]  /*0f00*/  @UP0 ULDC.64 UR10, c[0x0][0xc70] ;  /* 0x00031c00000a0ab9 */ /* 0x000fe40000000a00 */
[----:B------:R-:W-:-:S04]  /*0f10*/  UIMAD.WIDE.U32 UR4, UR9, UR10, URZ ;  /* 0x0000000a090472a5 */ /* 0x000fc8000f8e003f */
[----:B------:R-:W-:-:S04]  /*0f20*/  @UP0 USHF.R.U32.HI UR6, URZ, UR11, UR5 ;  /* 0x0000000b3f060299 */ /* 0x000fc80008011605 */
[----:B------:R-:W-:Y:S01]  /*0f30*/  UIMAD UR4, UR6, UR7, URZ ;  /* 0x00000007060472a4 */ /* 0x000fe2000f8e023f */
[----:B------:R-:W-:Y:S11]  /*0f40*/  BRA `(.L_x_1153) ;  /* 0x00000000001c7947 */ /* 0x000ff60003800000 */
.L_x_1152:
[----:B------:R-:W-:Y:S01]  /*0f50*/  ULDC UR7, c[0x0][0xc54] ;  /* 0x0003150000077ab9 */ /* 0x000fe20000000800 */
[----:B------:R-:W-:Y:S01]  /*0f60*/  UMOV UR6, UR9 ;  /* 0x0000000900067c82 */ /* 0x000fe20008000000 */
[----:B------:R-:W-:-:S11]  /*0f70*/  UISETP.NE.AND UP0, UPT, UR7, 0x1, UPT ;  /* 0x000000010700788c */ /* 0x000fd6000bf05270 */
[----:B------:R-:W-:Y:S02]  /*0f80*/  @UP0 ULDC.64 UR10, c[0x0][0xc58] ;  /* 0x00031600000a0ab9 */ /* 0x000fe40000000a00 */
[----:B------:R-:W-:-:S04]  /*0f90*/  UIMAD.WIDE.U32 UR4, UR9, UR10, URZ ;  /* 0x0000000a090472a5 */ /* 0x000fc8000f8e003f */
[----:B------:R-:W-:-:S04]  /*0fa0*/  @UP0 USHF.R.U32.HI UR6, URZ, UR11, UR5 ;  /* 0x0000000b3f060299 */ /* 0x000fc80008011605 */
[----:B------:R-:W-:-:S12]  /*0fb0*/  UIMAD UR4, UR6, UR7, URZ ;  /* 0x00000007060472a4 */ /* 0x000fd8000f8e023f */
.L_x_1153:
[----:B------:R-:W-:Y:S01]  /*0fc0*/  ULOP3.LUT UR6, URZ, UR6, URZ, 0x33, !UPT ;  /* 0x000000063f067292 */ /* 0x000fe2000f8e333f */
[----:B------:R-:W-:Y:S01]  /*0fd0*/  ULDC UR12, c[0x0][0xc48] ;  /* 0x00031200000c7ab9 */ /* 0x000fe20000000800 */
[----:B------:R-:W-:Y:S01]  /*0fe0*/  ULDC UR7, c[0x0][0x448] ;  /* 0x0001120000077ab9 */ /* 0x000fe20000000800 */
[----:B------:R-:W-:Y:S01]  /*0ff0*/  ULDC UR5, c[0x0][0xc3c] ;  /* 0x00030f0000057ab9 */ /* 0x000fe20000000800 */
[----:B------:R-:W-:Y:S02]  /*1000*/  UISETP.NE.AND UP2, UPT, UR12, 0x1, UPT ;  /* 0x000000010c00788c */ /* 0x000fe4000bf45270 */
[----:B------:R-:W-:Y:S02]  /*1010*/  UISETP.NE.AND UP1, UPT, UR7, 0x1, UPT ;  /* 0x000000010700788c */ /* 0x000fe4000bf25270 */
[----:B------:R-:W-:Y:S01]  /*1020*/  UIADD3 UR6, UR6, UR5, URZ ;  /* 0x0000000506067290 */ /* 0x000fe2000fffe03f */
[----:B------:R-:W-:Y:S01]  /*1030*/  ULDC.64 UR10, c[0x0][0x418] ;  /* 0x00010600000a7ab9 */ /* 0x000fe20000000a00 */
[----:B------:R-:W-:-:S02]  /*1040*/  UIADD3 UR4, UR9, -UR4, URZ ;  /* 0x8000000409047290 */ /* 0x000fc4000fffe03f */
[----:B------:R-:W-:Y:S02]  /*1050*/  UISETP.NE.U32.AND UP0, UPT, UR10, URZ, UPT ;  /* 0x0000003f0a00728c */ /* 0x000fe4000bf05070 */
[----:B------:R-:W-:Y:S01]  /*1060*/  USHF.L.U32 UR61, UR6, 0x7, URZ ;  /* 0x00000007063d7899 */ /* 0x000fe2000800063f */
[----:B------:R-:W-:Y:S01]  /*1070*/  ULDC UR14, c[0x0][0xc54] ;  /* 0x00031500000e7ab9 */ /* 0x000fe20000000800 */
[----:B------:R-:W-:Y:S02]  /*1080*/  UISETP.NE.AND.EX UP0, UPT, UR11, URZ, UPT, UP0 ;  /* 0x0000003f0b00728c */ /* 0x000fe4000bf05300 */
[----:B------:R-:W-:Y:S02]  /*1090*/  UIMAD UR14, UR8, UR14, UR4 ;  /* 0x0000000e080e72a4 */ /* 0x000fe4000f8e0204 */
[----:B------:R-:W-:Y:S01]  /*10a0*/  UIADD3 UR10, UR61, 0x7f, URZ ;  /* 0x0000007f3d0a7890 */ /* 0x000fe2000fffe03f */
[----:B------:R-:W-:Y:S01]  /*10b0*/  ULDC UR60, c[0x0][0x424] ;  /* 0x00010900003c7ab9 */ /* 0x000fe20000000800 */
[----:B------:R-:W-:Y:S01]  /*10c0*/  ULDC UR39, c[0x0][0x288] ;  /* 0x0000a20000277ab9 */ /* 0x000fe20000000800 */
[----:B------:R-:W-:Y:S01]  /*10d0*/  ULDC.64 UR4, c[0x0][0x9e0] ;  /* 0x0002780000047ab9 */ /* 0x000fe20000000a00 */
[----:B------:R-:W-:Y:S01]  /*10e0*/  @UP2 ULDC UR6, c[0x0][0xc4c] ;  /* 0x0003130000062ab9 */ /* 0x000fe20000000800 */
[----:B------:R-:W-:Y:S01]  /*10f0*/  @UP1 ULDC UR8, c[0x0][0x44c] ;  /* 0x0001130000081ab9 */ /* 0x000fe20000000800 */
[----:B------:R-:W-:-:S02]  /*1100*/  UIADD3 UR11, -UR39, 0x1, URZ ;  /* 0x00000001270b7890 */ /* 0x000fc4000fffe13f */
[----:B------:R-:W-:Y:S02]  /*1110*/  UISETP.GE.AND UP3, UPT, UR5, 0x1, UPT ;  /* 0x000000010500788c */ /* 0x000fe4000bf66270 */
[----:B------:R-:W-:Y:S02]  /*1120*/  USEL UR60, UR60, 0x1, UP0 ;  /* 0x000000013c3c7887 */ /* 0x000fe40008000000 */
[----:B------:R-:W-:Y:S02]  /*1130*/  UIMAD.WIDE.U32 UR8, UR10, UR8, URZ ;  /* 0x000000080a0872a5 */ /* 0x000fe4000f8e003f */
[----:B------:R-:W-:Y:S01]  /*1140*/  UIMAD.WIDE.U32 UR6, UR14, UR6, URZ ;  /* 0x000000060e0672a5 */ /* 0x000fe2000f8e003f */
[----:B------:R-:W-:Y:S01]  /*1150*/  PLOP3.LUT P1, PT, PT, PT, UP3, 0x80, 0x0 ;  /* 0x000000000000781c */ /* 0x000fe20003f2f038 */
[----:B------:R-:W-:Y:S01]  /*1160*/  ULDC UR13, c[0x0][0x2f0] ;  /* 0x0000bc00000d7ab9 */ /* 0x000fe20000000800 */
[----:B------:R-:W-:Y:S01]  /*1170*/  @UP2 ULDC UR15, c[0x0][0xc50] ;  /* 0x00031400000f2ab9 */ /* 0x000fe20000000800 */
[----:B------:R-:W-:Y:S01]  /*1180*/  @UP1 ULDC UR16, c[0x0][0x450] ;  /* 0x0001140000101ab9 */ /* 0x000fe20000000800 */
[----:B------:R-:W-:Y:S01]  /*1190*/  UMOV UR17, UR14 ;  /* 0x0000000e00117c82 */ /* 0x000fe20008000000 */
[----:B------:R-:W-:-:S02]  /*11a0*/  UIMAD UR11, UR60, UR13, UR11 ;  /* 0x0000000d3c0b72a4 */ /* 0x000fc4000f8e020b */
[----:B------:R-:W-:Y:S02]  /*11b0*/  @UP1 USHF.R.U32.HI UR10, URZ, UR16, UR9 ;  /* 0x000000103f0a1299 */ /* 0x000fe40008011609 */
[----:B------:R-:W-:Y:S02]  /*11c0*/  @UP2 USHF.R.U32.HI UR17, URZ, UR15, UR7 ;  /* 0x0000000f3f112299 */ /* 0x000fe40008011607 */
[----:B------:R-:W-:Y:S02]  /*11d0*/  UIADD3 UR10, UR11, UR10, URZ ;  /* 0x0000000a0b0a7290 */ /* 0x000fe4000fffe03f */
[----:B------:R-:W-:Y:S02]  /*11e0*/  UIADD3 UR6, -UR17, URZ, URZ ;  /* 0x0000003f11067290 */ /* 0x000fe4000fffe13f */
[----:B------:R-:W-:Y:S01]  /*11f0*/  UIADD3 UR4, UR10, UR4, URZ ;  /* 0x000000040a047290 */ /* 0x000fe2000fffe03f */
[----:B------:R-:W-:Y:S01]  /*1200*/  IMAD.U32 R205, RZ, RZ, UR17 ;  /* 0x00000011ffcd7e24 */ /* 0x000fe2000f8e00ff */
[----:B------:R-:W-:-:S04]  /*1210*/  UIMAD UR6, UR12, UR6, UR14 ;  /* 0x000000060c0672a4 */ /* 0x000fc8000f8e020e */
[----:B------:R-:W-:Y:S02]  /*1220*/  IMAD.U32 R0, RZ, RZ, UR4 ;  /* 0x00000004ff007e24 */ /* 0x000fe4000f8e00ff */
[----:B------:R-:W-:Y:S01]  /*1230*/  IMAD.U32 R204, RZ, RZ, UR6 ;  /* 0x00000006ffcc7e24 */ /* 0x000fe2000f8e00ff */
[----:B------:R-:W-:Y:S06]  /*1240*/  @!P1 BRA `(.L_x_1154) ;  /* 0x0000000000409947 */ /* 0x000fec0003800000 */
[----:B------:R-:W-:Y:S01]  /*1250*/  ISETP.LT.AND P0, PT, RZ, UR10, PT ;  /* 0x0000000aff007c0c */ /* 0x000fe2000bf01270 */
[----:B------:R-:W-:-:S12]  /*1260*/  UIADD3 UR4, UR10, -0x1, URZ ;  /* 0xffffffff0a047890 */ /* 0x000fd8000fffe03f */
[----:B------:R-:W-:Y:S05]  /*1270*/  @P0 BRA `(.L_x_1155) ;  /* 0x00000000001c0947 */ /* 0x000fea0003800000 */
[----:B------:R-:W-:Y:S02]  /*1280*/  UISETP.NE.AND UP0, UPT, UR5, 0x1, UPT ;  /* 0x000000010500788c */ /* 0x000fe4000bf05270 */
[----:B------:R-:W-:-:S09]  /*1290*/  UIADD3 UR4, -UR10, URZ, URZ ;  /* 0x0000003f0a047290 */ /* 0x000fd2000fffe13f */
[----:B------:R-:W-:Y:S02]  /*12a0*/  @UP0 ULDC.64 UR8, c[0x0][0x9e8] ;  /* 0x00027a0000080ab9 */ /* 0x000fe40000000a00 */
[----:B------:R-:W-:-:S04]  /*12b0*/  UIMAD.WIDE.U32 UR6, UR4, UR8, URZ ;  /* 0x00000008040672a5 */ /* 0x000fc8000f8e003f */
[----:B------:R-:W-:-:S04]  /*12c0*/  @UP0 USHF.R.U32.HI UR4, URZ, UR9, UR7 ;  /* 0x000000093f040299 */ /* 0x000fc80008011607 */
[----:B------:R-:W-:Y:S01]  /*12d0*/  ULOP3.LUT UR4, URZ, UR4, URZ, 0x33, !UPT ;  /* 0x000000043f047292 */ /* 0x000fe2000f8e333f */
[----:B------:R-:W-:Y:S11]  /*12e0*/  BRA `(.L_x_1156) ;  /* 0x0000000000107947 */ /* 0x000ff60003800000 */
.L_x_1155:
[----:B------:R-:W-:-:S11]  /*12f0*/  UISETP.NE.AND UP0, UPT, UR5, 0x1, UPT ;  /* 0x000000010500788c */ /* 0x000fd6000bf05270 */
[----:B------:R-:W-:Y:S02]  /*1300*/  @UP0 ULDC.64 UR8, c[0x0][0x9e8] ;  /* 0x00027a0000080ab9 */ /* 0x000fe40000000a00 */
[----:B------:R-:W-:-:S04]  /*1310*/  UIMAD.WIDE.U32 UR6, UR4, UR8, URZ ;  /* 0x00000008040672a5 */ /* 0x000fc8000f8e003f */
[----:B------:R-:W-:-:S12]  /*1320*/  @UP0 USHF.R.U32.HI UR4, URZ, UR9, UR7 ;  /* 0x000000093f040299 */ /* 0x000fd80008011607 */
.L_x_1156:
[----:B------:R-:W-:-:S06]  /*1330*/  UIMAD UR4, UR4, UR5, UR5 ;  /* 0x00000005040472a4 */ /* 0x000fcc000f8e0205 */
[----:B------:R-:W-:-:S07]  /*1340*/  VIMNMX R0, R0, UR4, PT ;  /* 0x0000000400007c48 */ /* 0x000fce000bfe0100 */
.L_x_1154:
[----:B------:R-:W-:Y:S01]  /*1350*/  UIMAD UR4, UR60, UR13, 0x3f ;  /* 0x0000003f3c0474a4 */ /* 0x000fe2000f8e020d */
[----:B------:R-:W-:Y:S01]  /*1360*/  VIADD R0, R0, 0x3f ;  /* 0x0000003f00007836 */ /* 0x000fe20000000000 */
[----:B------:R-:W-:Y:S01]  /*1370*/  @UP1 ULDC UR6, c[0x0][0x44c] ;  /* 0x0001130000061ab9 */ /* 0x000fe20000000800 */
[----:B------:R-:W-:Y:S01]  /*1380*/  @UP1 ULDC UR10, c[0x0][0x450] ;  /* 0x00011400000a1ab9 */ /* 0x000fe20000000800 */
[----:B------:R-:W-:Y:S02]  /*1390*/  USHF.R.S32.HI UR8, URZ, 0x1f, UR4 ;  /* 0x0000001f3f087899 */ /* 0x000fe40008011404 */
[----:B------:R-:W-:Y:S01]  /*13a0*/  UIMAD.WIDE.U32 UR6, UR61, UR6, URZ ;  /* 0x000000063d0672a5 */ /* 0x000fe2000f8e003f */
[----:B------:R-:W-:Y:S01]  /*13b0*/  SHF.R.S32.HI R3, RZ, 0x1f, R0 ;  /* 0x0000001fff037819 */ /* 0x000fe20000011400 */
[----:B------:R-:W-:Y:S01]  /*13c0*/  UMOV UR9, UR61 ;  /* 0x0000003d00097c82 */ /* 0x000fe20008000000 */
[----:B------:R-:W-:Y:S02]  /*13d0*/  ULEA.HI UR8, UR8, UR4, URZ, 0x6 ;  /* 0x0000000408087291 */ /* 0x000fe4000f8f303f */
[----:B------:R-:W-:Y:S01]  /*13e0*/  @UP1 USHF.R.U32.HI UR9, URZ, UR10, UR7 ;  /* 0x0000000a3f091299 */ /* 0x000fe20008011607 */
[----:B------:R-:W-:Y:S01]  /*13f0*/  LEA.HI R3, R3, R0, RZ, 0x6 ;  /* 0x0000000003037211 */ /* 0x000fe200078f30ff */
[----:B------:R-:W-:-:S02]  /*1400*/  UIMAD UR39, UR60, UR13, -UR39 ;  /* 0x0000000d3c2772a4 */ /* 0x000fc4000f8e0a27 */
[----:B------:R-:W-:Y:S01]  /*1410*/  USHF.R.S32.HI UR8, URZ, 0x6, UR8 ;  /* 0x000000063f087899 */ /* 0x000fe20008011408 */
[----:B------:R-:W-:Y:S01]  /*1420*/  SHF.R.S32.HI R3, RZ, 0x6, R3 ;  /* 0x00000006ff037819 */ /* 0x000fe20000011403 */
[----:B------:R-:W-:-:S03]  /*1430*/  UIADD3 UR4, UR39, UR9, URZ ;  /* 0x0000000927047290 */ /* 0x000fc6000fffe03f */
[----:B------:R-:W-:Y:S01]  /*1440*/  ULDC UR9, c[0x0][0x9dc] ;  /* 0x0002770000097ab9 */ /* 0x000fe20000000800 */
[----:B------:R-:W-:Y:S01]  /*1450*/  VIMNMX R98, R3, UR8, PT ;  /* 0x0000000803627c48 */ /* 0x000fe2000bfe0100 */
[----:B------:R-:W-:Y:S01]  /*1460*/  UIADD3 UR9, UR4, -UR9, URZ ;  /* 0x8000000904097290 */ /* 0x000fe2000fffe03f */
[----:B------:R-:W-:Y:S11]  /*1470*/  @!P1 BRA `(.L_x_1157) ;  /* 0x0000000000449947 */ /* 0x000ff60003800000 */
[----:B------:R-:W-:-:S06]  /*1480*/  UISETP.GT.AND UP0, UPT, UR4, -0x1, UPT ;  /* 0xffffffff0400788c */ /* 0x000fcc000bf04270 */
[----:B------:R-:W-:-:S13]  /*1490*/  PLOP3.LUT P0, PT, PT, PT, UP0, 0x80, 0x0 ;  /* 0x000000000000781c */ /* 0x000fda0003f0f008 */
[----:B------:R-:W-:Y:S05]  /*14a0*/  @P0 BRA `(.L_x_1158) ;  /* 0x00000000001c0947 */ /* 0x000fea0003800000 */
[----:B------:R-:W-:Y:S02]  /*14b0*/  UISETP.NE.AND UP0, UPT, UR5, 0x1, UPT ;  /* 0x000000010500788c */ /* 0x000fe4000bf05270 */
[----:B------:R-:W-:-:S09]  /*14c0*/  ULOP3.LUT UR4, URZ, UR4, URZ, 0x33, !UPT ;  /* 0x000000043f047292 */ /* 0x000fd2000f8e333f */
[----:B------:R-:W-:Y:S02]  /*14d0*/  @UP0 ULDC.64 UR10, c[0x0][0x9e8] ;  /* 0x00027a00000a0ab9 */ /* 0x000fe40000000a00 */
[----:B------:R-:W-:-:S04]  /*14e0*/  UIMAD.WIDE.U32 UR6, UR4, UR10, URZ ;  /* 0x0000000a040672a5 */ /* 0x000fc8000f8e003f */
[----:B------:R-:W-:-:S04]  /*14f0*/  @UP0 USHF.R.U32.HI UR4, URZ, UR11, UR7 ;  /* 0x0000000b3f040299 */ /* 0x000fc80008011607 */
[----:B------:R-:W-:Y:S01]  /*1500*/  ULOP3.LUT UR4, URZ, UR4, URZ, 0x33, !UPT ;  /* 0x000000043f047292 */ /* 0x000fe2000f8e333f */
[----:B------:R-:W-:Y:S11]  /*1510*/  BRA `(.L_x_1159) ;  /* 0x0000000000107947 */ /* 0x000ff60003800000 */
.L_x_1158:
[----:B------:R-:W-:-:S11]  /*1520*/  UISETP.NE.AND UP0, UPT, UR5, 0x1, UPT ;  /* 0x000000010500788c */ /* 0x000fd6000bf05270 */
[----:B------:R-:W-:Y:S02]  /*1530*/  @UP0 ULDC.64 UR10, c[0x0][0x9e8] ;  /* 0x00027a00000a0ab9 */ /* 0x000fe40000000a00 */
[----:B------:R-:W-:-:S04]  /*1540*/  UIMAD.WIDE.U32 UR6, UR4, UR10, URZ ;  /* 0x0000000a040672a5 */ /* 0x000fc8000f8e003f */
[----:B------:R-:W-:-:S12]  /*1550*/  @UP0 USHF.R.U32.HI UR4, URZ, UR11, UR7 ;  /* 0x0000000b3f040299 */ /* 0x000fd80008011607 */
.L_x_1159:
[----:B------:R-:W-:-:S04]  /*1560*/  UIMAD UR4, UR4, UR5, URZ ;  /* 0x00000005040472a4 */ /* 0x000fc8000f8e023f */
[----:B------:R-:W-:-:S04]  /*1570*/  UISETP.LT.AND UP0, UPT, UR9, UR4, UPT ;  /* 0x000000040900728c */ /* 0x000fc8000bf01270 */
[----:B------:R-:W-:-:S12]  /*1580*/  USEL UR9, UR9, UR4, !UP0 ;  /* 0x0000000409097287 */ /* 0x000fd8000c000000 */
.L_x_1157:
[----:B------:R-:W-:Y:S01]  /*1590*/  USHF.R.S32.HI UR4, URZ, 0x1f, UR9 ;  /* 0x0000001f3f047899 */ /* 0x000fe20008011409 */
[----:B------:R-:W-:Y:S02]  /*15a0*/  PLOP3.LUT P0, PT, PT, PT, PT, 0x80, 0x0 ;  /* 0x000000000000781c */ /* 0x000fe40003f0f070 */
[----:B------:R-:W-:Y:S01]  /*15b0*/  CS2R R2, SRZ ;  /* 0x0000000000027805 */ /* 0x000fe2000001ff00 */
[----:B------:R-:W-:Y:S01]  /*15c0*/  IMAD.MOV.U32 R0, RZ, RZ, RZ ;  /* 0x000000ffff007224 */ /* 0x000fe200078e00ff */
[----:B------:R-:W-:Y:S01]  /*15d0*/  ULEA.HI UR4, UR4, UR9, URZ, 0x6 ;  /* 0x0000000904047291 */ /* 0x000fe2000f8f303f */
[----:B------:R-:W-:Y:S02]  /*15e0*/  CS2R R176, SRZ ;  /* 0x0000000000b07805 */ /* 0x000fe4000001ff00 */
[----:B------:R-:W-:Y:S02]  /*15f0*/  CS2R R174, SRZ ;  /* 0x0000000000ae7805 */ /* 0x000fe4000001ff00 */
[----:B------:R-:W-:Y:S01]  /*1600*/  CS2R R148, SRZ ;  /* 0x0000000000947805 */ /* 0x000fe2000001ff00 */
[----:B------:R-:W-:Y:S01]  /*1610*/  USHF.R.S32.HI UR4, URZ, 0x6, UR4 ;  /* 0x000000063f047899 */ /* 0x000fe20008011404 */
[----:B------:R-:W-:-:S02]  /*1620*/  CS2R R172, SRZ ;  /* 0x0000000000ac7805 */ /* 0x000fc4000001ff00 */
[----:B------:R-:W-:Y:S02]  /*1630*/  CS2R R144, SRZ ;  /* 0x0000000000907805 */ /* 0x000fe4000001ff00 */
[----:B------:R-:W-:Y:S01]  /*1640*/  CS2R R170, SRZ ;  /* 0x0000000000aa7805 */ /* 0x000fe2000001ff00 */
[----:B------:R-:W-:Y:S01]  /*1650*/  UISETP.LT.AND UP0, UPT, URZ, UR4, UPT ;  /* 0x000000043f00728c */ /* 0x000fe2000bf01270 */
[----:B------:R-:W-:Y:S02]  /*1660*/  CS2R R140, SRZ ;  /* 0x00000000008c7805 */ /* 0x000fe4000001ff00 */
[----:B------:R-:W-:Y:S02]  /*1670*/  CS2R R120, SRZ ;  /* 0x0000000000787805 */ /* 0x000fe4000001ff00 */
[----:B------:R-:W-:Y:S01]  /*1680*/  CS2R R136, SRZ ;  /* 0x0000000000887805 */ /* 0x000fe2000001ff00 */
[----:B------:R-:W-:Y:S01]  /*1690*/  USEL UR5, URZ, UR4, !UP0 ;  /* 0x000000043f057287 */ /* 0x000fe2000c000000 */
[----:B------:R-:W-:-:S02]  /*16a0*/  CS2R R116, SRZ ;  /* 0x0000000000747805 */ /* 0x000fc4000001ff00 */
[----:B------:R-:W-:Y:S02]  /*16b0*/  CS2R R112, SRZ ;  /* 0x0000000000707805 */ /* 0x000fe4000001ff00 */
[----:B------:R-:W-:Y:S02]  /*16c0*/  CS2R R132, SRZ ;  /* 0x0000000000847805 */ /* 0x000fe4000001ff00 */
[----:B------:R-:W-:Y:S02]  /*16d0*/  CS2R R108, SRZ ;  /* 0x00000000006c7805 */ /* 0x000fe4000001ff00 */
[----:B------:R-:W-:Y:S02]  /*16e0*/  CS2R R104, SRZ ;  /* 0x0000000000687805 */ /* 0x000fe4000001ff00 */
[----:B------:R-:W-:Y:S01]  /*16f0*/  ISETP.GT.AND P1, PT, R98, UR5, PT ;  /* 0x0000000562007c0c */ /* 0x000fe2000bf24270 */
[----:B------:R-:W-:Y:S01]  /*1700*/  IMAD.U32 R23, RZ, RZ, UR5 ;  /* 0x00000005ff177e24 */ /* 0x000fe2000f8e00ff */
[----:B------:R-:W-:-:S02]  /*1710*/  CS2R R128, SRZ ;  /* 0x0000000000807805 */ /* 0x000fc4000001ff00 */
        /* <DEDUP_REMOVED lines=44> */
[----:B------:R-:W-:Y:S01]  /*19e0*/  CS2R R32, SRZ ;  /* 0x0000000000207805 */ /* 0x000fe2000001ff00 */
[----:B------:R-:W-:Y:S01]  /*19f0*/  IMAD.MOV.U32 R16, RZ, RZ, RZ ;  /* 0x000000ffff107224 */ /* 0x000fe200078e00ff */
[----:B------:R-:W-:Y:S02]  /*1a00*/  CS2R R26, SRZ ;  /* 0x00000000001a7805 */ /* 0x000fe4000001ff00 */
[----:B------:R-:W-:Y:S01]  /*1a10*/  CS2R R28, SRZ ;  /* 0x00000000001c7805 */ /* 0x000fe2000001ff00 */
[----:B------:R-:W-:Y:S01]  /*1a20*/  IMAD.MOV.U32 R18, RZ, RZ, RZ ;  /* 0x000000ffff127224 */ /* 0x000fe200078e00ff */
[----:B------:R-:W-:Y:S01]  /*1a30*/  CS2R R24, SRZ ;  /* 0x0000000000187805 */ /* 0x000fe2000001ff00 */
[----:B------:R-:W-:Y:S06]  /*1a40*/  @!P1 BRA `(.L_x_1160) ;  /* 0x000000bc009c9947 */ /* 0x000fec0003800000 */
        /* <DEDUP_REMOVED lines=31> */
.L_x_1161:
[----:B------:R-:W-:Y:S02]  /*1c40*/  R2UR UR6, R208 ;  /* 0x00000000d00672ca */ /* 0x000fe400000e0000 */
[----:B------:R-:W-:-:S11]  /*1c50*/  R2UR UR5, R213 ;  /* 0x00000000d50572ca */ /* 0x000fd600000e0000 */
[----:B------:R-:W-:Y:S02]  /*1c60*/  ULEA.HI UR4, UR6, UR6, URZ, 0x1 ;  /* 0x0000000606047291 */ /* 0x000fe4000f8f083f */
[----:B------:R-:W-:Y:S02]  /*1c70*/  IMAD.U32 R2, RZ, RZ, UR5 ;  /* 0x00000005ff027e24 */ /* 0x000fe4000f8e00ff */
[----:B------:R-:W-:-:S03]  /*1c80*/  ULOP3.LUT UR4, UR4, 0xfffffffe, URZ, 0xc0, !UPT ;  /* 0xfffffffe04047892 */ /* 0x000fc6000f8ec03f */
[----:B------:R-:W-:Y:S01]  /*1c90*/  ISETP.NE.AND P0, PT, R2, 0x3, PT ;  /* 0x000000030200780c */ /* 0x000fe20003f05270 */
[----:B------:R-:W-:-:S06]  /*1ca0*/  UIADD3 UR4, UR6, -UR4, URZ ;  /* 0x8000000406047290 */ /* 0x000fcc000fffe03f */
[----:B------:R-:W-:-:S05]  /*1cb0*/  IMAD.U32 R0, RZ, RZ, UR4 ;  /* 0x00000004ff007e24 */ /* 0x000fca000f8e00ff */
[----:B------:R-:W-:-:S04]  /*1cc0*/  SHF.L.U32 R0, R0, 0x1f, RZ ;  /* 0x0000001f00007819 */ /* 0x000fc800000006ff */
[----:B------:R-:W0:Y:S02]  /*1cd0*/  SYNCS.PHASECHK.TRANS64.TRYWAIT P1, [UR38+0x30800], R0 ;  /* 0x03080000ff0075a7 */ /* 0x000e240008020166 */
[----:B0-----:R-:W-:Y:S05]  /*1ce0*/  @!P1 BRA `(.L_x_1162) ;  /* 0x0000014000489947 */ /* 0x001fea0003800000 */
.L_x_1369:
[----:B------:R-:W-:Y:S05]  /*1cf0*/  @!P0 BRA `(.L_x_1163) ;  /* 0x0000000000048947 */ /* 0x000fea0003800000 */
[----:B------:R-:W-:Y:S01]  /*1d00*/  BPT.TRAP 0x1 ;  /* 0x000000040000795c */ /* 0x000fe20000300000 */
.L_x_1163:
[----:B------:R-:W-:Y:S02]  /*1d10*/  IMAD.U32 R57, RZ, RZ, UR37 ;  /* 0x00000025ff397e24 */ /* 0x000fe4000f8e00ff */
[----:B0-----:R-:W-:-:S03]  /*1d20*/  IMAD.U32 R0, RZ, RZ, UR36 ;  /* 0x00000024ff007e24 */ /* 0x001fc6000f8e00ff */
[----:B------:R-:W-:Y:S02]  /*1d30*/  LEA R57, R57, UR38, 0x3 ;  /* 0x0000002639397c11 */ /* 0x000fe4000f8e18ff */
[----:B------:R-:W-:-:S04]  /*1d40*/  SHF.L.U32 R0, R0, 0x1f, RZ ;  /* 0x0000001f00007819 */ /* 0x000fc800000006ff */
[----:B------:R0:W1:Y:S01]  /*1d50*/  SYNCS.PHASECHK.TRANS64.TRYWAIT P2, [R57+URZ+0x30830], R0 ;  /* 0x03083000390075a7 */ /* 0x000062000804017f */
[----:B------:R-:W-:Y:S05]  /*1d60*/  @!P0 BRA `(.L_x_1164) ;  /* 0x0000000000048947 */ /* 0x000fea0003800000 */
[----:B------:R-:W-:Y:S01]  /*1d70*/  BPT.TRAP 0x1 ;  /* 0x000000040000795c */ /* 0x000fe20000300000 */
.L_x_1164:
[----:B------:R-:W2:Y:S02]  /*1d80*/  S2R R2, SR_TID.X ;  /* 0x0000000000027919 */ /* 0x000ea40000002100 */
[----:B--2---:R-:W-:Y:S01]  /*1d90*/  LOP3.LUT P1, RZ, R2, 0x7f, RZ, 0xc0, !PT ;  /* 0x0000007f02ff7812 */ /* 0x004fe2000782c0ff */
[----:B-1----:R-:W-:-:S12]  /*1da0*/  @P2 BRA `(.L_x_1165) ;  /* 0x0000000000082947 */ /* 0x002fd80003800000 */
[----:B------:R-:W1:Y:S02]  /*1db0*/  SYNCS.PHASECHK.TRANS64.TRYWAIT P2, [R57+URZ+0x30830], R0 ;  /* 0x03083000390075a7 */ /* 0x000e64000804017f */
[----:B-1----:R-:W-:Y:S05]  /*1dc0*/  @!P2 BRA `(.L_x_1166) ;  /* 0x000001400028a947 */ /* 0x002fea0003800000 */
.L_x_1165:
[----:B------:R-:W-:Y:S05]  /*1dd0*/  WARPSYNC.ALL ;  /* 0x0000000000007948 */ /* 0x000fea0003800000 */
[----:B------:R-:W-:Y:S01]  /*1de0*/  UIADD3 UR4, UR38, 0x20400, URZ ;  /* 0x0002040026047890 */ /* 0x000fe2000fffe03f */
[----:B------:R-:W-:Y:S01]  /*1df0*/  WARPGROUP.ARRIVE ;  /* 0x00000000000079c5 */ /* 0x000fe20000000000 */
[----:B------:R-:W-:Y:S01]  /*1e00*/  UMOV UR9, 0x40000040 ;  /* 0x4000004000097882 */ /* 0x000fe20000000000 */
[----:B------:R-:W-:Y:S01]  /*1e10*/  UMOV UR11, 0x40000040 ;  /* 0x40000040000b7882 */ /* 0x000fe20000000000 */
[----:B------:R-:W-:Y:S01]  /*1e20*/  USHF.R.U32.HI UR4, URZ, 0x4, UR4 ;  /* 0x000000043f047899 */ /* 0x000fe20008011604 */
[----:B------:R-:W-:Y:S01]  /*1e30*/  IMAD.U32 R15, RZ, RZ, UR9 ;  /* 0x00000009ff0f7e24 */ /* 0x000fe2000f8e00ff */
[----:B------:R-:W-:Y:S01]  /*1e40*/  UMOV UR57, 0x40000040 ;  /* 0x4000004000397882 */ /* 0x000fe20000000000 */
[----:B------:R-:W-:Y:S01]  /*1e50*/  UMOV UR59, 0x40000040 ;  /* 0x40000040003b7882 */ /* 0x000fe20000000000 */
[----:B------:R-:W-:Y:S01]  /*1e60*/  ULOP3.LUT UR4, UR4, 0x3fff, URZ, 0xc0, !UPT ;  /* 0x00003fff04047892 */ /* 0x000fe2000f8ec03f */
[----:B01----:R-:W-:Y:S01]  /*1e70*/  VIADD R0, R22, UR61 ;  /* 0x0000003d16007c36 */ /* 0x003fe20008000000 */
[----:B------:R-:W-:Y:S01]  /*1e80*/  UMOV UR53, 0x40000040 ;  /* 0x4000004000357882 */ /* 0x000fe20000000000 */
[----:B------:R-:W-:Y:S01]  /*1e90*/  UMOV UR55, 0x40000040 ;  /* 0x4000004000377882 */ /* 0x000fe20000000000 */
[----:B------:R-:W-:Y:S01]  /*1ea0*/  ULOP3.LUT UR5, UR4, 0x10000, URZ, 0xfc, !UPT ;  /* 0x0001000004057892 */ /* 0x000fe2000f8efc3f */
[----:B------:R-:W0:Y:S01]  /*1eb0*/  LDC R21, c[0x0][0x2f0] ;  /* 0x0000bc00ff157b82 */ /* 0x000e220000000800 */
[----:B------:R-:W-:Y:S01]  /*1ec0*/  ULOP3.LUT UR4, UR40, 0x10000, URZ, 0xfc, !UPT ;  /* 0x0001000028047892 */ /* 0x000fe2000f8efc3f */
[----:B------:R-:W-:Y:S01]  /*1ed0*/  IMAD.MOV.U32 R2, RZ, RZ, R0 ;  /* 0x000000ffff027224 */ /* 0x000fe200078e0000 */
[----:B------:R-:W-:Y:S01]  /*1ee0*/  UMOV UR13, 0x40000040 ;  /* 0x40000040000d7882 */ /* 0x000fe20000000000 */
[----:B------:R-:W-:Y:S01]  /*1ef0*/  UMOV UR15, 0x40000040 ;  /* 0x40000040000f7882 */ /* 0x000fe20000000000 */
[----:B------:R-:W-:Y:S01]  /*1f00*/  IMAD.U32 R18, RZ, RZ, UR5 ;  /* 0x00000005ff127e24 */ /* 0x000fe2000f8e00ff */
[----:B------:R-:W-:Y:S01]  /*1f10*/  ULEA UR5, UR37, UR5, 0xb ;  /* 0x0000000525057291 */ /* 0x000fe2000f8e583f */
[----:B------:R-:W-:Y:S01]  /*1f20*/  IMAD.MOV.U32 R5, RZ, RZ, -0x40 ;  /* 0xffffffc0ff057424 */ /* 0x000fe200078e00ff */
[----:B------:R-:W-:Y:S01]  /*1f30*/  UMOV UR8, UR4 ;  /* 0x0000000400087c82 */ /* 0x000fe20008000000 */
[----:B------:R-:W-:Y:S01]  /*1f40*/  UIADD3 UR6, UR4, 0x2, URZ ;  /* 0x0000000204067890 */ /* 0x000fe2000fffe03f */
[----:B------:R-:W-:Y:S01]  /*1f50*/  IMAD.U32 R14, RZ, RZ, UR8 ;  /* 0x00000008ff0e7e24 */ /* 0x000fe2000f8e00ff */
[----:B------:R-:W-:Y:S01]  /*1f60*/  UIADD3 UR7, UR5, 0x2, URZ ;  /* 0x0000000205077890 */ /* 0x000fe2000fffe03f */
[----:B------:R-:W1:Y:S01]  /*1f70*/  LDC R155, c[0x0][0x288] ;  /* 0x0000a200ff9b7b82 */ /* 0x000e620000000800 */
[----:B------:R-:W-:Y:S01]  /*1f80*/  UMOV UR10, UR5 ;  /* 0x00000005000a7c82 */ /* 0x000fe20008000000 */
[----:B------:R-:W-:Y:S01]  /*1f90*/  UIADD3 UR56, UR4, 0x402, URZ ;  /* 0x0000040204387890 */ /* 0x000fe2000fffe03f */
[----:B------:R-:W-:Y:S01]  /*1fa0*/  HGMMA.64x64x16.F32.BF16 R24, gdesc[UR8], RZ, !UPT, gsb0 ;  /* 0x00e00000081879f0 */ /* 0x000fe2000c0018ff */
[----:B------:R-:W-:Y:S01]  /*1fb0*/  UMOV UR8, UR6 ;  /* 0x0000000600087c82 */ /* 0x000fe20008000000 */
[----:B------:R-:W-:Y:S01]  /*1fc0*/  UMOV UR9, 0x40000040 ;  /* 0x4000004000097882 */ /* 0x000fe20000000000 */
[----:B------:R-:W-:Y:S01]  /*1fd0*/  UMOV UR10, UR7 ;  /* 0x00000007000a7c82 */ /* 0x000fe20008000000 */
[----:B------:R-:W-:Y:S01]  /*1fe0*/  UMOV UR11, 0x40000040 ;  /* 0x40000040000b7882 */ /* 0x000fe20000000000 */
[----:B------:R-:W-:Y:S01]  /*1ff0*/  UIADD3 UR6, UR4, 0x4, URZ ;  /* 0x0000000404067890 */ /* 0x000fe2000fffe03f */
[----:B------:R-:W-:Y:S01]  /*2000*/  IMAD.U32 R12, RZ, RZ, UR8 ;  /* 0x00000008ff0c7e24 */ /* 0x000fe2000f8e00ff */
[----:B------:R-:W-:Y:S01]  /*2010*/  UIADD3 UR7, UR5, 0x4, URZ ;  /* 0x0000000405077890 */ /* 0x000fe2000fffe03f */
[----:B------:R-:W-:Y:S01]  /*2020*/  IMAD.U32 R13, RZ, RZ, UR9 ;  /* 0x00000009ff0d7e24 */ /* 0x000fe2000f8e00ff */
[----:B------:R-:W-:-:S02]  /*2030*/  UIADD3 UR58, UR5, 0x202, URZ ;  /* 0x00000202053a7890 */ /* 0x000fc4000fffe03f */
[----:B------:R-:W-:Y:S02]  /*2040*/  UIADD3 UR52, UR4, 0x404, URZ ;  /* 0x0000040404347890 */ /* 0x000fe4000fffe03f */
[----:B------:R-:W-:Y:S02]  /*2050*/  UIADD3 UR54, UR5, 0x204, URZ ;  /* 0x0000020405367890 */ /* 0x000fe4000fffe03f */
[----:B------:R-:W-:Y:S02]  /*2060*/  UIADD3 UR12, UR4, 0x800, URZ ;  /* 0x00000800040c7890 */ /* 0x000fe4000fffe03f */
[----:B------:R-:W-:Y:S02]  /*2070*/  UIADD3 UR14, UR5, 0x400, URZ ;  /* 0x00000400050e7890 */ /* 0x000fe4000fffe03f */
[----:B------:R-:W-:Y:S02]  /*2080*/  UIADD3 UR16, UR4, 0x802, URZ ;  /* 0x0000080204107890 */ /* 0x000fe4000fffe03f */
[----:B------:R-:W-:Y:S01]  /*2090*/  UIADD3 UR18, UR5, 0x402, URZ ;  /* 0x0000040205127890 */ /* 0x000fe2000fffe03f */
[----:B------:R-:W-:Y:S01]  /*20a0*/  UMOV UR17, 0x40000040 ;  /* 0x4000004000117882 */ /* 0x000fe20000000000 */
[----:B------:R-:W-:Y:S01]  /*20b0*/  UMOV UR19, 0x40000040 ;  /* 0x4000004000137882 */ /* 0x000fe20000000000 */
[----:B------:R-:W-:-:S02]  /*20c0*/  UIADD3 UR20, UR4, 0x804, URZ ;  /* 0x0000080404147890 */ /* 0x000fc4000fffe03f */
[----:B------:R-:W-:Y:S01]  /*20d0*/  UIADD3 UR22, UR5, 0x404, URZ ;  /* 0x0000040405167890 */ /* 0x000fe2000fffe03f */
[----:B------:R-:W-:Y:S01]  /*20e0*/  UMOV UR21, 0x40000040 ;  /* 0x4000004000157882 */ /* 0x000fe20000000000 */
[----:B------:R-:W-:Y:S01]  /*20f0*/  UMOV UR23, 0x40000040 ;  /* 0x4000004000177882 */ /* 0x000fe20000000000 */
[----:B------:R-:W-:Y:S02]  /*2100*/  UIADD3 UR24, UR4, 0x806, URZ ;  /* 0x0000080604187890 */ /* 0x000fe4000fffe03f */
[----:B------:R-:W-:Y:S01]  /*2110*/  UIADD3 UR26, UR5, 0x406, URZ ;  /* 0x00000406051a7890 */ /* 0x000fe2000fffe03f */
[----:B------:R-:W-:Y:S01]  /*2120*/  UMOV UR25, 0x40000040 ;  /* 0x4000004000197882 */ /* 0x000fe20000000000 */
[----:B------:R-:W-:Y:S01]  /*2130*/  UMOV UR27, 0x40000040 ;  /* 0x40000040001b7882 */ /* 0x000fe20000000000 */
        /* <DEDUP_REMOVED lines=16> */
[----:B------:R-:W-:-:S02]  /*2240*/  WARPGROUP.DEPBAR.LE gsb0, 0x0 ;  /* 0x00008000000079c5 */ /* 0x000fc40000010000 */
[----:B------:R-:W-:-:S06]  /*2250*/  WARPGROUP.ARRIVE ;  /* 0x00000000000079c5 */ /* 0x000fcc0000000000 */
[----:B------:R-:W-:Y:S01]  /*2260*/  HGMMA.64x64x16.F32.BF16 R24, gdesc[UR8], R24, gsb0 ;  /* 0x00e00000081879f0 */ /* 0x000fe20008001818 */
        /* <DEDUP_REMOVED lines=8> */
[----:B------:R-:W-:Y:S02]  /*22f0*/  WARPGROUP.DEPBAR.LE gsb0, 0x0 ;  /* 0x00008000000079c5 */ /* 0x000fe40000010000 */
        /* <DEDUP_REMOVED lines=17> */
[----:B------:R-:W-:Y:S01]  /*2410*/  IMAD.U32 R6, RZ, RZ, UR8 ;  /* 0x00000008ff067e24 */ /* 0x000fe2000f8e00ff */
[----:B------:R-:W-:Y:S01]  /*2420*/  ULDC UR6, c[0x0][0x9d8] ;  /* 0x0002760000067ab9 */ /* 0x000fe20000000800 */
[----:B------:R-:W-:Y:S01]  /*2430*/  IMAD.U32 R7, RZ, RZ, UR9 ;  /* 0x00000009ff077e24 */ /* 0x000fe2000f8e00ff */
[----:B------:R-:W-:Y:S02]  /*2440*/  WARPGROUP.DEPBAR.LE gsb0, 0x0 ;  /* 0x00008000000079c5 */ /* 0x000fe40000010000 */
[----:B------:R-:W-:-:S06]  /*2450*/  WARPGROUP.ARRIVE ;  /* 0x00000000000079c5 */ /* 0x000fcc0000000000 */
[----:B------:R-:W-:Y:S01]  /*2460*/  HGMMA.64x64x16.F32.BF16 R24, gdesc[UR8], R24, gsb0 ;  /* 0x00e00000081879f0 */ /* 0x000fe20008001818 */
[----:B------:R-:W-:Y:S02]  /*2470*/  UIADD3 UR8, UR4, 0x406, URZ ;  /* 0x0000040604087890 */ /* 0x000fe4000fffe03f */
[----:B------:R-:W-:Y:S01]  /*2480*/  UIADD3 UR10, UR5, 0x206, URZ ;  /* 0x00000206050a7890 */ /* 0x000fe2000fffe03f */
[----:B------:R-:W-:Y:S01]  /*2490*/  UMOV UR9, 0x40000040 ;  /* 0x4000004000097882 */ /* 0x000fe20000000000 */
[----:B------:R-:W-:Y:S01]  /*24a0*/  UMOV UR11, 0x40000040 ;  /* 0x40000040000b7882 */ /* 0x000fe20000000000 */
[----:B------:R-:W-:Y:S02]  /*24b0*/  ULDC UR4, c[0x0][0x448] ;  /* 0x0001120000047ab9 */ /* 0x000fe40000000800 */
[----:B------:R-:W-:-:S06]  /*24c0*/  UISETP.NE.AND UP0, UPT, UR4, 0x1, UPT ;  /* 0x000000010400788c */ /* 0x000fcc000bf05270 */
[----:B------:R-:W-:Y:S02]  /*24d0*/  PLOP3.LUT P2, PT, PT, PT, UP0, 0x80, 0x0 ;  /* 0x000000000000781c */ /* 0x000fe40003f4f008 */
[----:B------:R-:W-:-:S03]  /*24e0*/  PLOP3.LUT P3, PT, PT, PT, UP0, 0x80, 0x0 ;  /* 0x000000000000781c */ /* 0x000fc60003f6f008 */
[----:B------:R-:W-:-:S08]  /*24f0*/  @UP0 ULDC UR4, c[0x0][0x44c] ;  /* 0x0001130000040ab9 */ /* 0x000fd00000000800 */
[----:B------:R-:W-:Y:S01]  /*2500*/  @P2 IMAD.HI.U32 R3, R0, UR4, RZ ;  /* 0x0000000400032c27 */ /* 0x000fe2000f8e00ff */
[----:B------:R-:W-:-:S03]  /*2510*/  @UP0 ULDC UR4, c[0x0][0x450] ;  /* 0x0001140000040ab9 */ /* 0x000fc60000000800 */
[----:B------:R-:W-:Y:S01]  /*2520*/  @!P1 VIADD R0, R57, 0x30840 ;  /* 0x0003084039009836 */ /* 0x000fe20000000000 */
[----:B------:R-:W-:Y:S01]  /*2530*/  @P3 SHF.R.U32.HI R2, RZ, UR4, R3 ;  /* 0x00000004ff023c19 */ /* 0x000fe20008011603 */
[----:B------:R-:W-:Y:S02]  /*2540*/  ULDC.64 UR4, c[0x0][0x9e0] ;  /* 0x0002780000047ab9 */ /* 0x000fe40000000a00 */
[----:B------:R-:W-:Y:S01]  /*2550*/  UISETP.GE.AND UP1, UPT, UR5, 0x1, UPT ;  /* 0x000000010500788c */ /* 0x000fe2000bf26270 */
[----:B------:R-:W-:Y:S01]  /*2560*/  @!P1 PRMT R0, RZ, 0x654, R0 ;  /* 0x00000654ff009816 */ /* 0x000fe20000000000 */
[----:B------:R-:W2:Y:S04]  /*2570*/  SHFL.IDX PT, R58, R2, RZ, 0x1c1f ;  /* 0x001c1fff023a7589 */ /* 0x000ea800000e0000 */
[----:B------:R-:W-:Y:S01]  /*2580*/  PLOP3.LUT P2, PT, PT, PT, UP1, 0x40, 0x0 ;  /* 0x000000000000781c */ /* 0x000fe20003f4e818 */
[----:B------:R-:W-:-:S02]  /*2590*/  WARPGROUP.DEPBAR.LE gsb0, 0x0 ;  /* 0x00008000000079c5 */ /* 0x000fc40000010000 */
[----:B------:R-:W-:-:S06]  /*25a0*/  WARPGROUP.ARRIVE ;  /* 0x00000000000079c5 */ /* 0x000fcc0000000000 */
[----:B------:R-:W-:Y:S03]  /*25b0*/  HGMMA.64x64x16.F32.BF16 R24, gdesc[UR56], R24, gsb0 ;  /* 0x00e00000381879f0 */ /* 0x000fe60008001818 */
[----:B------:R-:W-:Y:S02]  /*25c0*/  WARPGROUP.DEPBAR.LE gsb0, 0x0 ;  /* 0x00008000000079c5 */ /* 0x000fe40000010000 */
[----:B------:R-:W-:-:S06]  /*25d0*/  WARPGROUP.ARRIVE ;  /* 0x00000000000079c5 */ /* 0x000fcc0000000000 */
[----:B------:R-:W-:Y:S01]  /*25e0*/  HGMMA.64x64x16.F32.BF16 R24, gdesc[UR52], R24, gsb0 ;  /* 0x00e00000341879f0 */ /* 0x000fe20008001818 */
[----:B------:R-:W-:Y:S02]  /*25f0*/  ULDC UR54, c[0x0][0x9dc] ;  /* 0x0002770000367ab9 */ /* 0x000fe40000000800 */
[----:B------:R-:W-:Y:S01]  /*2600*/  ULOP3.LUT UR54, URZ, UR54, URZ, 0x33, !UPT ;  /* 0x000000363f367292 */ /* 0x000fe2000f8e333f */
[----:B------:R-:W-:Y:S02]  /*2610*/  WARPGROUP.DEPBAR.LE gsb0, 0x0 ;  /* 0x00008000000079c5 */ /* 0x000fe40000010000 */
[----:B------:R-:W-:-:S06]  /*2620*/  WARPGROUP.ARRIVE ;  /* 0x00000000000079c5 */ /* 0x000fcc0000000000 */
[----:B------:R-:W-:Y:S03]  /*2630*/  HGMMA.64x64x16.F32.BF16 R24, gdesc[UR8], R24, gsb0 ;  /* 0x00e00000081879f0 */ /* 0x000fe60008001818 */
        /* <DEDUP_REMOVED lines=25> */
[----:B------:R-:W-:Y:S01]  /*27d0*/  FMUL.FTZ R26, R26, UR6 ;  /* 0x000000061a1a7c20 */ /* 0x000fe20008410000 */
[----:B------:R-:W-:Y:S01]  /*27e0*/  FMUL.FTZ R38, R38, UR6 ;  /* 0x0000000626267c20 */ /* 0x000fe20008410000 */
[----:B------:R-:W-:Y:S01]  /*27f0*/  FMUL.FTZ R24, R24, UR6 ;  /* 0x0000000618187c20 */ /* 0x000fe20008410000 */
[----:B------:R-:W-:Y:S01]  /*2800*/  FMUL.FTZ R25, R25, UR6 ;  /* 0x0000000619197c20 */ /* 0x000fe20008410000 */
[----:B------:R-:W3:Y:S01]  /*2810*/  MUFU.TANH R56, R26 ;  /* 0x0000001a00387308 */ /* 0x000ee20000002400 */
[----:B------:R-:W-:Y:S01]  /*2820*/  FMUL.FTZ R27, R27, UR6 ;  /* 0x000000061b1b7c20 */ /* 0x000fe20008410000 */
[----:B------:R-:W-:Y:S01]  /*2830*/  FMUL.FTZ R28, R28, UR6 ;  /* 0x000000061c1c7c20 */ /* 0x000fe20008410000 */
[----:B------:R-:W-:Y:S01]  /*2840*/  FMUL.FTZ R29, R29, UR6 ;  /* 0x000000061d1d7c20 */ /* 0x000fe20008410000 */
[----:B------:R-:W-:Y:S01]  /*2850*/  FMUL.FTZ R32, R32, UR6 ;  /* 0x0000000620207c20 */ /* 0x000fe20008410000 */
[----:B------:R-:W-:Y:S01]  /*2860*/  FMUL.FTZ R33, R33, UR6 ;  /* 0x0000000621217c20 */ /* 0x000fe20008410000 */
[----:B------:R-:W-:Y:S01]  /*2870*/  FMUL.FTZ R34, R34, UR6 ;  /* 0x0000000622227c20 */ /* 0x000fe20008410000 */
[----:B------:R-:W-:Y:S01]  /*2880*/  FMUL.FTZ R35, R35, UR6 ;  /* 0x0000000623237c20 */ /* 0x000fe20008410000 */
[----:B------:R4:W0:Y:S01]  /*2890*/  MUFU.TANH R26, R38 ;  /* 0x00000026001a7308 */ /* 0x0008220000002400 */
[----:B------:R-:W-:Y:S01]  /*28a0*/  FMUL.FTZ R36, R36, UR6 ;  /* 0x0000000624247c20 */ /* 0x000fe20008410000 */
[----:B------:R-:W-:Y:S01]  /*28b0*/  FMUL.FTZ R37, R37, UR6 ;  /* 0x0000000625257c20 */ /* 0x000fe20008410000 */
[----:B------:R-:W-:Y:S01]  /*28c0*/  FMUL.FTZ R39, R39, UR6 ;  /* 0x0000000627277c20 */ /* 0x000fe20008410000 */
[----:B------:R-:W-:Y:S01]  /*28d0*/  FMUL.FTZ R40, R40, UR6 ;  /* 0x0000000628287c20 */ /* 0x000fe20008410000 */
[----:B------:R-:W-:Y:S01]  /*28e0*/  FMUL.FTZ R41, R41, UR6 ;  /* 0x0000000629297c20 */ /* 0x000fe20008410000 */
[----:B------:R-:W-:Y:S01]  /*28f0*/  FMUL.FTZ R42, R42, UR6 ;  /* 0x000000062a2a7c20 */ /* 0x000fe20008410000 */
[----:B------:R-:W-:Y:S01]  /*2900*/  FMUL.FTZ R43, R43, UR6 ;  /* 0x000000062b2b7c20 */ /* 0x000fe20008410000 */
[----:B------:R-:W-:Y:S01]  /*2910*/  FMUL.FTZ R44, R44, UR6 ;  /* 0x000000062c2c7c20 */ /* 0x000fe20008410000 */
[----:B----4-:R-:W-:-:S02]  /*2920*/  IMAD R38, R98, R5, 0x40 ;  /* 0x0000004062267424 */ /* 0x010fc400078e0205 */
[----:B------:R-:W-:Y:S01]  /*2930*/  FMUL.FTZ R45, R45, UR6 ;  /* 0x000000062d2d7c20 */ /* 0x000fe20008410000 */
[----:B------:R-:W-:Y:S01]  /*2940*/  FMUL.FTZ R47, R47, UR6 ;  /* 0x000000062f2f7c20 */ /* 0x000fe20008410000 */
[----:B------:R-:W-:Y:S01]  /*2950*/  FMUL.FTZ R48, R48, UR6 ;  /* 0x0000000630307c20 */ /* 0x000fe20008410000 */
[----:B------:R-:W-:Y:S02]  /*2960*/  VIADD R4, R38, 0x1 ;  /* 0x0000000126047836 */ /* 0x000fe40000000000 */
[----:B------:R-:W-:Y:S01]  /*2970*/  FMUL.FTZ R49, R49, UR6 ;  /* 0x0000000631317c20 */ /* 0x000fe20008410000 */
[----:B------:R-:W-:Y:S01]  /*2980*/  FMUL.FTZ R50, R50, UR6 ;  /* 0x0000000632327c20 */ /* 0x000fe20008410000 */
[----:B------:R-:W-:Y:S01]  /*2990*/  FMUL.FTZ R51, R51, UR6 ;  /* 0x0000000633337c20 */ /* 0x000fe20008410000 */
[----:B------:R-:W-:Y:S01]  /*29a0*/  FMUL.FTZ R52, R52, UR6 ;  /* 0x0000000634347c20 */ /* 0x000fe20008410000 */
[----:B------:R-:W-:Y:S01]  /*29b0*/  FMUL.FTZ R53, R53, UR6 ;  /* 0x0000000635357c20 */ /* 0x000fe20008410000 */
[----:B------:R-:W-:Y:S01]  /*29c0*/  FMUL.FTZ R54, R54, UR6 ;  /* 0x0000000636367c20 */ /* 0x000fe20008410000 */
[----:B------:R-:W-:Y:S01]  /*29d0*/  FMUL.FTZ R55, R55, UR6 ;  /* 0x0000000637377c20 */ /* 0x000fe20008410000 */
[----:B------:R-:W-:Y:S01]  /*29e0*/  IMAD R4, R17, -0x2, R4 ;  /* 0xfffffffe11047824 */ /* 0x000fe200078e0204 */
[----:B------:R-:W4:Y:S01]  /*29f0*/  MUFU.TANH R24, R24 ;  /* 0x0000001800187308 */ /* 0x000f220000002400 */
[----:B------:R-:W-:Y:S01]  /*2a00*/  FMUL.FTZ R30, R30, UR6 ;  /* 0x000000061e1e7c20 */ /* 0x000fe20008410000 */
[----:B------:R-:W-:Y:S01]  /*2a10*/  FMUL.FTZ R31, R31, UR6 ;  /* 0x000000061f1f7c20 */ /* 0x000fe20008410000 */
[----:B0-----:R-:W-:-:S02]  /*2a20*/  IMAD R4, R21, UR60, R4 ;  /* 0x0000003c15047c24 */ /* 0x001fc4000f8e0204 */
[----:B------:R-:W-:Y:S01]  /*2a30*/  FMUL.FTZ R46, R46, UR6 ;  /* 0x000000062e2e7c20 */ /* 0x000fe20008410000 */
[----:B------:R0:W-:Y:S01]  /*2a40*/  @!P1 SYNCS.ARRIVE.TRANS64.RED.A1T0 RZ, [R0+URZ], RZ ;  /* 0x000000ff00ff99a7 */ /* 0x0001e2000810043f */
[----:B------:R-:W-:Y:S01]  /*2a50*/  LEA R5, R98, 0xffffffc0, 0x6 ;  /* 0xffffffc062057811 */ /* 0x000fe200078e30ff */
[----:B-1----:R-:W-:Y:S01]  /*2a60*/  IMAD.IADD R4, R4, 0x1, -R155 ;  /* 0x0000000104047824 */ /* 0x002fe200078e0a9b */
[----:B------:R-:W1:Y:S03]  /*2a70*/  MUFU.TANH R25, R25 ;  /* 0x0000001900197308 */ /* 0x000e660000002400 */
[----:B------:R-:W-:Y:S02]  /*2a80*/  VIADD R57, R4, UR54 ;  /* 0x0000003604397c36 */ /* 0x000fe40008000000 */
[----:B0-----:R-:W-:Y:S02]  /*2a90*/  IMAD R0, R21, UR60, R38 ;  /* 0x0000003c15007c24 */ /* 0x001fe4000f8e0226 */
[----:B--2---:R-:W-:Y:S01]  /*2aa0*/  IMAD.IADD R3, R57, 0x1, R58 ;  /* 0x0000000139037824 */ /* 0x004fe200078e023a */
[----:B------:R-:W0:Y:S08]  /*2ab0*/  MUFU.TANH R27, R27 ;  /* 0x0000001b001b7308 */ /* 0x000e300000002400 */
[----:B------:R-:W2:Y:S08]  /*2ac0*/  MUFU.TANH R28, R28 ;  /* 0x0000001c001c7308 */ /* 0x000eb00000002400 */
[----:B------:R-:W0:Y:S08]  /*2ad0*/  MUFU.TANH R29, R29 ;  /* 0x0000001d001d7308 */ /* 0x000e300000002400 */
        /* <DEDUP_REMOVED lines=23> */
[----:B------:R5:W0:Y:S08]  /*2c50*/  MUFU.TANH R20, R31 ;  /* 0x0000001f00147308 */ /* 0x000a300000002400 */
[----:B------:R3:W0:Y:S01]  /*2c60*/  MUFU.TANH R30, R46 ;  /* 0x0000002e001e7308 */ /* 0x0006220000002400 */
[----:B-----5:R-:W-:-:S02]  /*2c70*/  IMAD R31, R17, -0x2, R0 ;  /* 0xfffffffe111f7824 */ /* 0x020fc400078e0200 */
[----:B---3--:R-:W-:-:S05]  /*2c80*/  VIADD R46, R4, UR4 ;  /* 0x00000004042e7c36 */ /* 0x008fca0008000000 */
[----:B------:R-:W-:Y:S01]  /*2c90*/  VIADDMNMX R0, R58, R46, R31, PT ;  /* 0x0000002e3a007246 */ /* 0x000fe2000380011f */
[----:B-12-4-:R-:W-:Y:S06]  /*2ca0*/  @P2 BRA `(.L_x_1167) ;  /* 0x00000000005c2947 */ /* 0x016fec0003800000 */
[----:B------:R-:W-:Y:S01]  /*2cb0*/  IMAD R4, R21, UR60, R58 ;  /* 0x0000003c15047c24 */ /* 0x000fe2000f8e023a */
[----:B------:R-:W-:Y:S03]  /*2cc0*/  BSSY B0, `(.L_x_1168) ;  /* 0x0000011000007945 */ /* 0x000fe60003800000 */
[----:B------:R-:W-:-:S05]  /*2cd0*/  IMAD.IADD R4, R4, 0x1, -R155 ;  /* 0x0000000104047824 */ /* 0x000fca00078e0a9b */
[----:B------:R-:W-:-:S13]  /*2ce0*/  ISETP.GT.AND P2, PT, R4, -0x1, PT ;  /* 0xffffffff0400780c */ /* 0x000fda0003f44270 */
[----:B------:R-:W-:Y:S05]  /*2cf0*/  @P2 BRA `(.L_x_1169) ;  /* 0x0000000000202947 */ /* 0x000fea0003800000 */
[----:B------:R-:W-:Y:S01]  /*2d00*/  UISETP.NE.AND UP2, UPT, UR5, 0x1, UPT ;  /* 0x000000010500788c */ /* 0x000fe2000bf45270 */
[----:B------:R-:W-:-:S05]  /*2d10*/  LOP3.LUT R4, RZ, R4, RZ, 0x33, !PT ;  /* 0x00000004ff047212 */ /* 0x000fca00078e33ff */
[----:B------:R-:W-:-:S05]  /*2d20*/  PLOP3.LUT P2, PT, PT, PT, UP2, 0x80, 0x0 ;  /* 0x000000000000781c */ /* 0x000fca0003f4f028 */
[----:B------:R-:W-:-:S08]  /*2d30*/  @UP2 ULDC.64 UR6, c[0x0][0x9e8] ;  /* 0x00027a0000062ab9 */ /* 0x000fd00000000a00 */
[----:B------:R-:W-:-:S05]  /*2d40*/  @P2 IMAD.HI.U32 R58, R4, UR6, RZ ;  /* 0x00000006043a2c27 */ /* 0x000fca000f8e00ff */
[----:B------:R-:W-:-:S04]  /*2d50*/  @P2 SHF.R.U32.HI R4, RZ, UR7, R58 ;  /* 0x00000007ff042c19 */ /* 0x000fc8000801163a */
[----:B------:R-:W-:Y:S01]  /*2d60*/  LOP3.LUT R4, RZ, R4, RZ, 0x33, !PT ;  /* 0x00000004ff047212 */ /* 0x000fe200078e33ff */
[----:B------:R-:W-:Y:S06]  /*2d70*/  BRA `(.L_x_1170) ;  /* 0x0000000000147947 */ /* 0x000fec0003800000 */
.L_x_1169:
[----:B------:R-:W-:-:S06]  /*2d80*/  UISETP.NE.AND UP2, UPT, UR5, 0x1, UPT ;  /* 0x000000010500788c */ /* 0x000fcc000bf45270 */
[----:B------:R-:W-:-:S05]  /*2d90*/  PLOP3.LUT P2, PT, PT, PT, UP2, 0x80, 0x0 ;  /* 0x000000000000781c */ /* 0x000fca0003f4f028 */
[----:B------:R-:W-:-:S08]  /*2da0*/  @UP2 ULDC.64 UR6, c[0x0][0x9e8] ;  /* 0x00027a0000062ab9 */ /* 0x000fd00000000a00 */
[----:B------:R-:W-:-:S05]  /*2db0*/  @P2 IMAD.HI.U32 R58, R4, UR6, RZ ;  /* 0x00000006043a2c27 */ /* 0x000fca000f8e00ff */
[----:B------:R-:W-:-:S07]  /*2dc0*/  @P2 SHF.R.U32.HI R4, RZ, UR7, R58 ;  /* 0x00000007ff042c19 */ /* 0x000fce000801163a */
.L_x_1170:
[----:B------:R-:W-:Y:S05]  /*2dd0*/  BSYNC B0 ;  /* 0x0000000000007941 */ /* 0x000fea0003800000 */
.L_x_1168:
[----:B------:R-:W-:-:S04]  /*2de0*/  IMAD R4, R4, UR5, -R5 ;  /* 0x0000000504047c24 */ /* 0x000fc8000f8e0a05 */
[----:B------:R-:W-:-:S05]  /*2df0*/  IMAD R4, R17, -0x2, R4 ;  /* 0xfffffffe11047824 */ /* 0x000fca00078e0204 */
[----:B------:R-:W-:Y:S02]  /*2e00*/  VIMNMX R3, R3, R4, !PT ;  /* 0x0000000403037248 */ /* 0x000fe40007fe0100 */
[----:B------:R-:W-:-:S07]  /*2e10*/  VIADDMNMX R0, R4, UR5, R0, PT ;  /* 0x0000000504007c46 */ /* 0x000fce000b800100 */
.L_x_1167:
[C---:B------:R-:W-:Y:S01]  /*2e20*/  ISETP.GE.AND P2, PT, R38.reuse, 0x2, PT ;  /* 0x000000022600780c */ /* 0x040fe20003f46270 */
[----:B------:R-:W1:Y:S01]  /*2e30*/  SHFL.IDX PT, R2, R2, 0x1, 0x1c1f ;  /* 0x003c1f0002027f89 */ /* 0x000e6200000e0000 */
[C---:B------:R-:W-:Y:S02]  /*2e40*/  ISETP.GE.AND P6, PT, R38.reuse, 0xa, PT ;  /* 0x0000000a2600780c */ /* 0x040fe40003fc6270 */
[C---:B------:R-:W-:Y:S02]  /*2e50*/  ISETP.GT.AND P4, PT, R3.reuse, 0x1, !P2 ;  /* 0x000000010300780c */ /* 0x040fe40005784270 */
[----:B------:R-:W-:Y:S02]  /*2e60*/  ISETP.GE.AND P3, PT, R38, 0x9, PT ;  /* 0x000000092600780c */ /* 0x000fe40003f66270 */
[----:B------:R-:W-:Y:S02]  /*2e70*/  ISETP.LT.OR P4, PT, R0, 0x2, P4 ;  /* 0x000000020000780c */ /* 0x000fe40002781670 */
[----:B------:R-:W-:-:S02]  /*2e80*/  ISETP.GT.AND P5, PT, R3, 0x8, !P3 ;  /* 0x000000080300780c */ /* 0x000fc40005fa4270 */
[----:B------:R-:W-:Y:S02]  /*2e90*/  FSEL R58, R25, -INF , !P4 ;  /* 0xff800000193a7808 */ /* 0x000fe40006000000 */
[----:B------:R-:W-:Y:S02]  /*2ea0*/  ISETP.GT.AND P4, PT, R3, 0x9, !P6 ;  /* 0x000000090300780c */ /* 0x000fe40007784270 */
[----:B------:R-:W-:Y:S02]  /*2eb0*/  P2R R25, PR, RZ, 0x40 ;  /* 0x00000040ff197803 */ /* 0x000fe40000000000 */
[----:B------:R-:W-:Y:S02]  /*2ec0*/  ISETP.LT.OR P4, PT, R0, 0xa, P4 ;  /* 0x0000000a0000780c */ /* 0x000fe40002781670 */
[----:B------:R-:W-:Y:S02]  /*2ed0*/  ISETP.GE.AND P6, PT, R38, 0x11, PT ;  /* 0x000000112600780c */ /* 0x000fe40003fc6270 */
[----:B0-----:R-:W-:-:S02]  /*2ee0*/  FSEL R62, R29, -INF , !P4 ;  /* 0xff8000001d3e7808 */ /* 0x001fc40006000000 */
[----:B------:R-:W-:Y:S02]  /*2ef0*/  ISETP.LT.OR P5, PT, R0, 0x9, P5 ;  /* 0x000000090000780c */ /* 0x000fe40002fa1670 */
[----:B------:R-:W-:Y:S02]  /*2f00*/  ISETP.GT.AND P4, PT, R3, 0x10, !P6 ;  /* 0x000000100300780c */ /* 0x000fe40007784270 */
[----:B------:R-:W-:Y:S02]  /*2f10*/  FSEL R60, R28, -INF , !P5 ;  /* 0xff8000001c3c7808 */ /* 0x000fe40006800000 */
[----:B------:R-:W-:Y:S02]  /*2f20*/  ISETP.LT.OR P4, PT, R0, 0x11, P4 ;  /* 0x000000110000780c */ /* 0x000fe40002781670 */
[----:B------:R-:W-:Y:S02]  /*2f30*/  ISETP.GE.AND P5, PT, R38, 0x12, PT ;  /* 0x000000122600780c */ /* 0x000fe40003fa6270 */
[----:B------:R-:W-:-:S02]  /*2f40*/  FSEL R64, R32, -INF , !P4 ;  /* 0xff80000020407808 */ /* 0x000fc40006000000 */
[----:B------:R-:W-:Y:S02]  /*2f50*/  ISETP.GT.AND P4, PT, R3, 0x11, !P5 ;  /* 0x000000110300780c */ /* 0x000fe40006f84270 */
[----:B------:R-:W-:Y:S02]  /*2f60*/  P2R R29, PR, RZ, 0x20 ;  /* 0x00000020ff1d7803 */ /* 0x000fe40000000000 */
[----:B------:R-:W-:Y:S02]  /*2f70*/  ISETP.LT.OR P4, PT, R0, 0x12, P4 ;  /* 0x000000120000780c */ /* 0x000fe40002781670 */
[----:B------:R-:W-:Y:S02]  /*2f80*/  ISETP.GE.AND P5, PT, R38, 0x19, PT ;  /* 0x000000192600780c */ /* 0x000fe40003fa6270 */
[----:B------:R-:W-:Y:S02]  /*2f90*/  FSEL R66, R33, -INF , !P4 ;  /* 0xff80000021427808 */ /* 0x000fe40006000000 */
[----:B------:R-:W-:-:S02]  /*2fa0*/  ISETP.GT.AND P4, PT, R3, 0x18, !P5 ;  /* 0x000000180300780c */ /* 0x000fc40006f84270 */
[----:B------:R-:W-:Y:S02]  /*2fb0*/  P2R R32, PR, RZ, 0x20 ;  /* 0x00000020ff207803 */ /* 0x000fe40000000000 */
[----:B------:R-:W-:Y:S02]  /*2fc0*/  ISETP.LT.OR P4, PT, R0, 0x19, P4 ;  /* 0x000000190000780c */ /* 0x000fe40002781670 */
[----:B------:R-:W-:Y:S02]  /*2fd0*/  ISETP.GE.AND P5, PT, R38, 0x1a, PT ;  /* 0x0000001a2600780c */ /* 0x000fe40003fa6270 */
[----:B------:R-:W-:Y:S02]  /*2fe0*/  FSEL R68, R36, -INF , !P4 ;  /* 0xff80000024447808 */ /* 0x000fe40006000000 */
[----:B------:R-:W-:Y:S02]  /*2ff0*/  ISETP.GT.AND P4, PT, R3, 0x19, !P5 ;  /* 0x000000190300780c */ /* 0x000fe40006f84270 */
[----:B------:R-:W-:-:S02]  /*3000*/  P2R R33, PR, RZ, 0x20 ;  /* 0x00000020ff217803 */ /* 0x000fc40000000000 */
[----:B------:R-:W-:Y:S02]  /*3010*/  ISETP.LT.OR P4, PT, R0, 0x1a, P4 ;  /* 0x0000001a0000780c */ /* 0x000fe40002781670 */
[----:B------:R-:W-:Y:S02]  /*3020*/  ISETP.GE.AND P5, PT, R38, 0x21, PT ;  /* 0x000000212600780c */ /* 0x000fe40003fa6270 */
[----:B------:R-:W-:Y:S02]  /*3030*/  FSEL R70, R37, -INF , !P4 ;  /* 0xff80000025467808 */ /* 0x000fe40006000000 */
[----:B------:R-:W-:Y:S02]  /*3040*/  ISETP.GT.AND P4, PT, R3, 0x20, !P5 ;  /* 0x000000200300780c */ /* 0x000fe40006f84270 */
[----:B------:R-:W-:Y:S02]  /*3050*/  P2R R37, PR, RZ, 0x20 ;  /* 0x00000020ff257803 */ /* 0x000fe40000000000 */
[----:B------:R-:W-:-:S02]  /*3060*/  ISETP.LT.OR P4, PT, R0, 0x21, P4 ;  /* 0x000000210000780c */ /* 0x000fc40002781670 */
[----:B------:R-:W-:Y:S02]  /*3070*/  ISETP.GE.AND P5, PT, R38, 0x22, PT ;  /* 0x000000222600780c */ /* 0x000fe40003fa6270 */
[----:B------:R-:W-:Y:S02]  /*3080*/  FSEL R72, R40, -INF , !P4 ;  /* 0xff80000028487808 */ /* 0x000fe40006000000 */
[----:B------:R-:W-:Y:S02]  /*3090*/  ISETP.GT.AND P4, PT, R3, 0x21, !P5 ;  /* 0x000000210300780c */ /* 0x000fe40006f84270 */
[----:B------:R-:W-:Y:S02]  /*30a0*/  P2R R40, PR, RZ, 0x20 ;  /* 0x00000020ff287803 */ /* 0x000fe40000000000 */
[----:B------:R-:W-:Y:S02]  /*30b0*/  ISETP.LT.OR P4, PT, R0, 0x22, P4 ;  /* 0x000000220000780c */ /* 0x000fe40002781670 */
[----:B------:R-:W-:-:S02]  /*30c0*/  ISETP.GE.AND P5, PT, R38, 0x29, PT ;  /* 0x000000292600780c */ /* 0x000fc40003fa6270 */
[----:B------:R-:W-:Y:S02]  /*30d0*/  FSEL R74, R41, -INF , !P4 ;  /* 0xff800000294a7808 */ /* 0x000fe40006000000 */
[----:B------:R-:W-:Y:S02]  /*30e0*/  ISETP.GT.AND P4, PT, R3, 0x28, !P5 ;  /* 0x000000280300780c */ /* 0x000fe40006f84270 */
[----:B------:R-:W-:Y:S02]  /*30f0*/  P2R R41, PR, RZ, 0x20 ;  /* 0x00000020ff297803 */ /* 0x000fe40000000000 */
        /* <DEDUP_REMOVED lines=11> */
[----:B------:R-:W-:Y:S02]  /*31b0*/  P2R R28, PR, RZ, 0x40 ;  /* 0x00000040ff1c7803 */ /* 0x000fe40000000000 */
[----:B------:R-:W-:Y:S02]  /*31c0*/  FSEL R48, R48, -INF , !P4 ;  /* 0xff80000030307808 */ /* 0x000fe40006000000 */
[----:B------:R-:W-:-:S04]  /*31d0*/  ISETP.GE.AND P4, PT, R38, 0x32, PT ;  /* 0x000000322600780c */ /* 0x000fc80003f86270 */
[----:B------:R-:W-:-:S04]  /*31e0*/  ISETP.GT.AND P5, PT, R3, 0x31, !P4 ;  /* 0x000000310300780c */ /* 0x000fc800067a4270 */
[----:B------:R-:W-:-:S04]  /*31f0*/  ISETP.LT.OR P5, PT, R0, 0x32, P5 ;  /* 0x000000320000780c */ /* 0x000fc80002fa1670 */
[----:B------:R-:W-:Y:S02]  /*3200*/  FSEL R80, R49, -INF , !P5 ;  /* 0xff80000031507808 */ /* 0x000fe40006800000 */
[----:B------:R-:W-:-:S04]  /*3210*/  ISETP.GE.AND P5, PT, R38, 0x39, PT ;  /* 0x000000392600780c */ /* 0x000fc80003fa6270 */
[----:B------:R-:W-:-:S04]  /*3220*/  ISETP.GT.AND P6, PT, R3, 0x38, !P5 ;  /* 0x000000380300780c */ /* 0x000fc80006fc4270 */
[----:B------:R-:W-:-:S04]  /*3230*/  ISETP.LT.OR P6, PT, R0, 0x39, P6 ;  /* 0x000000390000780c */ /* 0x000fc800037c1670 */
[----:B------:R-:W-:Y:S02]  /*3240*/  FSEL R52, R52, -INF , !P6 ;  /* 0xff80000034347808 */ /* 0x000fe40007000000 */
[----:B------:R-:W-:-:S04]  /*3250*/  ISETP.GE.AND P6, PT, R38, 0x1, PT ;  /* 0x000000012600780c */ /* 0x000fc80003fc6270 */
[----:B------:R-:W-:Y:S02]  /*3260*/  P2R R4, PR, RZ, 0x40 ;  /* 0x00000040ff047803 */ /* 0x000fe40000000000 */
[----:B------:R-:W-:-:S04]  /*3270*/  ISETP.GT.AND P6, PT, R3, RZ, !P6 ;  /* 0x000000ff0300720c */ /* 0x000fc800077c4270 */
[----:B------:R-:W-:-:S04]  /*3280*/  ISETP.LT.OR P6, PT, R0, 0x1, P6 ;  /* 0x000000010000780c */ /* 0x000fc800037c1670 */
[----:B------:R-:W-:Y:S02]  /*3290*/  FSEL R36, R24, -INF , !P6 ;  /* 0xff80000018247808 */ /* 0x000fe40007000000 */
[----:B------:R-:W-:-:S04]  /*32a0*/  ISETP.GE.AND P6, PT, R38, 0x3a, PT ;  /* 0x0000003a2600780c */ /* 0x000fc80003fc6270 */
[----:B------:R-:W-:Y:S02]  /*32b0*/  P2R R38, PR, RZ, 0x40 ;  /* 0x00000040ff267803 */ /* 0x000fe40000000000 */
[----:B------:R-:W-:Y:S01]  /*32c0*/  ISETP.GT.AND P6, PT, R3, 0x39, !P6 ;  /* 0x000000390300780c */ /* 0x000fe200077c4270 */
[----:B-1----:R-:W-:-:S03]  /*32d0*/  IMAD.IADD R3, R57, 0x1, R2 ;  /* 0x0000000139037824 */ /* 0x002fc600078e0202 */
[----:B------:R-:W-:Y:S02]  /*32e0*/  ISETP.LT.OR P6, PT, R0, 0x3a, P6 ;  /* 0x0000003a0000780c */ /* 0x000fe400037c1670 */
[----:B------:R-:W-:Y:S02]  /*32f0*/  VIADDMNMX R0, R2, R46, R31, PT ;  /* 0x0000002e02007246 */ /* 0x000fe4000380011f */
[----:B------:R-:W-:Y:S02]  /*3300*/  FSEL R82, R53, -INF , !P6 ;  /* 0xff80000035527808 */ /* 0x000fe40007000000 */
[----:B------:R-:W-:-:S13]  /*3310*/  PLOP3.LUT P6, PT, PT, PT, UP1, 0x40, 0x0 ;  /* 0x000000000000781c */ /* 0x000fda0003fce818 */
[----:B------:R-:W-:Y:S05]  /*3320*/  @P6 BRA `(.L_x_1171) ;  /* 0x0000000000646947 */ /* 0x000fea0003800000 */
        /* <DEDUP_REMOVED lines=9> */
[----:B------:R-:W-:Y:S01]  /*33c0*/  @P6 IMAD.HI.U32 R24, R2, UR6, RZ ;  /* 0x0000000602186c27 */ /* 0x000fe2000f8e00ff */
[----:B------:R-:W-:-:S13]  /*33d0*/  PLOP3.LUT P6, PT, PT, PT, UP2, 0x80, 0x0 ;  /* 0x000000000000781c */ /* 0x000fda0003fcf028 */
[----:B------:R-:W-:-:S04]  /*33e0*/  @P6 SHF.R.U32.HI R2, RZ, UR7, R24 ;  /* 0x00000007ff026c19 */ /* 0x000fc80008011618 */
[----:B------:R-:W-:Y:S01]  /*33f0*/  LOP3.LUT R2, RZ, R2, RZ, 0x33, !PT ;  /* 0x00000002ff027212 */ /* 0x000fe200078e33ff */
[----:B------:R-:W-:Y:S06]  /*3400*/  BRA `(.L_x_1174) ;  /* 0x0000000000187947 */ /* 0x000fec0003800000 */
.L_x_1173:
[----:B------:R-:W-:-:S06]  /*3410*/  UISETP.NE.AND UP2, UPT, UR5, 0x1, UPT ;  /* 0x000000010500788c */ /* 0x000fcc000bf45270 */
[----:B------:R-:W-:-:S05]  /*3420*/  PLOP3.LUT P6, PT, PT, PT, UP2, 0x80, 0x0 ;  /* 0x000000000000781c */ /* 0x000fca0003fcf028 */
[----:B------:R-:W-:-:S08]  /*3430*/  @UP2 ULDC.64 UR6, c[0x0][0x9e8] ;  /* 0x00027a0000062ab9 */ /* 0x000fd00000000a00 */
[----:B------:R-:W-:Y:S01]  /*3440*/  @P6 IMAD.HI.U32 R24, R2, UR6, RZ ;  /* 0x0000000602186c27 */ /* 0x000fe2000f8e00ff */
[----:B------:R-:W-:-:S13]  /*3450*/  PLOP3.LUT P6, PT, PT, PT, UP2, 0x80, 0x0 ;  /* 0x000000000000781c */ /* 0x000fda0003fcf028 */
[----:B------:R-:W-:-:S07]  /*3460*/  @P6 SHF.R.U32.HI R2, RZ, UR7, R24 ;  /* 0x00000007ff026c19 */ /* 0x000fce0008011618 */
.L_x_1174:
[----:B------:R-:W-:Y:S05]  /*3470*/  BSYNC B0 ;  /* 0x0000000000007941 */ /* 0x000fea0003800000 */
.L_x_1172:
[----:B------:R-:W-:-:S04]  /*3480*/  IMAD R2, R2, UR5, -R5 ;  /* 0x0000000502027c24 */ /* 0x000fc8000f8e0a05 */
[----:B------:R-:W-:-:S05]  /*3490*/  IMAD R2, R17, -0x2, R2 ;  /* 0xfffffffe11027824 */ /* 0x000fca00078e0202 */
[----:B------:R-:W-:Y:S02]  /*34a0*/  VIMNMX R3, R3, R2, !PT ;  /* 0x0000000203037248 */ /* 0x000fe40007fe0100 */
[----:B------:R-:W-:-:S07]  /*34b0*/  VIADDMNMX R0, R2, UR5, R0, PT ;  /* 0x0000000502007c46 */ /* 0x000fce000b800100 */
.L_x_1171:
[----:B------:R-:W-:Y:S01]  /*34c0*/  ISETP.GT.AND P2, PT, R3, 0x1, !P2 ;  /* 0x000000010300780c */ /* 0x000fe20005744270 */
[----:B------:R-:W-:Y:S01]  /*34d0*/  ULDC UR6, c[0x0][0x988] ;  /* 0x0002620000067ab9 */ /* 0x000fe20000000800 */
[----:B------:R-:W-:Y:S01]  /*34e0*/  ISETP.NE.AND P6, PT, R4, RZ, PT ;  /* 0x000000ff0400720c */ /* 0x000fe20003fc5270 */
[----:B------:R-:W-:Y:S01]  /*34f0*/  @UP0 ULDC UR10, c[0x0][0x44c] ;  /* 0x00011300000a0ab9 */ /* 0x000fe20000000800 */
[----:B------:R-:W-:Y:S01]  /*3500*/  ISETP.LT.OR P2, PT, R0, 0x2, P2 ;  /* 0x000000020000780c */ /* 0x000fe20001741670 */
[----:B------:R-:W-:Y:S01]  /*3510*/  UIMAD.WIDE.U32 UR10, UR61, UR10, URZ ;  /* 0x0000000a3d0a72a5 */ /* 0x000fe2000f8e003f */
[----:B------:R-:W-:Y:S01]  /*3520*/  FMNMX.FTZ R4, R36, R58, !PT ;  /* 0x0000003a24047209 */ /* 0x000fe20007810000 */
[----:B------:R-:W-:Y:S01]  /*3530*/  @UP0 ULDC UR14, c[0x0][0x450] ;  /* 0x00011400000e0ab9 */ /* 0x000fe20000000800 */
[----:B------:R-:W-:Y:S01]  /*3540*/  FSEL R5, R27, -INF , !P2 ;  /* 0xff8000001b057808 */ /* 0x000fe20005000000 */
[----:B------:R-:W-:Y:S01]  /*3550*/  UMOV UR7, UR61 ;  /* 0x0000003d00077c82 */ /* 0x000fe20008000000 */
[----:B------:R-:W-:Y:S01]  /*3560*/  ISETP.NE.AND P2, PT, R25, RZ, PT ;  /* 0x000000ff1900720c */ /* 0x000fe20003f45270 */
[----:B------:R-:W-:Y:S01]  /*3570*/  @UP0 USHF.R.U32.HI UR7, URZ, UR14, UR11 ;  /* 0x0000000e3f070299 */ /* 0x000fe2000801160b */
[----:B------:R-:W-:-:S02]  /*3580*/  FMNMX.FTZ R4, R60, R4, !PT ;  /* 0x000000043c047209 */ /* 0x000fc40007810000 */
[----:B------:R-:W-:Y:S01]  /*3590*/  ISETP.GT.AND P2, PT, R3, 0x9, !P2 ;  /* 0x000000090300780c */ /* 0x000fe20005744270 */
[----:B------:R-:W-:Y:S01]  /*35a0*/  UIADD3 UR39, UR39, UR7, URZ ;  /* 0x0000000727277290 */ /* 0x000fe2000fffe03f */
[----:B------:R-:W-:Y:S02]  /*35b0*/  FMNMX.FTZ R4, R62, R4, !PT ;  /* 0x000000043e047209 */ /* 0x000fe40007810000 */
[----:B------:R-:W-:Y:S01]  /*35c0*/  ISETP.LT.OR P2, PT, R0, 0xa, P2 ;  /* 0x0000000a0000780c */ /* 0x000fe20001741670 */
[----:B------:R-:W-:Y:S01]  /*35d0*/  UIADD3 UR4, UR39, UR4, URZ ;  /* 0x0000000427047290 */ /* 0x000fe2000fffe03f */
[----:B------:R-:W-:Y:S02]  /*35e0*/  FMNMX.FTZ R4, R64, R4, !PT ;  /* 0x0000000440047209 */ /* 0x000fe40007810000 */
[----:B------:R-:W-:Y:S02]  /*35f0*/  FSEL R20, R20, -INF , !P2 ;  /* 0xff80000014147808 */ /* 0x000fe40005000000 */
[----:B------:R-:W-:-:S02]  /*3600*/  ISETP.NE.AND P2, PT, R28, RZ, PT ;  /* 0x000000ff1c00720c */ /* 0x000fc40003f45270 */
[----:B------:R-:W-:Y:S02]  /*3610*/  FMNMX.FTZ R4, R66, R4, !PT ;  /* 0x0000000442047209 */ /* 0x000fe40007810000 */
[----:B------:R-:W-:Y:S02]  /*3620*/  ISETP.GT.AND P2, PT, R3, 0x10, !P2 ;  /* 0x000000100300780c */ /* 0x000fe40005744270 */
[----:B------:R-:W-:Y:S02]  /*3630*/  FMNMX.FTZ R4, R68, R4, !PT ;  /* 0x0000000444047209 */ /* 0x000fe40007810000 */
[----:B------:R-:W-:Y:S02]  /*3640*/  ISETP.LT.OR P2, PT, R0, 0x11, P2 ;  /* 0x000000110000780c */ /* 0x000fe40001741670 */
[----:B------:R-:W-:Y:S02]  /*3650*/  FMNMX.FTZ R4, R70, R4, !PT ;  /* 0x0000000446047209 */ /* 0x000fe40007810000 */
[----:B------:R-:W-:-:S02]  /*3660*/  FSEL R24, R34, -INF , !P2 ;  /* 0xff80000022187808 */ /* 0x000fc40005000000 */
[----:B------:R-:W-:Y:S02]  /*3670*/  ISETP.NE.AND P2, PT, R29, RZ, PT ;  /* 0x000000ff1d00720c */ /* 0x000fe40003f45270 */
[----:B------:R-:W-:Y:S02]  /*3680*/  FMNMX.FTZ R4, R72, R4, !PT ;  /* 0x0000000448047209 */ /* 0x000fe40007810000 */
[----:B------:R-:W-:Y:S02]  /*3690*/  ISETP.GT.AND P2, PT, R3, 0x11, !P2 ;  /* 0x000000110300780c */ /* 0x000fe40005744270 */
[----:B------:R-:W-:Y:S02]  /*36a0*/  FMNMX.FTZ R4, R74, R4, !PT ;  /* 0x000000044a047209 */ /* 0x000fe40007810000 */
[----:B------:R-:W-:Y:S02]  /*36b0*/  ISETP.LT.OR P2, PT, R0, 0x12, P2 ;  /* 0x000000120000780c */ /* 0x000fe40001741670 */
[----:B------:R-:W-:-:S02]  /*36c0*/  FMNMX.FTZ R4, R76, R4, !PT ;  /* 0x000000044c047209 */ /* 0x000fc40007810000 */
[----:B------:R-:W-:Y:S02]  /*36d0*/  FSEL R25, R35, -INF , !P2 ;  /* 0xff80000023197808 */ /* 0x000fe40005000000 */
[----:B------:R-:W-:Y:S02]  /*36e0*/  ISETP.NE.AND P2, PT, R32, RZ, PT ;  /* 0x000000ff2000720c */ /* 0x000fe40003f45270 */
[----:B------:R-:W-:Y:S02]  /*36f0*/  FMNMX.FTZ R4, R78, R4, !PT ;  /* 0x000000044e047209 */ /* 0x000fe40007810000 */
[----:B------:R-:W-:Y:S02]  /*3700*/  ISETP.GT.AND P2, PT, R3, 0x18, !P2 ;  /* 0x000000180300780c */ /* 0x000fe40005744270 */
[----:B------:R-:W-:Y:S02]  /*3710*/  FMNMX.FTZ R4, R48, R4, !PT ;  /* 0x0000000430047209 */ /* 0x000fe40007810000 */
[----:B------:R-:W-:-:S02]  /*3720*/  ISETP.LT.OR P2, PT, R0, 0x19, P2 ;  /* 0x000000190000780c */ /* 0x000fc40001741670 */
[----:B------:R-:W-:Y:S02]  /*3730*/  FMNMX.FTZ R4, R80, R4, !PT ;  /* 0x0000000450047209 */ /* 0x000fe40007810000 */
[----:B------:R-:W-:Y:S02]  /*3740*/  FSEL R26, R26, -INF , !P2 ;  /* 0xff8000001a1a7808 */ /* 0x000fe40005000000 */
[----:B------:R-:W-:Y:S02]  /*3750*/  ISETP.NE.AND P2, PT, R33, RZ, PT ;  /* 0x000000ff2100720c */ /* 0x000fe40003f45270 */
[----:B------:R-:W-:Y:S02]  /*3760*/  FMNMX.FTZ R4, R52, R4, !PT ;  /* 0x0000000434047209 */ /* 0x000fe40007810000 */
[----:B------:R-:W-:Y:S02]  /*3770*/  ISETP.GT.AND P2, PT, R3, 0x19, !P2 ;  /* 0x000000190300780c */ /* 0x000fe40005744270 */
[----:B------:R-:W-:-:S02]  /*3780*/  FMNMX.FTZ R32, R82, R4, !PT ;  /* 0x0000000452207209 */ /* 0x000fc40007810000 */
[C---:B------:R-:W-:Y:S02]  /*3790*/  ISETP.LT.OR P2, PT, R0.reuse, 0x1a, P2 ;  /* 0x0000001a0000780c */ /* 0x040fe40001741670 */
[----:B------:R-:W-:Y:S01]  /*37a0*/  ISETP.GT.AND P3, PT, R3, 0x8, !P3 ;  /* 0x000000080300780c */ /* 0x000fe20005f64270 */
[----:B------:R-:W0:Y:S01]  /*37b0*/  SHFL.BFLY PT, R31, R32, 0x2, 0x1f ;  /* 0x0c401f00201f7f89 */ /* 0x000e2200000e0000 */
[----:B------:R-:W-:Y:S02]  /*37c0*/  FSEL R27, R39, -INF , !P2 ;  /* 0xff800000271b7808 */ /* 0x000fe40005000000 */
[----:B------:R-:W-:Y:S02]  /*37d0*/  ISETP.NE.AND P2, PT, R37, RZ, PT ;  /* 0x000000ff2500720c */ /* 0x000fe40003f45270 */
[----:B------:R-:W-:Y:S02]  /*37e0*/  ISETP.LT.OR P3, PT, R0, 0x9, P3 ;  /* 0x000000090000780c */ /* 0x000fe40001f61670 */
[----:B------:R-:W-:-:S02]  /*37f0*/  ISETP.GT.AND P2, PT, R3, 0x20, !P2 ;  /* 0x000000200300780c */ /* 0x000fc40005744270 */
[----:B------:R-:W-:Y:S02]  /*3800*/  FSEL R16, R16, -INF , !P3 ;  /* 0xff80000010107808 */ /* 0x000fe40005800000 */
[----:B------:R-:W-:Y:S02]  /*3810*/  ISETP.LT.OR P2, PT, R0, 0x21, P2 ;  /* 0x000000210000780c */ /* 0x000fe40001741670 */
[----:B------:R-:W-:Y:S02]  /*3820*/  ISETP.NE.AND P3, PT, R41, RZ, PT ;  /* 0x000000ff2900720c */ /* 0x000fe40003f65270 */
[----:B------:R-:W-:Y:S02]  /*3830*/  FSEL R28, R42, -INF , !P2 ;  /* 0xff8000002a1c7808 */ /* 0x000fe40005000000 */
[----:B------:R-:W-:Y:S02]  /*3840*/  ISETP.NE.AND P2, PT, R40, RZ, PT ;  /* 0x000000ff2800720c */ /* 0x000fe40003f45270 */
[----:B------:R-:W-:-:S02]  /*3850*/  ISETP.GT.AND P4, PT, R3, 0x31, !P4 ;  /* 0x000000310300780c */ /* 0x000fc40006784270 */
[C---:B------:R-:W-:Y:S02]  /*3860*/  ISETP.GT.AND P2, PT, R3.reuse, 0x21, !P2 ;  /* 0x000000210300780c */ /* 0x040fe40005744270 */
[----:B------:R-:W-:Y:S02]  /*3870*/  ISETP.GT.AND P5, PT, R3, 0x38, !P5 ;  /* 0x000000380300780c */ /* 0x000fe40006fa4270 */
[----:B------:R-:W-:Y:S02]  /*3880*/  ISETP.LT.OR P2, PT, R0, 0x22, P2 ;  /* 0x000000220000780c */ /* 0x000fe40001741670 */
[----:B0-----:R-:W-:Y:S02]  /*3890*/  FMNMX.FTZ R33, R32, R31, !PT ;  /* 0x0000001f20217209 */ /* 0x001fe40007810000 */
[----:B------:R-:W-:Y:S02]  /*38a0*/  FSEL R29, R43, -INF , !P2 ;  /* 0xff8000002b1d7808 */ /* 0x000fe40005000000 */
[----:B------:R-:W-:Y:S01]  /*38b0*/  ISETP.GT.AND P2, PT, R3, 0x28, !P3 ;  /* 0x000000280300780c */ /* 0x000fe20005f44270 */
[----:B------:R-:W0:Y:S01]  /*38c0*/  SHFL.BFLY PT, R34, R33, 0x1, 0x1f ;  /* 0x0c201f0021227f89 */ /* 0x000e2200000e0000 */
[----:B------:R-:W-:-:S02]  /*38d0*/  ISETP.NE.AND P3, PT, R45, RZ, PT ;  /* 0x000000ff2d00720c */ /* 0x000fc40003f65270 */
[----:B------:R-:W-:Y:S02]  /*38e0*/  ISETP.LT.OR P2, PT, R0, 0x29, P2 ;  /* 0x000000290000780c */ /* 0x000fe40001741670 */
[C---:B------:R-:W-:Y:S02]  /*38f0*/  ISETP.GT.AND P3, PT, R3.reuse, 0x30, !P3 ;  /* 0x000000300300780c */ /* 0x040fe40005f64270 */
[----:B------:R-:W-:Y:S02]  /*3900*/  FSEL R30, R30, -INF , !P2 ;  /* 0xff8000001e1e7808 */ /* 0x000fe40005000000 */
[----:B------:R-:W-:Y:S02]  /*3910*/  ISETP.GT.AND P2, PT, R3, RZ, !P6 ;  /* 0x000000ff0300720c */ /* 0x000fe40007744270 */
[----:B------:R-:W-:Y:S02]  /*3920*/  ISETP.NE.AND P6, PT, R38, RZ, PT ;  /* 0x000000ff2600720c */ /* 0x000fe40003fc5270 */
[----:B------:R-:W-:-:S02]  /*3930*/  ISETP.LT.OR P2, PT, R0, 0x1, P2 ;  /* 0x000000010000780c */ /* 0x000fc40001741670 */
[----:B------:R-:W-:Y:S02]  /*3940*/  ISETP.LT.OR P3, PT, R0, 0x31, P3 ;  /* 0x000000310000780c */ /* 0x000fe40001f61670 */
[----:B------:R-:W-:Y:S02]  /*3950*/  FSEL R2, R56, -INF , !P2 ;  /* 0xff80000038027808 */ /* 0x000fe40005000000 */
[----:B------:R-:W-:Y:S02]  /*3960*/  ISETP.NE.AND P2, PT, R44, RZ, PT ;  /* 0x000000ff2c00720c */ /* 0x000fe40003f45270 */
[----:B------:R-:W-:Y:S02]  /*3970*/  FMNMX.FTZ R31, R2, R5, !PT ;  /* 0x00000005021f7209 */ /* 0x000fe40007810000 */
[----:B------:R-:W-:Y:S02]  /*3980*/  ISETP.GT.AND P2, PT, R3, 0x29, !P2 ;  /* 0x000000290300780c */ /* 0x000fe40005744270 */
[----:B------:R-:W-:-:S02]  /*3990*/  FMNMX.FTZ R31, R16, R31, !PT ;  /* 0x0000001f101f7209 */ /* 0x000fc40007810000 */
[----:B------:R-:W-:Y:S02]  /*39a0*/  ISETP.LT.OR P2, PT, R0, 0x2a, P2 ;  /* 0x0000002a0000780c */ /* 0x000fe40001741670 */
[----:B------:R-:W-:Y:S02]  /*39b0*/  FMNMX.FTZ R31, R20, R31, !PT ;  /* 0x0000001f141f7209 */ /* 0x000fe40007810000 */
[----:B------:R-:W-:Y:S02]  /*39c0*/  ISETP.LT.OR P4, PT, R0, 0x32, P4 ;  /* 0x000000320000780c */ /* 0x000fe40002781670 */
[----:B------:R-:W-:Y:S02]  /*39d0*/  FMNMX.FTZ R4, R24, R31, !PT ;  /* 0x0000001f18047209 */ /* 0x000fe40007810000 */
[----:B------:R-:W-:Y:S02]  /*39e0*/  ISETP.LT.OR P5, PT, R0, 0x39, P5 ;  /* 0x000000390000780c */ /* 0x000fe40002fa1670 */
[----:B------:R-:W-:-:S02]  /*39f0*/  FMNMX.FTZ R31, R25, R4, !PT ;  /* 0x00000004191f7209 */ /* 0x000fc40007810000 */
[----:B0-----:R-:W-:Y:S02]  /*3a00*/  FMNMX.FTZ R4, R33, R34, !PT ;  /* 0x0000002221047209 */ /* 0x001fe40007810000 */
[----:B------:R-:W-:Y:S02]  /*3a10*/  FMNMX.FTZ R32, R26, R31, !PT ;  /* 0x0000001f1a207209 */ /* 0x000fe40007810000 */
[----:B------:R-:W-:Y:S01]  /*3a20*/  FSEL R31, R47, -INF , !P2 ;  /* 0xff8000002f1f7808 */ /* 0x000fe20005000000 */
[C---:B------:R-:W-:Y:S01]  /*3a30*/  FMUL.FTZ R34, R4.reuse, UR6 ;  /* 0x0000000604227c20 */ /* 0x040fe20008410000 */
[----:B------:R-:W-:Y:S02]  /*3a40*/  FMNMX.FTZ R33, R27, R32, !PT ;  /* 0x000000201b217209 */ /* 0x000fe40007810000 */
[----:B------:R-:W-:Y:S02]  /*3a50*/  FSETP.NEU.FTZ.AND P2, PT, R4, -INF , PT ;  /* 0xff8000000400780b */ /* 0x000fe40003f5d000 */
[----:B------:R-:W-:-:S02]  /*3a60*/  FMNMX.FTZ R32, R28, R33, !PT ;  /* 0x000000211c207209 */ /* 0x000fc40007810000 */
[----:B------:R-:W-:Y:S02]  /*3a70*/  FSEL R35, R34, RZ, P2 ;  /* 0x000000ff22237208 */ /* 0x000fe40001000000 */
[----:B------:R-:W-:Y:S02]  /*3a80*/  FMNMX.FTZ R33, R29, R32, !PT ;  /* 0x000000201d217209 */ /* 0x000fe40007810000 */
[----:B------:R-:W-:Y:S01]  /*3a90*/  ISETP.GT.AND P2, PT, R3, 0x39, !P6 ;  /* 0x000000390300780c */ /* 0x000fe20007744270 */
[--C-:B------:R-:W-:Y:S01]  /*3aa0*/  FFMA.FTZ R36, R36, UR6, -R35.reuse ;  /* 0x0000000624247c23 */ /* 0x100fe20008010823 */
[----:B------:R-:W-:Y:S01]  /*3ab0*/  FMNMX.FTZ R34, R30, R33, !PT ;  /* 0x000000211e227209 */ /* 0x000fe20007810000 */
[--C-:B------:R-:W-:Y:S01]  /*3ac0*/  FFMA.FTZ R37, R58, UR6, -R35.reuse ;  /* 0x000000063a257c23 */ /* 0x100fe20008010823 */
[----:B------:R-:W-:Y:S01]  /*3ad0*/  FSEL R32, R50, -INF , !P3 ;  /* 0xff80000032207808 */ /* 0x000fe20005800000 */
[----:B------:R0:W-:Y:S01]  /*3ae0*/  MUFU.EX2 R196, R36 ;  /* 0x0000002400c47308 */ /* 0x0001e20000000800 */
[----:B------:R-:W-:Y:S01]  /*3af0*/  FMNMX.FTZ R3, R31, R34, !PT ;  /* 0x000000221f037209 */ /* 0x000fe20007810000 */
[--C-:B------:R-:W-:Y:S01]  /*3b00*/  FFMA.FTZ R38, R60, UR6, -R35.reuse ;  /* 0x000000063c267c23 */ /* 0x100fe20008010823 */
[----:B------:R-:W-:Y:S01]  /*3b10*/  FSEL R33, R51, -INF , !P4 ;  /* 0xff80000033217808 */ /* 0x000fe20006000000 */
[--C-:B------:R-:W-:Y:S01]  /*3b20*/  FFMA.FTZ R39, R62, UR6, -R35.reuse ;  /* 0x000000063e277c23 */ /* 0x100fe20008010823 */
[----:B------:R-:W-:Y:S01]  /*3b30*/  FMNMX.FTZ R34, R32, R3, !PT ;  /* 0x0000000320227209 */ /* 0x000fe20007810000 */
[--C-:B------:R-:W-:Y:S01]  /*3b40*/  FFMA.FTZ R40, R64, UR6, -R35.reuse ;  /* 0x0000000640287c23 */ /* 0x100fe20008010823 */
[----:B------:R-:W-:Y:S01]  /*3b50*/  ISETP.LT.OR P2, PT, R0, 0x3a, P2 ;  /* 0x0000003a0000780c */ /* 0x000fe20001741670 */
[----:B------:R-:W1:Y:S01]  /*3b60*/  MUFU.EX2 R37, R37 ;  /* 0x0000002500257308 */ /* 0x000e620000000800 */
[----:B------:R-:W-:Y:S01]  /*3b70*/  FSEL R0, R54, -INF , !P5 ;  /* 0xff80000036007808 */ /* 0x000fe20006800000 */
[--C-:B------:R-:W-:Y:S01]  /*3b80*/  FFMA.FTZ R41, R66, UR6, -R35.reuse ;  /* 0x0000000642297c23 */ /* 0x100fe20008010823 */
[----:B------:R-:W-:Y:S01]  /*3b90*/  FMNMX.FTZ R3, R33, R34, !PT ;  /* 0x0000002221037209 */ /* 0x000fe20007810000 */
[--C-:B------:R-:W-:Y:S01]  /*3ba0*/  FFMA.FTZ R42, R68, UR6, -R35.reuse ;  /* 0x00000006442a7c23 */ /* 0x100fe20008010823 */
[----:B------:R-:W-:Y:S01]  /*3bb0*/  FSEL R34, R55, -INF , !P2 ;  /* 0xff80000037227808 */ /* 0x000fe20005000000 */
        /* <DEDUP_REMOVED lines=9> */
[----:B------:R-:W-:Y:S01]  /*3c50*/  FFMA.FTZ R49, R80, UR6, -R35 ;  /* 0x0000000650317c23 */ /* 0x000fe20008010823 */
[----:B0-----:R-:W0:Y:S01]  /*3c60*/  SHFL.BFLY PT, R36, R3, 0x2, 0x1f ;  /* 0x0c401f0003247f89 */ /* 0x001e2200000e0000 */
[----:B------:R-:W2:Y:S01]  /*3c70*/  MUFU.EX2 R39, R39 ;  /* 0x0000002700277308 */ /* 0x000ea20000000800 */
[----:B-1----:R-:W-:Y:S01]  /*3c80*/  FADD.FTZ R53, R196, R37 ;  /* 0x00000025c4357221 */ /* 0x002fe20000010000 */
[----:B------:R-:W-:-:S06]  /*3c90*/  F2FP.BF16.F32.PACK_AB R196, R37, R196 ;  /* 0x000000c425c4723e */ /* 0x000fcc00000010ff */
[----:B------:R-:W-:Y:S08]  /*3ca0*/  MUFU.EX2 R40, R40 ;  /* 0x0000002800287308 */ /* 0x000ff00000000800 */
[----:B------:R-:W1:Y:S01]  /*3cb0*/  MUFU.EX2 R41, R41 ;  /* 0x0000002900297308 */ /* 0x000e620000000800 */
[----:B--2---:R-:W-:Y:S02]  /*3cc0*/  F2FP.BF16.F32.PACK_AB R198, R39, R38 ;  /* 0x0000002627c6723e */ /* 0x004fe400000010ff */
[----:B0-----:R-:W-:-:S05]  /*3cd0*/  FMNMX.FTZ R36, R3, R36, !PT ;  /* 0x0000002403247209 */ /* 0x001fca0007810000 */
[----:B------:R-:W-:Y:S01]  /*3ce0*/  MUFU.EX2 R42, R42 ;  /* 0x0000002a002a7308 */ /* 0x000fe20000000800 */
[----:B------:R-:W0:Y:S07]  /*3cf0*/  SHFL.BFLY PT, R3, R36, 0x1, 0x1f ;  /* 0x0c201f0024037f89 */ /* 0x000e2e00000e0000 */
[----:B------:R-:W2:Y:S01]  /*3d00*/  MUFU.EX2 R43, R43 ;  /* 0x0000002b002b7308 */ /* 0x000ea20000000800 */
[----:B-1----:R-:W-:-:S07]  /*3d10*/  F2FP.BF16.F32.PACK_AB R192, R41, R40 ;  /* 0x0000002829c0723e */ /* 0x002fce00000010ff */
[----:B------:R-:W-:Y:S08]  /*3d20*/  MUFU.EX2 R44, R44 ;  /* 0x0000002c002c7308 */ /* 0x000ff00000000800 */
[----:B------:R-:W1:Y:S01]  /*3d30*/  MUFU.EX2 R45, R45 ;  /* 0x0000002d002d7308 */ /* 0x000e620000000800 */
[----:B--2---:R-:W-:Y:S02]  /*3d40*/  F2FP.BF16.F32.PACK_AB R194, R43, R42 ;  /* 0x0000002a2bc2723e */ /* 0x004fe400000010ff */
[----:B0-----:R-:W-:Y:S01]  /*3d50*/  FMNMX.FTZ R3, R36, R3, !PT ;  /* 0x0000000324037209 */ /* 0x001fe20007810000 */
[--C-:B------:R-:W-:Y:S01]  /*3d60*/  FFMA.FTZ R36, R52, UR6, -R35.reuse ;  /* 0x0000000634247c23 */ /* 0x100fe20008010823 */
[----:B------:R-:W-:-:S02]  /*3d70*/  FFMA.FTZ R35, R82, UR6, -R35 ;  /* 0x0000000652237c23 */ /* 0x000fc40008010823 */
[C---:B------:R-:W-:Y:S01]  /*3d80*/  FSETP.NEU.FTZ.AND P2, PT, R3.reuse, -INF , PT ;  /* 0xff8000000300780b */ /* 0x040fe20003f5d000 */
[----:B------:R-:W-:Y:S01]  /*3d90*/  FMUL.FTZ R50, R3, UR6 ;  /* 0x0000000603327c20 */ /* 0x000fe20008410000 */
[----:B------:R-:W-:Y:S04]  /*3da0*/  MUFU.EX2 R46, R46 ;  /* 0x0000002e002e7308 */ /* 0x000fe80000000800 */
[----:B------:R-:W-:Y:S02]  /*3db0*/  FSEL R51, R50, RZ, P2 ;  /* 0x000000ff32337208 */ /* 0x000fe40001000000 */
[----:B------:R-:W-:Y:S02]  /*3dc0*/  PLOP3.LUT P2, PT, PT, PT, UP1, 0x40, 0x0 ;  /* 0x000000000000781c */ /* 0x000fe40003f4e818 */
[----:B------:R-:W0:Y:S01]  /*3dd0*/  MUFU.EX2 R47, R47 ;  /* 0x0000002f002f7308 */ /* 0x000e220000000800 */
[--C-:B------:R-:W-:Y:S01]  /*3de0*/  FFMA.FTZ R2, R2, UR6, -R51.reuse ;  /* 0x0000000602027c23 */ /* 0x100fe20008010833 */
[--C-:B------:R-:W-:Y:S01]  /*3df0*/  FFMA.FTZ R5, R5, UR6, -R51.reuse ;  /* 0x0000000605057c23 */ /* 0x100fe20008010833 */
        /* <DEDUP_REMOVED lines=12> */
[----:B------:R-:W-:Y:S01]  /*3ec0*/  FFMA.FTZ R33, R33, UR6, -R51 ;  /* 0x0000000621217c23 */ /* 0x000fe20008010833 */
[----:B------:R-:W-:Y:S01]  /*3ed0*/  MUFU.EX2 R2, R2 ;  /* 0x0000000200027308 */ /* 0x000fe20000000800 */
[----:B--2---:R-:W-:Y:S01]  /*3ee0*/  FADD.FTZ R16, R38, R53 ;  /* 0x0000003526107221 */ /* 0x004fe20000010000 */
[--C-:B------:R-:W-:Y:S01]  /*3ef0*/  FFMA.FTZ R0, R0, UR6, -R51.reuse ;  /* 0x0000000600007c23 */ /* 0x100fe20008010833 */
[----:B------:R-:W-:Y:S01]  /*3f00*/  FFMA.FTZ R34, R34, UR6, -R51 ;  /* 0x0000000622227c23 */ /* 0x000fe20008010833 */
[----:B-1----:R-:W-:Y:S01]  /*3f10*/  F2FP.BF16.F32.PACK_AB R188, R45, R44 ;  /* 0x0000002c2dbc723e */ /* 0x002fe200000010ff */
[----:B------:R-:W-:Y:S01]  /*3f20*/  FADD.FTZ R53, R39, R16 ;  /* 0x0000001027357221 */ /* 0x000fe20000010000 */
[----:B0-----:R-:W-:-:S02]  /*3f30*/  F2FP.BF16.F32.PACK_AB R190, R47, R46 ;  /* 0x0000002e2fbe723e */ /* 0x001fc400000010ff */
[----:B------:R-:W0:Y:S01]  /*3f40*/  MUFU.EX2 R5, R5 ;  /* 0x0000000500057308 */ /* 0x000e220000000800 */
[----:B------:R-:W-:-:S04]  /*3f50*/  FADD.FTZ R16, R40, R53 ;  /* 0x0000003528107221 */ /* 0x000fc80000010000 */
[----:B------:R-:W-:-:S03]  /*3f60*/  FADD.FTZ R53, R41, R16 ;  /* 0x0000001029357221 */ /* 0x000fc60000010000 */
[----:B------:R-:W1:Y:S01]  /*3f70*/  MUFU.EX2 R20, R20 ;  /* 0x0000001400147308 */ /* 0x000e620000000800 */
[----:B------:R-:W-:-:S04]  /*3f80*/  FADD.FTZ R50, R42, R53 ;  /* 0x000000352a327221 */ /* 0x000fc80000010000 */
[----:B------:R-:W-:-:S03]  /*3f90*/  FADD.FTZ R55, R43, R50 ;  /* 0x000000322b377221 */ /* 0x000fc60000010000 */
[----:B------:R-:W2:Y:S01]  /*3fa0*/  MUFU.EX2 R24, R24 ;  /* 0x0000001800187308 */ /* 0x000ea20000000800 */
[----:B0-----:R-:W-:Y:S01]  /*3fb0*/  FADD.FTZ R16, R2, R5 ;  /* 0x0000000502107221 */ /* 0x001fe20000010000 */
[----:B------:R-:W-:-:S03]  /*3fc0*/  F2FP.BF16.F32.PACK_AB R197, R5, R2 ;  /* 0x0000000205c5723e */ /* 0x000fc600000010ff */
[----:B------:R-:W-:Y:S01]  /*3fd0*/  FADD.FTZ R53, R199, R16 ;  /* 0x00000010c7357221 */ /* 0x000fe20000010000 */
[----:B------:R-:W-:Y:S02]  /*3fe0*/  FADD.FTZ R16, R44, R55 ;  /* 0x000000372c107221 */ /* 0x000fe40000010000 */
[----:B------:R-:W0:Y:S01]  /*3ff0*/  MUFU.EX2 R25, R25 ;  /* 0x0000001900197308 */ /* 0x000e220000000800 */
[C---:B-1----:R-:W-:Y:S01]  /*4000*/  FADD.FTZ R53, R20.reuse, R53 ;  /* 0x0000003514357221 */ /* 0x042fe20000010000 */
[----:B------:R-:W-:Y:S01]  /*4010*/  FADD.FTZ R55, R45, R16 ;  /* 0x000000102d377221 */ /* 0x000fe20000010000 */
[----:B------:R-:W-:Y:S01]  /*4020*/  F2FP.BF16.F32.PACK_AB R199, R20, R199 ;  /* 0x000000c714c7723e */ /* 0x000fe200000010ff */
[----:B------:R-:W-:Y:S02]  /*4030*/  VIADD R20, R98, 0xfffffffe ;  /* 0xfffffffe62147836 */ /* 0x000fe40000000000 */
[----:B------:R-:W-:Y:S02]  /*4040*/  FADD.FTZ R50, R46, R55 ;  /* 0x000000372e327221 */ /* 0x000fe40000010000 */
[----:B------:R-:W1:Y:S01]  /*4050*/  MUFU.EX2 R26, R26 ;  /* 0x0000001a001a7308 */ /* 0x000e620000000800 */
[----:B--2---:R-:W-:Y:S01]  /*4060*/  FADD.FTZ R16, R24, R53 ;  /* 0x0000003518107221 */ /* 0x004fe20000010000 */
[----:B------:R-:W-:-:S06]  /*4070*/  FADD.FTZ R51, R47, R50 ;  /* 0x000000322f337221 */ /* 0x000fcc0000010000 */
[----:B------:R-:W2:Y:S01]  /*4080*/  MUFU.EX2 R27, R27 ;  /* 0x0000001b001b7308 */ /* 0x000ea20000000800 */
[C---:B0-----:R-:W-:Y:S01]  /*4090*/  FADD.FTZ R37, R25.reuse, R16 ;  /* 0x0000001019257221 */ /* 0x041fe20000010000 */
[----:B------:R-:W-:-:S06]  /*40a0*/  F2FP.BF16.F32.PACK_AB R193, R25, R24 ;  /* 0x0000001819c1723e */ /* 0x000fcc00000010ff */
[----:B------:R-:W0:Y:S01]  /*40b0*/  MUFU.EX2 R28, R28 ;  /* 0x0000001c001c7308 */ /* 0x000e220000000800 */
[----:B-1----:R-:W-:-:S07]  /*40c0*/  FADD.FTZ R16, R26, R37 ;  /* 0x000000251a107221 */ /* 0x002fce0000010000 */
        /* <DEDUP_REMOVED lines=24> */
[----:B--2---:R-:W-:-:S07]  /*4250*/  FADD.FTZ R2, R0, R5 ;  /* 0x0000000500027221 */ /* 0x004fce0000010000 */
[----:B------:R-:W2:Y:S01]  /*4260*/  MUFU.EX2 R35, R35 ;  /* 0x0000002300237308 */ /* 0x000ea20000000800 */
[----:B0-----:R-:W-:Y:S01]  /*4270*/  FADD.FTZ R38, R36, R39 ;  /* 0x0000002724267221 */ /* 0x001fe20000010000 */
[C---:B-1----:R-:W-:Y:S01]  /*4280*/  FADD.FTZ R5, R187.reuse, R2 ;  /* 0x00000002bb057221 */ /* 0x042fe20000010000 */
[----:B------:R-:W-:Y:S02]  /*4290*/  F2FP.BF16.F32.PACK_AB R187, R187, R0 ;  /* 0x00000000bbbb723e */ /* 0x000fe400000010ff */
[C---:B--2---:R-:W-:Y:S01]  /*42a0*/  FADD.FTZ R16, R35.reuse, R38 ;  /* 0x0000002623107221 */ /* 0x044fe20000010000 */
[----:B------:R-:W-:Y:S01]  /*42b0*/  F2FP.BF16.F32.PACK_AB R186, R35, R36 ;  /* 0x0000002423ba723e */ /* 0x000fe200000010ff */
[----:B------:R-:W-:Y:S06]  /*42c0*/  @P2 BRA `(.L_x_1175) ;  /* 0x0000000000442947 */ /* 0x000fec0003800000 */
        /* <DEDUP_REMOVED lines=10> */
.L_x_1176:
[----:B------:R-:W-:-:S11]  /*4370*/  UISETP.NE.AND UP2, UPT, UR5, 0x1, UPT ;  /* 0x000000010500788c */ /* 0x000fd6000bf45270 */
[----:B------:R-:W-:Y:S02]  /*4380*/  @UP2 ULDC.64 UR10, c[0x0][0x9e8] ;  /* 0x00027a00000a2ab9 */ /* 0x000fe40000000a00 */
[----:B------:R-:W-:-:S04]  /*4390*/  UIMAD.WIDE.U32 UR14, UR7, UR10, URZ ;  /* 0x0000000a070e72a5 */ /* 0x000fc8000f8e003f */
[----:B------:R-:W-:-:S12]  /*43a0*/  @UP2 USHF.R.U32.HI UR7, URZ, UR11, UR15 ;  /* 0x0000000b3f072299 */ /* 0x000fd8000801160f */
.L_x_1177:
[----:B------:R-:W-:-:S04]  /*43b0*/  UIMAD UR5, UR7, UR5, UR5 ;  /* 0x00000005070572a4 */ /* 0x000fc8000f8e0205 */
[----:B------:R-:W-:-:S04]  /*43c0*/  UISETP.LT.AND UP2, UPT, UR4, UR5, UPT ;  /* 0x000000050400728c */ /* 0x000fc8000bf41270 */
[----:B------:R-:W-:-:S12]  /*43d0*/  USEL UR4, UR4, UR5, UP2 ;  /* 0x0000000504047287 */ /* 0x000fd80009000000 */
.L_x_1175:
[----:B------:R-:W-:Y:S01]  /*43e0*/  R2UR UR7, R23 ;  /* 0x00000000170772ca */ /* 0x000fe200000e0000 */
[----:B------:R-:W-:Y:S01]  /*43f0*/  USHF.R.S32.HI UR5, URZ, 0x1f, UR4 ;  /* 0x0000001f3f057899 */ /* 0x000fe20008011404 */
[----:B------:R-:W-:Y:S01]  /*4400*/  IMAD.MOV.U32 R2, RZ, RZ, 0x3f800000 ;  /* 0x3f800000ff027424 */ /* 0x000fe200078e00ff */
[----:B------:R-:W-:Y:S01]  /*4410*/  CS2R R150, SRZ ;  /* 0x0000000000967805 */ /* 0x000fe2000001ff00 */
[----:B------:R-:W-:Y:S01]  /*4420*/  IMAD.MOV.U32 R0, RZ, RZ, 0x3f800000 ;  /* 0x3f800000ff007424 */ /* 0x000fe200078e00ff */
        /* <DEDUP_REMOVED lines=8> */
[----:B------:R-:W-:Y:S01]  /*44b0*/  UISETP.LT.AND UP2, UPT, UR7, UR5, UPT ;  /* 0x000000050700728c */ /* 0x000fe2000bf41270 */
[----:B------:R-:W-:Y:S02]  /*44c0*/  CS2R R136, SRZ ;  /* 0x0000000000887805 */ /* 0x000fe4000001ff00 */
[----:B------:R-:W-:Y:S02]  /*44d0*/  CS2R R134, SRZ ;  /* 0x0000000000867805 */ /* 0x000fe4000001ff00 */
[----:B------:R-:W-:Y:S01]  /*44e0*/  CS2R R132, SRZ ;  /* 0x0000000000847805 */ /* 0x000fe2000001ff00 */
[----:B------:R-:W-:Y:S01]  /*44f0*/  USEL UR50, UR7, UR5, !UP2 ;  /* 0x0000000507327287 */ /* 0x000fe2000d000000 */
[----:B------:R-:W-:-:S02]  /*4500*/  CS2R R130, SRZ ;  /* 0x0000000000827805 */ /* 0x000fc4000001ff00 */
[----:B------:R-:W-:Y:S02]  /*4510*/  CS2R R128, SRZ ;  /* 0x0000000000807805 */ /* 0x000fe4000001ff00 */
[----:B------:R-:W-:Y:S02]  /*4520*/  CS2R R126, SRZ ;  /* 0x00000000007e7805 */ /* 0x000fe4000001ff00 */
[----:B------:R-:W-:Y:S02]  /*4530*/  CS2R R124, SRZ ;  /* 0x00000000007c7805 */ /* 0x000fe4000001ff00 */
[----:B------:R-:W-:Y:S02]  /*4540*/  CS2R R122, SRZ ;  /* 0x00000000007a7805 */ /* 0x000fe4000001ff00 */
[----:B------:R-:W-:Y:S02]  /*4550*/  ISETP.GE.AND P2, PT, R20, UR50, PT ;  /* 0x0000003214007c0c */ /* 0x000fe4000bf46270 */
        /* <DEDUP_REMOVED lines=49> */
[----:B------:R-:W-:Y:S06]  /*4870*/  @!P2 BRA `(.L_x_1178) ;  /* 0x0000002800fca947 */ /* 0x000fec0003800000 */
[----:B------:R-:W-:Y:S01]  /*4880*/  IMAD.MOV.U32 R2, RZ, RZ, 0x3f800000 ;  /* 0x3f800000ff027424 */ /* 0x000fe200078e00ff */
[----:B------:R-:W-:Y:S01]  /*4890*/  ULDC UR51, c[0x0][0x9e4] ;  /* 0x0002790000337ab9 */ /* 0x000fe20000000800 */
[----:B------:R-:W-:Y:S01]  /*48a0*/  IMAD.MOV.U32 R151, RZ, RZ, RZ ;  /* 0x000000ffff977224 */ /* 0x000fe200078e00ff */
[----:B------:R-:W-:Y:S01]  /*48b0*/  ULDC UR4, c[0x0][0x9d8] ;  /* 0x0002760000047ab9 */ /* 0x000fe20000000800 */
[----:B------:R-:W-:Y:S01]  /*48c0*/  ULDC UR55, c[0x0][0x988] ;  /* 0x0002620000377ab9 */ /* 0x000fe20000000800 */
[----:B------:R-:W-:-:S05]  /*48d0*/  ULDC UR58, c[0x0][0x9e0] ;  /* 0x00027800003a7ab9 */ /* 0x000fca0000000800 */
.L_x_1195:
[----:B------:R-:W-:-:S04]  /*48e0*/  UIADD3 UR5, UR37, 0x1, URZ ;  /* 0x0000000125057890 */ /* 0x000fc8000fffe03f */
[----:B------:R-:W-:-:S04]  /*48f0*/  UISETP.NE.AND UP2, UPT, UR5, 0x2, UPT ;  /* 0x000000020500788c */ /* 0x000fc8000bf45270 */
[----:B------:R-:W-:Y:S02]  /*4900*/  USEL UR39, URZ, 0x1, UP2 ;  /* 0x000000013f277887 */ /* 0x000fe40009000000 */
[----:B------:R-:W-:Y:S02]  /*4910*/  USEL UR5, UR5, URZ, UP2 ;  /* 0x0000003f05057287 */ /* 0x000fe40009000000 */
[----:B------:R-:W-:Y:S01]  /*4920*/  ULOP3.LUT UR39, UR36, UR39, URZ, 0x3c, !UPT ;  /* 0x0000002724277292 */ /* 0x000fe2000f8e3c3f */
[----:B------:R-:W-:Y:S11]  /*4930*/  @!P0 BRA `(.L_x_1179) ;  /* 0x0000000000048947 */ /* 0x000ff60003800000 */
[----:B------:R-:W-:Y:S01]  /*4940*/  BPT.TRAP 0x1 ;  /* 0x000000040000795c */ /* 0x000fe20000300000 */
.L_x_1179:
[----:B------:R-:W-:Y:S01]  /*4950*/  ULEA UR7, UR5, UR38, 0x3 ;  /* 0x0000002605077291 */ /* 0x000fe2000f8e183f */
[----:B------:R-:W-:-:S05]  /*4960*/  IMAD.U32 R21, RZ, RZ, UR39 ;  /* 0x00000027ff157e24 */ /* 0x000fca000f8e00ff */
[----:B------:R-:W-:-:S04]  /*4970*/  SHF.L.U32 R21, R21, 0x1f, RZ ;  /* 0x0000001f15157819 */ /* 0x000fc800000006ff */
[----:B------:R0:W1:Y:S01]  /*4980*/  SYNCS.PHASECHK.TRANS64.TRYWAIT P2, [UR7+0x30830], R21 ;  /* 0x03083015ff0075a7 */ /* 0x0000620008040147 */
[----:B------:R-:W-:Y:S05]  /*4990*/  @!P0 BRA `(.L_x_1180) ;  /* 0x0000000000048947 */ /* 0x000fea0003800000 */
[----:B------:R-:W-:Y:S01]  /*49a0*/  BPT.TRAP 0x1 ;  /* 0x000000040000795c */ /* 0x000fe20000300000 */
.L_x_1180:
[----:B-1----:R-:W-:Y:S05]  /*49b0*/  @P2 BRA `(.L_x_1181) ;  /* 0x0000000000082947 */ /* 0x002fea0003800000 */
[----:B------:R-:W1:Y:S02]  /*49c0*/  SYNCS.PHASECHK.TRANS64.TRYWAIT P2, [UR7+0x30830], R21 ;  /* 0x03083015ff0075a7 */ /* 0x000e640008040147 */
[----:B-1----:R-:W-:Y:S05]  /*49d0*/  @!P2 BRA `(.L_x_1182) ;  /* 0x000001140038a947 */ /* 0x002fea0003800000 */
.L_x_1181:
[----:B------:R-:W-:Y:S01]  /*49e0*/  R2UR UR6, R18 ;  /* 0x00000000120672ca */ /* 0x000fe200000e0000 */
[----:B-1----:R-:W-:Y:S01]  /*49f0*/  WARPGROUP.ARRIVE ;  /* 0x00000000000079c5 */ /* 0x002fe20000000000 */
[----:B------:R-:W-:Y:S01]  /*4a00*/  R2UR UR44, R14 ;  /* 0x000000000e2c72ca */ /* 0x000fe200000e0000 */
[----:B------:R-:W-:Y:S01]  /*4a10*/  UMOV UR47, 0x40000040 ;  /* 0x40000040002f7882 */ /* 0x000fe20000000000 */
[----:B------:R-:W-:Y:S01]  /*4a20*/  R2UR UR45, R15 ;  /* 0x000000000f2d72ca */ /* 0x000fe200000e0000 */
[----:B------:R-:W-:Y:S01]  /*4a30*/  UMOV UR11, 0x40000040 ;  /* 0x40000040000b7882 */ /* 0x000fe20000000000 */
[----:B------:R-:W-:Y:S01]  /*4a40*/  UMOV UR15, 0x40000040 ;  /* 0x40000040000f7882 */ /* 0x000fe20000000000 */
[----:B------:R-:W-:Y:S01]  /*4a50*/  UMOV UR19, 0x40000040 ;  /* 0x4000004000137882 */ /* 0x000fe20000000000 */
[----:B------:R-:W-:Y:S01]  /*4a60*/  UMOV UR23, 0x40000040 ;  /* 0x4000004000177882 */ /* 0x000fe20000000000 */
[----:B------:R-:W-:Y:S01]  /*4a70*/  UMOV UR27, 0x40000040 ;  /* 0x40000040001b7882 */ /* 0x000fe20000000000 */
[----:B------:R-:W-:Y:S01]  /*4a80*/  UMOV UR31, 0x40000040 ;  /* 0x40000040001f7882 */ /* 0x000fe20000000000 */
[----:B------:R-:W-:Y:S01]  /*4a90*/  UMOV UR35, 0x40000040 ;  /* 0x4000004000237882 */ /* 0x000fe20000000000 */
[----:B------:R-:W-:Y:S01]  /*4aa0*/  UMOV UR43, 0x40000040 ;  /* 0x40000040002b7882 */ /* 0x000fe20000000000 */
[----:B------:R-:W-:Y:S01]  /*4ab0*/  ULEA UR6, UR5, UR6, 0xb ;  /* 0x0000000605067291 */ /* 0x000fe2000f8e583f */
[-C--:B------:R-:W-:Y:S01]  /*4ac0*/  FMUL.FTZ R24, R24, R0.reuse ;  /* 0x0000000018187220 */ /* 0x080fe20000410000 */
[-C--:B------:R-:W-:Y:S01]  /*4ad0*/  FMUL.FTZ R25, R25, R0.reuse ;  /* 0x0000000019197220 */ /* 0x080fe20000410000 */
[-C--:B------:R-:W-:Y:S01]  /*4ae0*/  FMUL.FTZ R28, R28, R0.reuse ;  /* 0x000000001c1c7220 */ /* 0x080fe20000410000 */
[----:B------:R-:W-:Y:S01]  /*4af0*/  UIADD3 UR10, UR6, 0x206, URZ ;  /* 0x00000206060a7890 */ /* 0x000fe2000fffe03f */
[-C--:B------:R-:W-:Y:S01]  /*4b00*/  FMUL.FTZ R29, R29, R0.reuse ;  /* 0x000000001d1d7220 */ /* 0x080fe20000410000 */
[----:B------:R-:W-:Y:S01]  /*4b10*/  UIADD3 UR14, UR6, 0x400, URZ ;  /* 0x00000400060e7890 */ /* 0x000fe2000fffe03f */
[-C--:B------:R-:W-:Y:S01]  /*4b20*/  FMUL.FTZ R32, R32, R0.reuse ;  /* 0x0000000020207220 */ /* 0x080fe20000410000 */
[----:B------:R-:W-:Y:S01]  /*4b30*/  UMOV UR46, UR6 ;  /* 0x00000006002e7c82 */ /* 0x000fe20008000000 */
[----:B------:R-:W-:Y:S01]  /*4b40*/  UIADD3 UR18, UR6, 0x402, URZ ;  /* 0x0000040206127890 */ /* 0x000fe2000fffe03f */
[----:B------:R-:W-:Y:S01]  /*4b50*/  HGMMA.64x64x16.F32.BF16 R152, gdesc[UR44], RZ, !UPT, gsb0 ;  /* 0x00e000002c9879f0 */ /* 0x000fe2000c0018ff */
[----:B------:R-:W-:Y:S01]  /*4b60*/  R2UR UR44, R12 ;  /* 0x000000000c2c72ca */ /* 0x000fe200000e0000 */
[----:B------:R-:W-:Y:S01]  /*4b70*/  UIADD3 UR46, UR6, 0x2, URZ ;  /* 0x00000002062e7890 */ /* 0x000fe2000fffe03f */
[----:B------:R-:W-:Y:S01]  /*4b80*/  R2UR UR45, R13 ;  /* 0x000000000d2d72ca */ /* 0x000fe200000e0000 */
        /* <DEDUP_REMOVED lines=79> */
[----:B------:R-:W-:Y:S01]  /*5080*/  HGMMA.64x64x16.F32.BF16 R152, gdesc[UR44], R152, gsb0 ;  /* 0x00e000002c9879f0 */ /* 0x000fe20008001898 */
[----:B------:R-:W-:Y:S01]  /*5090*/  R2UR UR44, R10 ;  /* 0x000000000a2c72ca */ /* 0x000fe200000e0000 */
[----:B------:R-:W-:Y:S01]  /*50a0*/  UIADD3 UR46, UR6, 0x4, URZ ;  /* 0x00000004062e7890 */ /* 0x000fe2000fffe03f */
[----:B------:R-:W-:Y:S01]  /*50b0*/  R2UR UR45, R11 ;  /* 0x000000000b2d72ca */ /* 0x000fe200000e0000 */
        /* <DEDUP_REMOVED lines=55> */
[----:B------:R-:W-:Y:S01]  /*5430*/  HGMMA.64x64x16.F32.BF16 R152, gdesc[UR44], R152, gsb0 ;  /* 0x00e000002c9879f0 */ /* 0x000fe20008001898 */
[----:B------:R-:W-:Y:S01]  /*5440*/  R2UR UR44, R8 ;  /* 0x00000000082c72ca */ /* 0x000fe200000e0000 */
[----:B------:R-:W-:Y:S01]  /*5450*/  UIADD3 UR46, UR6, 0x6, URZ ;  /* 0x00000006062e7890 */ /* 0x000fe2000fffe03f */
[----:B------:R-:W-:Y:S01]  /*5460*/  R2UR UR45, R9 ;  /* 0x00000000092d72ca */ /* 0x000fe200000e0000 */
[----:B------:R-:W-:Y:S01]  /*5470*/  UMOV UR47, 0x40000040 ;  /* 0x40000040002f7882 */ /* 0x000fe20000000000 */
[----:B------:R-:W-:Y:S02]  /*5480*/  WARPGROUP.DEPBAR.LE gsb0, 0x0 ;  /* 0x00008000000079c5 */ /* 0x000fe40000010000 */
[----:B------:R-:W-:-:S09]  /*5490*/  WARPGROUP.ARRIVE ;  /* 0x00000000000079c5 */ /* 0x000fd20000000000 */
        /* <DEDUP_REMOVED lines=8> */
[----:B------:R-:W-:Y:S01]  /*5520*/  UIADD3 UR46, UR6, 0x202, URZ ;  /* 0x00000202062e7890 */ /* 0x000fe2000fffe03f */
[----:B------:R-:W-:Y:S01]  /*5530*/  UMOV UR47, 0x40000040 ;  /* 0x40000040002f7882 */ /* 0x000fe20000000000 */
[----:B------:R-:W-:Y:S01]  /*5540*/  UMOV UR44, UR56 ;  /* 0x00000038002c7c82 */ /* 0x000fe20008000000 */
[----:B------:R-:W-:Y:S01]  /*5550*/  UMOV UR45, UR57 ;  /* 0x00000039002d7c82 */ /* 0x000fe20008000000 */
[----:B------:R-:W-:Y:S02]  /*5560*/  WARPGROUP.DEPBAR.LE gsb0, 0x0 ;  /* 0x00008000000079c5 */ /* 0x000fe40000010000 */
[----:B------:R-:W-:-:S06]  /*5570*/  WARPGROUP.ARRIVE ;  /* 0x00000000000079c5 */ /* 0x000fcc0000000000 */
        /* <DEDUP_REMOVED lines=9> */
[----:B------:R-:W-:Y:S01]  /*5610*/  UMOV UR44, UR48 ;  /* 0x00000030002c7c82 */ /* 0x000fe20008000000 */
[----:B------:R-:W-:Y:S01]  /*5620*/  UMOV UR45, UR49 ;  /* 0x00000031002d7c82 */ /* 0x000fe20008000000 */
[----:B------:R-:W-:Y:S01]  /*5630*/  UMOV UR47, 0x40000040 ;  /* 0x40000040002f7882 */ /* 0x000fe20000000000 */
        /* <DEDUP_REMOVED lines=28> */
[----:B------:R-:W-:Y:S05]  /*5800*/  @!P0 BRA `(.L_x_1183) ;  /* 0x0000000000048947 */ /* 0x000fea0003800000 */
[----:B------:R-:W-:Y:S01]  /*5810*/  BPT.TRAP 0x1 ;  /* 0x000000040000795c */ /* 0x000fe20000300000 */
.L_x_1183:
[----:B------:R-:W-:Y:S01]  /*5820*/  ULEA UR14, UR37, UR38, 0x3 ;  /* 0x00000026250e7291 */ /* 0x000fe2000f8e183f */
[----:B------:R-:W-:-:S05]  /*5830*/  IMAD.U32 R0, RZ, RZ, UR36 ;  /* 0x00000024ff007e24 */ /* 0x000fca000f8e00ff */
[----:B------:R-:W-:-:S04]  /*5840*/  SHF.L.U32 R0, R0, 0x1f, RZ ;  /* 0x0000001f00007819 */ /* 0x000fc800000006ff */
[----:B------:R1:W2:Y:S01]  /*5850*/  SYNCS.PHASECHK.TRANS64.TRYWAIT P2, [UR14+0x30850], R0 ;  /* 0x03085000ff0075a7 */ /* 0x0002a2000804014e */
[----:B------:R-:W-:Y:S05]  /*5860*/  @!P0 BRA `(.L_x_1184) ;  /* 0x0000000000048947 */ /* 0x000fea0003800000 */
[----:B------:R-:W-:Y:S01]  /*5870*/  BPT.TRAP 0x1 ;  /* 0x000000040000795c */ /* 0x000fe20000300000 */
.L_x_1184:
[----:B--2---:R-:W-:Y:S05]  /*5880*/  @P2 BRA `(.L_x_1185) ;  /* 0x0000000000082947 */ /* 0x004fea0003800000 */
[----:B------:R-:W2:Y:S02]  /*5890*/  SYNCS.PHASECHK.TRANS64.TRYWAIT P2, [UR14+0x30850], R0 ;  /* 0x03085000ff0075a7 */ /* 0x000ea4000804014e */
[----:B--2---:R-:W-:Y:S05]  /*58a0*/  @!P2 BRA `(.L_x_1186) ;  /* 0x00000104009ca947 */ /* 0x004fea0003800000 */
.L_x_1185:
[----:B------:R-:W-:Y:S01]  /*58b0*/  UIADD3 UR6, UR38, 0x400, URZ ;  /* 0x0000040026067890 */ /* 0x000fe2000fffe03f */
[----:B------:R-:W-:Y:S01]  /*58c0*/  WARPGROUP.ARRIVE ;  /* 0x00000000000079c5 */ /* 0x000fe20000000000 */
[----:B------:R-:W-:Y:S01]  /*58d0*/  UMOV UR11, 0x40000040 ;  /* 0x40000040000b7882 */ /* 0x000fe20000000000 */
[----:B------:R-:W-:Y:S01]  /*58e0*/  PLOP3.LUT P2, PT, PT, PT, UP0, 0x80, 0x0 ;  /* 0x000000000000781c */ /* 0x000fe20003f4f008 */
[----:B------:R-:W-:Y:S01]  /*58f0*/  USHF.R.U32.HI UR6, URZ, 0x4, UR6 ;  /* 0x000000043f067899 */ /* 0x000fe20008011606 */
[----:B------:R-:W-:Y:S01]  /*5900*/  PLOP3.LUT P3, PT, PT, PT, UP0, 0x80, 0x0 ;  /* 0x000000000000781c */ /* 0x000fe20003f6f008 */
[----:B0-----:R-:W0:Y:S01]  /*5910*/  LDC R21, c[0x0][0x2f0] ;  /* 0x0000bc00ff157b82 */ /* 0x001e220000000800 */
[----:B------:R-:W-:Y:S01]  /*5920*/  FMUL.FTZ R2, R155, UR4 ;  /* 0x000000049b027c20 */ /* 0x000fe20008410000 */
[----:B------:R-:W-:Y:S01]  /*5930*/  ULOP3.LUT UR6, UR6, 0x3fff, URZ, 0xc0, !UPT ;  /* 0x00003fff06067892 */ /* 0x000fe2000f8ec03f */
[----:B-1----:R-:W-:Y:S01]  /*5940*/  FMUL.FTZ R0, R154, UR4 ;  /* 0x000000049a007c20 */ /* 0x002fe20008410000 */
[----:B------:R-:W-:Y:S01]  /*5950*/  FMUL.FTZ R154, R158, UR4 ;  /* 0x000000049e9a7c20 */ /* 0x000fe20008410000 */
[----:B------:R-:W-:Y:S01]  /*5960*/  FMUL.FTZ R158, R163, UR4 ;  /* 0x00000004a39e7c20 */ /* 0x000fe20008410000 */
[----:B------:R-:W-:Y:S01]  /*5970*/  ULOP3.LUT UR6, UR6, 0x2000000, URZ, 0xfc, !UPT ;  /* 0x0200000006067892 */ /* 0x000fe2000f8efc3f */
[----:B------:R-:W-:Y:S01]  /*5980*/  FMUL.FTZ R163, R175, UR4 ;  /* 0x00000004afa37c20 */ /* 0x000fe20008410000 */
[----:B------:R-:W1:Y:S01]  /*5990*/  LDC R155, c[0x0][0x288] ;  /* 0x0000a200ff9b7b82 */ /* 0x000e620000000800 */
[----:B------:R-:W2:Y:S01]  /*59a0*/  MUFU.TANH R0, R0 ;  /* 0x0000000000007308 */ /* 0x000ea20000002400 */
[----:B------:R-:W-:-:S07]  /*59b0*/  ULEA UR6, UR37, UR6, 0xb ;  /* 0x0000000625067291 */ /* 0x000fce000f8e583f */
[----:B------:R-:W-:Y:S01]  /*59c0*/  UMOV UR10, UR6 ;  /* 0x00000006000a7c82 */ /* 0x000fe20008000000 */
[----:B------:R-:W3:Y:S01]  /*59d0*/  MUFU.TANH R2, R2 ;  /* 0x0000000200027308 */ /* 0x000ee20000002400 */
[----:B------:R-:W-:Y:S01]  /*59e0*/  HGMMA.64x256x16.F32.BF16 R24, R196, gdesc[UR8].tnspB, R24, gsb0 ;  /* 0x43e00008c4187df0 */ /* 0x000fe20008001818 */
[----:B------:R-:W-:Y:S01]  /*59f0*/  UIADD3 UR10, UR6, 0x80, URZ ;  /* 0x00000080060a7890 */ /* 0x000fe2000fffe03f */
[----:B------:R-:W-:-:S05]  /*5a00*/  UMOV UR11, 0x40000040 ;  /* 0x40000040000b7882 */ /* 0x000fca0000000000 */
[----:B------:R-:W4:Y:S08]  /*5a10*/  MUFU.TANH R154, R154 ;  /* 0x0000009a009a7308 */ /* 0x000f300000002400 */
[----:B------:R-:W0:Y:S08]  /*5a20*/  MUFU.TANH R158, R158 ;  /* 0x0000009e009e7308 */ /* 0x000e300000002400 */
[----:B------:R-:W0:Y:S01]  /*5a30*/  MUFU.TANH R163, R163 ;  /* 0x000000a300a37308 */ /* 0x000e220000002400 */
[----:B------:R-:W-:-:S02]  /*5a40*/  WARPGROUP.DEPBAR.LE gsb0, 0x0 ;  /* 0x00008000000079c5 */ /* 0x000fc40000010000 */
[----:B------:R-:W-:Y:S01]  /*5a50*/  WARPGROUP.ARRIVE ;  /* 0x00000000000079c5 */ /* 0x000fe20000000000 */
[----:B------:R-:W-:Y:S01]  /*5a60*/  FMUL.FTZ R197, R176, UR4 ;  /* 0x00000004b0c57c20 */ /* 0x000fe20008410000 */
[----:B------:R-:W-:-:S04]  /*5a70*/  FMUL.FTZ R196, R177, UR4 ;  /* 0x00000004b1c47c20 */ /* 0x000fc80008410000 */
[----:B------:R-:W-:Y:S01]  /*5a80*/  HGMMA.64x256x16.F32.BF16 R24, R192, gdesc[UR8].tnspB, R24, gsb0 ;  /* 0x43e00008c0187df0 */ /* 0x000fe20008001818 */
[----:B------:R-:W-:Y:S01]  /*5a90*/  UIADD3 UR10, UR6, 0x100, URZ ;  /* 0x00000100060a7890 */ /* 0x000fe2000fffe03f */
[----:B------:R-:W0:Y:S01]  /*5aa0*/  MUFU.TANH R197, R197 ;  /* 0x000000c500c57308 */ /* 0x000e220000002400 */
[----:B------:R-:W-:-:S07]  /*5ab0*/  UMOV UR11, 0x40000040 ;  /* 0x40000040000b7882 */ /* 0x000fce0000000000 */
[----:B------:R-:W0:Y:S01]  /*5ac0*/  MUFU.TANH R196, R196 ;  /* 0x000000c400c47308 */ /* 0x000e220000002400 */
[----:B------:R-:W-:Y:S02]  /*5ad0*/  WARPGROUP.DEPBAR.LE gsb0, 0x0 ;  /* 0x00008000000079c5 */ /* 0x000fe40000010000 */
[----:B------:R-:W-:Y:S01]  /*5ae0*/  WARPGROUP.ARRIVE ;  /* 0x00000000000079c5 */ /* 0x000fe20000000000 */
[----:B------:R-:W-:Y:S01]  /*5af0*/  FMUL.FTZ R193, R169, UR4 ;  /* 0x00000004a9c17c20 */ /* 0x000fe20008410000 */
[----:B------:R-:W-:Y:S02]  /*5b00*/  VIADD R169, R22, UR61 ;  /* 0x0000003d16a97c36 */ /* 0x000fe40008000000 */
[----:B------:R-:W-:Y:S01]  /*5b10*/  FMUL.FTZ R192, R168, UR4 ;  /* 0x00000004a8c07c20 */ /* 0x000fe20008410000 */
[----:B------:R-:W-:Y:S01]  /*5b20*/  FMUL.FTZ R194, R172, UR4 ;  /* 0x00000004acc27c20 */ /* 0x000fe20008410000 */
[----:B------:R-:W-:-:S09]  /*5b30*/  FMUL.FTZ R195, R173, UR4 ;  /* 0x00000004adc37c20 */ /* 0x000fd20008410000 */
[----:B------:R-:W-:Y:S01]  /*5b40*/  HGMMA.64x256x16.F32.BF16 R24, R188, gdesc[UR8].tnspB, R24, gsb0 ;  /* 0x43e00008bc187df0 */ /* 0x000fe20008001818 */
[----:B------:R-:W-:Y:S01]  /*5b50*/  UIADD3 UR10, UR6, 0x180, URZ ;  /* 0x00000180060a7890 */ /* 0x000fe2000fffe03f */
[----:B------:R-:W0:Y:S01]  /*5b60*/  MUFU.TANH R193, R193 ;  /* 0x000000c100c17308 */ /* 0x000e220000002400 */
[----:B------:R-:W-:Y:S01]  /*5b70*/  UMOV UR11, 0x40000040 ;  /* 0x40000040000b7882 */ /* 0x000fe20000000000 */
[----:B------:R-:W-:-:S06]  /*5b80*/  @UP0 ULDC UR6, c[0x0][0x44c] ;  /* 0x0001130000060ab9 */ /* 0x000fcc0000000800 */
[----:B------:R-:W0:Y:S08]  /*5b90*/  MUFU.TANH R192, R192 ;  /* 0x000000c000c07308 */ /* 0x000e300000002400 */
[----:B------:R-:W0:Y:S08]  /*5ba0*/  MUFU.TANH R194, R194 ;  /* 0x000000c200c27308 */ /* 0x000e300000002400 */
[----:B------:R-:W0:Y:S01]  /*5bb0*/  MUFU.TANH R195, R195 ;  /* 0x000000c300c37308 */ /* 0x000e220000002400 */
[----:B------:R-:W-:-:S02]  /*5bc0*/  WARPGROUP.DEPBAR.LE gsb0, 0x0 ;  /* 0x00008000000079c5 */ /* 0x000fc40000010000 */
[----:B------:R-:W-:Y:S01]  /*5bd0*/  WARPGROUP.ARRIVE ;  /* 0x00000000000079c5 */ /* 0x000fe20000000000 */
[----:B------:R-:W-:Y:S01]  /*5be0*/  FMUL.FTZ R188, R152, UR4 ;  /* 0x0000000498bc7c20 */ /* 0x000fe20008410000 */
[----:B------:R-:W-:Y:S01]  /*5bf0*/  FMUL.FTZ R191, R156, UR4 ;  /* 0x000000049cbf7c20 */ /* 0x000fe20008410000 */
[----:B------:R-:W-:Y:S01]  /*5c00*/  FMUL.FTZ R156, R159, UR4 ;  /* 0x000000049f9c7c20 */ /* 0x000fe20008410000 */
[----:B------:R-:W-:-:S04]  /*5c10*/  @P2 IMAD.HI.U32 R152, R169, UR6, RZ ;  /* 0x00000006a9982c27 */ /* 0x000fc8000f8e00ff */
[----:B------:R-:W-:Y:S01]  /*5c20*/  FMUL.FTZ R159, R166, UR4 ;  /* 0x00000004a69f7c20 */ /* 0x000fe20008410000 */
[----:B------:R-:W-:Y:S01]  /*5c30*/  HGMMA.64x256x16.F32.BF16 R24, R184, gdesc[UR8].tnspB, R24, gsb0 ;  /* 0x43e00008b8187df0 */ /* 0x000fe20008001818 */
[----:B------:R-:W-:Y:S01]  /*5c40*/  FMUL.FTZ R166, R179, UR4 ;  /* 0x00000004b3a67c20 */ /* 0x000fe20008410000 */
[----:B------:R-:W-:Y:S01]  /*5c50*/  FMUL.FTZ R179, R180, UR4 ;  /* 0x00000004b4b37c20 */ /* 0x000fe20008410000 */
[----:B------:R-:W-:Y:S01]  /*5c60*/  @UP0 ULDC UR6, c[0x0][0x450] ;  /* 0x0001140000060ab9 */ /* 0x000fe20000000800 */
[----:B------:R-:W-:Y:S01]  /*5c70*/  FMUL.FTZ R180, R181, UR4 ;  /* 0x00000004b5b47c20 */ /* 0x000fe20008410000 */
[----:B------:R-:W-:Y:S01]  /*5c80*/  @P3 SHF.R.U32.HI R169, RZ, UR6, R152 ;  /* 0x00000006ffa93c19 */ /* 0x000fe20008011698 */
[----:B------:R-:W-:Y:S02]  /*5c90*/  IMAD.SHL.U32 R181, R20, 0x40, RZ ;  /* 0x0000004014b57824 */ /* 0x000fe400078e00ff */
[----:B------:R-:W-:Y:S01]  /*5ca0*/  FMUL.FTZ R189, R153, UR4 ;  /* 0x0000000499bd7c20 */ /* 0x000fe20008410000 */
[----:B------:R-:W-:Y:S01]  /*5cb0*/  FMUL.FTZ R190, R157, UR4 ;  /* 0x000000049dbe7c20 */ /* 0x000fe20008410000 */
[----:B------:R-:W-:Y:S01]  /*5cc0*/  FMUL.FTZ R157, R162, UR4 ;  /* 0x00000004a29d7c20 */ /* 0x000fe20008410000 */
[----:B------:R-:W5:Y:S01]  /*5cd0*/  SHFL.IDX PT, R153, R169, RZ, 0x1c1f ;  /* 0x001c1fffa9997589 */ /* 0x000f6200000e0000 */
[----:B------:R-:W-:Y:S01]  /*5ce0*/  IADD3 R168, -R181, 0x1, RZ ;  /* 0x00000001b5a87810 */ /* 0x000fe20007ffe1ff */
[----:B------:R-:W-:Y:S01]  /*5cf0*/  FMUL.FTZ R162, R171, UR4 ;  /* 0x00000004aba27c20 */ /* 0x000fe20008410000 */
[----:B------:R-:W-:Y:S01]  /*5d00*/  IMAD.U32 R152, RZ, RZ, UR7 ;  /* 0x00000007ff987e24 */ /* 0x000fe2000f8e00ff */
[----:B------:R-:W-:Y:S01]  /*5d10*/  PLOP3.LUT P2, PT, PT, PT, UP1, 0x40, 0x0 ;  /* 0x000000000000781c */ /* 0x000fe20003f4e818 */
[----:B------:R-:W0:Y:S02]  /*5d20*/  MUFU.TANH R188, R188 ;  /* 0x000000bc00bc7308 */ /* 0x000e240000002400 */
[----:B------:R-:W-:-:S05]  /*5d30*/  @!P1 VIADD R152, R152, 0x30840 ;  /* 0x0003084098989836 */ /* 0x000fca0000000000 */
[----:B------:R-:W-:Y:S01]  /*5d40*/  @!P1 PRMT R152, RZ, 0x654, R152 ;  /* 0x00000654ff989816 */ /* 0x000fe20000000098 */
        /* <DEDUP_REMOVED lines=9> */
[----:B------:R-:W1:Y:S01]  /*5de0*/  MUFU.TANH R180, R180 ;  /* 0x000000b400b47308 */ /* 0x000e620000002400 */
[----:B------:R-:W-:-:S02]  /*5df0*/  WARPGROUP.DEPBAR.LE gsb0, 0x0 ;  /* 0x00008000000079c5 */ /* 0x000fc40000010000 */
[----:B------:R-:W-:Y:S01]  /*5e00*/  FMUL.FTZ R185, R161, UR4 ;  /* 0x00000004a1b97c20 */ /* 0x000fe20008410000 */
[----:B------:R-:W-:Y:S01]  /*5e10*/  FMUL.FTZ R184, R160, UR4 ;  /* 0x00000004a0b87c20 */ /* 0x000fe20008410000 */
[----:B------:R-:W-:Y:S01]  /*5e20*/  FMUL.FTZ R161, R170, UR4 ;  /* 0x00000004aaa17c20 */ /* 0x000fe20008410000 */
[----:B------:R-:W-:Y:S01]  /*5e30*/  FMUL.FTZ R186, R164, UR4 ;  /* 0x00000004a4ba7c20 */ /* 0x000fe20008410000 */
[----:B------:R-:W-:Y:S01]  /*5e40*/  FMUL.FTZ R187, R165, UR4 ;  /* 0x00000004a5bb7c20 */ /* 0x000fe20008410000 */
[----:B------:R-:W-:Y:S01]  /*5e50*/  FMUL.FTZ R160, R167, UR4 ;  /* 0x00000004a7a07c20 */ /* 0x000fe20008410000 */
[----:B------:R-:W-:Y:S02]  /*5e60*/  IMAD R170, R17, -0x2, R168 ;  /* 0xfffffffe11aa7824 */ /* 0x000fe400078e02a8 */
[----:B------:R-:W-:Y:S01]  /*5e70*/  FMUL.FTZ R164, R174, UR4 ;  /* 0x00000004aea47c20 */ /* 0x000fe20008410000 */
[----:B------:R-:W-:Y:S01]  /*5e80*/  FMUL.FTZ R165, R178, UR4 ;  /* 0x00000004b2a57c20 */ /* 0x000fe20008410000 */
[----:B------:R-:W-:Y:S01]  /*5e90*/  FMUL.FTZ R167, R182, UR4 ;  /* 0x00000004b6a77c20 */ /* 0x000fe20008410000 */
[----:B------:R-:W-:Y:S01]  /*5ea0*/  FMUL.FTZ R168, R183, UR4 ;  /* 0x00000004b7a87c20 */ /* 0x000fe20008410000 */
[----:B------:R-:W2:Y:S01]  /*5eb0*/  MUFU.TANH R184, R184 ;  /* 0x000000b800b87308 */ /* 0x000ea20000002400 */
[----:B0-----:R-:W-:Y:S01]  /*5ec0*/  IMAD R170, R21, UR60, R170 ;  /* 0x0000003c15aa7c24 */ /* 0x001fe2000f8e02aa */
[----:B------:R0:W-:Y:S03]  /*5ed0*/  @!P1 SYNCS.ARRIVE.TRANS64.RED.A1T0 RZ, [R152+URZ], RZ ;  /* 0x000000ff98ff99a7 */ /* 0x0001e6000810043f */
[----:B-1----:R-:W-:-:S03]  /*5ee0*/  IMAD.IADD R170, R170, 0x1, -R155 ;  /* 0x00000001aaaa7824 */ /* 0x002fc600078e0a9b */
[----:B------:R-:W1:Y:S01]  /*5ef0*/  MUFU.TANH R185, R185 ;  /* 0x000000b900b97308 */ /* 0x000e620000002400 */
[C---:B------:R-:W-:Y:S02]  /*5f00*/  VIADD R182, R170.reuse, UR58 ;  /* 0x0000003aaab67c36 */ /* 0x040fe40008000000 */
[----:B------:R-:W-:Y:S02]  /*5f10*/  VIADD R198, R170, UR54 ;  /* 0x00000036aac67c36 */ /* 0x000fe40008000000 */
[--C-:B-----5:R-:W-:Y:S02]  /*5f20*/  IMAD.IADD R177, R182, 0x1, R153.reuse ;  /* 0x00000001b6b17824 */ /* 0x120fe400078e0299 */
[----:B------:R-:W-:Y:S01]  /*5f30*/  IMAD.IADD R178, R198, 0x1, R153 ;  /* 0x00000001c6b27824 */ /* 0x000fe200078e0299 */
[----:B------:R-:W0:Y:S08]  /*5f40*/  MUFU.TANH R186, R186 ;  /* 0x000000ba00ba7308 */ /* 0x000e300000002400 */
[----:B------:R-:W0:Y:S08]  /*5f50*/  MUFU.TANH R187, R187 ;  /* 0x000000bb00bb7308 */ /* 0x000e300000002400 */
[----:B------:R-:W0:Y:S08]  /*5f60*/  MUFU.TANH R160, R160 ;  /* 0x000000a000a07308 */ /* 0x000e300000002400 */
[----:B------:R-:W0:Y:S08]  /*5f70*/  MUFU.TANH R161, R161 ;  /* 0x000000a100a17308 */ /* 0x000e300000002400 */
[----:B------:R-:W0:Y:S08]  /*5f80*/  MUFU.TANH R164, R164 ;  /* 0x000000a400a47308 */ /* 0x000e300000002400 */
[----:B------:R-:W0:Y:S08]  /*5f90*/  MUFU.TANH R165, R165 ;  /* 0x000000a500a57308 */ /* 0x000e300000002400 */
[----:B------:R-:W0:Y:S08]  /*5fa0*/  MUFU.TANH R167, R167 ;  /* 0x000000a700a77308 */ /* 0x000e300000002400 */
[----:B------:R-:W0:Y:S01]  /*5fb0*/  MUFU.TANH R168, R168 ;  /* 0x000000a800a87308 */ /* 0x000e220000002400 */
[----:B-1234-:R-:W-:Y:S05]  /*5fc0*/  @P2 BRA `(.L_x_1187) ;  /* 0x00000000005c2947 */ /* 0x01efea0003800000 */
[----:B0-----:R-:W-:Y:S01]  /*5fd0*/  IMAD R152, R21, UR60, R153 ;  /* 0x0000003c15987c24 */ /* 0x001fe2000f8e0299 */
[----:B------:R-:W-:Y:S03]  /*5fe0*/  BSSY B0, `(.L_x_1188) ;  /* 0x0000011000007945 */ /* 0x000fe60003800000 */
[----:B------:R-:W-:-:S05]  /*5ff0*/  IMAD.IADD R170, R152, 0x1, -R155 ;  /* 0x0000000198aa7824 */ /* 0x000fca00078e0a9b */
[----:B------:R-:W-:-:S13]  /*6000*/  ISETP.GT.AND P2, PT, R170, -0x1, PT ;  /* 0xffffffffaa00780c */ /* 0x000fda0003f44270 */
[----:B------:R-:W-:Y:S05]  /*6010*/  @P2 BRA `(.L_x_1189) ;  /* 0x0000000000202947 */ /* 0x000fea0003800000 */
[----:B------:R-:W-:Y:S01]  /*6020*/  IMAD.U32 R172, RZ, RZ, UR51 ;  /* 0x00000033ffac7e24 */ /* 0x000fe2000f8e00ff */
[----:B------:R-:W-:-:S04]  /*6030*/  LOP3.LUT R171, RZ, R170, RZ, 0x33, !PT ;  /* 0x000000aaffab7212 */ /* 0x000fc800078e33ff */
[----:B------:R-:W-:-:S13]  /*6040*/  ISETP.NE.AND P2, PT, R172, 0x1, PT ;  /* 0x00000001ac00780c */ /* 0x000fda0003f45270 */
[----:B------:R-:W0:Y:S02]  /*6050*/  @P2 LDC.64 R152, c[0x0][0x9e8] ;  /* 0x00027a00ff982b82 */ /* 0x000e240000000a00 */
[----:B0-----:R-:W-:-:S05]  /*6060*/  @P2 IMAD.HI.U32 R152, R171, R152, RZ ;  /* 0x00000098ab982227 */ /* 0x001fca00078e00ff */
[----:B------:R-:W-:-:S04]  /*6070*/  @P2 SHF.R.U32.HI R171, RZ, R153, R152 ;  /* 0x00000099ffab2219 */ /* 0x000fc80000011698 */
[----:B------:R-:W-:Y:S01]  /*6080*/  LOP3.LUT R170, RZ, R171, RZ, 0x33, !PT ;  /* 0x000000abffaa7212 */ /* 0x000fe200078e33ff */
[----:B------:R-:W-:Y:S06]  /*6090*/  BRA `(.L_x_1190) ;  /* 0x0000000000147947 */ /* 0x000fec0003800000 */
.L_x_1189:
[----:B------:R-:W-:-:S05]  /*60a0*/  IMAD.U32 R172, RZ, RZ, UR51 ;  /* 0x00000033ffac7e24 */ /* 0x000fca000f8e00ff */
[----:B------:R-:W-:-:S13]  /*60b0*/  ISETP.NE.AND P2, PT, R172, 0x1, PT ;  /* 0x00000001ac00780c */ /* 0x000fda0003f45270 */
[----:B------:R-:W0:Y:S02]  /*60c0*/  @P2 LDC.64 R152, c[0x0][0x9e8] ;  /* 0x00027a00ff982b82 */ /* 0x000e240000000a00 */
[----:B0-----:R-:W-:-:S05]  /*60d0*/  @P2 IMAD.HI.U32 R152, R170, R152, RZ ;  /* 0x00000098aa982227 */ /* 0x001fca00078e00ff */
[----:B------:R-:W-:-:S07]  /*60e0*/  @P2 SHF.R.U32.HI R170, RZ, R153, R152 ;  /* 0x00000099ffaa2219 */ /* 0x000fce0000011698 */
.L_x_1190:
[----:B------:R-:W-:Y:S05]  /*60f0*/  BSYNC B0 ;  /* 0x0000000000007941 */ /* 0x000fea0003800000 */
.L_x_1188:
[----:B------:R-:W-:-:S04]  /*6100*/  IMAD R170, R170, R172, -R181 ;  /* 0x000000acaaaa7224 */ /* 0x000fc800078e0ab5 */
[----:B------:R-:W-:-:S05]  /*6110*/  IMAD R170, R17, -0x2, R170 ;  /* 0xfffffffe11aa7824 */ /* 0x000fca00078e02aa */
[----:B------:R-:W-:Y:S02]  /*6120*/  VIADDMNMX R177, R170, R172, R177, PT ;  /* 0x000000acaab17246 */ /* 0x000fe400038001b1 */
[----:B------:R-:W-:-:S07]  /*6130*/  VIMNMX R178, R178, R170, !PT ;  /* 0x000000aab2b27248 */ /* 0x000fce0007fe0100 */
.L_x_1187:
[----:B------:R-:W-:Y:S01]  /*6140*/  ISETP.GT.AND P2, PT, R20, -0x1, PT ;  /* 0xffffffff1400780c */ /* 0x000fe20003f44270 */
[----:B------:R-:W1:Y:S03]  /*6150*/  SHFL.IDX PT, R153, R169, 0x1, 0x1c1f ;  /* 0x003c1f00a9997f89 */ /* 0x000e6600000e0000 */
[C---:B------:R-:W-:Y:S02]  /*6160*/  ISETP.GT.AND P5, PT, R178.reuse, RZ, P2 ;  /* 0x000000ffb200720c */ /* 0x040fe400017a4270 */
[C---:B------:R-:W-:Y:S02]  /*6170*/  ISETP.GT.AND P4, PT, R178.reuse, 0x1, P2 ;  /* 0x00000001b200780c */ /* 0x040fe40001784270 */
[C---:B------:R-:W-:Y:S02]  /*6180*/  ISETP.GT.AND P6, PT, R178.reuse, 0x8, P2 ;  /* 0x00000008b200780c */ /* 0x040fe400017c4270 */
[----:B------:R-:W-:-:S02]  /*6190*/  ISETP.GT.AND P3, PT, R178, 0x9, P2 ;  /* 0x00000009b200780c */ /* 0x000fc40001764270 */
[C---:B------:R-:W-:Y:S02]  /*61a0*/  ISETP.LT.OR P5, PT, R177.reuse, 0x1, P5 ;  /* 0x00000001b100780c */ /* 0x040fe40002fa1670 */
[C---:B------:R-:W-:Y:S02]  /*61b0*/  ISETP.LT.OR P4, PT, R177.reuse, 0x2, P4 ;  /* 0x00000002b100780c */ /* 0x040fe40002781670 */
[C---:B------:R-:W-:Y:S02]  /*61c0*/  ISETP.LT.OR P6, PT, R177.reuse, 0x9, P6 ;  /* 0x00000009b100780c */ /* 0x040fe400037c1670 */
[----:B------:R-:W-:Y:S02]  /*61d0*/  ISETP.LT.OR P3, PT, R177, 0xa, P3 ;  /* 0x0000000ab100780c */ /* 0x000fe40001f61670 */
[----:B------:R-:W-:Y:S02]  /*61e0*/  FSEL R183, R188, -INF , !P5 ;  /* 0xff800000bcb77808 */ /* 0x000fe40006800000 */
[----:B------:R-:W-:-:S02]  /*61f0*/  ISETP.GT.AND P5, PT, R178, 0x10, P2 ;  /* 0x00000010b200780c */ /* 0x000fc400017a4270 */
[----:B------:R-:W-:Y:S01]  /*6200*/  FSEL R189, R189, -INF , !P4 ;  /* 0xff800000bdbd7808 */ /* 0x000fe20006000000 */
[----:B-1----:R-:W-:Y:S01]  /*6210*/  IMAD.IADD R182, R182, 0x1, R153 ;  /* 0x00000001b6b67824 */ /* 0x002fe200078e0299 */
[----:B------:R-:W-:Y:S02]  /*6220*/  FSEL R191, R191, -INF , !P6 ;  /* 0xff800000bfbf7808 */ /* 0x000fe40007000000 */
[----:B------:R-:W-:Y:S02]  /*6230*/  FSEL R190, R190, -INF , !P3 ;  /* 0xff800000bebe7808 */ /* 0x000fe40005800000 */
        /* <DEDUP_REMOVED lines=10> */
[----:B------:R-:W-:Y:S01]  /*62e0*/  IMAD.IADD R185, R198, 0x1, R153 ;  /* 0x00000001c6b97824 */ /* 0x000fe200078e0299 */
[----:B0-----:R-:W-:Y:S02]  /*62f0*/  FSEL R171, R186, -INF , !P6 ;  /* 0xff800000baab7808 */ /* 0x001fe40007000000 */
        /* <DEDUP_REMOVED lines=10> */
[----:B------:R-:W-:Y:S02]  /*63a0*/  FSEL R174, R193, -INF , !P4 ;  /* 0xff800000c1ae7808 */ /* 0x000fe40006000000 */
        /* <DEDUP_REMOVED lines=10> */
[----:B------:R-:W-:-:S02]  /*6450*/  PLOP3.LUT P5, PT, PT, PT, UP1, 0x40, 0x0 ;  /* 0x000000000000781c */ /* 0x000fc40003fae818 */
[----:B------:R-:W-:Y:S02]  /*6460*/  FSEL R178, R196, -INF , !P4 ;  /* 0xff800000c4b27808 */ /* 0x000fe40006000000 */
[----:B------:R-:W-:Y:S02]  /*6470*/  FSEL R179, R179, -INF , !P6 ;  /* 0xff800000b3b37808 */ /* 0x000fe40007000000 */
[----:B------:R-:W-:-:S07]  /*6480*/  FSEL R180, R180, -INF , !P3 ;  /* 0xff800000b4b47808 */ /* 0x000fce0005800000 */
[----:B------:R-:W-:Y:S05]  /*6490*/  @P5 BRA `(.L_x_1191) ;  /* 0x00000000005c5947 */ /* 0x000fea0003800000 */
[----:B------:R-:W-:Y:S01]  /*64a0*/  IMAD R152, R21, UR60, R153 ;  /* 0x0000003c15987c24 */ /* 0x000fe2000f8e0299 */
        /* <DEDUP_REMOVED lines=12> */
.L_x_1193:
[----:B------:R-:W-:-:S05]  /*6570*/  IMAD.U32 R193, RZ, RZ, UR51 ;  /* 0x00000033ffc17e24 */ /* 0x000fca000f8e00ff */
[----:B------:R-:W-:-:S13]  /*6580*/  ISETP.NE.AND P3, PT, R193, 0x1, PT ;  /* 0x00000001c100780c */ /* 0x000fda0003f65270 */
[----:B------:R-:W0:Y:S02]  /*6590*/  @P3 LDC.64 R152, c[0x0][0x9e8] ;  /* 0x00027a00ff983b82 */ /* 0x000e240000000a00 */
[----:B0-----:R-:W-:-:S05]  /*65a0*/  @P3 IMAD.HI.U32 R152, R184, R152, RZ ;  /* 0x00000098b8983227 */ /* 0x001fca00078e00ff */
[----:B------:R-:W-:-:S07]  /*65b0*/  @P3 SHF.R.U32.HI R184, RZ, R153, R152 ;  /* 0x00000099ffb83219 */ /* 0x000fce0000011698 */
.L_x_1194:
[----:B------:R-:W-:Y:S05]  /*65c0*/  BSYNC B0 ;  /* 0x0000000000007941 */ /* 0x000fea0003800000 */
.L_x_1192:
[----:B------:R-:W-:-:S04]  /*65d0*/  IMAD R184, R184, R193, -R181 ;  /* 0x000000c1b8b87224 */ /* 0x000fc800078e0ab5 */
[----:B------:R-:W-:-:S05]  /*65e0*/  IMAD R184, R17, -0x2, R184 ;  /* 0xfffffffe11b87824 */ /* 0x000fca00078e02b8 */
[----:B------:R-:W-:Y:S02]  /*65f0*/  VIADDMNMX R182, R184, R193, R182, PT ;  /* 0x000000c1b8b67246 */ /* 0x000fe400038001b6 */
[----:B------:R-:W-:-:S07]  /*6600*/  VIMNMX R185, R185, R184, !PT ;  /* 0x000000b8b9b97248 */ /* 0x000fce0007fe0100 */
.L_x_1191:
[----:B------:R-:W-:Y:S01]  /*6610*/  FMNMX.FTZ R152, R183, R4, !PT ;  /* 0x00000004b7987209 */ /* 0x000fe20007810000 */
[----:B------:R-:W-:Y:S01]  /*6620*/  UMOV UR6, UR55 ;  /* 0x0000003700067c82 */ /* 0x000fe20008000000 */
[----:B------:R-:W-:Y:S01]  /*6630*/  ISETP.GT.AND P4, PT, R185, RZ, P2 ;  /* 0x000000ffb900720c */ /* 0x000fe20001784270 */
[----:B------:R-:W-:Y:S01]  /*6640*/  UMOV UR36, UR39 ;  /* 0x0000002700247c82 */ /* 0x000fe20008000000 */
[----:B------:R-:W-:Y:S01]  /*6650*/  FMNMX.FTZ R152, R189, R152, !PT ;  /* 0x00000098bd987209 */ /* 0x000fe20007810000 */
[----:B------:R-:W-:Y:S01]  /*6660*/  UMOV UR37, UR5 ;  /* 0x0000000500257c82 */ /* 0x000fe20008000000 */
[----:B------:R-:W-:Y:S02]  /*6670*/  ISETP.GT.AND P3, PT, R185, 0x1, P2 ;  /* 0x00000001b900780c */ /* 0x000fe40001764270 */
[----:B------:R-:W-:Y:S02]  /*6680*/  FMNMX.FTZ R153, R191, R152, !PT ;  /* 0x00000098bf997209 */ /* 0x000fe40007810000 */
[----:B------:R-:W-:-:S02]  /*6690*/  ISETP.LT.OR P4, PT, R182, 0x1, P4 ;  /* 0x00000001b600780c */ /* 0x000fc40002781670 */
[----:B------:R-:W-:Y:S02]  /*66a0*/  FMNMX.FTZ R152, R190, R153, !PT ;  /* 0x00000099be987209 */ /* 0x000fe40007810000 */
[----:B------:R-:W-:Y:S02]  /*66b0*/  ISETP.GT.AND P5, PT, R185, 0x8, P2 ;  /* 0x00000008b900780c */ /* 0x000fe400017a4270 */
[----:B------:R-:W-:Y:S02]  /*66c0*/  FMNMX.FTZ R153, R169, R152, !PT ;  /* 0x00000098a9997209 */ /* 0x000fe40007810000 */
[----:B------:R-:W-:Y:S02]  /*66d0*/  ISETP.LT.OR P3, PT, R182, 0x2, P3 ;  /* 0x00000002b600780c */ /* 0x000fe40001f61670 */
[----:B------:R-:W-:Y:S02]  /*66e0*/  FMNMX.FTZ R152, R170, R153, !PT ;  /* 0x00000099aa987209 */ /* 0x000fe40007810000 */
[----:B------:R-:W-:-:S02]  /*66f0*/  FSEL R184, R0, -INF , !P4 ;  /* 0xff80000000b87808 */ /* 0x000fc40006000000 */
        /* <DEDUP_REMOVED lines=15> */
[----:B------:R-:W-:Y:S02]  /*67f0*/  FSEL R156, R156, -INF , !P6 ;  /* 0xff8000009c9c7808 */ /* 0x000fe40007000000 */
[----:B------:R-:W-:Y:S02]  /*6800*/  FMNMX.FTZ R153, R179, R152, !PT ;  /* 0x00000098b3997209 */ /* 0x000fe40007810000 */
[----:B------:R-:W-:-:S02]  /*6810*/  ISETP.LT.OR P3, PT, R182, 0x11, P3 ;  /* 0x00000011b600780c */ /* 0x000fc40001f61670 */
[----:B------:R-:W-:Y:S02]  /*6820*/  FMNMX.FTZ R153, R180, R153, !PT ;  /* 0x00000099b4997209 */ /* 0x000fe40007810000 */
[----:B------:R-:W-:Y:S02]  /*6830*/  ISETP.GT.AND P6, PT, R185, 0x18, P2 ;  /* 0x00000018b900780c */ /* 0x000fe400017c4270 */
[C---:B------:R-:W-:Y:S01]  /*6840*/  ISETP.LT.OR P5, PT, R182.reuse, 0x12, P5 ;  /* 0x00000012b600780c */ /* 0x040fe20002fa1670 */
[----:B------:R-:W0:Y:S01]  /*6850*/  SHFL.BFLY PT, R152, R153, 0x2, 0x1f ;  /* 0x0c401f0099987f89 */ /* 0x000e2200000e0000 */
[----:B------:R-:W-:Y:S02]  /*6860*/  FSEL R157, R157, -INF , !P3 ;  /* 0xff8000009d9d7808 */ /* 0x000fe40005800000 */
[----:B------:R-:W-:Y:S02]  /*6870*/  ISETP.GT.AND P4, PT, R185, 0x19, P2 ;  /* 0x00000019b900780c */ /* 0x000fe40001784270 */
[----:B------:R-:W-:-:S02]  /*6880*/  ISETP.LT.OR P6, PT, R182, 0x19, P6 ;  /* 0x00000019b600780c */ /* 0x000fc400037c1670 */
[----:B------:R-:W-:Y:S02]  /*6890*/  FSEL R158, R158, -INF , !P5 ;  /* 0xff8000009e9e7808 */ /* 0x000fe40006800000 */
[----:B------:R-:W-:Y:S02]  /*68a0*/  ISETP.GT.AND P3, PT, R185, 0x20, P2 ;  /* 0x00000020b900780c */ /* 0x000fe40001764270 */
[----:B------:R-:W-:Y:S02]  /*68b0*/  FSEL R159, R159, -INF , !P6 ;  /* 0xff8000009f9f7808 */ /* 0x000fe40007000000 */
[C---:B------:R-:W-:Y:S02]  /*68c0*/  ISETP.LT.OR P4, PT, R182.reuse, 0x1a, P4 ;  /* 0x0000001ab600780c */ /* 0x040fe40002781670 */
[----:B------:R-:W-:Y:S02]  /*68d0*/  ISETP.GT.AND P5, PT, R185, 0x21, P2 ;  /* 0x00000021b900780c */ /* 0x000fe400017a4270 */
[----:B------:R-:W-:-:S02]  /*68e0*/  ISETP.LT.OR P3, PT, R182, 0x21, P3 ;  /* 0x00000021b600780c */ /* 0x000fc40001f61670 */
[----:B------:R-:W-:Y:S02]  /*68f0*/  FSEL R160, R160, -INF , !P4 ;  /* 0xff800000a0a07808 */ /* 0x000fe40006000000 */
[----:B------:R-:W-:Y:S02]  /*6900*/  ISETP.GT.AND P6, PT, R185, 0x28, P2 ;  /* 0x00000028b900780c */ /* 0x000fe400017c4270 */
[----:B------:R-:W-:Y:S02]  /*6910*/  ISETP.LT.OR P5, PT, R182, 0x22, P5 ;  /* 0x00000022b600780c */ /* 0x000fe40002fa1670 */
[----:B0-----:R-:W-:Y:S02]  /*6920*/  FMNMX.FTZ R181, R153, R152, !PT ;  /* 0x0000009899b57209 */ /* 0x001fe40007810000 */
[----:B------:R-:W-:Y:S02]  /*6930*/  FMNMX.FTZ R153, R184, R3, !PT ;  /* 0x00000003b8997209 */ /* 0x000fe40007810000 */
[----:B------:R-:W-:Y:S01]  /*6940*/  FSEL R161, R161, -INF , !P3 ;  /* 0xff800000a1a17808 */ /* 0x000fe20005800000 */
[----:B------:R-:W0:Y:S01]  /*6950*/  SHFL.BFLY PT, R152, R181, 0x1, 0x1f ;  /* 0x0c201f00b5987f89 */ /* 0x000e2200000e0000 */
[----:B------:R-:W-:-:S02]  /*6960*/  FMNMX.FTZ R153, R2, R153, !PT ;  /* 0x0000009902997209 */ /* 0x000fc40007810000 */
[----:B------:R-:W-:Y:S02]  /*6970*/  ISETP.GT.AND P3, PT, R185, 0x29, P2 ;  /* 0x00000029b900780c */ /* 0x000fe40001764270 */
[----:B------:R-:W-:Y:S02]  /*6980*/  FMNMX.FTZ R153, R154, R153, !PT ;  /* 0x000000999a997209 */ /* 0x000fe40007810000 */
[----:B------:R-:W-:Y:S02]  /*6990*/  FSEL R162, R162, -INF , !P5 ;  /* 0xff800000a2a27808 */ /* 0x000fe40006800000 */
[----:B------:R-:W-:Y:S02]  /*69a0*/  FMNMX.FTZ R0, R156, R153, !PT ;  /* 0x000000999c007209 */ /* 0x000fe40007810000 */
[----:B------:R-:W-:Y:S02]  /*69b0*/  ISETP.LT.OR P6, PT, R182, 0x29, P6 ;  /* 0x00000029b600780c */ /* 0x000fe400037c1670 */
[----:B------:R-:W-:-:S02]  /*69c0*/  FMNMX.FTZ R153, R157, R0, !PT ;  /* 0x000000009d997209 */ /* 0x000fc40007810000 */
[----:B------:R-:W-:Y:S02]  /*69d0*/  ISETP.GT.AND P5, PT, R185, 0x30, P2 ;  /* 0x00000030b900780c */ /* 0x000fe400017a4270 */
[----:B------:R-:W-:Y:S02]  /*69e0*/  FMNMX.FTZ R186, R158, R153, !PT ;  /* 0x000000999eba7209 */ /* 0x000fe40007810000 */
[----:B------:R-:W-:Y:S02]  /*69f0*/  ISETP.LT.OR P3, PT, R182, 0x2a, P3 ;  /* 0x0000002ab600780c */ /* 0x000fe40001f61670 */
[----:B------:R-:W-:Y:S02]  /*6a00*/  FMNMX.FTZ R153, R159, R186, !PT ;  /* 0x000000ba9f997209 */ /* 0x000fe40007810000 */
[----:B------:R-:W-:Y:S02]  /*6a10*/  FSEL R164, R164, -INF , !P6 ;  /* 0xff800000a4a47808 */ /* 0x000fe40007000000 */
[----:B------:R-:W-:-:S02]  /*6a20*/  FMNMX.FTZ R186, R160, R153, !PT ;  /* 0x00000099a0ba7209 */ /* 0x000fc40007810000 */
[----:B0-----:R-:W-:Y:S02]  /*6a30*/  FMNMX.FTZ R152, R181, R152, !PT ;  /* 0x00000098b5987209 */ /* 0x001fe40007810000 */
[----:B------:R-:W-:Y:S02]  /*6a40*/  FMNMX.FTZ R181, R161, R186, !PT ;  /* 0x000000baa1b57209 */ /* 0x000fe40007810000 */
[----:B------:R-:W-:Y:S01]  /*6a50*/  ISETP.GT.AND P6, PT, R185, 0x31, P2 ;  /* 0x00000031b900780c */ /* 0x000fe200017c4270 */
[----:B------:R-:W-:Y:S01]  /*6a60*/  FMUL.FTZ R0, R152, UR6 ;  /* 0x0000000698007c20 */ /* 0x000fe20008410000 */
[----:B------:R-:W-:Y:S02]  /*6a70*/  FMNMX.FTZ R181, R162, R181, !PT ;  /* 0x000000b5a2b57209 */ /* 0x000fe40007810000 */
[----:B------:R-:W-:Y:S02]  /*6a80*/  FSEL R163, R163, -INF , !P3 ;  /* 0xff800000a3a37808 */ /* 0x000fe40005800000 */
[----:B------:R-:W-:-:S02]  /*6a90*/  ISETP.LT.OR P5, PT, R182, 0x31, P5 ;  /* 0x00000031b600780c */ /* 0x000fc40002fa1670 */
[----:B------:R-:W-:Y:S02]  /*6aa0*/  FMNMX.FTZ R186, R164, R181, !PT ;  /* 0x000000b5a4ba7209 */ /* 0x000fe40007810000 */
[----:B------:R-:W-:Y:S02]  /*6ab0*/  FSETP.NEU.FTZ.AND P4, PT, R152, -INF , PT ;  /* 0xff8000009800780b */ /* 0x000fe40003f9d000 */
[----:B------:R-:W-:Y:S02]  /*6ac0*/  ISETP.GT.AND P3, PT, R185, 0x38, P2 ;  /* 0x00000038b900780c */ /* 0x000fe40001764270 */
[----:B------:R-:W-:Y:S02]  /*6ad0*/  ISETP.LT.OR P6, PT, R182, 0x32, P6 ;  /* 0x00000032b600780c */ /* 0x000fe400037c1670 */
[----:B------:R-:W-:Y:S02]  /*6ae0*/  FSEL R165, R165, -INF , !P5 ;  /* 0xff800000a5a57808 */ /* 0x000fe40006800000 */
[----:B------:R-:W-:-:S02]  /*6af0*/  FMNMX.FTZ R186, R163, R186, !PT ;  /* 0x000000baa3ba7209 */ /* 0x000fc40007810000 */
[----:B------:R-:W-:Y:S02]  /*6b00*/  FSEL R0, R0, RZ, P4 ;  /* 0x000000ff00007208 */ /* 0x000fe40002000000 */
[----:B------:R-:W-:Y:S02]  /*6b10*/  ISETP.GT.AND P2, PT, R185, 0x39, P2 ;  /* 0x00000039b900780c */ /* 0x000fe40001744270 */
[----:B------:R-:W-:Y:S01]  /*6b20*/  ISETP.LT.OR P3, PT, R182, 0x39, P3 ;  /* 0x00000039b600780c */ /* 0x000fe20001f61670 */
[--C-:B------:R-:W-:Y:S01]  /*6b30*/  FFMA.FTZ R183, R183, UR6, -R0.reuse ;  /* 0x00000006b7b77c23 */ /* 0x100fe20008010800 */
[----:B------:R-:W-:Y:S01]  /*6b40*/  FSEL R166, R166, -INF , !P6 ;  /* 0xff800000a6a67808 */ /* 0x000fe20007000000 */
[--C-:B------:R-:W-:Y:S01]  /*6b50*/  FFMA.FTZ R192, R169, UR6, -R0.reuse ;  /* 0x00000006a9c07c23 */ /* 0x100fe20008010800 */
[----:B------:R-:W-:Y:S01]  /*6b60*/  FMNMX.FTZ R181, R165, R186, !PT ;  /* 0x000000baa5b57209 */ /* 0x000fe20007810000 */
[----:B------:R0:W-:Y:S01]  /*6b70*/  MUFU.EX2 R153, R183 ;  /* 0x000000b700997308 */ /* 0x0001e20000000800 */
[----:B------:R-:W-:Y:S01]  /*6b80*/  ISETP.LT.OR P2, PT, R182, 0x3a, P2 ;  /* 0x0000003ab600780c */ /* 0x000fe20001741670 */
[--C-:B------:R-:W-:Y:S01]  /*6b90*/  FFMA.FTZ R169, R170, UR6, -R0.reuse ;  /* 0x00000006aaa97c23 */ /* 0x100fe20008010800 */
[----:B------:R-:W-:Y:S01]  /*6ba0*/  FSEL R167, R167, -INF , !P3 ;  /* 0xff800000a7a77808 */ /* 0x000fe20005800000 */
[--C-:B------:R-:W-:Y:S01]  /*6bb0*/  FFMA.FTZ R190, R190, UR6, -R0.reuse ;  /* 0x00000006bebe7c23 */ /* 0x100fe20008010800 */
[----:B------:R-:W-:Y:S01]  /*6bc0*/  FMNMX.FTZ R182, R166, R181, !PT ;  /* 0x000000b5a6b67209 */ /* 0x000fe20007810000 */
[--C-:B------:R-:W-:Y:S01]  /*6bd0*/  FFMA.FTZ R186, R179, UR6, -R0.reuse ;  /* 0x00000006b3ba7c23 */ /* 0x100fe20008010800 */
[----:B------:R-:W-:Y:S01]  /*6be0*/  FSEL R168, R168, -INF , !P2 ;  /* 0xff800000a8a87808 */ /* 0x000fe20005000000 */
[--C-:B------:R-:W-:Y:S01]  /*6bf0*/  FFMA.FTZ R194, R171, UR6, -R0.reuse ;  /* 0x00000006abc27c23 */ /* 0x100fe20008010800 */
[----:B0-----:R-:W-:Y:S01]  /*6c00*/  FMNMX.FTZ R183, R167, R182, !PT ;  /* 0x000000b6a7b77209 */ /* 0x001fe20007810000 */
[----:B------:R0:W-:Y:S01]  /*6c10*/  MUFU.EX2 R181, R190 ;  /* 0x000000be00b57308 */ /* 0x0001e20000000800 */
[----:B------:R-:W-:Y:S01]  /*6c20*/  FSEL R179, R152, RZ, P4 ;  /* 0x000000ff98b37208 */ /* 0x000fe20002000000 */
[--C-:B------:R-:W-:Y:S01]  /*6c30*/  FFMA.FTZ R171, R172, UR6, -R0.reuse ;  /* 0x00000006acab7c23 */ /* 0x100fe20008010800 */
[----:B------:R-:W-:Y:S01]  /*6c40*/  FMNMX.FTZ R183, R168, R183, !PT ;  /* 0x000000b7a8b77209 */ /* 0x000fe20007810000 */
[--C-:B------:R-:W-:Y:S01]  /*6c50*/  FFMA.FTZ R188, R173, UR6, -R0.reuse ;  /* 0x00000006adbc7c23 */ /* 0x100fe20008010800 */
[--C-:B------:R-:W-:Y:S01]  /*6c60*/  FFMA.FTZ R172, R177, UR6, -R0.reuse ;  /* 0x00000006b1ac7c23 */ /* 0x100fe20008010800 */
[--C-:B------:R-:W-:Y:S01]  /*6c70*/  FFMA.FTZ R196, R189, UR6, -R0.reuse ;  /* 0x00000006bdc47c23 */ /* 0x100fe20008010800 */
[--C-:B------:R-:W-:Y:S01]  /*6c80*/  FFMA.FTZ R198, R191, UR6, -R0.reuse ;  /* 0x00000006bfc67c23 */ /* 0x100fe20008010800 */
[----:B------:R-:W1:Y:S01]  /*6c90*/  SHFL.BFLY PT, R170, R183, 0x2, 0x1f ;  /* 0x0c401f00b7aa7f89 */ /* 0x000e6200000e0000 */
[--C-:B0-----:R-:W-:Y:S01]  /*6ca0*/  FFMA.FTZ R190, R175, UR6, -R0.reuse ;  /* 0x00000006afbe7c23 */ /* 0x101fe20008010800 */
[--C-:B------:R-:W-:Y:S01]  /*6cb0*/  FFMA.FTZ R173, R174, UR6, -R0.reuse ;  /* 0x00000006aead7c23 */ /* 0x100fe20008010800 */
[--C-:B------:R-:W-:Y:S01]  /*6cc0*/  FFMA.FTZ R175, R176, UR6, -R0.reuse ;  /* 0x00000006b0af7c23 */ /* 0x100fe20008010800 */
[--C-:B------:R-:W-:Y:S01]  /*6cd0*/  FFMA.FTZ R177, R178, UR6, -R0.reuse ;  /* 0x00000006b2b17c23 */ /* 0x100fe20008010800 */
[----:B------:R-:W-:Y:S01]  /*6ce0*/  FFMA.FTZ R180, R180, UR6, -R0 ;  /* 0x00000006b4b47c23 */ /* 0x000fe20008010800 */
[----:B------:R-:W-:Y:S01]  /*6cf0*/  FADD.FTZ R0, -R179, R4 ;  /* 0x00000004b3007221 */ /* 0x000fe20000010100 */
[----:B------:R-:W-:Y:S03]  /*6d00*/  MUFU.EX2 R196, R196 ;  /* 0x000000c400c47308 */ /* 0x000fe60000000800 */
[----:B------:R-:W-:-:S05]  /*6d10*/  FMUL.FTZ R0, R0, UR6 ;  /* 0x0000000600007c20 */ /* 0x000fca0008410000 */
[----:B------:R-:W-:Y:S08]  /*6d20*/  MUFU.EX2 R198, R198 ;  /* 0x000000c600c67308 */ /* 0x000ff00000000800 */
[----:B------:R-:W0:Y:S01]  /*6d30*/  MUFU.EX2 R0, R0 ;  /* 0x0000000000007308 */ /* 0x000e220000000800 */
[----:B-1----:R-:W-:-:S05]  /*6d40*/  FMNMX.FTZ R170, R183, R170, !PT ;  /* 0x000000aab7aa7209 */ /* 0x002fca0007810000 */
[----:B------:R-:W1:Y:S02]  /*6d50*/  SHFL.BFLY PT, R183, R170, 0x1, 0x1f ;  /* 0x0c201f00aab77f89 */ /* 0x000e6400000e0000 */
[----:B------:R-:W2:Y:S08]  /*6d60*/  MUFU.EX2 R192, R192 ;  /* 0x000000c000c07308 */ /* 0x000eb00000000800 */
[----:B------:R-:W3:Y:S08]  /*6d70*/  MUFU.EX2 R169, R169 ;  /* 0x000000a900a97308 */ /* 0x000ef00000000800 */
[----:B------:R-:W-:Y:S01]  /*6d80*/  MUFU.EX2 R194, R194 ;  /* 0x000000c200c27308 */ /* 0x000fe20000000800 */
[----:B-1----:R-:W-:-:S07]  /*6d90*/  FMNMX.FTZ R170, R170, R183, !PT ;  /* 0x000000b7aaaa7209 */ /* 0x002fce0007810000 */
[----:B------:R-:W-:Y:S01]  /*6da0*/  MUFU.EX2 R171, R171 ;  /* 0x000000ab00ab7308 */ /* 0x000fe20000000800 */
[C---:B------:R-:W-:Y:S01]  /*6db0*/  FSETP.NEU.FTZ.AND P2, PT, R170.reuse, -INF , PT ;  /* 0xff800000aa00780b */ /* 0x040fe20003f5d000 */
[----:B------:R-:W-:-:S05]  /*6dc0*/  FMUL.FTZ R183, R170, UR6 ;  /* 0x00000006aab77c20 */ /* 0x000fca0008410000 */
[----:B------:R-:W-:Y:S01]  /*6dd0*/  FSEL R183, R183, RZ, P2 ;  /* 0x000000ffb7b77208 */ /* 0x000fe20001000000 */
[----:B------:R-:W-:Y:S04]  /*6de0*/  MUFU.EX2 R188, R188 ;  /* 0x000000bc00bc7308 */ /* 0x000fe80000000800 */
[--C-:B------:R-:W-:Y:S01]  /*6df0*/  FFMA.FTZ R4, R2, UR6, -R183.reuse ;  /* 0x0000000602047c23 */ /* 0x100fe200080108b7 */
[----:B------:R-:W-:Y:S01]  /*6e00*/  FSEL R2, R170, RZ, P2 ;  /* 0x000000ffaa027208 */ /* 0x000fe20001000000 */
[--C-:B------:R-:W-:Y:S01]  /*6e10*/  FFMA.FTZ R197, R184, UR6, -R183.reuse ;  /* 0x00000006b8c57c23 */ /* 0x100fe200080108b7 */
[--C-:B------:R-:W-:Y:S01]  /*6e20*/  FFMA.FTZ R199, R154, UR6, -R183.reuse ;  /* 0x000000069ac77c23 */ /* 0x100fe200080108b7 */
[--C-:B------:R-:W-:Y:S01]  /*6e30*/  FFMA.FTZ R154, R156, UR6, -R183.reuse ;  /* 0x000000069c9a7c23 */ /* 0x100fe200080108b7 */
[----:B------:R-:W-:Y:S01]  /*6e40*/  FFMA.FTZ R193, R157, UR6, -R183 ;  /* 0x000000069dc17c23 */ /* 0x000fe200080108b7 */
[----:B------:R-:W-:Y:S01]  /*6e50*/  FADD.FTZ R2, -R2, R3 ;  /* 0x0000000302027221 */ /* 0x000fe20000010100 */
[----:B------:R-:W-:Y:S01]  /*6e60*/  MUFU.EX2 R4, R4 ;  /* 0x0000000400047308 */ /* 0x000fe20000000800 */
[----:B0-----:R-:W-:Y:S01]  /*6e70*/  FFMA.FTZ R3, R0, R16, R153 ;  /* 0x0000001000037223 */ /* 0x001fe20000010099 */
[--C-:B------:R-:W-:Y:S01]  /*6e80*/  FFMA.FTZ R156, R158, UR6, -R183.reuse ;  /* 0x000000069e9c7c23 */ /* 0x100fe200080108b7 */
[----:B------:R-:W-:Y:S01]  /*6e90*/  FMUL.FTZ R2, R2, UR6 ;  /* 0x0000000602027c20 */ /* 0x000fe20008410000 */
[----:B------:R-:W-:Y:S01]  /*6ea0*/  FFMA.FTZ R195, R159, UR6, -R183 ;  /* 0x000000069fc37c23 */ /* 0x000fe200080108b7 */
[----:B------:R-:W-:Y:S01]  /*6eb0*/  FADD.FTZ R3, R196, R3 ;  /* 0x00000003c4037221 */ /* 0x000fe20000010000 */
[--C-:B------:R-:W-:Y:S01]  /*6ec0*/  FFMA.FTZ R158, R160, UR6, -R183.reuse ;  /* 0x00000006a09e7c23 */ /* 0x100fe200080108b7 */
[----:B------:R-:W-:Y:S01]  /*6ed0*/  FFMA.FTZ R160, R162, UR6, -R183 ;  /* 0x00000006a2a07c23 */ /* 0x000fe200080108b7 */
[----:B------:R-:W-:Y:S01]  /*6ee0*/  MUFU.EX2 R197, R197 ;  /* 0x000000c500c57308 */ /* 0x000fe20000000800 */
[----:B------:R-:W-:Y:S01]  /*6ef0*/  FADD.FTZ R16, R198, R3 ;  /* 0x00000003c6107221 */ /* 0x000fe20000010000 */
[--C-:B------:R-:W-:Y:S01]  /*6f00*/  FFMA.FTZ R189, R161, UR6, -R183.reuse ;  /* 0x00000006a1bd7c23 */ /* 0x100fe200080108b7 */
[--C-:B------:R-:W-:Y:S01]  /*6f10*/  FFMA.FTZ R191, R164, UR6, -R183.reuse ;  /* 0x00000006a4bf7c23 */ /* 0x100fe200080108b7 */
[--C-:B------:R-:W-:Y:S01]  /*6f20*/  FFMA.FTZ R185, R165, UR6, -R183.reuse ;  /* 0x00000006a5b97c23 */ /* 0x100fe200080108b7 */
[----:B------:R-:W-:Y:S01]  /*6f30*/  FADD.FTZ R3, R181, R16 ;  /* 0x00000010b5037221 */ /* 0x000fe20000010000 */
[--C-:B------:R-:W-:Y:S01]  /*6f40*/  FFMA.FTZ R166, R166, UR6, -R183.reuse ;  /* 0x00000006a6a67c23 */ /* 0x100fe200080108b7 */
[----:B------:R-:W-:Y:S01]  /*6f50*/  FFMA.FTZ R167, R167, UR6, -R183 ;  /* 0x00000006a7a77c23 */ /* 0x000fe200080108b7 */
[----:B------:R-:W0:Y:S01]  /*6f60*/  MUFU.EX2 R2, R2 ;  /* 0x0000000200027308 */ /* 0x000e220000000800 */
[----:B--2---:R-:W-:Y:S01]  /*6f70*/  FADD.FTZ R162, R192, R3 ;  /* 0x00000003c0a27221 */ /* 0x004fe20000010000 */
[----:B------:R-:W-:Y:S01]  /*6f80*/  FFMA.FTZ R168, R168, UR6, -R183 ;  /* 0x00000006a8a87c23 */ /* 0x000fe200080108b7 */
[----:B------:R-:W-:Y:S01]  /*6f90*/  IMAD.U32 R157, RZ, RZ, UR14 ;  /* 0x0000000eff9d7e24 */ /* 0x000fe2000f8e00ff */
[C---:B------:R-:W-:Y:S01]  /*6fa0*/  ISETP.GT.AND P2, PT, R20.reuse, UR50, PT ;  /* 0x0000003214007c0c */ /* 0x040fe2000bf44270 */
[----:B------:R-:W-:Y:S01]  /*6fb0*/  VIADD R20, R20, 0xffffffff ;  /* 0xffffffff14147836 */ /* 0x000fe20000000000 */
[----:B------:R-:W-:Y:S01]  /*6fc0*/  F2FP.BF16.F32.PACK_AB R196, R196, R153 ;  /* 0x00000099c4c4723e */ /* 0x000fe200000010ff */
[----:B------:R-:W-:Y:S01]  /*6fd0*/  @!P1 VIADD R157, R157, 0x30860 ;  /* 0x000308609d9d9836 */ /* 0x000fe20000000000 */
[----:B------:R-:W1:Y:S01]  /*6fe0*/  MUFU.EX2 R199, R199 ;  /* 0x000000c700c77308 */ /* 0x000e620000000800 */
[----:B------:R-:W-:-:S02]  /*6ff0*/  F2FP.BF16.F32.PACK_AB R198, R181, R198 ;  /* 0x000000c6b5c6723e */ /* 0x000fc400000010ff */
[----:B---3--:R-:W-:Y:S02]  /*7000*/  F2FP.BF16.F32.PACK_AB R192, R169, R192 ;  /* 0x000000c0a9c0723e */ /* 0x008fe400000010ff */
[----:B------:R-:W-:-:S03]  /*7010*/  @!P1 PRMT R157, RZ, 0x654, R157 ;  /* 0x00000654ff9d9816 */ /* 0x000fc6000000009d */
[----:B------:R-:W2:Y:S01]  /*7020*/  MUFU.EX2 R154, R154 ;  /* 0x0000009a009a7308 */ /* 0x000ea20000000800 */
[----:B0-----:R-:W-:Y:S01]  /*7030*/  FFMA.FTZ R5, R2, R5, R197 ;  /* 0x0000000502057223 */ /* 0x001fe200000100c5 */
[----:B------:R0:W-:Y:S01]  /*7040*/  @!P1 SYNCS.ARRIVE.TRANS64.RED.A1T0 RZ, [R157+URZ], RZ ;  /* 0x000000ff9dff99a7 */ /* 0x0001e2000810043f */
[C---:B------:R-:W-:Y:S02]  /*7050*/  F2FP.BF16.F32.PACK_AB R197, R4.reuse, R197 ;  /* 0x000000c504c5723e */ /* 0x040fe400000010ff */
[----:B------:R-:W-:Y:S01]  /*7060*/  FADD.FTZ R16, R4, R5 ;  /* 0x0000000504107221 */ /* 0x000fe20000010000 */
[----:B------:R-:W-:Y:S01]  /*7070*/  FADD.FTZ R5, R169, R162 ;  /* 0x000000a2a9057221 */ /* 0x000fe20000010000 */
[----:B------:R-:W-:Y:S01]  /*7080*/  FFMA.FTZ R162, R163, UR6, -R183 ;  /* 0x00000006a3a27c23 */ /* 0x000fe200080108b7 */
[----:B------:R-:W3:Y:S01]  /*7090*/  MUFU.EX2 R193, R193 ;  /* 0x000000c100c17308 */ /* 0x000ee20000000800 */
[----:B-1----:R-:W-:Y:S01]  /*70a0*/  FADD.FTZ R3, R199, R16 ;  /* 0x00000010c7037221 */ /* 0x002fe20000010000 */
[----:B------:R-:W-:Y:S01]  /*70b0*/  FADD.FTZ R164, R194, R5 ;  /* 0x00000005c2a47221 */ /* 0x000fe20000010000 */
[----:B------:R-:W-:Y:S01]  /*70c0*/  F2FP.BF16.F32.PACK_AB R194, R171, R194 ;  /* 0x000000c2abc2723e */ /* 0x000fe200000010ff */
[----:B------:R-:W-:-:S02]  /*70d0*/  IMAD.MOV.U32 R4, RZ, RZ, R152 ;  /* 0x000000ffff047224 */ /* 0x000fc400078e0098 */
[----:B------:R-:W-:Y:S02]  /*70e0*/  FADD.FTZ R5, R171, R164 ;  /* 0x000000a4ab057221 */ /* 0x000fe40000010000 */
[----:B------:R-:W1:Y:S01]  /*70f0*/  MUFU.EX2 R156, R156 ;  /* 0x0000009c009c7308 */ /* 0x000e620000000800 */
[----:B--2---:R-:W-:Y:S01]  /*7100*/  FADD.FTZ R16, R154, R3 ;  /* 0x000000039a107221 */ /* 0x004fe20000010000 */
[----:B------:R-:W-:Y:S01]  /*7110*/  FADD.FTZ R164, R188, R5 ;  /* 0x00000005bca47221 */ /* 0x000fe20000010000 */
[----:B------:R-:W-:-:S05]  /*7120*/  F2FP.BF16.F32.PACK_AB R199, R154, R199 ;  /* 0x000000c79ac7723e */ /* 0x000fca00000010ff */
[----:B------:R-:W2:Y:S01]  /*7130*/  MUFU.EX2 R195, R195 ;  /* 0x000000c300c37308 */ /* 0x000ea20000000800 */
[----:B---3--:R-:W-:-:S07]  /*7140*/  FADD.FTZ R3, R193, R16 ;  /* 0x00000010c1037221 */ /* 0x008fce0000010000 */
[----:B------:R-:W3:Y:S01]  /*7150*/  MUFU.EX2 R173, R173 ;  /* 0x000000ad00ad7308 */ /* 0x000ee20000000800 */
[C---:B-1----:R-:W-:Y:S01]  /*7160*/  FADD.FTZ R16, R156.reuse, R3 ;  /* 0x000000039c107221 */ /* 0x042fe20000010000 */
[----:B------:R-:W-:-:S06]  /*7170*/  F2FP.BF16.F32.PACK_AB R193, R156, R193 ;  /* 0x000000c19cc1723e */ /* 0x000fcc00000010ff */
[----:B------:R-:W1:Y:S01]  /*7180*/  MUFU.EX2 R158, R158 ;  /* 0x0000009e009e7308 */ /* 0x000e620000000800 */
[----:B--2---:R-:W-:-:S07]  /*7190*/  FADD.FTZ R3, R195, R16 ;  /* 0x00000010c3037221 */ /* 0x004fce0000010000 */
[----:B------:R-:W2:Y:S01]  /*71a0*/  MUFU.EX2 R190, R190 ;  /* 0x000000be00be7308 */ /* 0x000ea20000000800 */
[C---:B---3--:R-:W-:Y:S01]  /*71b0*/  FADD.FTZ R5, R173.reuse, R164 ;  /* 0x000000a4ad057221 */ /* 0x048fe20000010000 */
[----:B------:R-:W-:-:S06]  /*71c0*/  F2FP.BF16.F32.PACK_AB R188, R173, R188 ;  /* 0x000000bcadbc723e */ /* 0x000fcc00000010ff */
[----:B------:R-:W3:Y:S01]  /*71d0*/  MUFU.EX2 R189, R189 ;  /* 0x000000bd00bd7308 */ /* 0x000ee20000000800 */
[C---:B-1----:R-:W-:Y:S01]  /*71e0*/  FADD.FTZ R16, R158.reuse, R3 ;  /* 0x000000039e107221 */ /* 0x042fe20000010000 */
[----:B------:R-:W-:-:S06]  /*71f0*/  F2FP.BF16.F32.PACK_AB R195, R158, R195 ;  /* 0x000000c39ec3723e */ /* 0x000fcc00000010ff */
[----:B------:R-:W1:Y:S01]  /*7200*/  MUFU.EX2 R175, R175 ;  /* 0x000000af00af7308 */ /* 0x000e620000000800 */
[----:B--2---:R-:W-:-:S07]  /*7210*/  FADD.FTZ R164, R190, R5 ;  /* 0x00000005bea47221 */ /* 0x004fce0000010000 */
[----:B------:R-:W2:Y:S01]  /*7220*/  MUFU.EX2 R160, R160 ;  /* 0x000000a000a07308 */ /* 0x000ea20000000800 */
[----:B---3--:R-:W-:-:S07]  /*7230*/  FADD.FTZ R3, R189, R16 ;  /* 0x00000010bd037221 */ /* 0x008fce0000010000 */
[----:B------:R-:W3:Y:S01]  /*7240*/  MUFU.EX2 R172, R172 ;  /* 0x000000ac00ac7308 */ /* 0x000ee20000000800 */
[C---:B-1----:R-:W-:Y:S01]  /*7250*/  FADD.FTZ R5, R175.reuse, R164 ;  /* 0x000000a4af057221 */ /* 0x042fe20000010000 */
[----:B------:R-:W-:-:S06]  /*7260*/  F2FP.BF16.F32.PACK_AB R190, R175, R190 ;  /* 0x000000beafbe723e */ /* 0x000fcc00000010ff */
[----:B------:R-:W1:Y:S01]  /*7270*/  MUFU.EX2 R191, R191 ;  /* 0x000000bf00bf7308 */ /* 0x000e620000000800 */
[C---:B--2---:R-:W-:Y:S01]  /*7280*/  FADD.FTZ R16, R160.reuse, R3 ;  /* 0x00000003a0107221 */ /* 0x044fe20000010000 */
[----:B------:R-:W-:-:S06]  /*7290*/  F2FP.BF16.F32.PACK_AB R189, R160, R189 ;  /* 0x000000bda0bd723e */ /* 0x000fcc00000010ff */
[----:B------:R-:W2:Y:S01]  /*72a0*/  MUFU.EX2 R177, R177 ;  /* 0x000000b100b17308 */ /* 0x000ea20000000800 */
[----:B---3--:R-:W-:-:S07]  /*72b0*/  FADD.FTZ R164, R172, R5 ;  /* 0x00000005aca47221 */ /* 0x008fce0000010000 */
[----:B------:R-:W3:Y:S01]  /*72c0*/  MUFU.EX2 R162, R162 ;  /* 0x000000a200a27308 */ /* 0x000ee20000000800 */
[----:B-1----:R-:W-:-:S07]  /*72d0*/  FADD.FTZ R3, R191, R16 ;  /* 0x00000010bf037221 */ /* 0x002fce0000010000 */
[----:B------:R-:W1:Y:S01]  /*72e0*/  MUFU.EX2 R185, R185 ;  /* 0x000000b900b97308 */ /* 0x000e620000000800 */
[C---:B--2---:R-:W-:Y:S01]  /*72f0*/  FADD.FTZ R5, R177.reuse, R164 ;  /* 0x000000a4b1057221 */ /* 0x044fe20000010000 */
[----:B------:R-:W-:-:S06]  /*7300*/  F2FP.BF16.F32.PACK_AB R184, R177, R172 ;  /* 0x000000acb1b8723e */ /* 0x000fcc00000010ff */
[----:B------:R-:W2:Y:S01]  /*7310*/  MUFU.EX2 R166, R166 ;  /* 0x000000a600a67308 */ /* 0x000ea20000000800 */
[C---:B---3--:R-:W-:Y:S01]  /*7320*/  FADD.FTZ R164, R162.reuse, R3 ;  /* 0x00000003a2a47221 */ /* 0x048fe20000010000 */
[----:B------:R-:W-:Y:S01]  /*7330*/  F2FP.BF16.F32.PACK_AB R191, R162, R191 ;  /* 0x000000bfa2bf723e */ /* 0x000fe200000010ff */
[----:B------:R-:W-:-:S05]  /*7340*/  IMAD.MOV.U32 R3, RZ, RZ, R170 ;  /* 0x000000ffff037224 */ /* 0x000fca00078e00aa */
[----:B------:R-:W3:Y:S01]  /*7350*/  MUFU.EX2 R186, R186 ;  /* 0x000000ba00ba7308 */ /* 0x000ee20000000800 */
[----:B-1----:R-:W-:-:S07]  /*7360*/  FADD.FTZ R164, R185, R164 ;  /* 0x000000a4b9a47221 */ /* 0x002fce0000010000 */
[----:B------:R-:W1:Y:S01]  /*7370*/  MUFU.EX2 R167, R167 ;  /* 0x000000a700a77308 */ /* 0x000e620000000800 */
[C---:B--2---:R-:W-:Y:S01]  /*7380*/  FADD.FTZ R164, R166.reuse, R164 ;  /* 0x000000a4a6a47221 */ /* 0x044fe20000010000 */
[----:B------:R-:W-:-:S06]  /*7390*/  F2FP.BF16.F32.PACK_AB R185, R166, R185 ;  /* 0x000000b9a6b9723e */ /* 0x000fcc00000010ff */
[----:B------:R-:W2:Y:S01]  /*73a0*/  MUFU.EX2 R179, R180 ;  /* 0x000000b400b37308 */ /* 0x000ea20000000800 */
[----:B---3--:R-:W-:-:S07]  /*73b0*/  FADD.FTZ R16, R186, R5 ;  /* 0x00000005ba107221 */ /* 0x008fce0000010000 */
[----:B------:R-:W3:Y:S01]  /*73c0*/  MUFU.EX2 R168, R168 ;  /* 0x000000a800a87308 */ /* 0x000ee20000000800 */
[----:B-1----:R-:W-:Y:S01]  /*73d0*/  FADD.FTZ R164, R167, R164 ;  /* 0x000000a4a7a47221 */ /* 0x002fe20000010000 */
[C---:B--2---:R-:W-:Y:S01]  /*73e0*/  FADD.FTZ R16, R179.reuse, R16 ;  /* 0x00000010b3107221 */ /* 0x044fe20000010000 */
[----:B------:R-:W-:Y:S02]  /*73f0*/  F2FP.BF16.F32.PACK_AB R186, R179, R186 ;  /* 0x000000bab3ba723e */ /* 0x000fe400000010ff */
[C---:B---3--:R-:W-:Y:S01]  /*7400*/  FADD.FTZ R5, R168.reuse, R164 ;  /* 0x000000a4a8057221 */ /* 0x048fe20000010000 */
[----:B------:R-:W-:Y:S01]  /*7410*/  F2FP.BF16.F32.PACK_AB R187, R168, R167 ;  /* 0x000000a7a8bb723e */ /* 0x000fe200000010ff */
[----:B0-----:R-:W-:Y:S06]  /*7420*/  @P2 BRA `(.L_x_1195) ;  /* 0xffffffd4002c2947 */ /* 0x001fec000383ffff */
[----:B------:R-:W-:Y:S01]  /*7430*/  IMAD.MOV.U32 R3, RZ, RZ, R170 ;  /* 0x000000ffff037224 */ /* 0x000fe200078e00aa */
[----:B------:R-:W-:Y:S01]  /*7440*/  UMOV UR37, UR5 ;  /* 0x0000000500257c82 */ /* 0x000fe20008000000 */
[----:B------:R-:W-:Y:S01]  /*7450*/  IMAD.MOV.U32 R4, RZ, RZ, R152 ;  /* 0x000000ffff047224 */ /* 0x000fe200078e0098 */
[----:B------:R-:W-:-:S06]  /*7460*/  UMOV UR36, UR39 ;  /* 0x0000002700247c82 */ /* 0x000fcc0008000000 */
.L_x_1178:
[----:B------:R-:W0:Y:S01]  /*7470*/  LDC R152, c[0x0][0x448] ;  /* 0x00011200ff987b82 */ /* 0x000e220000000800 */
[----:B------:R-:W-:Y:S01]  /*7480*/  UIADD3 UR4, UR61, 0x7f, URZ ;  /* 0x0000007f3d047890 */ /* 0x000fe2000fffe03f */
[----:B------:R-:W-:-:S05]  /*7490*/  IADD3 R156, -R155, 0x1, RZ ;  /* 0x000000019b9c7810 */ /* 0x000fca0007ffe1ff */
[----:B------:R-:W-:Y:S01]  /*74a0*/  IMAD R21, R21, UR60, R156 ;  /* 0x0000003c15157c24 */ /* 0x000fe2000f8e029c */
[----:B------:R-:W1:Y:S01]  /*74b0*/  LDC R157, c[0x0][0x9e4] ;  /* 0x00027900ff9d7b82 */ /* 0x000e620000000800 */
[----:B0-----:R-:W-:Y:S02]  /*74c0*/  ISETP.NE.AND P5, PT, R152, 0x1, PT ;  /* 0x000000019800780c */ /* 0x001fe40003fa5270 */
[----:B-1----:R-:W-:-:S11]  /*74d0*/  ISETP.GE.AND P6, PT, R157, 0x1, PT ;  /* 0x000000019d00780c */ /* 0x002fd60003fc6270 */
[----:B------:R-:W0:Y:S08]  /*74e0*/  @P5 LDC R152, c[0x0][0x44c] ;  /* 0x00011300ff985b82 */ /* 0x000e300000000800 */
[----:B------:R-:W1:Y:S01]  /*74f0*/  @P5 LDC R154, c[0x0][0x450] ;  /* 0x00011400ff9a5b82 */ /* 0x000e620000000800 */
[----:B0-----:R-:W-:-:S04]  /*7500*/  @P5 IMAD.HI.U32 R153, R152, UR4, RZ ;  /* 0x0000000498995c27 */ /* 0x001fc8000f8e00ff */
[----:B------:R-:W-:Y:S01]  /*7510*/  IMAD.U32 R152, RZ, RZ, UR4 ;  /* 0x00000004ff987e24 */ /* 0x000fe2000f8e00ff */
[----:B------:R-:W-:Y:S01]  /*7520*/  ULDC UR4, c[0x0][0x9dc] ;  /* 0x0002770000047ab9 */ /* 0x000fe20000000800 */
[----:B-1----:R-:W-:-:S05]  /*7530*/  @P5 SHF.R.U32.HI R152, RZ, R154, R153 ;  /* 0x0000009aff985219 */ /* 0x002fca0000011699 */
[----:B------:R-:W-:-:S04]  /*7540*/  IMAD.IADD R152, R21, 0x1, R152 ;  /* 0x0000000115987824 */ /* 0x000fc800078e0298 */
[----:B------:R-:W-:Y:S01]  /*7550*/  VIADD R21, R152, -UR4 ;  /* 0x8000000498157c36 */ /* 0x000fe20008000000 */
[----:B------:R-:W-:Y:S06]  /*7560*/  @!P6 BRA `(.L_x_1196) ;  /* 0x00000000003ce947 */ /* 0x000fec0003800000 */
[----:B------:R-:W-:-:S13]  /*7570*/  ISETP.GT.AND P2, PT, R152, -0x1, PT ;  /* 0xffffffff9800780c */ /* 0x000fda0003f44270 */
[----:B------:R-:W-:Y:S05]  /*7580*/  @P2 BRA `(.L_x_1197) ;  /* 0x00000000001c2947 */ /* 0x000fea0003800000 */
[----:B------:R-:W-:Y:S02]  /*7590*/  ISETP.NE.AND P2, PT, R157, 0x1, PT ;  /* 0x000000019d00780c */ /* 0x000fe40003f45270 */
[----:B------:R-:W-:-:S11]  /*75a0*/  LOP3.LUT R153, RZ, R152, RZ, 0x33, !PT ;  /* 0x00000098ff997212 */ /* 0x000fd600078e33ff */
[----:B------:R-:W0:Y:S02]  /*75b0*/  @P2 LDC.64 R154, c[0x0][0x9e8] ;  /* 0x00027a00ff9a2b82 */ /* 0x000e240000000a00 */
[----:B0-----:R-:W-:-:S05]  /*75c0*/  @P2 IMAD.HI.U32 R152, R153, R154, RZ ;  /* 0x0000009a99982227 */ /* 0x001fca00078e00ff */
[----:B------:R-:W-:-:S04]  /*75d0*/  @P2 SHF.R.U32.HI R153, RZ, R155, R152 ;  /* 0x0000009bff992219 */ /* 0x000fc80000011698 */
[----:B------:R-:W-:Y:S01]  /*75e0*/  LOP3.LUT R152, RZ, R153, RZ, 0x33, !PT ;  /* 0x00000099ff987212 */ /* 0x000fe200078e33ff */
[----:B------:R-:W-:Y:S06]  /*75f0*/  BRA `(.L_x_1198) ;  /* 0x0000000000107947 */ /* 0x000fec0003800000 */
.L_x_1197:
[----:B------:R-:W-:-:S13]  /*7600*/  ISETP.NE.AND P2, PT, R157, 0x1, PT ;  /* 0x000000019d00780c */ /* 0x000fda0003f45270 */
[----:B------:R-:W0:Y:S02]  /*7610*/  @P2 LDC.64 R154, c[0x0][0x9e8] ;  /* 0x00027a00ff9a2b82 */ /* 0x000e240000000a00 */
[----:B0-----:R-:W-:-:S05]  /*7620*/  @P2 IMAD.HI.U32 R154, R152, R154, RZ ;  /* 0x0000009a989a2227 */ /* 0x001fca00078e00ff */
[----:B------:R-:W-:-:S07]  /*7630*/  @P2 SHF.R.U32.HI R152, RZ, R155, R154 ;  /* 0x0000009bff982219 */ /* 0x000fce000001169a */
.L_x_1198:
[----:B------:R-:W-:-:S05]  /*7640*/  IMAD R152, R152, R157, RZ ;  /* 0x0000009d98987224 */ /* 0x000fca00078e02ff */
[----:B------:R-:W-:-:S07]  /*7650*/  VIMNMX R21, R21, R152, !PT ;  /* 0x0000009815157248 */ /* 0x000fce0007fe0100 */
.L_x_1196:
[----:B------:R-:W-:Y:S01]  /*7660*/  VIADD R21, R21, 0x3f ;  /* 0x0000003f15157836 */ /* 0x000fe20000000000 */
[----:B------:R-:W-:-:S04]  /*7670*/  R2UR UR4, R23 ;  /* 0x00000000170472ca */ /* 0x000fc800000e0000 */
[----:B------:R-:W-:-:S04]  /*7680*/  SHF.R.S32.HI R152, RZ, 0x1f, R21 ;  /* 0x0000001fff987819 */ /* 0x000fc80000011415 */
[----:B------:R-:W-:-:S04]  /*7690*/  LEA.HI R152, R152, R21, RZ, 0x6 ;  /* 0x0000001598987211 */ /* 0x000fc800078f30ff */
[----:B------:R-:W-:-:S04]  /*76a0*/  SHF.R.S32.HI R21, RZ, 0x6, R152 ;  /* 0x00000006ff157819 */ /* 0x000fc80000011498 */
[----:B------:R-:W-:-:S04]  /*76b0*/  VIMNMX R21, R21, UR4, !PT ;  /* 0x0000000415157c48 */ /* 0x000fc8000ffe0100 */
[----:B------:R-:W-:-:S13]  /*76c0*/  ISETP.GE.AND P2, PT, R20, R21, PT ;  /* 0x000000151400720c */ /* 0x000fda0003f46270 */
[----:B------:R-:W-:Y:S05]  /*76d0*/  @!P2 BRA `(.L_x_1199) ;  /* 0x000000200038a947 */ /* 0x000fea0003800000 */
[----:B------:R-:W-:Y:S01]  /*76e0*/  IMAD.MOV.U32 R220, RZ, RZ, R3 ;  /* 0x000000ffffdc7224 */ /* 0x000fe200078e0003 */
[----:B------:R-:W-:Y:S01]  /*76f0*/  UMOV UR7, UR36 ;  /* 0x0000002400077c82 */ /* 0x000fe20008000000 */
[----:B------:R-:W-:Y:S01]  /*7700*/  IMAD.MOV.U32 R207, RZ, RZ, R4 ;  /* 0x000000ffffcf7224 */ /* 0x000fe200078e0004 */
[----:B------:R-:W-:Y:S01]  /*7710*/  UMOV UR4, UR37 ;  /* 0x0000002500047c82 */ /* 0x000fe20008000000 */
[----:B------:R-:W-:Y:S01]  /*7720*/  ULDC UR5, c[0x0][0x9d8] ;  /* 0x0002760000057ab9 */ /* 0x000fe20000000800 */
[----:B------:R-:W-:-:S05]  /*7730*/  ULDC UR39, c[0x0][0x988] ;  /* 0x0002620000277ab9 */ /* 0x000fca0000000800 */
.L_x_1208:
[----:B------:R-:W-:-:S04]  /*7740*/  UIADD3 UR37, UR4, 0x1, URZ ;  /* 0x0000000104257890 */ /* 0x000fc8000fffe03f */
[----:B------:R-:W-:-:S04]  /*7750*/  UISETP.NE.AND UP0, UPT, UR37, 0x2, UPT ;  /* 0x000000022500788c */ /* 0x000fc8000bf05270 */
[----:B------:R-:W-:Y:S02]  /*7760*/  USEL UR36, URZ, 0x1, UP0 ;  /* 0x000000013f247887 */ /* 0x000fe40008000000 */
[----:B------:R-:W-:Y:S02]  /*7770*/  USEL UR37, UR37, URZ, UP0 ;  /* 0x0000003f25257287 */ /* 0x000fe40008000000 */
[----:B------:R-:W-:Y:S01]  /*7780*/  ULOP3.LUT UR36, UR7, UR36, URZ, 0x3c, !UPT ;  /* 0x0000002407247292 */ /* 0x000fe2000f8e3c3f */
[----:B------:R-:W-:Y:S11]  /*7790*/  @!P0 BRA `(.L_x_1200) ;  /* 0x0000000000048947 */ /* 0x000ff60003800000 */
[----:B------:R-:W-:Y:S01]  /*77a0*/  BPT.TRAP 0x1 ;  /* 0x000000040000795c */ /* 0x000fe20000300000 */
.L_x_1200:
[----:B------:R-:W-:Y:S01]  /*77b0*/  ULEA UR6, UR37, UR38, 0x3 ;  /* 0x0000002625067291 */ /* 0x000fe2000f8e183f */
[----:B------:R-:W-:-:S05]  /*77c0*/  IMAD.U32 R3, RZ, RZ, UR36 ;  /* 0x00000024ff037e24 */ /* 0x000fca000f8e00ff */
[----:B------:R-:W-:-:S04]  /*77d0*/  SHF.L.U32 R3, R3, 0x1f, RZ ;  /* 0x0000001f03037819 */ /* 0x000fc800000006ff */
[----:B------:R0:W1:Y:S01]  /*77e0*/  SYNCS.PHASECHK.TRANS64.TRYWAIT P2, [UR6+0x30830], R3 ;  /* 0x03083003ff0075a7 */ /* 0x0000620008040146 */
[----:B------:R-:W-:Y:S05]  /*77f0*/  @!P0 BRA `(.L_x_1201) ;  /* 0x0000000000048947 */ /* 0x000fea0003800000 */
[----:B------:R-:W-:Y:S01]  /*7800*/  BPT.TRAP 0x1 ;  /* 0x000000040000795c */ /* 0x000fe20000300000 */
.L_x_1201:
[----:B-1----:R-:W-:Y:S05]  /*7810*/  @P2 BRA `(.L_x_1202) ;  /* 0x0000000000082947 */ /* 0x002fea0003800000 */
[----:B------:R-:W1:Y:S02]  /*7820*/  SYNCS.PHASECHK.TRANS64.TRYWAIT P2, [UR6+0x30830], R3 ;  /* 0x03083003ff0075a7 */ /* 0x000e640008040146 */
[----:B-1----:R-:W-:Y:S05]  /*7830*/  @!P2 BRA `(.L_x_1203) ;  /* 0x000000e400d0a947 */ /* 0x002fea0003800000 */
.L_x_1202:
[----:B------:R-:W-:Y:S01]  /*7840*/  R2UR UR6, R18 ;  /* 0x00000000120672ca */ /* 0x000fe200000e0000 */
[----:B------:R-:W-:Y:S01]  /*7850*/  WARPGROUP.ARRIVE ;  /* 0x00000000000079c5 */ /* 0x000fe20000000000 */
        /* <DEDUP_REMOVED lines=179> */
[----:B------:R-:W-:Y:S01]  /*8390*/  UMOV UR44, UR56 ;  /* 0x00000038002c7c82 */ /* 0x000fe20008000000 */
[----:B------:R-:W-:Y:S01]  /*83a0*/  UMOV UR45, UR57 ;  /* 0x00000039002d7c82 */ /* 0x000fe20008000000 */
[----:B------:R-:W-:Y:S01]  /*83b0*/  UMOV UR47, 0x40000040 ;  /* 0x40000040002f7882 */ /* 0x000fe20000000000 */
        /* <DEDUP_REMOVED lines=44> */
.L_x_1204:
[----:B------:R-:W-:Y:S01]  /*8680*/  ULEA UR14, UR4, UR38, 0x3 ;  /* 0x00000026040e7291 */ /* 0x000fe2000f8e183f */
[----:B------:R-:W-:-:S05]  /*8690*/  IMAD.U32 R0, RZ, RZ, UR7 ;  /* 0x00000007ff007e24 */ /* 0x000fca000f8e00ff */
[----:B------:R-:W-:-:S04]  /*86a0*/  SHF.L.U32 R0, R0, 0x1f, RZ ;  /* 0x0000001f00007819 */ /* 0x000fc800000006ff */
[----:B------:R2:W3:Y:S01]  /*86b0*/  SYNCS.PHASECHK.TRANS64.TRYWAIT P2, [UR14+0x30850], R0 ;  /* 0x03085000ff0075a7 */ /* 0x0004e2000804014e */
[----:B------:R-:W-:Y:S05]  /*86c0*/  @!P0 BRA `(.L_x_1205) ;  /* 0x0000000000048947 */ /* 0x000fea0003800000 */
[----:B------:R-:W-:Y:S01]  /*86d0*/  BPT.TRAP 0x1 ;  /* 0x000000040000795c */ /* 0x000fe20000300000 */
.L_x_1205:
[----:B---3--:R-:W-:Y:S05]  /*86e0*/  @P2 BRA `(.L_x_1206) ;  /* 0x0000000000082947 */ /* 0x008fea0003800000 */
[----:B------:R-:W3:Y:S02]  /*86f0*/  SYNCS.PHASECHK.TRANS64.TRYWAIT P2, [UR14+0x30850], R0 ;  /* 0x03085000ff0075a7 */ /* 0x000ee4000804014e */
[----:B---3--:R-:W-:Y:S05]  /*8700*/  @!P2 BRA `(.L_x_1207) ;  /* 0x000000d80034a947 */ /* 0x008fea0003800000 */
.L_x_1206:
[----:B------:R-:W-:Y:S01]  /*8710*/  UIADD3 UR6, UR38, 0x400, URZ ;  /* 0x0000040026067890 */ /* 0x000fe2000fffe03f */
[----:B------:R-:W-:Y:S01]  /*8720*/  WARPGROUP.ARRIVE ;  /* 0x00000000000079c5 */ /* 0x000fe20000000000 */
[----:B------:R-:W-:Y:S01]  /*8730*/  UMOV UR7, 0x40000040 ;  /* 0x4000004000077882 */ /* 0x000fe20000000000 */
[----:B------:R-:W-:Y:S01]  /*8740*/  FMUL.FTZ R2, R152, UR5 ;  /* 0x0000000598027c20 */ /* 0x000fe20008410000 */
[----:B------:R-:W-:Y:S01]  /*8750*/  USHF.R.U32.HI UR6, URZ, 0x4, UR6 ;  /* 0x000000043f067899 */ /* 0x000fe20008011606 */
[----:B01----:R-:W-:Y:S01]  /*8760*/  FMUL.FTZ R3, R153, UR5 ;  /* 0x0000000599037c20 */ /* 0x003fe20008410000 */
[----:B------:R-:W-:Y:S01]  /*8770*/  FMUL.FTZ R152, R155, UR5 ;  /* 0x000000059b987c20 */ /* 0x000fe20008410000 */
[----:B------:R-:W-:Y:S01]  /*8780*/  FMUL.FTZ R155, R156, UR5 ;  /* 0x000000059c9b7c20 */ /* 0x000fe20008410000 */
[----:B------:R-:W-:Y:S01]  /*8790*/  ULOP3.LUT UR6, UR6, 0x3fff, URZ, 0xc0, !UPT ;  /* 0x00003fff06067892 */ /* 0x000fe2000f8ec03f */
[----:B------:R-:W2:Y:S01]  /*87a0*/  MUFU.TANH R2, R2 ;  /* 0x0000000200027308 */ /* 0x000ea20000002400 */
[----:B------:R-:W-:Y:S01]  /*87b0*/  FMUL.FTZ R157, R157, UR5 ;  /* 0x000000059d9d7c20 */ /* 0x000fe20008410000 */
[----:B------:R-:W-:Y:S01]  /*87c0*/  FMUL.FTZ R161, R161, UR5 ;  /* 0x00000005a1a17c20 */ /* 0x000fe20008410000 */
[----:B------:R-:W-:Y:S01]  /*87d0*/  ULOP3.LUT UR6, UR6, 0x2000000, URZ, 0xfc, !UPT ;  /* 0x0200000006067892 */ /* 0x000fe2000f8efc3f */
[----:B------:R-:W-:Y:S01]  /*87e0*/  FMUL.FTZ R156, R159, UR5 ;  /* 0x000000059f9c7c20 */ /* 0x000fe20008410000 */
[----:B------:R-:W-:Y:S01]  /*87f0*/  FMUL.FTZ R159, R164, UR5 ;  /* 0x00000005a49f7c20 */ /* 0x000fe20008410000 */
[----:B------:R-:W-:Y:S01]  /*8800*/  FMUL.FTZ R164, R173, UR5 ;  /* 0x00000005ada47c20 */ /* 0x000fe20008410000 */
[----:B------:R-:W-:Y:S01]  /*8810*/  ULEA UR4, UR4, UR6, 0xb ;  /* 0x0000000604047291 */ /* 0x000fe2000f8e583f */
[----:B------:R-:W0:Y:S01]  /*8820*/  MUFU.TANH R3, R3 ;  /* 0x0000000300037308 */ /* 0x000e220000002400 */
[----:B------:R-:W-:Y:S01]  /*8830*/  FMUL.FTZ R153, R154, UR5 ;  /* 0x000000059a997c20 */ /* 0x000fe20008410000 */
[----:B------:R-:W-:Y:S01]  /*8840*/  FMUL.FTZ R154, R158, UR5 ;  /* 0x000000059e9a7c20 */ /* 0x000fe20008410000 */
[----:B------:R-:W-:Y:S01]  /*8850*/  FMUL.FTZ R158, R172, UR5 ;  /* 0x00000005ac9e7c20 */ /* 0x000fe20008410000 */
[----:B------:R-:W-:Y:S01]  /*8860*/  FMUL.FTZ R172, R181, UR5 ;  /* 0x00000005b5ac7c20 */ /* 0x000fe20008410000 */
[----:B------:R-:W-:Y:S01]  /*8870*/  UIADD3 UR10, UR4, 0x180, URZ ;  /* 0x00000180040a7890 */ /* 0x000fe2000fffe03f */
[----:B------:R-:W-:Y:S01]  /*8880*/  FMUL.FTZ R162, R162, UR5 ;  /* 0x00000005a2a27c20 */ /* 0x000fe20008410000 */
[----:B------:R-:W-:Y:S01]  /*8890*/  UMOV UR6, UR4 ;  /* 0x0000000400067c82 */ /* 0x000fe20008000000 */
[----:B------:R-:W1:Y:S01]  /*88a0*/  MUFU.TANH R155, R155 ;  /* 0x0000009b009b7308 */ /* 0x000e620000002400 */
[----:B------:R-:W-:Y:S01]  /*88b0*/  HGMMA.64x256x16.F32.BF16 R24, R196, gdesc[UR4].tnspB, R24, gsb0 ;  /* 0x43e00004c4187df0 */ /* 0x000fe20008001818 */
[----:B------:R-:W-:Y:S01]  /*88c0*/  UIADD3 UR6, UR4, 0x80, URZ ;  /* 0x0000008004067890 */ /* 0x000fe2000fffe03f */
[----:B--2---:R-:W-:Y:S01]  /*88d0*/  FMNMX.FTZ R0, R2, R207, !PT ;  /* 0x000000cf02007209 */ /* 0x004fe20007810000 */
[----:B------:R-:W-:Y:S01]  /*88e0*/  UMOV UR7, 0x40000040 ;  /* 0x4000004000077882 */ /* 0x000fe20000000000 */
[----:B------:R-:W-:Y:S01]  /*88f0*/  UMOV UR11, 0x40000040 ;  /* 0x40000040000b7882 */ /* 0x000fe20000000000 */
[----:B------:R-:W-:Y:S01]  /*8900*/  FMUL.FTZ R163, R163, UR5 ;  /* 0x00000005a3a37c20 */ /* 0x000fe20008410000 */
[----:B------:R-:W-:Y:S01]  /*8910*/  FMUL.FTZ R166, R166, UR5 ;  /* 0x00000005a6a67c20 */ /* 0x000fe20008410000 */
[----:B------:R-:W2:Y:S01]  /*8920*/  MUFU.TANH R157, R157 ;  /* 0x0000009d009d7308 */ /* 0x000ea20000002400 */
[----:B0-----:R-:W-:Y:S01]  /*8930*/  FMNMX.FTZ R0, R3, R0, !PT ;  /* 0x0000000003007209 */ /* 0x001fe20007810000 */
[----:B------:R-:W-:Y:S01]  /*8940*/  FMUL.FTZ R167, R167, UR5 ;  /* 0x00000005a7a77c20 */ /* 0x000fe20008410000 */
[----:B------:R-:W-:Y:S01]  /*8950*/  FMUL.FTZ R170, R170, UR5 ;  /* 0x00000005aaaa7c20 */ /* 0x000fe20008410000 */
[----:B------:R-:W-:Y:S01]  /*8960*/  FMUL.FTZ R171, R171, UR5 ;  /* 0x00000005abab7c20 */ /* 0x000fe20008410000 */
[----:B------:R-:W-:Y:S01]  /*8970*/  FMUL.FTZ R174, R174, UR5 ;  /* 0x00000005aeae7c20 */ /* 0x000fe20008410000 */
[----:B------:R-:W-:Y:S01]  /*8980*/  FMUL.FTZ R175, R175, UR5 ;  /* 0x00000005afaf7c20 */ /* 0x000fe20008410000 */
[C---:B------:R-:W-:Y:S01]  /*8990*/  ISETP.GT.AND P2, PT, R20.reuse, R21, PT ;  /* 0x000000151400720c */ /* 0x040fe20003f44270 */
[----:B------:R-:W-:Y:S01]  /*89a0*/  MUFU.TANH R161, R161 ;  /* 0x000000a100a17308 */ /* 0x000fe20000002400 */
[----:B-1----:R-:W-:Y:S01]  /*89b0*/  FMNMX.FTZ R0, R155, R0, !PT ;  /* 0x000000009b007209 */ /* 0x002fe20007810000 */
[----:B------:R-:W-:-:S06]  /*89c0*/  VIADD R20, R20, 0xffffffff ;  /* 0xffffffff14147836 */ /* 0x000fcc0000000000 */
[----:B------:R-:W-:Y:S01]  /*89d0*/  MUFU.TANH R159, R159 ;  /* 0x0000009f009f7308 */ /* 0x000fe20000002400 */
[----:B--2---:R-:W-:-:S07]  /*89e0*/  FMNMX.FTZ R173, R157, R0, !PT ;  /* 0x000000009dad7209 */ /* 0x004fce0007810000 */
        /* <DEDUP_REMOVED lines=18> */
[----:B------:R-:W-:Y:S01]  /*8b10*/  UIADD3 UR6, UR4, 0x100, URZ ;  /* 0x0000010004067890 */ /* 0x000fe2000fffe03f */
[----:B------:R-:W-:Y:S02]  /*8b20*/  UMOV UR7, 0x40000040 ;  /* 0x4000004000077882 */ /* 0x000fe40000000000 */
[----:B------:R-:W-:Y:S01]  /*8b30*/  UMOV UR4, UR37 ;  /* 0x0000002500047c82 */ /* 0x000fe20008000000 */
[----:B------:R-:W-:Y:S02]  /*8b40*/  WARPGROUP.DEPBAR.LE gsb0, 0x0 ;  /* 0x00008000000079c5 */ /* 0x000fe40000010000 */
[----:B------:R-:W-:Y:S01]  /*8b50*/  WARPGROUP.ARRIVE ;  /* 0x00000000000079c5 */ /* 0x000fe20000000000 */
[----:B------:R-:W-:Y:S01]  /*8b60*/  FMUL.FTZ R192, R160, UR5 ;  /* 0x00000005a0c07c20 */ /* 0x000fe20008410000 */
[----:B------:R-:W-:Y:S01]  /*8b70*/  FMUL.FTZ R193, R165, UR5 ;  /* 0x00000005a5c17c20 */ /* 0x000fe20008410000 */
[----:B------:R-:W-:Y:S01]  /*8b80*/  FMUL.FTZ R160, R168, UR5 ;  /* 0x00000005a8a07c20 */ /* 0x000fe20008410000 */
[----:B------:R-:W-:Y:S01]  /*8b90*/  FMUL.FTZ R165, R169, UR5 ;  /* 0x00000005a9a57c20 */ /* 0x000fe20008410000 */
[----:B------:R-:W-:-:S15]  /*8ba0*/  FMUL.FTZ R169, R176, UR5 ;  /* 0x00000005b0a97c20 */ /* 0x000fde0008410000 */
[----:B------:R-:W-:-:S01]  /*8bb0*/  NOP ;  /* 0x0000000000007918 */ /* 0x000fc20000000000 */
[----:B------:R-:W-:Y:S01]  /*8bc0*/  HGMMA.64x256x16.F32.BF16 R24, R188, gdesc[UR4].tnspB, R24, gsb0 ;  /* 0x43e00004bc187df0 */ /* 0x000fe20008001818 */
[----:B------:R-:W0:Y:S01]  /*8bd0*/  MUFU.TANH R192, R192 ;  /* 0x000000c000c07308 */ /* 0x000e220000002400 */
[----:B------:R-:W-:Y:S01]  /*8be0*/  FMUL.FTZ R168, R177, UR5 ;  /* 0x00000005b1a87c20 */ /* 0x000fe20008410000 */
[----:B------:R-:W-:Y:S01]  /*8bf0*/  FMUL.FTZ R176, R178, UR5 ;  /* 0x00000005b2b07c20 */ /* 0x000fe20008410000 */
[----:B------:R-:W-:Y:S01]  /*8c00*/  FMUL.FTZ R178, R182, UR5 ;  /* 0x00000005b6b27c20 */ /* 0x000fe20008410000 */
[----:B------:R-:W-:Y:S01]  /*8c10*/  UMOV UR6, UR39 ;  /* 0x0000002700067c82 */ /* 0x000fe20008000000 */
[----:B------:R-:W-:-:S03]  /*8c20*/  UMOV UR7, UR36 ;  /* 0x0000002400077c82 */ /* 0x000fc60008000000 */
[----:B------:R-:W1:Y:S08]  /*8c30*/  MUFU.TANH R193, R193 ;  /* 0x000000c100c17308 */ /* 0x000e700000002400 */
[----:B------:R-:W2:Y:S01]  /*8c40*/  MUFU.TANH R160, R160 ;  /* 0x000000a000a07308 */ /* 0x000ea20000002400 */
[----:B0-----:R-:W-:Y:S01]  /*8c50*/  FMNMX.FTZ R0, R192, R173, !PT ;  /* 0x000000adc0007209 */ /* 0x001fe20007810000 */
[----:B------:R-:W-:-:S03]  /*8c60*/  FMUL.FTZ R173, R180, UR5 ;  /* 0x00000005b4ad7c20 */ /* 0x000fc60008410000 */
[----:B------:R-:W-:-:S03]  /*8c70*/  FMNMX.FTZ R0, R161, R0, !PT ;  /* 0x00000000a1007209 */ /* 0x000fc60007810000 */
[----:B------:R-:W0:Y:S01]  /*8c80*/  MUFU.TANH R165, R165 ;  /* 0x000000a500a57308 */ /* 0x000e220000002400 */
[----:B------:R-:W-:-:S04]  /*8c90*/  FMNMX.FTZ R0, R159, R0, !PT ;  /* 0x000000009f007209 */ /* 0x000fc80007810000 */
[----:B-1----:R-:W-:-:S03]  /*8ca0*/  FMNMX.FTZ R177, R193, R0, !PT ;  /* 0x00000000c1b17209 */ /* 0x002fc60007810000 */
[----:B------:R-:W1:Y:S01]  /*8cb0*/  MUFU.TANH R169, R169 ;  /* 0x000000a900a97308 */ /* 0x000e620000002400 */
[----:B--2---:R-:W-:-:S07]  /*8cc0*/  FMNMX.FTZ R0, R160, R177, !PT ;  /* 0x000000b1a0007209 */ /* 0x004fce0007810000 */
[----:B------:R-:W2:Y:S01]  /*8cd0*/  MUFU.TANH R168, R168 ;  /* 0x000000a800a87308 */ /* 0x000ea20000002400 */
[----:B0-----:R-:W-:-:S04]  /*8ce0*/  FMNMX.FTZ R177, R165, R0, !PT ;  /* 0x00000000a5b17209 */ /* 0x001fc80007810000 */
[----:B------:R-:W-:-:S03]  /*8cf0*/  FMNMX.FTZ R177, R158, R177, !PT ;  /* 0x000000b19eb17209 */ /* 0x000fc60007810000 */
[----:B------:R-:W0:Y:S01]  /*8d00*/  MUFU.TANH R173, R173 ;  /* 0x000000ad00ad7308 */ /* 0x000e220000002400 */
[----:B------:R-:W-:-:S04]  /*8d10*/  FMNMX.FTZ R0, R164, R177, !PT ;  /* 0x000000b1a4007209 */ /* 0x000fc80007810000 */
[----:B-1----:R-:W-:-:S03]  /*8d20*/  FMNMX.FTZ R177, R169, R0, !PT ;  /* 0x00000000a9b17209 */ /* 0x002fc60007810000 */
[----:B------:R-:W1:Y:S01]  /*8d30*/  MUFU.TANH R176, R176 ;  /* 0x000000b000b07308 */ /* 0x000e620000002400 */
[----:B--2---:R-:W-:-:S07]  /*8d40*/  FMNMX.FTZ R0, R168, R177, !PT ;  /* 0x000000b1a8007209 */ /* 0x004fce0007810000 */
[----:B------:R-:W-:Y:S01]  /*8d50*/  MUFU.TANH R178, R178 ;  /* 0x000000b200b27308 */ /* 0x000fe20000002400 */
[----:B0-----:R-:W-:-:S04]  /*8d60*/  FMNMX.FTZ R177, R173, R0, !PT ;  /* 0x00000000adb17209 */ /* 0x001fc80007810000 */
[----:B------:R-:W-:-:S05]  /*8d70*/  FMNMX.FTZ R177, R172, R177, !PT ;  /* 0x000000b1acb17209 */ /* 0x000fca0007810000 */
[----:B------:R-:W0:Y:S02]  /*8d80*/  SHFL.BFLY PT, R0, R177, 0x2, 0x1f ;  /* 0x0c401f00b1007f89 */ /* 0x000e2400000e0000 */
[----:B0-----:R-:W-:Y:S01]  /*8d90*/  FMNMX.FTZ R0, R177, R0, !PT ;  /* 0x00000000b1007209 */ /* 0x001fe20007810000 */
[----:B------:R-:W-:Y:S01]  /*8da0*/  FMUL.FTZ R177, R179, UR5 ;  /* 0x00000005b3b17c20 */ /* 0x000fe20008410000 */
[----:B------:R-:W-:-:S04]  /*8db0*/  FMNMX.FTZ R179, R153, R220, !PT ;  /* 0x000000dc99b37209 */ /* 0x000fc80007810000 */
[----:B------:R-:W-:Y:S01]  /*8dc0*/  FMNMX.FTZ R179, R152, R179, !PT ;  /* 0x000000b398b37209 */ /* 0x000fe20007810000 */
[----:B------:R-:W0:Y:S03]  /*8dd0*/  MUFU.TANH R177, R177 ;  /* 0x000000b100b17308 */ /* 0x000e260000002400 */
[----:B------:R-:W-:-:S04]  /*8de0*/  FMNMX.FTZ R179, R154, R179, !PT ;  /* 0x000000b39ab37209 */ /* 0x000fc80007810000 */
[----:B------:R-:W-:Y:S01]  /*8df0*/  FMNMX.FTZ R181, R156, R179, !PT ;  /* 0x000000b39cb57209 */ /* 0x000fe20007810000 */
[----:B------:R-:W-:-:S06]  /*8e00*/  FMUL.FTZ R179, R183, UR5 ;  /* 0x00000005b7b37c20 */ /* 0x000fcc0008410000 */
[----:B------:R-:W2:Y:S01]  /*8e10*/  MUFU.TANH R179, R179 ;  /* 0x000000b300b37308 */ /* 0x000ea20000002400 */
[----:B------:R-:W-:Y:S02]  /*8e20*/  WARPGROUP.DEPBAR.LE gsb0, 0x0 ;  /* 0x00008000000079c5 */ /* 0x000fe40000010000 */
[----:B------:R-:W-:Y:S01]  /*8e30*/  WARPGROUP.ARRIVE ;  /* 0x00000000000079c5 */ /* 0x000fe20000000000 */
[----:B------:R-:W3:Y:S05]  /*8e40*/  SHFL.BFLY PT, R189, R0, 0x1, 0x1f ;  /* 0x0c201f0000bd7f89 */ /* 0x000eea00000e0000 */
[----:B------:R-:W-:Y:S01]  /*8e50*/  HGMMA.64x256x16.F32.BF16 R24, R184, gdesc[UR8].tnspB, R24, gsb0 ;  /* 0x43e00008b8187df0 */ /* 0x000fe20008001818 */
[----:B---3--:R-:W-:-:S02]  /*8e60*/  FMNMX.FTZ R4, R0, R189, !PT ;  /* 0x000000bd00047209 */ /* 0x008fc40007810000 */
[----:B------:R-:W-:-:S03]  /*8e70*/  FMNMX.FTZ R0, R162, R181, !PT ;  /* 0x000000b5a2007209 */ /* 0x000fc60007810000 */
[----:B------:R-:W-:Y:S01]  /*8e80*/  FADD.FTZ R180, -R4, R207 ;  /* 0x000000cf04b47221 */ /* 0x000fe20000010100 */
[----:B------:R-:W-:Y:S01]  /*8e90*/  FMNMX.FTZ R181, R163, R0, !PT ;  /* 0x00000000a3b57209 */ /* 0x000fe20007810000 */
[----:B------:R-:W-:Y:S02]  /*8ea0*/  IMAD.MOV.U32 R207, RZ, RZ, R4 ;  /* 0x000000ffffcf7224 */ /* 0x000fe400078e0004 */
[----:B------:R-:W-:Y:S01]  /*8eb0*/  FMUL.FTZ R0, R180, UR6 ;  /* 0x00000006b4007c20 */ /* 0x000fe20008410000 */
[----:B------:R-:W-:Y:S01]  /*8ec0*/  FMNMX.FTZ R182, R166, R181, !PT ;  /* 0x000000b5a6b67209 */ /* 0x000fe20007810000 */
[----:B------:R-:W-:-:S03]  /*8ed0*/  FMUL.FTZ R180, R4, UR6 ;  /* 0x0000000604b47c20 */ /* 0x000fc60008410000 */
[----:B------:R-:W-:Y:S01]  /*8ee0*/  FMNMX.FTZ R181, R167, R182, !PT ;  /* 0x000000b6a7b57209 */ /* 0x000fe20007810000 */
[--C-:B------:R-:W-:Y:S01]  /*8ef0*/  FFMA.FTZ R182, R2, UR6, -R180.reuse ;  /* 0x0000000602b67c23 */ /* 0x100fe200080108b4 */
[--C-:B------:R-:W-:Y:S01]  /*8f00*/  FFMA.FTZ R196, R3, UR6, -R180.reuse ;  /* 0x0000000603c47c23 */ /* 0x100fe200080108b4 */
[----:B------:R-:W-:Y:S01]  /*8f10*/  MUFU.EX2 R0, R0 ;  /* 0x0000000000007308 */ /* 0x000fe20000000800 */
[----:B------:R-:W-:Y:S01]  /*8f20*/  FMNMX.FTZ R2, R170, R181, !PT ;  /* 0x000000b5aa027209 */ /* 0x000fe20007810000 */
[--C-:B------:R-:W-:Y:S01]  /*8f30*/  FFMA.FTZ R198, R155, UR6, -R180.reuse ;  /* 0x000000069bc67c23 */ /* 0x100fe200080108b4 */
[--C-:B------:R-:W-:Y:S01]  /*8f40*/  FFMA.FTZ R192, R192, UR6, -R180.reuse ;  /* 0x00000006c0c07c23 */ /* 0x100fe200080108b4 */
[--C-:B------:R-:W-:Y:S01]  /*8f50*/  FFMA.FTZ R155, R161, UR6, -R180.reuse ;  /* 0x00000006a19b7c23 */ /* 0x100fe200080108b4 */
        /* <DEDUP_REMOVED lines=12> */
[----:B-1----:R-:W-:Y:S01]  /*9020*/  FMNMX.FTZ R2, R176, R3, !PT ;  /* 0x00000003b0027209 */ /* 0x002fe20007810000 */
[----:B------:R-:W-:-:S03]  /*9030*/  FFMA.FTZ R165, R168, UR6, -R180 ;  /* 0x00000006a8a57c23 */ /* 0x000fc600080108b4 */
[----:B0-----:R-:W-:-:S03]  /*9040*/  FMNMX.FTZ R3, R177, R2, !PT ;  /* 0x00000002b1037209 */ /* 0x001fc60007810000 */
[----:B------:R-:W-:Y:S01]  /*9050*/  MUFU.EX2 R198, R198 ;  /* 0x000000c600c67308 */ /* 0x000fe20000000800 */
[----:B------:R-:W-:-:S04]  /*9060*/  FMNMX.FTZ R2, R178, R3, !PT ;  /* 0x00000003b2027209 */ /* 0x000fc80007810000 */
[----:B--2---:R-:W-:-:S03]  /*9070*/  FMNMX.FTZ R2, R179, R2, !PT ;  /* 0x00000002b3027209 */ /* 0x004fc60007810000 */
[----:B------:R-:W-:Y:S02]  /*9080*/  MUFU.EX2 R183, R183 ;  /* 0x000000b700b77308 */ /* 0x000fe40000000800 */
[----:B------:R-:W0:Y:S06]  /*9090*/  SHFL.BFLY PT, R3, R2, 0x2, 0x1f ;  /* 0x0c401f0002037f89 */ /* 0x000e2c00000e0000 */
[----:B------:R-:W-:Y:S08]  /*90a0*/  MUFU.EX2 R192, R192 ;  /* 0x000000c000c07308 */ /* 0x000ff00000000800 */
[----:B------:R-:W-:Y:S08]  /*90b0*/  MUFU.EX2 R155, R155 ;  /* 0x0000009b009b7308 */ /* 0x000ff00000000800 */
[----:B------:R-:W-:Y:S01]  /*90c0*/  MUFU.EX2 R194, R194 ;  /* 0x000000c200c27308 */ /* 0x000fe20000000800 */
[----:B0-----:R-:W-:-:S05]  /*90d0*/  FMNMX.FTZ R3, R2, R3, !PT ;  /* 0x0000000302037209 */ /* 0x001fca0007810000 */
[----:B------:R-:W0:Y:S02]  /*90e0*/  SHFL.BFLY PT, R2, R3, 0x1, 0x1f ;  /* 0x0c201f0003027f89 */ /* 0x000e2400000e0000 */
[----:B------:R-:W-:Y:S08]  /*90f0*/  MUFU.EX2 R157, R157 ;  /* 0x0000009d009d7308 */ /* 0x000ff00000000800 */
[----:B------:R-:W-:Y:S08]  /*9100*/  MUFU.EX2 R188, R188 ;  /* 0x000000bc00bc7308 */ /* 0x000ff00000000800 */
[----:B------:R-:W-:Y:S01]  /*9110*/  MUFU.EX2 R159, R159 ;  /* 0x0000009f009f7308 */ /* 0x000fe20000000800 */
[----:B0-----:R-:W-:-:S07]  /*9120*/  FMNMX.FTZ R3, R3, R2, !PT ;  /* 0x0000000203037209 */ /* 0x001fce0007810000 */
[----:B------:R-:W-:Y:S01]  /*9130*/  MUFU.EX2 R190, R190 ;  /* 0x000000be00be7308 */ /* 0x000fe20000000800 */
[----:B------:R-:W-:Y:S01]  /*9140*/  FADD.FTZ R2, -R3, R220 ;  /* 0x000000dc03027221 */ /* 0x000fe20000010100 */
[----:B------:R-:W-:-:S03]  /*9150*/  IMAD.MOV.U32 R220, RZ, RZ, R3 ;  /* 0x000000ffffdc7224 */ /* 0x000fc600078e0003 */
[----:B------:R-:W-:-:S03]  /*9160*/  FMUL.FTZ R2, R2, UR6 ;  /* 0x0000000602027c20 */ /* 0x000fc60008410000 */
[----:B------:R-:W-:Y:S08]  /*9170*/  MUFU.EX2 R161, R161 ;  /* 0x000000a100a17308 */ /* 0x000ff00000000800 */
[----:B------:R-:W-:Y:S08]  /*9180*/  MUFU.EX2 R2, R2 ;  /* 0x0000000200027308 */ /* 0x000ff00000000800 */
[----:B------:R-:W-:Y:S01]  /*9190*/  MUFU.EX2 R165, R165 ;  /* 0x000000a500a57308 */ /* 0x000fe20000000800 */
[----:B------:R-:W-:-:S02]  /*91a0*/  WARPGROUP.DEPBAR.LE gsb0, 0x0 ;  /* 0x00008000000079c5 */ /* 0x000fc40000010000 */
[--C-:B------:R-:W-:Y:S01]  /*91b0*/  FFMA.FTZ R186, R173, UR6, -R180.reuse ;  /* 0x00000006adba7c23 */ /* 0x100fe200080108b4 */
[----:B------:R-:W-:Y:S01]  /*91c0*/  FMUL.FTZ R173, R3, UR6 ;  /* 0x0000000603ad7c20 */ /* 0x000fe20008410000 */
[--C-:B------:R-:W-:Y:S01]  /*91d0*/  FFMA.FTZ R184, R169, UR6, -R180.reuse ;  /* 0x00000006a9b87c23 */ /* 0x100fe200080108b4 */
[----:B------:R-:W-:Y:S02]  /*91e0*/  FFMA.FTZ R169, R172, UR6, -R180 ;  /* 0x00000006aca97c23 */ /* 0x000fe400080108b4 */
[--C-:B------:R-:W-:Y:S01]  /*91f0*/  FFMA.FTZ R197, R153, UR6, -R173.reuse ;  /* 0x0000000699c57c23 */ /* 0x100fe200080108ad */
[----:B------:R-:W-:Y:S02]  /*9200*/  IMAD.U32 R153, RZ, RZ, UR37 ;  /* 0x00000025ff997e24 */ /* 0x000fe4000f8e00ff */
[--C-:B------:R-:W-:Y:S01]  /*9210*/  FFMA.FTZ R152, R152, UR6, -R173.reuse ;  /* 0x0000000698987c23 */ /* 0x100fe200080108ad */
[--C-:B------:R-:W-:Y:S01]  /*9220*/  FFMA.FTZ R199, R154, UR6, -R173.reuse ;  /* 0x000000069ac77c23 */ /* 0x100fe200080108ad */
[--C-:B------:R-:W-:Y:S01]  /*9230*/  FFMA.FTZ R154, R156, UR6, -R173.reuse ;  /* 0x000000069c9a7c23 */ /* 0x100fe200080108ad */
[----:B------:R-:W-:Y:S01]  /*9240*/  FFMA.FTZ R193, R162, UR6, -R173 ;  /* 0x00000006a2c17c23 */ /* 0x000fe200080108ad */
[----:B------:R-:W0:Y:S01]  /*9250*/  MUFU.EX2 R197, R197 ;  /* 0x000000c500c57308 */ /* 0x000e220000000800 */
[----:B------:R-:W-:Y:S01]  /*9260*/  @!P1 LEA R153, R153, UR38, 0x3 ;  /* 0x0000002699999c11 */ /* 0x000fe2000f8e18ff */
[----:B------:R-:W-:-:S02]  /*9270*/  IMAD.U32 R162, RZ, RZ, UR14 ;  /* 0x0000000effa27e24 */ /* 0x000fc4000f8e00ff */
[--C-:B------:R-:W-:Y:S01]  /*9280*/  FFMA.FTZ R156, R163, UR6, -R173.reuse ;  /* 0x00000006a39c7c23 */ /* 0x100fe200080108ad */
[--C-:B------:R-:W-:Y:S01]  /*9290*/  FFMA.FTZ R195, R166, UR6, -R173.reuse ;  /* 0x00000006a6c37c23 */ /* 0x100fe200080108ad */
[--C-:B------:R-:W-:Y:S01]  /*92a0*/  FFMA.FTZ R158, R167, UR6, -R173.reuse ;  /* 0x00000006a79e7c23 */ /* 0x100fe200080108ad */
[----:B------:R-:W-:Y:S02]  /*92b0*/  @!P1 VIADD R153, R153, 0x30840 ;  /* 0x0003084099999836 */ /* 0x000fe40000000000 */
[--C-:B------:R-:W-:Y:S01]  /*92c0*/  FFMA.FTZ R189, R170, UR6, -R173.reuse ;  /* 0x00000006aabd7c23 */ /* 0x100fe200080108ad */
[----:B------:R-:W1:Y:S01]  /*92d0*/  MUFU.EX2 R152, R152 ;  /* 0x0000009800987308 */ /* 0x000e620000000800 */
[----:B------:R-:W-:Y:S02]  /*92e0*/  @!P1 VIADD R162, R162, 0x30860 ;  /* 0x00030860a2a29836 */ /* 0x000fe40000000000 */
[----:B------:R-:W-:Y:S01]  /*92f0*/  FFMA.FTZ R160, R171, UR6, -R173 ;  /* 0x00000006aba07c23 */ /* 0x000fe200080108ad */
[----:B------:R-:W-:Y:S01]  /*9300*/  @!P1 PRMT R153, RZ, 0x654, R153 ;  /* 0x00000654ff999816 */ /* 0x000fe20000000099 */
[--C-:B------:R-:W-:Y:S01]  /*9310*/  FFMA.FTZ R191, R174, UR6, -R173.reuse ;  /* 0x00000006aebf7c23 */ /* 0x100fe200080108ad */
[--C-:B------:R-:W-:Y:S01]  /*9320*/  FFMA.FTZ R176, R176, UR6, -R173.reuse ;  /* 0x00000006b0b07c23 */ /* 0x100fe200080108ad */
[----:B------:R-:W-:Y:S01]  /*9330*/  FFMA.FTZ R177, R177, UR6, -R173 ;  /* 0x00000006b1b17c23 */ /* 0x000fe200080108ad */
[----:B------:R2:W-:Y:S01]  /*9340*/  @!P1 SYNCS.ARRIVE.TRANS64.RED.A1T0 RZ, [R153+URZ], RZ ;  /* 0x000000ff99ff99a7 */ /* 0x0005e2000810043f */
[----:B------:R-:W3:Y:S01]  /*9350*/  MUFU.EX2 R199, R199 ;  /* 0x000000c700c77308 */ /* 0x000ee20000000800 */
[----:B0-----:R-:W-:Y:S01]  /*9360*/  FFMA.FTZ R5, R2, R5, R197 ;  /* 0x0000000502057223 */ /* 0x001fe200000100c5 */
[----:B------:R-:W-:Y:S01]  /*9370*/  FFMA.FTZ R178, R178, UR6, -R173 ;  /* 0x00000006b2b27c23 */ /* 0x000fe200080108ad */
[----:B--2---:R-:W-:-:S05]  /*9380*/  FFMA.FTZ R153, R0, R16, R181 ;  /* 0x0000001000997223 */ /* 0x004fca00000100b5 */
[----:B------:R-:W0:Y:S01]  /*9390*/  MUFU.EX2 R154, R154 ;  /* 0x0000009a009a7308 */ /* 0x000e220000000800 */
[----:B------:R-:W-:Y:S01]  /*93a0*/  @!P1 PRMT R16, RZ, 0x654, R162 ;  /* 0x00000654ff109816 */ /* 0x000fe200000000a2 */
[----:B-1----:R-:W-:Y:S01]  /*93b0*/  FADD.FTZ R162, R152, R5 ;  /* 0x0000000598a27221 */ /* 0x002fe20000010000 */
[----:B------:R-:W-:Y:S01]  /*93c0*/  FADD.FTZ R153, R196, R153 ;  /* 0x00000099c4997221 */ /* 0x000fe20000010000 */
[----:B------:R-:W-:Y:S01]  /*93d0*/  F2FP.BF16.F32.PACK_AB R197, R152, R197 ;  /* 0x000000c598c5723e */ /* 0x000fe200000010ff */
[----:B------:R1:W-:Y:S01]  /*93e0*/  @!P1 SYNCS.ARRIVE.TRANS64.RED.A1T0 RZ, [R16+URZ], RZ ;  /* 0x000000ff10ff99a7 */ /* 0x0003e2000810043f */
[----:B------:R-:W-:Y:S01]  /*93f0*/  F2FP.BF16.F32.PACK_AB R196, R196, R181 ;  /* 0x000000b5c4c4723e */ /* 0x000fe200000010ff */
[----:B------:R-:W-:Y:S01]  /*9400*/  FADD.FTZ R164, R198, R153 ;  /* 0x00000099c6a47221 */ /* 0x000fe20000010000 */
[----:B------:R-:W2:Y:S01]  /*9410*/  MUFU.EX2 R193, R193 ;  /* 0x000000c100c17308 */ /* 0x000ea20000000800 */
[----:B---3--:R-:W-:Y:S01]  /*9420*/  FADD.FTZ R5, R199, R162 ;  /* 0x000000a2c7057221 */ /* 0x008fe20000010000 */
[C---:B------:R-:W-:Y:S01]  /*9430*/  F2FP.BF16.F32.PACK_AB R198, R183.reuse, R198 ;  /* 0x000000c6b7c6723e */ /* 0x040fe200000010ff */
[----:B------:R-:W-:Y:S01]  /*9440*/  FADD.FTZ R153, R183, R164 ;  /* 0x000000a4b7997221 */ /* 0x000fe20000010000 */
[--C-:B-1----:R-:W-:Y:S01]  /*9450*/  FFMA.FTZ R16, R175, UR6, -R173.reuse ;  /* 0x00000006af107c23 */ /* 0x102fe200080108ad */
[----:B------:R-:W-:-:S02]  /*9460*/  FFMA.FTZ R173, R179, UR6, -R173 ;  /* 0x00000006b3ad7c23 */ /* 0x000fc400080108ad */
[----:B------:R-:W-:Y:S01]  /*9470*/  FADD.FTZ R164, R192, R153 ;  /* 0x00000099c0a47221 */ /* 0x000fe20000010000 */
[----:B------:R-:W1:Y:S01]  /*9480*/  MUFU.EX2 R156, R156 ;  /* 0x0000009c009c7308 */ /* 0x000e620000000800 */
[C---:B0-----:R-:W-:Y:S01]  /*9490*/  FADD.FTZ R162, R154.reuse, R5 ;  /* 0x000000059aa27221 */ /* 0x041fe20000010000 */
[----:B------:R-:W-:Y:S01]  /*94a0*/  F2FP.BF16.F32.PACK_AB R199, R154, R199 ;  /* 0x000000c79ac7723e */ /* 0x000fe200000010ff */
[C---:B------:R-:W-:Y:S01]  /*94b0*/  FADD.FTZ R153, R155.reuse, R164 ;  /* 0x000000a49b997221 */ /* 0x040fe20000010000 */
[----:B------:R-:W-:-:S03]  /*94c0*/  F2FP.BF16.F32.PACK_AB R192, R155, R192 ;  /* 0x000000c09bc0723e */ /* 0x000fc600000010ff */
[----:B------:R-:W-:Y:S01]  /*94d0*/  FADD.FTZ R164, R194, R153 ;  /* 0x00000099c2a47221 */ /* 0x000fe20000010000 */
[----:B------:R-:W0:Y:S01]  /*94e0*/  MUFU.EX2 R195, R195 ;  /* 0x000000c300c37308 */ /* 0x000e220000000800 */
[----:B--2---:R-:W-:Y:S01]  /*94f0*/  FADD.FTZ R5, R193, R162 ;  /* 0x000000a2c1057221 */ /* 0x004fe20000010000 */
[C---:B------:R-:W-:Y:S01]  /*9500*/  F2FP.BF16.F32.PACK_AB R194, R157.reuse, R194 ;  /* 0x000000c29dc2723e */ /* 0x040fe200000010ff */
[----:B------:R-:W-:-:S04]  /*9510*/  FADD.FTZ R153, R157, R164 ;  /* 0x000000a49d997221 */ /* 0x000fc80000010000 */
[----:B------:R-:W-:Y:S01]  /*9520*/  FADD.FTZ R154, R188, R153 ;  /* 0x00000099bc9a7221 */ /* 0x000fe20000010000 */
[----:B------:R-:W2:Y:S01]  /*9530*/  MUFU.EX2 R158, R158 ;  /* 0x0000009e009e7308 */ /* 0x000ea20000000800 */
[C---:B-1----:R-:W-:Y:S01]  /*9540*/  FADD.FTZ R162, R156.reuse, R5 ;  /* 0x000000059ca27221 */ /* 0x042fe20000010000 */
[----:B------:R-:W-:Y:S01]  /*9550*/  F2FP.BF16.F32.PACK_AB R193, R156, R193 ;  /* 0x000000c19cc1723e */ /* 0x000fe200000010ff */
[C---:B------:R-:W-:Y:S01]  /*9560*/  FADD.FTZ R153, R159.reuse, R154 ;  /* 0x0000009a9f997221 */ /* 0x040fe20000010000 */
[----:B------:R-:W-:-:S03]  /*9570*/  F2FP.BF16.F32.PACK_AB R188, R159, R188 ;  /* 0x000000bc9fbc723e */ /* 0x000fc600000010ff */
[----:B------:R-:W-:Y:S01]  /*9580*/  FADD.FTZ R154, R190, R153 ;  /* 0x00000099be9a7221 */ /* 0x000fe20000010000 */
[----:B------:R-:W1:Y:S01]  /*9590*/  MUFU.EX2 R189, R189 ;  /* 0x000000bd00bd7308 */ /* 0x000e620000000800 */
[----:B0-----:R-:W-:Y:S01]  /*95a0*/  FADD.FTZ R5, R195, R162 ;  /* 0x000000a2c3057221 */ /* 0x001fe20000010000 */
[C---:B------:R-:W-:Y:S01]  /*95b0*/  F2FP.BF16.F32.PACK_AB R190, R161.reuse, R190 ;  /* 0x000000bea1be723e */ /* 0x040fe200000010ff */
[----:B------:R-:W-:-:S05]  /*95c0*/  FADD.FTZ R153, R161, R154 ;  /* 0x0000009aa1997221 */ /* 0x000fca0000010000 */
[----:B------:R-:W0:Y:S01]  /*95d0*/  MUFU.EX2 R160, R160 ;  /* 0x000000a000a07308 */ /* 0x000e220000000800 */
[C---:B--2---:R-:W-:Y:S01]  /*95e0*/  FADD.FTZ R152, R158.reuse, R5 ;  /* 0x000000059e987221 */ /* 0x044fe20000010000 */
[----:B------:R-:W-:-:S06]  /*95f0*/  F2FP.BF16.F32.PACK_AB R195, R158, R195 ;  /* 0x000000c39ec3723e */ /* 0x000fcc00000010ff */
[----:B------:R-:W2:Y:S01]  /*9600*/  MUFU.EX2 R191, R191 ;  /* 0x000000bf00bf7308 */ /* 0x000ea20000000800 */
[----:B-1----:R-:W-:-:S07]  /*9610*/  FADD.FTZ R5, R189, R152 ;  /* 0x00000098bd057221 */ /* 0x002fce0000010000 */
[----:B------:R-:W1:Y:S01]  /*9620*/  MUFU.EX2 R16, R16 ;  /* 0x0000001000107308 */ /* 0x000e620000000800 */
[C---:B0-----:R-:W-:Y:S01]  /*9630*/  FADD.FTZ R152, R160.reuse, R5 ;  /* 0x00000005a0987221 */ /* 0x041fe20000010000 */
[----:B------:R-:W-:-:S06]  /*9640*/  F2FP.BF16.F32.PACK_AB R189, R160, R189 ;  /* 0x000000bda0bd723e */ /* 0x000fcc00000010ff */
[----:B------:R-:W0:Y:S01]  /*9650*/  MUFU.EX2 R184, R184 ;  /* 0x000000b800b87308 */ /* 0x000e220000000800 */
[----:B--2---:R-:W-:-:S07]  /*9660*/  FADD.FTZ R5, R191, R152 ;  /* 0x00000098bf057221 */ /* 0x004fce0000010000 */
[----:B------:R-:W2:Y:S01]  /*9670*/  MUFU.EX2 R176, R176 ;  /* 0x000000b000b07308 */ /* 0x000ea20000000800 */
[C---:B-1----:R-:W-:Y:S01]  /*9680*/  FADD.FTZ R5, R16.reuse, R5 ;  /* 0x0000000510057221 */ /* 0x042fe20000010000 */
[----:B------:R-:W-:-:S06]  /*9690*/  F2FP.BF16.F32.PACK_AB R191, R16, R191 ;  /* 0x000000bf10bf723e */ /* 0x000fcc00000010ff */
[----:B------:R-:W1:Y:S01]  /*96a0*/  MUFU.EX2 R177, R177 ;  /* 0x000000b100b17308 */ /* 0x000e620000000800 */
[----:B0-----:R-:W-:Y:S01]  /*96b0*/  FADD.FTZ R152, R184, R153 ;  /* 0x00000099b8987221 */ /* 0x001fe20000010000 */
[----:B------:R-:W-:-:S03]  /*96c0*/  F2FP.BF16.F32.PACK_AB R184, R165, R184 ;  /* 0x000000b8a5b8723e */ /* 0x000fc600000010ff */
[----:B------:R-:W-:-:S03]  /*96d0*/  FADD.FTZ R153, R165, R152 ;  /* 0x00000098a5997221 */ /* 0x000fc60000010000 */
[----:B------:R-:W0:Y:S01]  /*96e0*/  MUFU.EX2 R186, R186 ;  /* 0x000000ba00ba7308 */ /* 0x000e220000000800 */
[----:B--2---:R-:W-:-:S07]  /*96f0*/  FADD.FTZ R5, R176, R5 ;  /* 0x00000005b0057221 */ /* 0x004fce0000010000 */
[----:B------:R-:W2:Y:S01]  /*9700*/  MUFU.EX2 R178, R178 ;  /* 0x000000b200b27308 */ /* 0x000ea20000000800 */
[C---:B-1----:R-:W-:Y:S01]  /*9710*/  FADD.FTZ R5, R177.reuse, R5 ;  /* 0x00000005b1057221 */ /* 0x042fe20000010000 */
[----:B------:R-:W-:-:S06]  /*9720*/  F2FP.BF16.F32.PACK_AB R185, R177, R176 ;  /* 0x000000b0b1b9723e */ /* 0x000fcc00000010ff */
[----:B------:R-:W1:Y:S01]  /*9730*/  MUFU.EX2 R169, R169 ;  /* 0x000000a900a97308 */ /* 0x000e620000000800 */
[----:B0-----:R-:W-:-:S07]  /*9740*/  FADD.FTZ R16, R186, R153 ;  /* 0x00000099ba107221 */ /* 0x001fce0000010000 */
[----:B------:R-:W0:Y:S01]  /*9750*/  MUFU.EX2 R173, R173 ;  /* 0x000000ad00ad7308 */ /* 0x000e220000000800 */
[----:B--2---:R-:W-:Y:S01]  /*9760*/  FADD.FTZ R5, R178, R5 ;  /* 0x00000005b2057221 */ /* 0x004fe20000010000 */
[C---:B-1----:R-:W-:Y:S01]  /*9770*/  FADD.FTZ R16, R169.reuse, R16 ;  /* 0x00000010a9107221 */ /* 0x042fe20000010000 */
[----:B------:R-:W-:Y:S02]  /*9780*/  F2FP.BF16.F32.PACK_AB R186, R169, R186 ;  /* 0x000000baa9ba723e */ /* 0x000fe400000010ff */
[C---:B0-----:R-:W-:Y:S01]  /*9790*/  FADD.FTZ R5, R173.reuse, R5 ;  /* 0x00000005ad057221 */ /* 0x041fe20000010000 */
[----:B------:R-:W-:Y:S01]  /*97a0*/  F2FP.BF16.F32.PACK_AB R187, R173, R178 ;  /* 0x000000b2adbb723e */ /* 0x000fe200000010ff */
[----:B------:R-:W-:Y:S06]  /*97b0*/  @P2 BRA `(.L_x_1208) ;  /* 0xffffffdc00e02947 */ /* 0x000fec000383ffff */
.L_x_1199:
[----:B------:R-:W-:-:S13]  /*97c0*/  R2UR UR4, R23 ;  /* 0x00000000170472ca */ /* 0x000fda00000e0000 */
[----:B------:R-:W-:-:S13]  /*97d0*/  ISETP.GE.AND P2, PT, R20, UR4, PT ;  /* 0x0000000414007c0c */ /* 0x000fda000bf46270 */
[----:B------:R-:W-:Y:S05]  /*97e0*/  @!P2 BRA `(.L_x_1209) ;  /* 0x0000002800f0a947 */ /* 0x000fea0003800000 */
[----:B------:R-:W-:Y:S01]  /*97f0*/  IMAD.MOV.U32 R207, RZ, RZ, R3 ;  /* 0x000000ffffcf7224 */ /* 0x000fe200078e0003 */
[----:B------:R-:W-:Y:S01]  /*9800*/  UMOV UR7, UR36 ;  /* 0x0000002400077c82 */ /* 0x000fe20008000000 */
[----:B------:R-:W-:Y:S01]  /*9810*/  IMAD.MOV.U32 R21, RZ, RZ, R4 ;  /* 0x000000ffff157224 */ /* 0x000fe200078e0004 */
[----:B------:R-:W-:Y:S01]  /*9820*/  UMOV UR4, UR37 ;  /* 0x0000002500047c82 */ /* 0x000fe20008000000 */
[----:B------:R-:W-:Y:S01]  /*9830*/  ULDC UR39, c[0x0][0x9e4] ;  /* 0x0002790000277ab9 */ /* 0x000fe20000000800 */
[----:B------:R-:W-:Y:S01]  /*9840*/  ULDC UR50, c[0x0][0x288] ;  /* 0x0000a20000327ab9 */ /* 0x000fe20000000800 */
[----:B------:R-:W-:Y:S01]  /*9850*/  ULDC UR5, c[0x0][0x9d8] ;  /* 0x0002760000057ab9 */ /* 0x000fe20000000800 */
[----:B------:R-:W-:Y:S01]  /*9860*/  ULDC UR51, c[0x0][0x988] ;  /* 0x0002620000337ab9 */ /* 0x000fe20000000800 */
[----:B------:R-:W-:-:S05]  /*9870*/  ULDC UR55, c[0x0][0x9e0] ;  /* 0x0002780000377ab9 */ /* 0x000fca0000000800 */
.L_x_1226:
[----:B------:R-:W-:-:S04]  /*9880*/  UIADD3 UR37, UR4, 0x1, URZ ;  /* 0x0000000104257890 */ /* 0x000fc8000fffe03f */
[----:B------:R-:W-:-:S04]  /*9890*/  UISETP.NE.AND UP0, UPT, UR37, 0x2, UPT ;  /* 0x000000022500788c */ /* 0x000fc8000bf05270 */
[----:B------:R-:W-:Y:S02]  /*98a0*/  USEL UR36, URZ, 0x1, UP0 ;  /* 0x000000013f247887 */ /* 0x000fe40008000000 */
[----:B------:R-:W-:Y:S02]  /*98b0*/  USEL UR37, UR37, URZ, UP0 ;  /* 0x0000003f25257287 */ /* 0x000fe40008000000 */
[----:B------:R-:W-:Y:S01]  /*98c0*/  ULOP3.LUT UR36, UR7, UR36, URZ, 0x3c, !UPT ;  /* 0x0000002407247292 */ /* 0x000fe2000f8e3c3f */
[----:B------:R-:W-:Y:S11]  /*98d0*/  @!P0 BRA `(.L_x_1210) ;  /* 0x0000000000048947 */ /* 0x000ff60003800000 */
[----:B------:R-:W-:Y:S01]  /*98e0*/  BPT.TRAP 0x1 ;  /* 0x000000040000795c */ /* 0x000fe20000300000 */
.L_x_1210:
[----:B------:R-:W-:Y:S01]  /*98f0*/  ULEA UR6, UR37, UR38, 0x3 ;  /* 0x0000002625067291 */ /* 0x000fe2000f8e183f */
[----:B------:R-:W-:-:S05]  /*9900*/  IMAD.U32 R3, RZ, RZ, UR36 ;  /* 0x00000024ff037e24 */ /* 0x000fca000f8e00ff */
[----:B------:R-:W-:-:S04]  /*9910*/  SHF.L.U32 R3, R3, 0x1f, RZ ;  /* 0x0000001f03037819 */ /* 0x000fc800000006ff */
[----:B------:R0:W1:Y:S01]  /*9920*/  SYNCS.PHASECHK.TRANS64.TRYWAIT P2, [UR6+0x30830], R3 ;  /* 0x03083003ff0075a7 */ /* 0x0000620008040146 */
[----:B------:R-:W-:Y:S05]  /*9930*/  @!P0 BRA `(.L_x_1211) ;  /* 0x0000000000048947 */ /* 0x000fea0003800000 */
[----:B------:R-:W-:Y:S01]  /*9940*/  BPT.TRAP 0x1 ;  /* 0x000000040000795c */ /* 0x000fe20000300000 */
.L_x_1211:
[----:B-1----:R-:W-:Y:S05]  /*9950*/  @P2 BRA `(.L_x_1212) ;  /* 0x0000000000082947 */ /* 0x002fea0003800000 */
[----:B------:R-:W1:Y:S02]  /*9960*/  SYNCS.PHASECHK.TRANS64.TRYWAIT P2, [UR6+0x30830], R3 ;  /* 0x03083003ff0075a7 */ /* 0x000e640008040146 */
[----:B-1----:R-:W-:Y:S05]  /*9970*/  @!P2 BRA `(.L_x_1213) ;  /* 0x000000c400b0a947 */ /* 0x002fea0003800000 */
.L_x_1212:
        /* <DEDUP_REMOVED lines=228> */
.L_x_1214:
[----:B------:R-:W-:Y:S01]  /*a7c0*/  ULEA UR10, UR4, UR38, 0x3 ;  /* 0x00000026040a7291 */ /* 0x000fe2000f8e183f */
[----:B------:R-:W-:-:S05]  /*a7d0*/  IMAD.U32 R0, RZ, RZ, UR7 ;  /* 0x00000007ff007e24 */ /* 0x000fca000f8e00ff */
[----:B------:R-:W-:-:S04]  /*a7e0*/  SHF.L.U32 R0, R0, 0x1f, RZ ;  /* 0x0000001f00007819 */ /* 0x000fc800000006ff */
[----:B------:R2:W3:Y:S01]  /*a7f0*/  SYNCS.PHASECHK.TRANS64.TRYWAIT P2, [UR10+0x30850], R0 ;  /* 0x03085000ff0075a7 */ /* 0x0004e2000804014a */
[----:B------:R-:W-:Y:S05]  /*a800*/  @!P0 BRA `(.L_x_1215) ;  /* 0x0000000000048947 */ /* 0x000fea0003800000 */
[----:B------:R-:W-:Y:S01]  /*a810*/  BPT.TRAP 0x1 ;  /* 0x000000040000795c */ /* 0x000fe20000300000 */
.L_x_1215:
[----:B---3--:R-:W-:Y:S05]  /*a820*/  @P2 BRA `(.L_x_1216) ;  /* 0x0000000000082947 */ /* 0x008fea0003800000 */
[----:B------:R-:W3:Y:S02]  /*a830*/  SYNCS.PHASECHK.TRANS64.TRYWAIT P2, [UR10+0x30850], R0 ;  /* 0x03085000ff0075a7 */ /* 0x000ee4000804014a */
[----:B---3--:R-:W-:Y:S05]  /*a840*/  @!P2 BRA `(.L_x_1217) ;  /* 0x000000b80014a947 */ /* 0x008fea0003800000 */
.L_x_1216:
[----:B------:R-:W-:Y:S01]  /*a850*/  UIADD3 UR6, UR38, 0x400, URZ ;  /* 0x0000040026067890 */ /* 0x000fe2000fffe03f */
[----:B------:R-:W-:Y:S01]  /*a860*/  WARPGROUP.ARRIVE ;  /* 0x00000000000079c5 */ /* 0x000fe20000000000 */
[----:B------:R-:W-:Y:S01]  /*a870*/  UMOV UR7, 0x40000040 ;  /* 0x4000004000077882 */ /* 0x000fe20000000000 */
[----:B01----:R-:W0:Y:S01]  /*a880*/  @P5 LDC R3, c[0x0][0x44c] ;  /* 0x00011300ff035b82 */ /* 0x003e220000000800 */
[----:B------:R-:W-:Y:S01]  /*a890*/  USHF.R.U32.HI UR6, URZ, 0x4, UR6 ;  /* 0x000000043f067899 */ /* 0x000fe20008011606 */
[----:B--2---:R-:W-:Y:S01]  /*a8a0*/  FMUL.FTZ R0, R154, UR5 ;  /* 0x000000059a007c20 */ /* 0x004fe20008410000 */
[----:B------:R-:W-:Y:S01]  /*a8b0*/  FMUL.FTZ R154, R162, UR5 ;  /* 0x00000005a29a7c20 */ /* 0x000fe20008410000 */
[----:B------:R-:W-:Y:S01]  /*a8c0*/  FMUL.FTZ R162, R179, UR5 ;  /* 0x00000005b3a27c20 */ /* 0x000fe20008410000 */
[----:B------:R-:W-:Y:S01]  /*a8d0*/  ULOP3.LUT UR6, UR6, 0x3fff, URZ, 0xc0, !UPT ;  /* 0x00003fff06067892 */ /* 0x000fe2000f8ec03f */
[----:B------:R-:W-:Y:S02]  /*a8e0*/  IMAD.SHL.U32 R179, R20, 0x40, RZ ;  /* 0x0000004014b37824 */ /* 0x000fe400078e00ff */
[----:B------:R-:W-:Y:S01]  /*a8f0*/  FMUL.FTZ R4, R155, UR5 ;  /* 0x000000059b047c20 */ /* 0x000fe20008410000 */
[----:B------:R-:W1:Y:S01]  /*a900*/  @P5 LDC R2, c[0x0][0x450] ;  /* 0x00011400ff025b82 */ /* 0x000e620000000800 */
[----:B------:R-:W-:Y:S01]  /*a910*/  ULOP3.LUT UR6, UR6, 0x2000000, URZ, 0xfc, !UPT ;  /* 0x0200000006067892 */ /* 0x000fe2000f8efc3f */
[----:B------:R-:W-:Y:S01]  /*a920*/  FMUL.FTZ R155, R163, UR5 ;  /* 0x00000005a39b7c20 */ /* 0x000fe20008410000 */
[----:B------:R-:W-:Y:S01]  /*a930*/  FMUL.FTZ R163, R178, UR5 ;  /* 0x00000005b2a37c20 */ /* 0x000fe20008410000 */
[----:B------:R-:W-:Y:S01]  /*a940*/  FMUL.FTZ R178, R181, UR5 ;  /* 0x00000005b5b27c20 */ /* 0x000fe20008410000 */
[----:B------:R-:W-:Y:S01]  /*a950*/  ULEA UR4, UR4, UR6, 0xb ;  /* 0x0000000604047291 */ /* 0x000fe2000f8e583f */
[----:B------:R-:W2:Y:S06]  /*a960*/  MUFU.TANH R0, R0 ;  /* 0x0000000000007308 */ /* 0x000eac0000002400 */
[----:B------:R-:W-:-:S02]  /*a970*/  UMOV UR6, UR4 ;  /* 0x0000000400067c82 */ /* 0x000fc40008000000 */
[----:B------:R-:W-:Y:S01]  /*a980*/  HGMMA.64x256x16.F32.BF16 R24, R196, gdesc[UR4].tnspB, R24, gsb0 ;  /* 0x43e00004c4187df0 */ /* 0x000fe20008001818 */
[----:B------:R-:W-:Y:S01]  /*a990*/  UIADD3 UR6, UR4, 0x80, URZ ;  /* 0x0000008004067890 */ /* 0x000fe2000fffe03f */
[----:B------:R-:W3:Y:S01]  /*a9a0*/  MUFU.TANH R4, R4 ;  /* 0x0000000400047308 */ /* 0x000ee20000002400 */
[----:B------:R-:W-:-:S07]  /*a9b0*/  UMOV UR7, 0x40000040 ;  /* 0x4000004000077882 */ /* 0x000fce0000000000 */
[----:B------:R-:W4:Y:S08]  /*a9c0*/  MUFU.TANH R154, R154 ;  /* 0x0000009a009a7308 */ /* 0x000f300000002400 */
[----:B------:R-:W0:Y:S08]  /*a9d0*/  MUFU.TANH R155, R155 ;  /* 0x0000009b009b7308 */ /* 0x000e300000002400 */
[----:B------:R-:W0:Y:S08]  /*a9e0*/  MUFU.TANH R163, R163 ;  /* 0x000000a300a37308 */ /* 0x000e300000002400 */
[----:B------:R-:W1:Y:S08]  /*a9f0*/  MUFU.TANH R162, R162 ;  /* 0x000000a200a27308 */ /* 0x000e700000002400 */
[----:B------:R-:W2:Y:S01]  /*aa00*/  MUFU.TANH R178, R178 ;  /* 0x000000b200b27308 */ /* 0x000ea20000002400 */
[----:B------:R-:W-:-:S02]  /*aa10*/  WARPGROUP.DEPBAR.LE gsb0, 0x0 ;  /* 0x00008000000079c5 */ /* 0x000fc40000010000 */
[----:B------:R-:W-:Y:S01]  /*aa20*/  WARPGROUP.ARRIVE ;  /* 0x00000000000079c5 */ /* 0x000fe20000000000 */
[----:B------:R-:W-:-:S04]  /*aa30*/  VIADD R196, R22, UR61 ;  /* 0x0000003d16c47c36 */ /* 0x000fc80008000000 */
[----:B0-----:R-:W-:Y:S01]  /*aa40*/  @P5 IMAD.HI.U32 R3, R196, R3, RZ ;  /* 0x00000003c4035227 */ /* 0x001fe200078e00ff */
[----:B------:R-:W-:Y:S01]  /*aa50*/  HGMMA.64x256x16.F32.BF16 R24, R192, gdesc[UR4].tnspB, R24, gsb0 ;  /* 0x43e00004c0187df0 */ /* 0x000fe20008001818 */
[----:B------:R-:W-:Y:S01]  /*aa60*/  UIADD3 UR6, UR4, 0x100, URZ ;  /* 0x0000010004067890 */ /* 0x000fe2000fffe03f */
[----:B------:R-:W-:Y:S02]  /*aa70*/  UMOV UR7, 0x40000040 ;  /* 0x4000004000077882 */ /* 0x000fe40000000000 */
[----:B-1----:R-:W-:Y:S01]  /*aa80*/  @P5 SHF.R.U32.HI R196, RZ, R2, R3 ;  /* 0x00000002ffc45219 */ /* 0x002fe20000011603 */
[----:B------:R-:W-:Y:S02]  /*aa90*/  WARPGROUP.DEPBAR.LE gsb0, 0x0 ;  /* 0x00008000000079c5 */ /* 0x000fe40000010000 */
[----:B------:R-:W-:Y:S01]  /*aaa0*/  WARPGROUP.ARRIVE ;  /* 0x00000000000079c5 */ /* 0x000fe20000000000 */
[----:B------:R-:W-:Y:S01]  /*aab0*/  FMUL.FTZ R192, R168, UR5 ;  /* 0x00000005a8c07c20 */ /* 0x000fe20008410000 */
[----:B------:R-:W-:Y:S01]  /*aac0*/  FMUL.FTZ R193, R169, UR5 ;  /* 0x00000005a9c17c20 */ /* 0x000fe20008410000 */
[----:B------:R-:W0:Y:S01]  /*aad0*/  SHFL.IDX PT, R168, R196, RZ, 0x1c1f ;  /* 0x001c1fffc4a87589 */ /* 0x000e2200000e0000 */
[----:B------:R-:W-:Y:S01]  /*aae0*/  FMUL.FTZ R194, R172, UR5 ;  /* 0x00000005acc27c20 */ /* 0x000fe20008410000 */
[----:B------:R-:W-:-:S15]  /*aaf0*/  FMUL.FTZ R195, R173, UR5 ;  /* 0x00000005adc37c20 */ /* 0x000fde0008410000 */
[----:B------:R-:W-:-:S01]  /*ab00*/  NOP ;  /* 0x0000000000007918 */ /* 0x000fc20000000000 */
[----:B------:R-:W-:Y:S01]  /*ab10*/  HGMMA.64x256x16.F32.BF16 R24, R188, gdesc[UR4].tnspB, R24, gsb0 ;  /* 0x43e00004bc187df0 */ /* 0x000fe20008001818 */
[----:B------:R-:W-:Y:S01]  /*ab20*/  UIADD3 UR6, UR4, 0x180, URZ ;  /* 0x0000018004067890 */ /* 0x000fe2000fffe03f */
[----:B------:R-:W1:Y:S01]  /*ab30*/  MUFU.TANH R192, R192 ;  /* 0x000000c000c07308 */ /* 0x000e620000002400 */
[----:B------:R-:W-:-:S07]  /*ab40*/  UMOV UR7, 0x40000040 ;  /* 0x4000004000077882 */ /* 0x000fce0000000000 */
[----:B------:R-:W0:Y:S08]  /*ab50*/  MUFU.TANH R193, R193 ;  /* 0x000000c100c17308 */ /* 0x000e300000002400 */
[----:B------:R-:W0:Y:S08]  /*ab60*/  MUFU.TANH R194, R194 ;  /* 0x000000c200c27308 */ /* 0x000e300000002400 */
[----:B------:R-:W0:Y:S01]  /*ab70*/  MUFU.TANH R195, R195 ;  /* 0x000000c300c37308 */ /* 0x000e220000002400 */
[----:B------:R-:W-:-:S02]  /*ab80*/  WARPGROUP.DEPBAR.LE gsb0, 0x0 ;  /* 0x00008000000079c5 */ /* 0x000fc40000010000 */
[----:B------:R-:W-:Y:S01]  /*ab90*/  WARPGROUP.ARRIVE ;  /* 0x00000000000079c5 */ /* 0x000fe20000000000 */
[----:B------:R-:W-:Y:S01]  /*aba0*/  FMUL.FTZ R191, R156, UR5 ;  /* 0x000000059cbf7c20 */ /* 0x000fe20008410000 */
[----:B------:R-:W-:Y:S01]  /*abb0*/  FMUL.FTZ R156, R166, UR5 ;  /* 0x00000005a69c7c20 */ /* 0x000fe20008410000 */
[----:B------:R-:W-:Y:S01]  /*abc0*/  IADD3 R166, -R179, 0x1, RZ ;  /* 0x00000001b3a67810 */ /* 0x000fe20007ffe1ff */
[----:B------:R-:W-:Y:S01]  /*abd0*/  FMUL.FTZ R189, R152, UR5 ;  /* 0x0000000598bd7c20 */ /* 0x000fe20008410000 */
[----:B------:R-:W-:Y:S01]  /*abe0*/  FMUL.FTZ R188, R153, UR5 ;  /* 0x0000000599bc7c20 */ /* 0x000fe20008410000 */
[----:B------:R-:W-:Y:S01]  /*abf0*/  HGMMA.64x256x16.F32.BF16 R24, R184, gdesc[UR4].tnspB, R24, gsb0 ;  /* 0x43e00004b8187df0 */ /* 0x000fe20008001818 */
[----:B------:R-:W-:Y:S01]  /*ac00*/  FMUL.FTZ R190, R157, UR5 ;  /* 0x000000059dbe7c20 */ /* 0x000fe20008410000 */
[----:B------:R-:W-:Y:S01]  /*ac10*/  FMUL.FTZ R152, R158, UR5 ;  /* 0x000000059e987c20 */ /* 0x000fe20008410000 */
[----:B------:R-:W-:Y:S01]  /*ac20*/  FMUL.FTZ R153, R159, UR5 ;  /* 0x000000059f997c20 */ /* 0x000fe20008410000 */
[----:B------:R-:W-:Y:S01]  /*ac30*/  FMUL.FTZ R157, R167, UR5 ;  /* 0x00000005a79d7c20 */ /* 0x000fe20008410000 */
[----:B------:R-:W-:Y:S01]  /*ac40*/  FMUL.FTZ R158, R170, UR5 ;  /* 0x00000005aa9e7c20 */ /* 0x000fe20008410000 */
[----:B------:R-:W-:Y:S01]  /*ac50*/  FMUL.FTZ R159, R171, UR5 ;  /* 0x00000005ab9f7c20 */ /* 0x000fe20008410000 */
[----:B------:R-:W-:Y:S01]  /*ac60*/  IMAD R3, R17, -0x2, R166 ;  /* 0xfffffffe11037824 */ /* 0x000fe200078e02a6 */
        /* <DEDUP_REMOVED lines=10> */
[----:B------:R-:W-:-:S02]  /*ad10*/  WARPGROUP.DEPBAR.LE gsb0, 0x0 ;  /* 0x00008000000079c5 */ /* 0x000fc40000010000 */
[----:B------:R-:W-:Y:S01]  /*ad20*/  FMUL.FTZ R185, R161, UR5 ;  /* 0x00000005a1b97c20 */ /* 0x000fe20008410000 */
[----:B------:R-:W-:Y:S01]  /*ad30*/  FMUL.FTZ R161, R175, UR5 ;  /* 0x00000005afa17c20 */ /* 0x000fe20008410000 */
[----:B------:R-:W-:Y:S01]  /*ad40*/  FMUL.FTZ R175, R176, UR5 ;  /* 0x00000005b0af7c20 */ /* 0x000fe20008410000 */
[----:B------:R-:W-:Y:S01]  /*ad50*/  FMUL.FTZ R176, R177, UR5 ;  /* 0x00000005b1b07c20 */ /* 0x000fe20008410000 */
[----:B------:R-:W-:Y:S01]  /*ad60*/  FMUL.FTZ R177, R180, UR5 ;  /* 0x00000005b4b17c20 */ /* 0x000fe20008410000 */
[----:B------:R-:W-:Y:S01]  /*ad70*/  FMUL.FTZ R186, R164, UR5 ;  /* 0x00000005a4ba7c20 */ /* 0x000fe20008410000 */
[----:B------:R-:W5:Y:S01]  /*ad80*/  LDC R180, c[0x0][0x2f0] ;  /* 0x0000bc00ffb47b82 */ /* 0x000f620000000800 */
[----:B------:R-:W-:Y:S02]  /*ad90*/  IMAD.U32 R164, RZ, RZ, UR37 ;  /* 0x00000025ffa47e24 */ /* 0x000fe4000f8e00ff */
[----:B------:R-:W-:Y:S01]  /*ada0*/  FMUL.FTZ R184, R160, UR5 ;  /* 0x00000005a0b87c20 */ /* 0x000fe20008410000 */
[----:B------:R-:W-:Y:S01]  /*adb0*/  FMUL.FTZ R187, R165, UR5 ;  /* 0x00000005a5bb7c20 */ /* 0x000fe20008410000 */
[----:B------:R-:W-:Y:S01]  /*adc0*/  FMUL.FTZ R160, R174, UR5 ;  /* 0x00000005aea07c20 */ /* 0x000fe20008410000 */
[----:B------:R-:W-:Y:S01]  /*add0*/  FMUL.FTZ R165, R183, UR5 ;  /* 0x00000005b7a57c20 */ /* 0x000fe20008410000 */
[----:B------:R-:W-:Y:S01]  /*ade0*/  @!P1 LEA R2, R164, UR38, 0x3 ;  /* 0x00000026a4029c11 */ /* 0x000fe2000f8e18ff */
[----:B------:R-:W-:Y:S01]  /*adf0*/  FMUL.FTZ R164, R182, UR5 ;  /* 0x00000005b6a47c20 */ /* 0x000fe20008410000 */
[----:B------:R-:W0:Y:S03]  /*ae00*/  MUFU.TANH R184, R184 ;  /* 0x000000b800b87308 */ /* 0x000e260000002400 */
[----:B------:R-:W-:-:S05]  /*ae10*/  @!P1 VIADD R2, R2, 0x30840 ;  /* 0x0003084002029836 */ /* 0x000fca0000000000 */
[----:B------:R-:W0:Y:S01]  /*ae20*/  MUFU.TANH R185, R185 ;  /* 0x000000b900b97308 */ /* 0x000e220000002400 */
[----:B------:R-:W-:-:S04]  /*ae30*/  @!P1 PRMT R2, RZ, 0x654, R2 ;  /* 0x00000654ff029816 */ /* 0x000fc80000000002 */
[----:B------:R0:W-:Y:S03]  /*ae40*/  @!P1 SYNCS.ARRIVE.TRANS64.RED.A1T0 RZ, [R2+URZ], RZ ;  /* 0x000000ff02ff99a7 */ /* 0x0001e6000810043f */
[----:B------:R-:W0:Y:S01]  /*ae50*/  MUFU.TANH R186, R186 ;  /* 0x000000ba00ba7308 */ /* 0x000e220000002400 */
[----:B-----5:R-:W-:-:S04]  /*ae60*/  IMAD R3, R180, UR60, R3 ;  /* 0x0000003cb4037c24 */ /* 0x020fc8000f8e0203 */
[----:B------:R-:W-:-:S03]  /*ae70*/  VIADD R3, R3, -UR50 ;  /* 0x8000003203037c36 */ /* 0x000fc60008000000 */
[----:B------:R-:W1:Y:S01]  /*ae80*/  MUFU.TANH R187, R187 ;  /* 0x000000bb00bb7308 */ /* 0x000e620000002400 */
[C---:B------:R-:W-:Y:S02]  /*ae90*/  VIADD R183, R3.reuse, UR55 ;  /* 0x0000003703b77c36 */ /* 0x040fe40008000000 */
[----:B------:R-:W-:Y:S02]  /*aea0*/  VIADD R197, R3, UR54 ;  /* 0x0000003603c57c36 */ /* 0x000fe40008000000 */
[--C-:B0-----:R-:W-:Y:S02]  /*aeb0*/  IMAD.IADD R181, R183, 0x1, R168.reuse ;  /* 0x00000001b7b57824 */ /* 0x101fe400078e02a8 */
[----:B------:R-:W-:Y:S01]  /*aec0*/  IMAD.IADD R182, R197, 0x1, R168 ;  /* 0x00000001c5b67824 */ /* 0x000fe200078e02a8 */
[----:B------:R-:W0:Y:S08]  /*aed0*/  MUFU.TANH R160, R160 ;  /* 0x000000a000a07308 */ /* 0x000e300000002400 */
[----:B------:R-:W0:Y:S08]  /*aee0*/  MUFU.TANH R161, R161 ;  /* 0x000000a100a17308 */ /* 0x000e300000002400 */
[----:B------:R-:W0:Y:S08]  /*aef0*/  MUFU.TANH R175, R175 ;  /* 0x000000af00af7308 */ /* 0x000e300000002400 */
[----:B------:R-:W0:Y:S08]  /*af00*/  MUFU.TANH R176, R176 ;  /* 0x000000b000b07308 */ /* 0x000e300000002400 */
[----:B------:R-:W0:Y:S08]  /*af10*/  MUFU.TANH R177, R177 ;  /* 0x000000b100b17308 */ /* 0x000e300000002400 */
[----:B------:R-:W0:Y:S08]  /*af20*/  MUFU.TANH R164, R164 ;  /* 0x000000a400a47308 */ /* 0x000e300000002400 */
[----:B------:R-:W0:Y:S01]  /*af30*/  MUFU.TANH R165, R165 ;  /* 0x000000a500a57308 */ /* 0x000e220000002400 */
[----:B-1234-:R-:W-:Y:S05]  /*af40*/  @!P6 BRA `(.L_x_1218) ;  /* 0x00000000005ce947 */ /* 0x01efea0003800000 */
[----:B------:R-:W-:Y:S01]  /*af50*/  IMAD R2, R180, UR60, R168 ;  /* 0x0000003cb4027c24 */ /* 0x000fe2000f8e02a8 */
[----:B------:R-:W-:Y:S03]  /*af60*/  BSSY B0, `(.L_x_1219) ;  /* 0x0000011000007945 */ /* 0x000fe60003800000 */
[----:B------:R-:W-:-:S05]  /*af70*/  VIADD R166, R2, -UR50 ;  /* 0x8000003202a67c36 */ /* 0x000fca0008000000 */
[----:B------:R-:W-:-:S13]  /*af80*/  ISETP.GT.AND P2, PT, R166, -0x1, PT ;  /* 0xffffffffa600780c */ /* 0x000fda0003f44270 */
[----:B------:R-:W-:Y:S05]  /*af90*/  @P2 BRA `(.L_x_1220) ;  /* 0x0000000000202947 */ /* 0x000fea0003800000 */
[----:B------:R-:W-:Y:S01]  /*afa0*/  IMAD.U32 R168, RZ, RZ, UR39 ;  /* 0x00000027ffa87e24 */ /* 0x000fe2000f8e00ff */
[----:B------:R-:W-:-:S04]  /*afb0*/  LOP3.LUT R167, RZ, R166, RZ, 0x33, !PT ;  /* 0x000000a6ffa77212 */ /* 0x000fc800078e33ff */
[----:B------:R-:W-:-:S13]  /*afc0*/  ISETP.NE.AND P2, PT, R168, 0x1, PT ;  /* 0x00000001a800780c */ /* 0x000fda0003f45270 */
[----:B------:R-:W1:Y:S02]  /*afd0*/  @P2 LDC.64 R2, c[0x0][0x9e8] ;  /* 0x00027a00ff022b82 */ /* 0x000e640000000a00 */
[----:B-1----:R-:W-:-:S05]  /*afe0*/  @P2 IMAD.HI.U32 R2, R167, R2, RZ ;  /* 0x00000002a7022227 */ /* 0x002fca00078e00ff */
[----:B------:R-:W-:-:S04]  /*aff0*/  @P2 SHF.R.U32.HI R167, RZ, R3, R2 ;  /* 0x00000003ffa72219 */ /* 0x000fc80000011602 */
[----:B------:R-:W-:Y:S01]  /*b000*/  LOP3.LUT R166, RZ, R167, RZ, 0x33, !PT ;  /* 0x000000a7ffa67212 */ /* 0x000fe200078e33ff */
[----:B------:R-:W-:Y:S06]  /*b010*/  BRA `(.L_x_1221) ;  /* 0x0000000000147947 */ /* 0x000fec0003800000 */
.L_x_1220:
[----:B------:R-:W-:-:S05]  /*b020*/  IMAD.U32 R168, RZ, RZ, UR39 ;  /* 0x00000027ffa87e24 */ /* 0x000fca000f8e00ff */
[----:B------:R-:W-:-:S13]  /*b030*/  ISETP.NE.AND P2, PT, R168, 0x1, PT ;  /* 0x00000001a800780c */ /* 0x000fda0003f45270 */
[----:B------:R-:W1:Y:S02]  /*b040*/  @P2 LDC.64 R2, c[0x0][0x9e8] ;  /* 0x00027a00ff022b82 */ /* 0x000e640000000a00 */
[----:B-1----:R-:W-:-:S05]  /*b050*/  @P2 IMAD.HI.U32 R2, R166, R2, RZ ;  /* 0x00000002a6022227 */ /* 0x002fca00078e00ff */
[----:B------:R-:W-:-:S07]  /*b060*/  @P2 SHF.R.U32.HI R166, RZ, R3, R2 ;  /* 0x00000003ffa62219 */ /* 0x000fce0000011602 */
.L_x_1221:
[----:B------:R-:W-:Y:S05]  /*b070*/  BSYNC B0 ;  /* 0x0000000000007941 */ /* 0x000fea0003800000 */
.L_x_1219:
[----:B------:R-:W-:-:S04]  /*b080*/  IMAD R166, R166, R168, -R179 ;  /* 0x000000a8a6a67224 */ /* 0x000fc800078e0ab3 */
[----:B------:R-:W-:-:S05]  /*b090*/  IMAD R166, R17, -0x2, R166 ;  /* 0xfffffffe11a67824 */ /* 0x000fca00078e02a6 */
[----:B------:R-:W-:Y:S02]  /*b0a0*/  VIADDMNMX R181, R166, R168, R181, PT ;  /* 0x000000a8a6b57246 */ /* 0x000fe400038001b5 */
[----:B------:R-:W-:-:S07]  /*b0b0*/  VIMNMX R182, R182, R166, !PT ;  /* 0x000000a6b6b67248 */ /* 0x000fce0007fe0100 */
.L_x_1218:
[----:B------:R-:W-:Y:S01]  /*b0c0*/  ISETP.GT.AND P2, PT, R20, -0x1, PT ;  /* 0xffffffff1400780c */ /* 0x000fe20003f44270 */
[----:B------:R-:W1:Y:S03]  /*b0d0*/  SHFL.IDX PT, R196, R196, 0x1, 0x1c1f ;  /* 0x003c1f00c4c47f89 */ /* 0x000e6600000e0000 */
[C---:B------:R-:W-:Y:S02]  /*b0e0*/  ISETP.GT.AND P4, PT, R182.reuse, RZ, P2 ;  /* 0x000000ffb600720c */ /* 0x040fe40001784270 */
[----:B------:R-:W-:Y:S02]  /*b0f0*/  ISETP.GT.AND P3, PT, R182, 0x1, P2 ;  /* 0x00000001b600780c */ /* 0x000fe40001764270 */
[C---:B------:R-:W-:Y:S02]  /*b100*/  ISETP.LT.OR P4, PT, R181.reuse, 0x1, P4 ;  /* 0x00000001b500780c */ /* 0x040fe40002781670 */
[----:B------:R-:W-:-:S02]  /*b110*/  ISETP.LT.OR P3, PT, R181, 0x2, P3 ;  /* 0x00000002b500780c */ /* 0x000fc40001f61670 */
[----:B------:R-:W-:Y:S02]  /*b120*/  FSEL R172, R189, -INF , !P4 ;  /* 0xff800000bdac7808 */ /* 0x000fe40006000000 */
[----:B------:R-:W-:Y:S02]  /*b130*/  FSEL R188, R188, -INF , !P3 ;  /* 0xff800000bcbc7808 */ /* 0x000fe40005800000 */
[C---:B------:R-:W-:Y:S02]  /*b140*/  ISETP.GT.AND P4, PT, R182.reuse, 0x8, P2 ;  /* 0x00000008b600780c */ /* 0x040fe40001784270 */
        /* <DEDUP_REMOVED lines=33> */
[----:B0-----:R-:W-:Y:S02]  /*b360*/  FSEL R175, R175, -INF , !P4 ;  /* 0xff800000afaf7808 */ /* 0x001fe40006000000 */
[----:B------:R-:W-:Y:S02]  /*b370*/  FSEL R176, R176, -INF , !P3 ;  /* 0xff800000b0b07808 */ /* 0x000fe40005800000 */
[C---:B------:R-:W-:Y:S02]  /*b380*/  ISETP.GT.AND P4, PT, R182.reuse, 0x38, P2 ;  /* 0x00000038b600780c */ /* 0x040fe40001784270 */
[----:B------:R-:W-:Y:S01]  /*b390*/  ISETP.GT.AND P3, PT, R182, 0x39, P2 ;  /* 0x00000039b600780c */ /* 0x000fe20001764270 */
[--C-:B-1----:R-:W-:Y:S01]  /*b3a0*/  IMAD.IADD R182, R197, 0x1, R196.reuse ;  /* 0x00000001c5b67824 */ /* 0x102fe200078e02c4 */
[C---:B------:R-:W-:Y:S02]  /*b3b0*/  ISETP.LT.OR P4, PT, R181.reuse, 0x39, P4 ;  /* 0x00000039b500780c */ /* 0x040fe40002781670 */
[----:B------:R-:W-:Y:S01]  /*b3c0*/  ISETP.LT.OR P3, PT, R181, 0x3a, P3 ;  /* 0x0000003ab500780c */ /* 0x000fe20001f61670 */
[----:B------:R-:W-:Y:S01]  /*b3d0*/  IMAD.IADD R181, R183, 0x1, R196 ;  /* 0x00000001b7b57824 */ /* 0x000fe200078e02c4 */
[----:B------:R-:W-:-:S02]  /*b3e0*/  FSEL R177, R177, -INF , !P4 ;  /* 0xff800000b1b17808 */ /* 0x000fc40006000000 */
[----:B------:R-:W-:Y:S01]  /*b3f0*/  FSEL R178, R178, -INF , !P3 ;  /* 0xff800000b2b27808 */ /* 0x000fe20005800000 */
[----:B------:R-:W-:Y:S08]  /*b400*/  @!P6 BRA `(.L_x_1222) ;  /* 0x00000000005ce947 */ /* 0x000ff00003800000 */
        /* <DEDUP_REMOVED lines=13> */
.L_x_1224:
[----:B------:R-:W-:-:S05]  /*b4e0*/  IMAD.U32 R184, RZ, RZ, UR39 ;  /* 0x00000027ffb87e24 */ /* 0x000fca000f8e00ff */
[----:B------:R-:W-:-:S13]  /*b4f0*/  ISETP.NE.AND P3, PT, R184, 0x1, PT ;  /* 0x00000001b800780c */ /* 0x000fda0003f65270 */
[----:B------:R-:W0:Y:S02]  /*b500*/  @P3 LDC.64 R2, c[0x0][0x9e8] ;  /* 0x00027a00ff023b82 */ /* 0x000e240000000a00 */
[----:B0-----:R-:W-:-:S05]  /*b510*/  @P3 IMAD.HI.U32 R2, R180, R2, RZ ;  /* 0x00000002b4023227 */ /* 0x001fca00078e00ff */
[----:B------:R-:W-:-:S07]  /*b520*/  @P3 SHF.R.U32.HI R180, RZ, R3, R2 ;  /* 0x00000003ffb43219 */ /* 0x000fce0000011602 */
.L_x_1225:
[----:B------:R-:W-:Y:S05]  /*b530*/  BSYNC B0 ;  /* 0x0000000000007941 */ /* 0x000fea0003800000 */
.L_x_1223:
[----:B------:R-:W-:-:S04]  /*b540*/  IMAD R180, R180, R184, -R179 ;  /* 0x000000b8b4b47224 */ /* 0x000fc800078e0ab3 */
[----:B------:R-:W-:-:S05]  /*b550*/  IMAD R180, R17, -0x2, R180 ;  /* 0xfffffffe11b47824 */ /* 0x000fca00078e02b4 */
[----:B------:R-:W-:Y:S02]  /*b560*/  VIADDMNMX R181, R180, R184, R181, PT ;  /* 0x000000b8b4b57246 */ /* 0x000fe400038001b5 */
[----:B------:R-:W-:-:S07]  /*b570*/  VIMNMX R182, R182, R180, !PT ;  /* 0x000000b4b6b67248 */ /* 0x000fce0007fe0100 */
.L_x_1222:
[----:B------:R-:W-:Y:S01]  /*b580*/  FMNMX.FTZ R3, R172, R21, !PT ;  /* 0x00000015ac037209 */ /* 0x000fe20007810000 */
[----:B------:R-:W-:Y:S01]  /*b590*/  UMOV UR6, UR51 ;  /* 0x0000003300067c82 */ /* 0x000fe20008000000 */
[----:B------:R-:W-:Y:S01]  /*b5a0*/  ISETP.GT.AND P4, PT, R182, 0x1, P2 ;  /* 0x00000001b600780c */ /* 0x000fe20001784270 */
[----:B------:R-:W-:Y:S01]  /*b5b0*/  UMOV UR7, UR36 ;  /* 0x0000002400077c82 */ /* 0x000fe20008000000 */
[----:B------:R-:W-:Y:S02]  /*b5c0*/  FMNMX.FTZ R2, R188, R3, !PT ;  /* 0x00000003bc027209 */ /* 0x000fe40007810000 */
[----:B------:R-:W-:Y:S02]  /*b5d0*/  ISETP.LT.OR P4, PT, R181, 0x2, P4 ;  /* 0x00000002b500780c */ /* 0x000fe40002781670 */
[----:B------:R-:W-:Y:S02]  /*b5e0*/  FMNMX.FTZ R3, R191, R2, !PT ;  /* 0x00000002bf037209 */ /* 0x000fe40007810000 */
[----:B------:R-:W-:-:S02]  /*b5f0*/  ISETP.GT.AND P3, PT, R182, 0x8, P2 ;  /* 0x00000008b600780c */ /* 0x000fc40001764270 */
[----:B------:R-:W-:Y:S02]  /*b600*/  FMNMX.FTZ R3, R190, R3, !PT ;  /* 0x00000003be037209 */ /* 0x000fe40007810000 */
[----:B------:R-:W-:Y:S02]  /*b610*/  ISETP.LT.OR P3, PT, R181, 0x9, P3 ;  /* 0x00000009b500780c */ /* 0x000fe40001f61670 */
[----:B------:R-:W-:Y:S02]  /*b620*/  FMNMX.FTZ R2, R166, R3, !PT ;  /* 0x00000003a6027209 */ /* 0x000fe40007810000 */
[----:B------:R-:W-:Y:S02]  /*b630*/  FSEL R152, R152, -INF , !P3 ;  /* 0xff80000098987808 */ /* 0x000fe40005800000 */
        /* <DEDUP_REMOVED lines=19> */
[----:B------:R-:W-:-:S02]  /*b770*/  FSEL R2, R4, -INF , !P4 ;  /* 0xff80000004027808 */ /* 0x000fc40006000000 */
[----:B------:R-:W-:Y:S02]  /*b780*/  FMNMX.FTZ R3, R178, R3, !PT ;  /* 0x00000003b2037209 */ /* 0x000fe40007810000 */
[C---:B------:R-:W-:Y:S02]  /*b790*/  ISETP.GT.AND P4, PT, R182.reuse, 0x9, P2 ;  /* 0x00000009b600780c */ /* 0x040fe40001784270 */
[----:B------:R-:W-:Y:S01]  /*b7a0*/  ISETP.GT.AND P3, PT, R182, 0x21, P2 ;  /* 0x00000021b600780c */ /* 0x000fe20001764270 */
[----:B------:R-:W0:Y:S01]  /*b7b0*/  SHFL.BFLY PT, R180, R3, 0x2, 0x1f ;  /* 0x0c401f0003b47f89 */ /* 0x000e2200000e0000 */
[C---:B------:R-:W-:Y:S02]  /*b7c0*/  ISETP.LT.OR P4, PT, R181.reuse, 0xa, P4 ;  /* 0x0000000ab500780c */ /* 0x040fe40002781670 */
[----:B------:R-:W-:Y:S02]  /*b7d0*/  ISETP.LT.OR P3, PT, R181, 0x22, P3 ;  /* 0x00000022b500780c */ /* 0x000fe40001f61670 */
[----:B------:R-:W-:-:S02]  /*b7e0*/  FSEL R153, R153, -INF , !P4 ;  /* 0xff80000099997808 */ /* 0x000fc40006000000 */
[C---:B------:R-:W-:Y:S02]  /*b7f0*/  ISETP.GT.AND P4, PT, R182.reuse, 0x11, P2 ;  /* 0x00000011b600780c */ /* 0x040fe40001784270 */
[----:B------:R-:W-:Y:S02]  /*b800*/  FSEL R159, R159, -INF , !P3 ;  /* 0xff8000009f9f7808 */ /* 0x000fe40005800000 */
[----:B------:R-:W-:Y:S02]  /*b810*/  ISETP.LT.OR P4, PT, R181, 0x12, P4 ;  /* 0x00000012b500780c */ /* 0x000fe40002781670 */
[C---:B------:R-:W-:Y:S02]  /*b820*/  ISETP.GT.AND P3, PT, R182.reuse, 0x29, P2 ;  /* 0x00000029b600780c */ /* 0x040fe40001764270 */
[----:B------:R-:W-:Y:S02]  /*b830*/  FSEL R155, R155, -INF , !P4 ;  /* 0xff8000009b9b7808 */ /* 0x000fe40006000000 */
[----:B------:R-:W-:-:S02]  /*b840*/  ISETP.GT.AND P4, PT, R182, RZ, P2 ;  /* 0x000000ffb600720c */ /* 0x000fc40001784270 */
[C---:B------:R-:W-:Y:S02]  /*b850*/  ISETP.LT.OR P3, PT, R181.reuse, 0x2a, P3 ;  /* 0x0000002ab500780c */ /* 0x040fe40001f61670 */
[----:B------:R-:W-:Y:S02]  /*b860*/  ISETP.LT.OR P4, PT, R181, 0x1, P4 ;  /* 0x00000001b500780c */ /* 0x000fe40002781670 */
[----:B------:R-:W-:Y:S02]  /*b870*/  FSEL R161, R161, -INF , !P3 ;  /* 0xff800000a1a17808 */ /* 0x000fe40005800000 */
[----:B0-----:R-:W-:Y:S02]  /*b880*/  FMNMX.FTZ R4, R3, R180, !PT ;  /* 0x000000b403047209 */ /* 0x001fe40007810000 */
[----:B------:R-:W-:Y:S02]  /*b890*/  FSEL R180, R0, -INF , !P4 ;  /* 0xff80000000b47808 */ /* 0x000fe40006000000 */
[----:B------:R-:W-:Y:S01]  /*b8a0*/  ISETP.GT.AND P4, PT, R182, 0x20, P2 ;  /* 0x00000020b600780c */ /* 0x000fe20001784270 */
[----:B------:R-:W0:Y:S01]  /*b8b0*/  SHFL.BFLY PT, R179, R4, 0x1, 0x1f ;  /* 0x0c201f0004b37f89 */ /* 0x000e2200000e0000 */
[----:B------:R-:W-:-:S02]  /*b8c0*/  FMNMX.FTZ R3, R180, R207, !PT ;  /* 0x000000cfb4037209 */ /* 0x000fc40007810000 */
[----:B------:R-:W-:Y:S02]  /*b8d0*/  ISETP.LT.OR P4, PT, R181, 0x21, P4 ;  /* 0x00000021b500780c */ /* 0x000fe40002781670 */
[----:B------:R-:W-:Y:S02]  /*b8e0*/  FMNMX.FTZ R3, R2, R3, !PT ;  /* 0x0000000302037209 */ /* 0x000fe40007810000 */
[----:B------:R-:W-:Y:S02]  /*b8f0*/  FSEL R158, R158, -INF , !P4 ;  /* 0xff8000009e9e7808 */ /* 0x000fe40006000000 */
[----:B------:R-:W-:Y:S02]  /*b900*/  FMNMX.FTZ R0, R152, R3, !PT ;  /* 0x0000000398007209 */ /* 0x000fe40007810000 */
[----:B------:R-:W-:Y:S02]  /*b910*/  ISETP.GT.AND P4, PT, R182, 0x28, P2 ;  /* 0x00000028b600780c */ /* 0x000fe40001784270 */
[----:B------:R-:W-:-:S02]  /*b920*/  FMNMX.FTZ R3, R153, R0, !PT ;  /* 0x0000000099037209 */ /* 0x000fc40007810000 */
[----:B------:R-:W-:Y:S02]  /*b930*/  ISETP.LT.OR P4, PT, R181, 0x29, P4 ;  /* 0x00000029b500780c */ /* 0x000fe40002781670 */
[----:B------:R-:W-:Y:S02]  /*b940*/  FMNMX.FTZ R0, R154, R3, !PT ;  /* 0x000000039a007209 */ /* 0x000fe40007810000 */
[----:B------:R-:W-:Y:S02]  /*b950*/  FSEL R160, R160, -INF , !P4 ;  /* 0xff800000a0a07808 */ /* 0x000fe40006000000 */
[----:B------:R-:W-:Y:S02]  /*b960*/  ISETP.GT.AND P3, PT, R182, 0x30, P2 ;  /* 0x00000030b600780c */ /* 0x000fe40001764270 */
[----:B------:R-:W-:Y:S02]  /*b970*/  R2UR UR4, R23 ;  /* 0x00000000170472ca */ /* 0x000fe400000e0000 */
[----:B0-----:R-:W-:-:S02]  /*b980*/  FMNMX.FTZ R4, R4, R179, !PT ;  /* 0x000000b304047209 */ /* 0x001fc40007810000 */
[----:B------:R-:W-:Y:S02]  /*b990*/  FMNMX.FTZ R179, R155, R0, !PT ;  /* 0x000000009bb37209 */ /* 0x000fe40007810000 */
[C---:B------:R-:W-:Y:S01]  /*b9a0*/  FSETP.NEU.FTZ.AND P4, PT, R4.reuse, -INF , PT ;  /* 0xff8000000400780b */ /* 0x040fe20003f9d000 */
[----:B------:R-:W-:Y:S01]  /*b9b0*/  FMUL.FTZ R3, R4, UR6 ;  /* 0x0000000604037c20 */ /* 0x000fe20008410000 */
[----:B------:R-:W-:Y:S02]  /*b9c0*/  FMNMX.FTZ R0, R156, R179, !PT ;  /* 0x000000b39c007209 */ /* 0x000fe40007810000 */
[----:B------:R-:W-:Y:S02]  /*b9d0*/  ISETP.LT.OR P3, PT, R181, 0x31, P3 ;  /* 0x00000031b500780c */ /* 0x000fe40001f61670 */
[----:B------:R-:W-:Y:S02]  /*b9e0*/  FSEL R3, R3, RZ, P4 ;  /* 0x000000ff03037208 */ /* 0x000fe40002000000 */
[----:B------:R-:W-:-:S03]  /*b9f0*/  FMNMX.FTZ R179, R157, R0, !PT ;  /* 0x000000009db37209 */ /* 0x000fc60007810000 */
[--C-:B------:R-:W-:Y:S01]  /*ba00*/  FFMA.FTZ R183, R172, UR6, -R3.reuse ;  /* 0x00000006acb77c23 */ /* 0x100fe20008010803 */
[----:B------:R-:W-:Y:S01]  /*ba10*/  FMNMX.FTZ R0, R158, R179, !PT ;  /* 0x000000b39e007209 */ /* 0x000fe20007810000 */
[--C-:B------:R-:W-:Y:S01]  /*ba20*/  FFMA.FTZ R190, R190, UR6, -R3.reuse ;  /* 0x00000006bebe7c23 */ /* 0x100fe20008010803 */
[----:B------:R-:W-:Y:S01]  /*ba30*/  FSEL R172, R163, -INF , !P3 ;  /* 0xff800000a3ac7808 */ /* 0x000fe20005800000 */
[--C-:B------:R-:W-:Y:S01]  /*ba40*/  FFMA.FTZ R196, R188, UR6, -R3.reuse ;  /* 0x00000006bcc47c23 */ /* 0x100fe20008010803 */
[----:B------:R-:W-:Y:S01]  /*ba50*/  ISETP.GT.AND P3, PT, R182, 0x31, P2 ;  /* 0x00000031b600780c */ /* 0x000fe20001764270 */
[--C-:B------:R-:W-:Y:S01]  /*ba60*/  FFMA.FTZ R184, R175, UR6, -R3.reuse ;  /* 0x00000006afb87c23 */ /* 0x100fe20008010803 */
[----:B------:R-:W-:Y:S01]  /*ba70*/  FMNMX.FTZ R179, R159, R0, !PT ;  /* 0x000000009fb37209 */ /* 0x000fe20007810000 */
[--C-:B------:R-:W-:Y:S01]  /*ba80*/  FFMA.FTZ R198, R191, UR6, -R3.reuse ;  /* 0x00000006bfc67c23 */ /* 0x100fe20008010803 */
[----:B------:R-:W-:Y:S01]  /*ba90*/  ISETP.LT.OR P3, PT, R181, 0x32, P3 ;  /* 0x00000032b500780c */ /* 0x000fe20001f61670 */
        /* <DEDUP_REMOVED lines=9> */
[----:B------:R-:W-:Y:S01]  /*bb30*/  ISETP.GT.AND P2, PT, R182, 0x39, P2 ;  /* 0x00000039b600780c */ /* 0x000fe20001744270 */
[--C-:B------:R-:W-:Y:S01]  /*bb40*/  FFMA.FTZ R171, R171, UR6, -R3.reuse ;  /* 0x00000006abab7c23 */ /* 0x100fe20008010803 */
[----:B------:R-:W-:Y:S01]  /*bb50*/  ISETP.LT.OR P3, PT, R181, 0x39, P3 ;  /* 0x00000039b500780c */ /* 0x000fe20001f61670 */
[--C-:B------:R-:W-:Y:S01]  /*bb60*/  FFMA.FTZ R175, R176, UR6, -R3.reuse ;  /* 0x00000006b0af7c23 */ /* 0x100fe20008010803 */
[----:B------:R-:W-:Y:S01]  /*bb70*/  FMNMX.FTZ R179, R172, R179, !PT ;  /* 0x000000b3acb37209 */ /* 0x000fe20007810000 */
[--C-:B------:R-:W-:Y:S01]  /*bb80*/  FFMA.FTZ R186, R177, UR6, -R3.reuse ;  /* 0x00000006b1ba7c23 */ /* 0x100fe20008010803 */
[----:B------:R-:W-:Y:S01]  /*bb90*/  ISETP.LT.OR P2, PT, R181, 0x3a, P2 ;  /* 0x0000003ab500780c */ /* 0x000fe20001741670 */
[----:B------:R-:W-:Y:S01]  /*bba0*/  FFMA.FTZ R178, R178, UR6, -R3 ;  /* 0x00000006b2b27c23 */ /* 0x000fe20008010803 */
[----:B------:R-:W-:Y:S01]  /*bbb0*/  FSEL R164, R164, -INF , !P3 ;  /* 0xff800000a4a47808 */ /* 0x000fe20005800000 */
[----:B------:R-:W-:Y:S01]  /*bbc0*/  MUFU.EX2 R163, R183 ;  /* 0x000000b700a37308 */ /* 0x000fe20000000800 */
[----:B------:R-:W-:-:S02]  /*bbd0*/  FMNMX.FTZ R181, R162, R179, !PT ;  /* 0x000000b3a2b57209 */ /* 0x000fc40007810000 */
[----:B------:R-:W-:Y:S02]  /*bbe0*/  FSEL R179, R165, -INF , !P2 ;  /* 0xff800000a5b37808 */ /* 0x000fe40005000000 */
[----:B------:R-:W-:Y:S02]  /*bbf0*/  FMNMX.FTZ R0, R164, R181, !PT ;  /* 0x000000b5a4007209 */ /* 0x000fe40007810000 */
[----:B------:R-:W-:Y:S01]  /*bc00*/  FSEL R166, R4, RZ, P4 ;  /* 0x000000ff04a67208 */ /* 0x000fe20002000000 */
[----:B------:R0:W-:Y:S01]  /*bc10*/  MUFU.EX2 R165, R190 ;  /* 0x000000be00a57308 */ /* 0x0001e20000000800 */
[----:B------:R-:W-:-:S03]  /*bc20*/  FMNMX.FTZ R0, R179, R0, !PT ;  /* 0x00000000b3007209 */ /* 0x000fc60007810000 */
[----:B------:R-:W-:Y:S02]  /*bc30*/  FADD.FTZ R166, -R166, R21 ;  /* 0x00000015a6a67221 */ /* 0x000fe40000010100 */
[----:B------:R-:W1:Y:S02]  /*bc40*/  SHFL.BFLY PT, R181, R0, 0x2, 0x1f ;  /* 0x0c401f0000b57f89 */ /* 0x000e6400000e0000 */
[----:B------:R-:W-:Y:S01]  /*bc50*/  MUFU.EX2 R196, R196 ;  /* 0x000000c400c47308 */ /* 0x000fe20000000800 */
[--C-:B0-----:R-:W-:Y:S01]  /*bc60*/  FFMA.FTZ R190, R173, UR6, -R3.reuse ;  /* 0x00000006adbe7c23 */ /* 0x101fe20008010803 */
[----:B------:R-:W-:-:S06]  /*bc70*/  FFMA.FTZ R173, R174, UR6, -R3 ;  /* 0x00000006aead7c23 */ /* 0x000fcc0008010803 */
[----:B------:R-:W-:Y:S08]  /*bc80*/  MUFU.EX2 R198, R198 ;  /* 0x000000c600c67308 */ /* 0x000ff00000000800 */
[----:B------:R-:W-:Y:S01]  /*bc90*/  MUFU.EX2 R192, R192 ;  /* 0x000000c000c07308 */ /* 0x000fe20000000800 */
[----:B-1----:R-:W-:-:S07]  /*bca0*/  FMNMX.FTZ R181, R0, R181, !PT ;  /* 0x000000b500b57209 */ /* 0x002fce0007810000 */
[----:B------:R-:W-:Y:S01]  /*bcb0*/  MUFU.EX2 R167, R167 ;  /* 0x000000a700a77308 */ /* 0x000fe20000000800 */
[----:B------:R-:W0:Y:S07]  /*bcc0*/  SHFL.BFLY PT, R0, R181, 0x1, 0x1f ;  /* 0x0c201f00b5007f89 */ /* 0x000e2e00000e0000 */
[----:B------:R-:W-:Y:S08]  /*bcd0*/  MUFU.EX2 R194, R194 ;  /* 0x000000c200c27308 */ /* 0x000ff00000000800 */
[----:B------:R-:W-:Y:S08]  /*bce0*/  MUFU.EX2 R169, R169 ;  /* 0x000000a900a97308 */ /* 0x000ff00000000800 */
[----:B------:R-:W-:Y:S01]  /*bcf0*/  MUFU.EX2 R188, R188 ;  /* 0x000000bc00bc7308 */ /* 0x000fe20000000800 */
[----:B0-----:R-:W-:Y:S01]  /*bd00*/  FMNMX.FTZ R3, R181, R0, !PT ;  /* 0x00000000b5037209 */ /* 0x001fe20007810000 */
[----:B------:R-:W-:-:S03]  /*bd10*/  FMUL.FTZ R0, R166, UR6 ;  /* 0x00000006a6007c20 */ /* 0x000fc60008410000 */
[C---:B------:R-:W-:Y:S01]  /*bd20*/  FSETP.NEU.FTZ.AND P2, PT, R3.reuse, -INF , PT ;  /* 0xff8000000300780b */ /* 0x040fe20003f5d000 */
[----:B------:R-:W-:Y:S02]  /*bd30*/  FMUL.FTZ R177, R3, UR6 ;  /* 0x0000000603b17c20 */ /* 0x000fe40008410000 */
[----:B------:R-:W-:Y:S03]  /*bd40*/  MUFU.EX2 R171, R171 ;  /* 0x000000ab00ab7308 */ /* 0x000fe60000000800 */
[----:B------:R-:W-:-:S05]  /*bd50*/  FSEL R177, R177, RZ, P2 ;  /* 0x000000ffb1b17208 */ /* 0x000fca0001000000 */
[----:B------:R-:W0:Y:S01]  /*bd60*/  MUFU.EX2 R0, R0 ;  /* 0x0000000000007308 */ /* 0x000e220000000800 */
        /* <DEDUP_REMOVED lines=8> */
[--C-:B------:R-:W-:Y:S01]  /*bdf0*/  FFMA.FTZ R154, R155, UR6, -R177.reuse ;  /* 0x000000069b9a7c23 */ /* 0x100fe200080108b1 */
[--C-:B------:R-:W-:Y:S01]  /*be00*/  FFMA.FTZ R195, R156, UR6, -R177.reuse ;  /* 0x000000069cc37c23 */ /* 0x100fe200080108b1 */
[----:B------:R-:W-:Y:S01]  /*be10*/  FMUL.FTZ R2, R2, UR6 ;  /* 0x0000000602027c20 */ /* 0x000fe20008410000 */
[--C-:B------:R-:W-:Y:S01]  /*be20*/  FFMA.FTZ R156, R157, UR6, -R177.reuse ;  /* 0x000000069d9c7c23 */ /* 0x100fe200080108b1 */
[--C-:B------:R-:W-:Y:S01]  /*be30*/  FFMA.FTZ R189, R158, UR6, -R177.reuse ;  /* 0x000000069ebd7c23 */ /* 0x100fe200080108b1 */
[--C-:B------:R-:W-:Y:S01]  /*be40*/  FFMA.FTZ R158, R159, UR6, -R177.reuse ;  /* 0x000000069f9e7c23 */ /* 0x100fe200080108b1 */
[----:B------:R-:W-:Y:S01]  /*be50*/  FFMA.FTZ R191, R160, UR6, -R177 ;  /* 0x00000006a0bf7c23 */ /* 0x000fe200080108b1 */
[----:B------:R-:W-:Y:S01]  /*be60*/  MUFU.EX2 R197, R197 ;  /* 0x000000c500c57308 */ /* 0x000fe20000000800 */
[----:B0-----:R-:W-:Y:S01]  /*be70*/  FFMA.FTZ R153, R0, R16, R163 ;  /* 0x0000001000997223 */ /* 0x001fe200000100a3 */
[----:B------:R-:W-:-:S02]  /*be80*/  IMAD.U32 R155, RZ, RZ, UR10 ;  /* 0x0000000aff9b7e24 */ /* 0x000fc4000f8e00ff */
[--C-:B------:R-:W-:Y:S01]  /*be90*/  FFMA.FTZ R185, R172, UR6, -R177.reuse ;  /* 0x00000006acb97c23 */ /* 0x100fe200080108b1 */
[----:B------:R-:W-:Y:S01]  /*bea0*/  FFMA.FTZ R162, R162, UR6, -R177 ;  /* 0x00000006a2a27c23 */ /* 0x000fe200080108b1 */
[----:B------:R-:W-:Y:S01]  /*beb0*/  FADD.FTZ R153, R196, R153 ;  /* 0x00000099c4997221 */ /* 0x000fe20000010000 */
[----:B------:R-:W-:Y:S02]  /*bec0*/  @!P1 VIADD R155, R155, 0x30860 ;  /* 0x000308609b9b9836 */ /* 0x000fe40000000000 */
[----:B------:R-:W-:Y:S01]  /*bed0*/  FFMA.FTZ R164, R164, UR6, -R177 ;  /* 0x00000006a4a47c23 */ /* 0x000fe200080108b1 */
[----:B------:R-:W0:Y:S01]  /*bee0*/  MUFU.EX2 R2, R2 ;  /* 0x0000000200027308 */ /* 0x000e220000000800 */
[----:B------:R-:W-:Y:S01]  /*bef0*/  FADD.FTZ R16, R198, R153 ;  /* 0x00000099c6107221 */ /* 0x000fe20000010000 */
[----:B------:R-:W-:Y:S01]  /*bf00*/  ISETP.GT.AND P2, PT, R20, UR4, PT ;  /* 0x0000000414007c0c */ /* 0x000fe2000bf44270 */
[----:B------:R-:W-:Y:S01]  /*bf10*/  UMOV UR4, UR37 ;  /* 0x0000002500047c82 */ /* 0x000fe20008000000 */
[----:B------:R-:W-:Y:S01]  /*bf20*/  @!P1 PRMT R155, RZ, 0x654, R155 ;  /* 0x00000654ff9b9816 */ /* 0x000fe2000000009b */
[C---:B------:R-:W-:Y:S01]  /*bf30*/  FADD.FTZ R153, R165.reuse, R16 ;  /* 0x00000010a5997221 */ /* 0x040fe20000010000 */
[----:B------:R-:W-:Y:S01]  /*bf40*/  F2FP.BF16.F32.PACK_AB R196, R196, R163 ;  /* 0x000000a3c4c4723e */ /* 0x000fe200000010ff */
[----:B------:R-:W-:Y:S01]  /*bf50*/  VIADD R20, R20, 0xffffffff ;  /* 0xffffffff14147836 */ /* 0x000fe20000000000 */
[----:B------:R-:W1:Y:S01]  /*bf60*/  MUFU.EX2 R199, R199 ;  /* 0x000000c700c77308 */ /* 0x000e620000000800 */
[----:B------:R-:W-:Y:S01]  /*bf70*/  FADD.FTZ R160, R192, R153 ;  /* 0x00000099c0a07221 */ /* 0x000fe20000010000 */
[----:B------:R2:W-:Y:S01]  /*bf80*/  @!P1 SYNCS.ARRIVE.TRANS64.RED.A1T0 RZ, [R155+URZ], RZ ;  /* 0x000000ff9bff99a7 */ /* 0x0005e2000810043f */
[----:B------:R-:W-:Y:S01]  /*bf90*/  F2FP.BF16.F32.PACK_AB R198, R165, R198 ;  /* 0x000000c6a5c6723e */ /* 0x000fe200000010ff */
[----:B------:R-:W-:-:S02]  /*bfa0*/  IMAD.MOV.U32 R207, RZ, RZ, R3 ;  /* 0x000000ffffcf7224 */ /* 0x000fc400078e0003 */
[----:B------:R-:W-:Y:S01]  /*bfb0*/  FADD.FTZ R153, R167, R160 ;  /* 0x000000a0a7997221 */ /* 0x000fe20000010000 */
[--C-:B------:R-:W-:Y:S01]  /*bfc0*/  FFMA.FTZ R160, R161, UR6, -R177.reuse ;  /* 0x00000006a1a07c23 */ /* 0x100fe200080108b1 */
[----:B------:R-:W-:Y:S01]  /*bfd0*/  FFMA.FTZ R177, R179, UR6, -R177 ;  /* 0x00000006b3b17c23 */ /* 0x000fe200080108b1 */
[----:B------:R-:W3:Y:S01]  /*bfe0*/  MUFU.EX2 R152, R152 ;  /* 0x0000009800987308 */ /* 0x000ee20000000800 */
[----:B0-----:R-:W-:Y:S01]  /*bff0*/  FFMA.FTZ R5, R2, R5, R197 ;  /* 0x0000000502057223 */ /* 0x001fe200000100c5 */
[----:B------:R-:W-:Y:S01]  /*c000*/  FADD.FTZ R168, R194, R153 ;  /* 0x00000099c2a87221 */ /* 0x000fe20000010000 */
[----:B------:R-:W-:Y:S02]  /*c010*/  F2FP.BF16.F32.PACK_AB R192, R167, R192 ;  /* 0x000000c0a7c0723e */ /* 0x000fe400000010ff */
[----:B------:R-:W-:Y:S01]  /*c020*/  FADD.FTZ R16, R166, R5 ;  /* 0x00000005a6107221 */ /* 0x000fe20000010000 */
[C---:B------:R-:W-:Y:S01]  /*c030*/  FADD.FTZ R153, R169.reuse, R168 ;  /* 0x000000a8a9997221 */ /* 0x040fe20000010000 */
[----:B------:R-:W-:Y:S01]  /*c040*/  F2FP.BF16.F32.PACK_AB R194, R169, R194 ;  /* 0x000000c2a9c2723e */ /* 0x000fe200000010ff */
[----:B------:R-:W0:Y:S01]  /*c050*/  MUFU.EX2 R193, R193 ;  /* 0x000000c100c17308 */ /* 0x000e220000000800 */
[----:B-1----:R-:W-:Y:S01]  /*c060*/  FADD.FTZ R5, R199, R16 ;  /* 0x00000010c7057221 */ /* 0x002fe20000010000 */
[----:B------:R-:W-:Y:S01]  /*c070*/  FADD.FTZ R168, R188, R153 ;  /* 0x00000099bca87221 */ /* 0x000fe20000010000 */
[----:B------:R-:W-:-:S02]  /*c080*/  F2FP.BF16.F32.PACK_AB R188, R171, R188 ;  /* 0x000000bcabbc723e */ /* 0x000fc400000010ff */
[----:B------:R-:W-:Y:S01]  /*c090*/  F2FP.BF16.F32.PACK_AB R197, R166, R197 ;  /* 0x000000c5a6c5723e */ /* 0x000fe200000010ff */
[----:B------:R-:W-:Y:S02]  /*c0a0*/  FADD.FTZ R153, R171, R168 ;  /* 0x000000a8ab997221 */ /* 0x000fe40000010000 */
        /* <DEDUP_REMOVED lines=21> */
[----:B-1----:R-:W-:-:S07]  /*c200*/  FADD.FTZ R5, R191, R16 ;  /* 0x00000010bf057221 */ /* 0x002fce0000010000 */
[----:B------:R-:W1:Y:S01]  /*c210*/  MUFU.EX2 R184, R184 ;  /* 0x000000b800b87308 */ /* 0x000e620000000800 */
[C---:B---3--:R-:W-:Y:S01]  /*c220*/  FADD.FTZ R153, R173.reuse, R168 ;  /* 0x000000a8ad997221 */ /* 0x048fe20000010000 */
[----:B------:R-:W-:-:S06]  /*c230*/  F2FP.BF16.F32.PACK_AB R190, R173, R190 ;  /* 0x000000beadbe723e */ /* 0x000fcc00000010ff */
[----:B------:R-:W-:Y:S01]  /*c240*/  MUFU.EX2 R185, R185 ;  /* 0x000000b900b97308 */ /* 0x000fe20000000800 */
[----:B0-----:R-:W-:-:S07]  /*c250*/  F2FP.BF16.F32.PACK_AB R191, R160, R191 ;  /* 0x000000bfa0bf723e */ /* 0x001fce00000010ff */
[----:B------:R-:W0:Y:S01]  /*c260*/  MUFU.EX2 R175, R175 ;  /* 0x000000af00af7308 */ /* 0x000e220000000800 */
[----:B-1----:R-:W-:-:S07]  /*c270*/  FADD.FTZ R168, R184, R153 ;  /* 0x00000099b8a87221 */ /* 0x002fce0000010000 */
[----:B--2---:R1:W2:Y:S08]  /*c280*/  MUFU.EX2 R155, R162 ;  /* 0x000000a2009b7308 */ /* 0x0042b00000000800 */
[----:B------:R-:W3:Y:S01]  /*c290*/  MUFU.EX2 R186, R186 ;  /* 0x000000ba00ba7308 */ /* 0x000ee20000000800 */
[----:B-1----:R-:W-:Y:S01]  /*c2a0*/  FADD.FTZ R162, R160, R5 ;  /* 0x00000005a0a27221 */ /* 0x002fe20000010000 */
[C---:B0-----:R-:W-:Y:S01]  /*c2b0*/  FADD.FTZ R153, R175.reuse, R168 ;  /* 0x000000a8af997221 */ /* 0x041fe20000010000 */
[----:B------:R-:W-:-:S02]  /*c2c0*/  F2FP.BF16.F32.PACK_AB R184, R175, R184 ;  /* 0x000000b8afb8723e */ /* 0x000fc400000010ff */
[----:B------:R-:W-:-:S03]  /*c2d0*/  FADD.FTZ R162, R185, R162 ;  /* 0x000000a2b9a27221 */ /* 0x000fc60000010000 */
[----:B------:R-:W0:Y:S01]  /*c2e0*/  MUFU.EX2 R187, R164 ;  /* 0x000000a400bb7308 */ /* 0x000e220000000800 */
[C---:B--2---:R-:W-:Y:S01]  /*c2f0*/  FADD.FTZ R162, R155.reuse, R162 ;  /* 0x000000a29ba27221 */ /* 0x044fe20000010000 */
[----:B------:R-:W-:-:S06]  /*c300*/  F2FP.BF16.F32.PACK_AB R185, R155, R185 ;  /* 0x000000b99bb9723e */ /* 0x000fcc00000010ff */
[----:B------:R-:W1:Y:S01]  /*c310*/  MUFU.EX2 R21, R178 ;  /* 0x000000b200157308 */ /* 0x000e620000000800 */
[----:B---3--:R-:W-:-:S07]  /*c320*/  FADD.FTZ R16, R186, R153 ;  /* 0x00000099ba107221 */ /* 0x008fce0000010000 */
[----:B------:R-:W2:Y:S01]  /*c330*/  MUFU.EX2 R177, R177 ;  /* 0x000000b100b17308 */ /* 0x000ea20000000800 */
[----:B0-----:R-:W-:Y:S01]  /*c340*/  FADD.FTZ R162, R187, R162 ;  /* 0x000000a2bba27221 */ /* 0x001fe20000010000 */
[C---:B-1----:R-:W-:Y:S01]  /*c350*/  FADD.FTZ R16, R21.reuse, R16 ;  /* 0x0000001015107221 */ /* 0x042fe20000010000 */
[----:B------:R-:W-:Y:S01]  /*c360*/  F2FP.BF16.F32.PACK_AB R186, R21, R186 ;  /* 0x000000ba15ba723e */ /* 0x000fe200000010ff */
[----:B------:R-:W-:Y:S02]  /*c370*/  IMAD.MOV.U32 R21, RZ, RZ, R4 ;  /* 0x000000ffff157224 */ /* 0x000fe400078e0004 */
[C---:B--2---:R-:W-:Y:S01]  /*c380*/  FADD.FTZ R5, R177.reuse, R162 ;  /* 0x000000a2b1057221 */ /* 0x044fe20000010000 */
[----:B------:R-:W-:Y:S01]  /*c390*/  F2FP.BF16.F32.PACK_AB R187, R177, R187 ;  /* 0x000000bbb1bb723e */ /* 0x000fe200000010ff */
[----:B------:R-:W-:Y:S06]  /*c3a0*/  @P2 BRA `(.L_x_1226) ;  /* 0xffffffd400342947 */ /* 0x000fec000383ffff */
.L_x_1209:
        /* <DEDUP_REMOVED lines=131> */
.L_x_1227:
[----:B------:R-:W-:Y:S01]  /*cbe0*/  ULEA UR5, UR37, UR38, 0x3 ;  /* 0x0000002625057291 */ /* 0x000fe2000f8e183f */
[----:B------:R-:W-:-:S05]  /*cbf0*/  IMAD.U32 R0, RZ, RZ, UR36 ;  /* 0x00000024ff007e24 */ /* 0x000fca000f8e00ff */
[----:B------:R-:W-:-:S04]  /*cc00*/  SHF.L.U32 R0, R0, 0x1f, RZ ;  /* 0x0000001f00007819 */ /* 0x000fc800000006ff */
[----:B------:R0:W1:Y:S01]  /*cc10*/  SYNCS.PHASECHK.TRANS64.TRYWAIT P2, [UR5+0x30850], R0 ;  /* 0x03085000ff0075a7 */ /* 0x0000620008040145 */
[----:B------:R-:W-:Y:S05]  /*cc20*/  @!P0 BRA `(.L_x_1228) ;  /* 0x0000000000048947 */ /* 0x000fea0003800000 */
[----:B------:R-:W-:Y:S01]  /*cc30*/  BPT.TRAP 0x1 ;  /* 0x000000040000795c */ /* 0x000fe20000300000 */
.L_x_1228:
[----:B-1----:R-:W-:Y:S05]  /*cc40*/  @P2 BRA `(.L_x_1229) ;  /* 0x0000000000082947 */ /* 0x002fea0003800000 */
[----:B------:R-:W1:Y:S02]  /*cc50*/  SYNCS.PHASECHK.TRANS64.TRYWAIT P0, [UR5+0x30850], R0 ;  /* 0x03085000ff0075a7 */ /* 0x000e640008000145 */
[----:B-1----:R-:W-:Y:S05]  /*cc60*/  @!P0 BRA `(.L_x_1230) ;  /* 0x0000009400248947 */ /* 0x002fea0003800000 */
.L_x_1229:
[----:B------:R-:W-:Y:S01]  /*cc70*/  UIADD3 UR38, UR38, 0x400, URZ ;  /* 0x0000040026267890 */ /* 0x000fe2000fffe03f */
[----:B------:R-:W-:Y:S01]  /*cc80*/  WARPGROUP.ARRIVE ;  /* 0x00000000000079c5 */ /* 0x000fe20000000000 */
[----:B------:R-:W-:Y:S01]  /*cc90*/  UMOV UR11, 0x40000040 ;  /* 0x40000040000b7882 */ /* 0x000fe20000000000 */
[----:B01----:R-:W0:Y:S01]  /*cca0*/  SHFL.BFLY PT, R0, R5, 0x2, 0x1f ;  /* 0x0c401f0005007f89 */ /* 0x003e2200000e0000 */
[----:B------:R-:W-:Y:S01]  /*ccb0*/  USHF.R.U32.HI UR38, URZ, 0x4, UR38 ;  /* 0x000000043f267899 */ /* 0x000fe20008011626 */
[----:B------:R-:W-:Y:S01]  /*ccc0*/  IMAD.MOV.U32 R6, RZ, RZ, RZ ;  /* 0x000000ffff067224 */ /* 0x000fe200078e00ff */
[----:B------:R-:W-:Y:S01]  /*ccd0*/  R2UR UR7, R208 ;  /* 0x00000000d00772ca */ /* 0x000fe200000e0000 */
[----:B------:R-:W1:Y:S01]  /*cce0*/  SHFL.BFLY PT, R7, R16, 0x2, 0x1f ;  /* 0x0c401f0010077f89 */ /* 0x000e6200000e0000 */
[----:B------:R-:W-:Y:S01]  /*ccf0*/  ULOP3.LUT UR38, UR38, 0x3fff, URZ, 0xc0, !UPT ;  /* 0x00003fff26267892 */ /* 0x000fe2000f8ec03f */
[----:B------:R-:W-:Y:S02]  /*cd00*/  IMAD.U32 R12, RZ, RZ, UR5 ;  /* 0x00000005ff0c7e24 */ /* 0x000fe4000f8e00ff */
[----:B------:R-:W-:Y:S01]  /*cd10*/  IMAD.U32 R13, RZ, RZ, UR6 ;  /* 0x00000006ff0d7e24 */ /* 0x000fe2000f8e00ff */
[----:B------:R-:W-:-:S04]  /*cd20*/  ULOP3.LUT UR4, UR38, 0x2000000, URZ, 0xfc, !UPT ;  /* 0x0200000026047892 */ /* 0x000fc8000f8efc3f */
[----:B------:R-:W-:Y:S02]  /*cd30*/  ULEA UR4, UR37, UR4, 0xb ;  /* 0x0000000425047291 */ /* 0x000fe4000f8e583f */
[----:B------:R-:W-:Y:S02]  /*cd40*/  UIADD3 UR37, UR37, 0x1, URZ ;  /* 0x0000000125257890 */ /* 0x000fe4000fffe03f */
[----:B------:R-:W-:Y:S02]  /*cd50*/  UIADD3 UR8, UR4, 0x80, URZ ;  /* 0x0000008004087890 */ /* 0x000fe4000fffe03f */
[----:B------:R-:W-:Y:S01]  /*cd60*/  UIADD3 UR7, UR7, 0x1, URZ ;  /* 0x0000000107077890 */ /* 0x000fe2000fffe03f */
[----:B------:R-:W-:Y:S01]  /*cd70*/  UMOV UR10, UR4 ;  /* 0x00000004000a7c82 */ /* 0x000fe20008000000 */
[----:B------:R-:W-:-:S05]  /*cd80*/  UISETP.NE.AND UP0, UPT, UR37, 0x2, UPT ;  /* 0x000000022500788c */ /* 0x000fca000bf05270 */
[----:B------:R-:W-:Y:S01]  /*cd90*/  HGMMA.64x256x16.F32.BF16 R24, R196, gdesc[UR8].tnspB, R24, gsb0 ;  /* 0x43e00008c4187df0 */ /* 0x000fe20008001818 */
[----:B------:R-:W-:Y:S01]  /*cda0*/  UMOV UR10, UR8 ;  /* 0x00000008000a7c82 */ /* 0x000fe20008000000 */
[----:B------:R-:W-:Y:S01]  /*cdb0*/  UMOV UR11, 0x40000040 ;  /* 0x40000040000b7882 */ /* 0x000fe20000000000 */
[----:B------:R-:W-:Y:S01]  /*cdc0*/  UIADD3 UR8, UR4, 0x100, URZ ;  /* 0x0000010004087890 */ /* 0x000fe2000fffe03f */
[----:B0-----:R-:W-:Y:S01]  /*cdd0*/  FADD.FTZ R2, R0, R5 ;  /* 0x0000000500027221 */ /* 0x001fe20000010000 */
[----:B------:R-:W-:Y:S01]  /*cde0*/  UIADD3 UR4, UR4, 0x180, URZ ;  /* 0x0000018004047890 */ /* 0x000fe2000fffe03f */
[----:B-1----:R-:W-:Y:S01]  /*cdf0*/  FADD.FTZ R7, R7, R16 ;  /* 0x0000001007077221 */ /* 0x002fe20000010000 */
[----:B------:R-:W-:Y:S01]  /*ce00*/  IMAD.MOV.U32 R5, RZ, RZ, RZ ;  /* 0x000000ffff057224 */ /* 0x000fe200078e00ff */
[----:B------:R-:W-:Y:S01]  /*ce10*/  USEL UR37, UR37, URZ, UP0 ;  /* 0x0000003f25257287 */ /* 0x000fe20008000000 */
[----:B------:R-:W0:Y:S01]  /*ce20*/  SHFL.BFLY PT, R9, R2, 0x1, 0x1f ;  /* 0x0c201f0002097f89 */ /* 0x000e2200000e0000 */
[----:B------:R-:W-:-:S03]  /*ce30*/  IMAD.U32 R208, RZ, RZ, UR7 ;  /* 0x00000007ffd07e24 */ /* 0x000fc6000f8e00ff */
[----:B------:R-:W1:Y:S01]  /*ce40*/  SHFL.BFLY PT, R0, R7, 0x1, 0x1f ;  /* 0x0c201f0007007f89 */ /* 0x000e6200000e0000 */
[----:B0-----:R-:W-:Y:S01]  /*ce50*/  FADD.FTZ R11, R2, R9 ;  /* 0x00000009020b7221 */ /* 0x001fe20000010000 */
[----:B------:R-:W-:Y:S02]  /*ce60*/  IMAD.MOV.U32 R2, RZ, RZ, -0x800000 ;  /* 0xff800000ff027424 */ /* 0x000fe400078e00ff */
        /* <DEDUP_REMOVED lines=8> */
[----:B------:R-:W-:Y:S08]  /*cef0*/  @P0 MUFU.RCP R6, R10 ;  /* 0x0000000a00060308 */ /* 0x000ff00000001000 */
[----:B------:R0:W1:Y:S08]  /*cf00*/  @P0 MUFU.LG2 R8, R10 ;  /* 0x0000000a00080308 */ /* 0x0000700000000c00 */
[----:B------:R-:W2:Y:S01]  /*cf10*/  @P2 MUFU.RCP R5, R11 ;  /* 0x0000000b00052308 */ /* 0x000ea20000001000 */
[----:B0-----:R-:W-:Y:S01]  /*cf20*/  @P2 FMUL.FTZ R10, R9, 0.69314718246459960938 ;  /* 0x3f317218090a2820 */ /* 0x001fe20000410000 */
[----:B------:R-:W-:-:S03]  /*cf30*/  @!P1 VIADD R9, R12, 0x30860 ;  /* 0x000308600c099836 */ /* 0x000fc60000000000 */
[----:B------:R-:W-:Y:S02]  /*cf40*/  @P2 FFMA.FTZ R2, R13, R3, R10 ;  /* 0x000000030d022223 */ /* 0x000fe4000001000a */
[----:B------:R-:W-:Y:S01]  /*cf50*/  @!P1 PRMT R9, RZ, 0x654, R9 ;  /* 0x00000654ff099816 */ /* 0x000fe20000000009 */
[----:B-1----:R-:W-:-:S04]  /*cf60*/  @P0 FMUL.FTZ R8, R8, 0.69314718246459960938 ;  /* 0x3f31721808080820 */ /* 0x002fc80000410000 */
[----:B------:R-:W-:Y:S01]  /*cf70*/  @P0 FFMA.FTZ R0, R7, R4, R8 ;  /* 0x0000000407000223 */ /* 0x000fe20000010008 */
[----:B------:R-:W-:Y:S01]  /*cf80*/  PLOP3.LUT P0, PT, PT, PT, PT, 0x8, 0x0 ;  /* 0x000000000000781c */ /* 0x000fe20003f0e170 */
[----:B------:R-:W-:Y:S02]  /*cf90*/  WARPGROUP.DEPBAR.LE gsb0, 0x0 ;  /* 0x00008000000079c5 */ /* 0x000fe40000010000 */
[----:B------:R-:W-:-:S06]  /*cfa0*/  WARPGROUP.ARRIVE ;  /* 0x00000000000079c5 */ /* 0x000fcc0000000000 */
[----:B------:R-:W-:Y:S01]  /*cfb0*/  HGMMA.64x256x16.F32.BF16 R24, R192, gdesc[UR8].tnspB, R24, gsb0 ;  /* 0x43e00008c0187df0 */ /* 0x000fe20008001818 */
[----:B------:R-:W-:Y:S01]  /*cfc0*/  UMOV UR10, UR8 ;  /* 0x00000008000a7c82 */ /* 0x000fe20008000000 */
[----:B------:R-:W-:Y:S01]  /*cfd0*/  UMOV UR11, 0x40000040 ;  /* 0x40000040000b7882 */ /* 0x000fe20000000000 */
[----:B------:R-:W-:Y:S02]  /*cfe0*/  WARPGROUP.DEPBAR.LE gsb0, 0x0 ;  /* 0x00008000000079c5 */ /* 0x000fe40000010000 */
[----:B------:R-:W-:-:S15]  /*cff0*/  WARPGROUP.ARRIVE ;  /* 0x00000000000079c5 */ /* 0x000fde0000000000 */
[----:B------:R-:W-:-:S08]  /*d000*/  NOP ;  /* 0x0000000000007918 */ /* 0x000fd00000000000 */
[----:B------:R-:W-:Y:S01]  /*d010*/  HGMMA.64x256x16.F32.BF16 R24, R188, gdesc[UR8].tnspB, R24, gsb0 ;  /* 0x43e00008bc187df0 */ /* 0x000fe20008001818 */
[----:B------:R-:W-:Y:S01]  /*d020*/  UMOV UR10, UR4 ;  /* 0x00000004000a7c82 */ /* 0x000fe20008000000 */
[----:B------:R-:W-:Y:S01]  /*d030*/  UMOV UR11, 0x40000040 ;  /* 0x40000040000b7882 */ /* 0x000fe20000000000 */
[----:B------:R-:W-:-:S04]  /*d040*/  USEL UR4, URZ, 0x1, UP0 ;  /* 0x000000013f047887 */ /* 0x000fc80008000000 */
[----:B------:R-:W-:Y:S01]  /*d050*/  ULOP3.LUT UR36, UR36, UR4, URZ, 0x3c, !UPT ;  /* 0x0000000424247292 */ /* 0x000fe2000f8e3c3f */
[----:B------:R-:W-:Y:S02]  /*d060*/  WARPGROUP.DEPBAR.LE gsb0, 0x0 ;  /* 0x00008000000079c5 */ /* 0x000fe40000010000 */
[----:B------:R-:W-:-:S15]  /*d070*/  WARPGROUP.ARRIVE ;  /* 0x00000000000079c5 */ /* 0x000fde0000000000 */
[----:B------:R-:W-:-:S03]  /*d080*/  NOP ;  /* 0x0000000000007918 */ /* 0x000fc60000000000 */
[----:B------:R-:W-:Y:S03]  /*d090*/  HGMMA.64x256x16.F32.BF16 R24, R184, gdesc[UR8].tnspB, R24, gsb0 ;  /* 0x43e00008b8187df0 */ /* 0x000fe60008001818 */
[----:B------:R-:W-:Y:S02]  /*d0a0*/  WARPGROUP.DEPBAR.LE gsb0, 0x0 ;  /* 0x00008000000079c5 */ /* 0x000fe40000010000 */
        /* <DEDUP_REMOVED lines=21> */
[-C--:B--2---:R-:W-:Y:S01]  /*d200*/  FMUL.FTZ R18, R27, R5.reuse ;  /* 0x000000051b127220 */ /* 0x084fe20000410000 */
        /* <DEDUP_REMOVED lines=107> */
.L_x_1160:
[----:B------:R-:W0:Y:S01]  /*d8c0*/  S2R R4, SR_CgaCtaId ;  /* 0x0000000000047919 */ /* 0x000e220000008800 */
[----:B------:R-:W-:Y:S01]  /*d8d0*/  MOV R207, 0x400 ;  /* 0x0000040000cf7802 */ /* 0x000fe20000000f00 */
[----:B------:R-:W-:Y:S01]  /*d8e0*/  BSSY B0, `(.L_x_1231) ;  /* 0x00002a2000007945 */ /* 0x000fe20003800000 */
[----:B------:R-:W-:Y:S02]  /*d8f0*/  BAR.SYNC.DEFER_BLOCKING 0x5, 0x180 ;  /* 0x0146000000007b1d */ /* 0x000fe40000010000 */
[----:B0-----:R-:W-:-:S05]  /*d900*/  LEA R207, R4, R207, 0x18 ;  /* 0x000000cf04cf7211 */ /* 0x001fca00078ec0ff */
[----:B------:R-:W0:Y:S02]  /*d910*/  LDS R4, [R207+0x308d0] ;  /* 0x0308d000cf047984 */ /* 0x000e240000000800 */
[----:B0-----:R-:W-:Y:S01]  /*d920*/  R2UR UR4, R4 ;  /* 0x00000000040472ca */ /* 0x001fe200000e0000 */
[----:B------:R-:W-:Y:S06]  /*d930*/  BAR.ARV 0x4, 0x180 ;  /* 0x0106000000007b1d */ /* 0x000fec0000002000 */
[----:B------:R-:W-:Y:S08]  /*d940*/  @P0 BRA `(.L_x_1232) ;  /* 0x0000001c006c0947 */ /* 0x000ff00003800000 */
[----:B------:R-:W0:Y:S01]  /*d950*/  S2R R4, SR_SWINHI ;  /* 0x0000000000047919 */ /* 0x000e220000002f00 */
[----:B------:R-:W-:Y:S01]  /*d960*/  IMAD R5, R206, 0x40, R19 ;  /* 0x00000040ce057824 */ /* 0x000fe200078e0213 */
[----:B------:R-:W-:Y:S01]  /*d970*/  R2UR UR11, R204 ;  /* 0x00000000cc0b72ca */ /* 0x000fe200000e0000 */
[----:B------:R-:W-:Y:S01]  /*d980*/  ULDC.64 UR8, c[0x0][0xb90] ;  /* 0x0002e40000087ab9 */ /* 0x000fe20000000a00 */
[----:B------:R-:W1:Y:S01]  /*d990*/  LDC R204, c[0x0][0xbe8] ;  /* 0x0002fa00ffcc7b82 */ /* 0x000e620000000800 */
[----:B------:R-:W-:Y:S01]  /*d9a0*/  F2FP.BF16.F32.PACK_AB R24, R25, R24 ;  /* 0x000000181918723e */ /* 0x000fe200000010ff */
[----:B------:R-:W-:Y:S01]  /*d9b0*/  ULDC.64 UR14, c[0x0][0x208] ;  /* 0x00008200000e7ab9 */ /* 0x000fe20000000a00 */
[----:B------:R-:W-:Y:S02]  /*d9c0*/  F2FP.BF16.F32.PACK_AB R25, R18, R26 ;  /* 0x0000001a1219723e */ /* 0x000fe400000010ff */
[----:B------:R-:W-:Y:S02]  /*d9d0*/  F2FP.BF16.F32.PACK_AB R26, R29, R28 ;  /* 0x0000001c1d1a723e */ /* 0x000fe400000010ff */
[----:B------:R-:W-:-:S02]  /*d9e0*/  F2FP.BF16.F32.PACK_AB R27, R16, R27 ;  /* 0x0000001b101b723e */ /* 0x000fc400000010ff */
[----:B------:R-:W-:Y:S02]  /*d9f0*/  R2UR UR13, R205 ;  /* 0x00000000cd0d72ca */ /* 0x000fe400000e0000 */
[----:B------:R-:W-:Y:S01]  /*da00*/  F2FP.BF16.F32.PACK_AB R32, R33, R32 ;  /* 0x000000202120723e */ /* 0x000fe200000010ff */
[----:B------:R-:W-:Y:S01]  /*da10*/  USHF.R.S32.HI UR10, URZ, 0x1f, UR11 ;  /* 0x0000001f3f0a7899 */ /* 0x000fe2000801140b */
[----:B------:R-:W-:Y:S01]  /*da20*/  F2FP.BF16.F32.PACK_AB R33, R35, R34 ;  /* 0x000000222321723e */ /* 0x000fe200000010ff */
[----:B------:R-:W-:Y:S01]  /*da30*/  UIMAD.WIDE.U32 UR6, UR11, UR8, URZ ;  /* 0x000000080b0672a5 */ /* 0x000fe2000f8e003f */
[----:B------:R-:W-:Y:S01]  /*da40*/  F2FP.BF16.F32.PACK_AB R35, R39, R38 ;  /* 0x000000262723723e */ /* 0x000fe200000010ff */
[----:B------:R-:W-:Y:S01]  /*da50*/  VIADD R39, R22, UR61 ;  /* 0x0000003d16277c36 */ /* 0x000fe20008000000 */
[----:B------:R-:W-:Y:S01]  /*da60*/  UIMAD UR5, UR10, UR8, URZ ;  /* 0x000000080a0572a4 */ /* 0x000fe2000f8e023f */
[----:B------:R-:W-:Y:S02]  /*da70*/  F2FP.BF16.F32.PACK_AB R40, R41, R40 ;  /* 0x000000282928723e */ /* 0x000fe400000010ff */
[----:B------:R-:W-:Y:S01]  /*da80*/  F2FP.BF16.F32.PACK_AB R34, R37, R36 ;  /* 0x000000242522723e */ /* 0x000fe200000010ff */
[----:B------:R-:W-:Y:S01]  /*da90*/  UIMAD UR5, UR11, UR9, UR5 ;  /* 0x000000090b0572a4 */ /* 0x000fe2000f8e0205 */
[----:B------:R-:W-:Y:S01]  /*daa0*/  F2FP.BF16.F32.PACK_AB R41, R43, R42 ;  /* 0x0000002a2b29723e */ /* 0x000fe200000010ff */
[----:B------:R-:W-:Y:S01]  /*dab0*/  USHF.R.S32.HI UR12, URZ, 0x1f, UR13 ;  /* 0x0000001f3f0c7899 */ /* 0x000fe2000801140d */
[----:B------:R-:W-:Y:S01]  /*dac0*/  F2FP.BF16.F32.PACK_AB R42, R45, R176 ;  /* 0x000000b02d2a723e */ /* 0x000fe200000010ff */
[----:B------:R-:W-:Y:S01]  /*dad0*/  IMAD.MOV.U32 R36, RZ, RZ, R39 ;  /* 0x000000ffff247224 */ /* 0x000fe200078e0027 */
[----:B------:R-:W-:Y:S01]  /*dae0*/  F2FP.BF16.F32.PACK_AB R43, R47, R46 ;  /* 0x0000002e2f2b723e */ /* 0x000fe200000010ff */
[----:B------:R-:W-:Y:S01]  /*daf0*/  ULDC.64 UR8, c[0x0][0xb98] ;  /* 0x0002e60000087ab9 */ /* 0x000fe20000000a00 */
[----:B------:R-:W-:-:S02]  /*db00*/  MOV R168, R207 ;  /* 0x000000cf00a87202 */ /* 0x000fc40000000f00 */
[----:B0-----:R-:W-:Y:S01]  /*db10*/  MOV R169, R4 ;  /* 0x0000000400a97202 */ /* 0x001fe20000000f00 */
[----:B------:R-:W-:Y:S01]  /*db20*/  UIADD3 UR7, UR7, UR5, URZ ;  /* 0x0000000507077290 */ /* 0x000fe2000fffe03f */
[----:B------:R-:W-:Y:S01]  /*db30*/  F2FP.BF16.F32.PACK_AB R196, R121, R196 ;  /* 0x000000c479c4723e */ /* 0x000fe200000010ff */
[----:B------:R-:W-:Y:S01]  /*db40*/  UIMAD UR5, UR12, UR8, URZ ;  /* 0x000000080c0572a4 */ /* 0x000fe2000f8e023f */
[----:B------:R-:W-:Y:S01]  /*db50*/  F2FP.BF16.F32.PACK_AB R198, R125, R124 ;  /* 0x0000007c7dc6723e */ /* 0x000fe200000010ff */
[--C-:B------:R-:W-:Y:S01]  /*db60*/  IMAD.WIDE R12, R212, 0x2, R168.reuse ;  /* 0x00000002d40c7825 */ /* 0x100fe200078e02a8 */
[----:B------:R-:W-:Y:S01]  /*db70*/  UIMAD.WIDE.U32 UR6, UR13, UR8, UR6 ;  /* 0x000000080d0672a5 */ /* 0x000fe2000f8e0006 */
[----:B------:R-:W-:Y:S01]  /*db80*/  F2FP.BF16.F32.PACK_AB R199, R100, R96 ;  /* 0x0000006064c7723e */ /* 0x000fe200000010ff */
[----:B------:R-:W-:Y:S01]  /*db90*/  UIMAD UR5, UR13, UR9, UR5 ;  /* 0x000000090d0572a4 */ /* 0x000fe2000f8e0205 */
[----:B------:R-:W-:Y:S01]  /*dba0*/  IMAD.WIDE R168, R5, 0x2, R168 ;  /* 0x0000000205a87825 */ /* 0x000fe200078e02a8 */
[C---:B------:R-:W-:Y:S01]  /*dbb0*/  IADD3 R7, P3, R12.reuse, 0xc060, RZ ;  /* 0x0000c0600c077810 */ /* 0x040fe20007f7e0ff */
[----:B------:R-:W-:Y:S01]  /*dbc0*/  ULDC.64 UR8, c[0x0][0xae8] ;  /* 0x0002ba0000087ab9 */ /* 0x000fe20000000a00 */
[----:B------:R-:W-:-:S02]  /*dbd0*/  LOP3.LUT R139, R12, 0x380, RZ, 0xc0, !PT ;  /* 0x000003800c8b7812 */ /* 0x000fc400078ec0ff */
[----:B------:R-:W-:Y:S01]  /*dbe0*/  LOP3.LUT R4, R7, 0x380, RZ, 0xc0, !PT ;  /* 0x0000038007047812 */ /* 0x000fe200078ec0ff */
[--C-:B------:R-:W-:Y:S01]  /*dbf0*/  IMAD.X R5, RZ, RZ, R13.reuse, P3 ;  /* 0x000000ffff057224 */ /* 0x100fe200018e060d */
[----:B------:R-:W-:Y:S02]  /*dc00*/  IADD3 R99, P4, R12, 0xc040, RZ ;  /* 0x0000c0400c637810 */ /* 0x000fe40007f9e0ff */
[----:B------:R-:W-:Y:S02]  /*dc10*/  SHF.R.U64 R4, R4, 0x3, RZ ;  /* 0x0000000304047819 */ /* 0x000fe400000012ff */
[C---:B------:R-:W-:Y:S02]  /*dc20*/  IADD3 R31, P5, R12.reuse, 0xc020, RZ ;  /* 0x0000c0200c1f7810 */ /* 0x040fe40007fbe0ff */
        /* <DEDUP_REMOVED lines=10> */
[--C-:B------:R-:W-:Y:S01]  /*dcd0*/  IMAD.X R153, RZ, RZ, R13.reuse, P2 ;  /* 0x000000ffff997224 */ /* 0x100fe200010e060d */
[----:B------:R-:W-:Y:S01]  /*dce0*/  LOP3.LUT R4, R4, R7, RZ, 0x3c, !PT ;  /* 0x0000000704047212 */ /* 0x000fe200078e3cff */
[--C-:B------:R-:W-:Y:S01]  /*dcf0*/  IMAD.X R7, RZ, RZ, R13.reuse, P4 ;  /* 0x000000ffff077224 */ /* 0x100fe200020e060d */
[C---:B------:R-:W-:Y:S01]  /*dd00*/  IADD3 R102, P4, R12.reuse, 0x8000, RZ ;  /* 0x000080000c667810 */ /* 0x040fe20007f9e0ff */
[----:B------:R-:W-:Y:S01]  /*dd10*/  IMAD.X R155, RZ, RZ, R13, P3 ;  /* 0x000000ffff9b7224 */ /* 0x000fe200018e060d */
[----:B------:R-:W-:-:S02]  /*dd20*/  IADD3 R98, P5, R12, 0x4060, RZ ;  /* 0x000040600c627810 */ /* 0x000fc40007fbe0ff */
        /* <DEDUP_REMOVED lines=10> */
[----:B------:R-:W-:Y:S01]  /*ddd0*/  LOP3.LUT R138, R139, R12, RZ, 0x3c, !PT ;  /* 0x0000000c8b8a7212 */ /* 0x000fe200078e3cff */
[--C-:B------:R-:W-:Y:S01]  /*dde0*/  IMAD.X R9, RZ, RZ, R13.reuse, P2 ;  /* 0x000000ffff097224 */ /* 0x100fe200010e060d */
[----:B------:R-:W-:Y:S01]  /*ddf0*/  LOP3.LUT R12, R23, 0x380, RZ, 0xc0, !PT ;  /* 0x00000380170c7812 */ /* 0x000fe200078ec0ff */
[--C-:B------:R-:W-:Y:S01]  /*de00*/  IMAD.X R167, RZ, RZ, R13.reuse, P3 ;  /* 0x000000ffffa77224 */ /* 0x100fe200018e060d */
[----:B------:R-:W-:Y:S01]  /*de10*/  IADD3 R107, P2, R168, 0x7000, RZ ;  /* 0x00007000a86b7810 */ /* 0x000fe20007f5e0ff */
[----:B------:R-:W-:Y:S01]  /*de20*/  IMAD.MOV.U32 R139, RZ, RZ, R13 ;  /* 0x000000ffff8b7224 */ /* 0x000fe200078e000d */
[----:B------:R-:W-:-:S02]  /*de30*/  SHF.R.U64 R12, R12, 0x3, RZ ;  /* 0x000000030c0c7819 */ /* 0x000fc400000012ff */
[----:B------:R-:W-:Y:S02]  /*de40*/  LOP3.LUT R13, R114, 0x380, RZ, 0xc0, !PT ;  /* 0x00000380720d7812 */ /* 0x000fe400078ec0ff */
[----:B------:R-:W-:Y:S02]  /*de50*/  LOP3.LUT R146, R12, R23, RZ, 0x3c, !PT ;  /* 0x000000170c927212 */ /* 0x000fe400078e3cff */
[----:B------:R-:W-:Y:S02]  /*de60*/  LOP3.LUT R23, R106, 0x380, RZ, 0xc0, !PT ;  /* 0x000003806a177812 */ /* 0x000fe400078ec0ff */
[----:B------:R-:W-:Y:S02]  /*de70*/  SHF.R.U64 R13, R13, 0x3, RZ ;  /* 0x000000030d0d7819 */ /* 0x000fe400000012ff */
[----:B------:R-:W-:Y:S02]  /*de80*/  SHF.R.U64 R23, R23, 0x3, RZ ;  /* 0x0000000317177819 */ /* 0x000fe400000012ff */
[----:B------:R-:W-:-:S02]  /*de90*/  LOP3.LUT R142, R13, R114, RZ, 0x3c, !PT ;  /* 0x000000720d8e7212 */ /* 0x000fc400078e3cff */
[----:B------:R-:W-:Y:S02]  /*dea0*/  LOP3.LUT R154, R23, R106, RZ, 0x3c, !PT ;  /* 0x0000006a179a7212 */ /* 0x000fe400078e3cff */
[----:B------:R-:W-:Y:S02]  /*deb0*/  LOP3.LUT R106, R107, 0x380, RZ, 0xc0, !PT ;  /* 0x000003806b6a7812 */ /* 0x000fe400078ec0ff */
[----:B------:R-:W-:Y:S02]  /*dec0*/  LOP3.LUT R13, R102, 0x380, RZ, 0xc0, !PT ;  /* 0x00000380660d7812 */ /* 0x000fe400078ec0ff */
[----:B------:R-:W-:Y:S02]  /*ded0*/  SHF.R.U64 R106, R106, 0x3, RZ ;  /* 0x000000036a6a7819 */ /* 0x000fe400000012ff */
[----:B------:R-:W-:Y:S02]  /*dee0*/  LOP3.LUT R12, R15, 0x380, RZ, 0xc0, !PT ;  /* 0x000003800f0c7812 */ /* 0x000fe400078ec0ff */
[----:B------:R-:W-:-:S02]  /*def0*/  SHF.R.U64 R13, R13, 0x3, RZ ;  /* 0x000000030d0d7819 */ /* 0x000fc400000012ff */
[----:B------:R-:W-:Y:S01]  /*df00*/  LOP3.LUT R106, R106, R107, RZ, 0x3c, !PT ;  /* 0x0000006b6a6a7212 */ /* 0x000fe200078e3cff */
[----:B------:R-:W-:Y:S01]  /*df10*/  IMAD.X R107, RZ, RZ, R169, P2 ;  /* 0x000000ffff6b7224 */ /* 0x000fe200010e06a9 */
[----:B------:R-:W-:Y:S02]  /*df20*/  IADD3 R135, P2, R168, 0xe000, RZ ;  /* 0x0000e000a8877810 */ /* 0x000fe40007f5e0ff */
[----:B------:R-:W-:Y:S02]  /*df30*/  SHF.R.U64 R12, R12, 0x3, RZ ;  /* 0x000000030c0c7819 */ /* 0x000fe400000012ff */
[----:B------:R-:W-:Y:S02]  /*df40*/  LOP3.LUT R156, R13, R102, RZ, 0x3c, !PT ;  /* 0x000000660d9c7212 */ /* 0x000fe400078e3cff */
[----:B------:R-:W-:Y:S02]  /*df50*/  LOP3.LUT R13, R20, 0x380, RZ, 0xc0, !PT ;  /* 0x00000380140d7812 */ /* 0x000fe400078ec0ff */
[----:B------:R-:W-:-:S02]  /*df60*/  LOP3.LUT R134, R135, 0x380, RZ, 0xc0, !PT ;  /* 0x0000038087867812 */ /* 0x000fc400078ec0ff */
[----:B------:R-:W-:Y:S02]  /*df70*/  LOP3.LUT R150, R12, R15, RZ, 0x3c, !PT ;  /* 0x0000000f0c967212 */ /* 0x000fe400078e3cff */
[----:B------:R-:W-:Y:S02]  /*df80*/  LOP3.LUT R12, R21, 0x380, RZ, 0xc0, !PT ;  /* 0x00000380150c7812 */ /* 0x000fe400078ec0ff */
[----:B------:R-:W-:Y:S02]  /*df90*/  SHF.R.U64 R13, R13, 0x3, RZ ;  /* 0x000000030d0d7819 */ /* 0x000fe400000012ff */
[----:B------:R-:W-:Y:S02]  /*dfa0*/  SHF.R.U64 R134, R134, 0x3, RZ ;  /* 0x0000000386867819 */ /* 0x000fe400000012ff */
[----:B------:R-:W-:Y:S02]  /*dfb0*/  SHF.R.U64 R12, R12, 0x3, RZ ;  /* 0x000000030c0c7819 */ /* 0x000fe400000012ff */
[----:B------:R-:W-:-:S02]  /*dfc0*/  LOP3.LUT R164, R13, R20, RZ, 0x3c, !PT ;  /* 0x000000140da47212 */ /* 0x000fc400078e3cff */
[----:B------:R-:W-:Y:S02]  /*dfd0*/  LOP3.LUT R10, R31, 0x380, RZ, 0xc0, !PT ;  /* 0x000003801f0a7812 */ /* 0x000fe400078ec0ff */
[----:B------:R-:W-:Y:S02]  /*dfe0*/  IADD3 R13, P3, R168, 0x1000, RZ ;  /* 0x00001000a80d7810 */ /* 0x000fe40007f7e0ff */
[----:B------:R-:W-:Y:S01]  /*dff0*/  LOP3.LUT R134, R134, R135, RZ, 0x3c, !PT ;  /* 0x0000008786867212 */ /* 0x000fe200078e3cff */
[----:B------:R-:W-:Y:S01]  /*e000*/  IMAD.X R135, RZ, RZ, R169, P2 ;  /* 0x000000ffff877224 */ /* 0x000fe200010e06a9 */
[----:B-1----:R-:W-:Y:S02]  /*e010*/  ISETP.NE.AND P2, PT, R204, 0x1, PT ;  /* 0x00000001cc00780c */ /* 0x002fe40003f45270 */
[----:B------:R-:W-:Y:S02]  /*e020*/  LOP3.LUT R160, R12, R21, RZ, 0x3c, !PT ;  /* 0x000000150ca07212 */ /* 0x000fe400078e3cff */
[----:B------:R-:W-:-:S02]  /*e030*/  SHF.R.U64 R10, R10, 0x3, RZ ;  /* 0x000000030a0a7819 */ /* 0x000fc400000012ff */
[----:B------:R-:W-:Y:S02]  /*e040*/  LOP3.LUT R12, R13, 0x380, RZ, 0xc0, !PT ;  /* 0x000003800d0c7812 */ /* 0x000fe400078ec0ff */
[----:B------:R-:W-:Y:S02]  /*e050*/  LOP3.LUT R10, R10, R31, RZ, 0x3c, !PT ;  /* 0x0000001f0a0a7212 */ /* 0x000fe400078e3cff */
[----:B------:R-:W-:Y:S02]  /*e060*/  SHF.R.U64 R12, R12, 0x3, RZ ;  /* 0x000000030c0c7819 */ /* 0x000fe400000012ff */
[----:B------:R-:W-:Y:S02]  /*e070*/  LOP3.LUT R31, R110, 0x380, RZ, 0xc0, !PT ;  /* 0x000003806e1f7812 */ /* 0x000fe400078ec0ff */
[----:B------:R-:W-:Y:S01]  /*e080*/  MOV R197, R138 ;  /* 0x0000008a00c57202 */ /* 0x000fe20000000f00 */
[----:B------:R-:W-:Y:S01]  /*e090*/  BAR.SYNC.DEFER_BLOCKING 0x1, 0x100 ;  /* 0x0044000000007b1d */ /* 0x000fe20000010000 */
[----:B------:R-:W-:-:S02]  /*e0a0*/  LOP3.LUT R23, R98, 0x380, RZ, 0xc0, !PT ;  /* 0x0000038062177812 */ /* 0x000fc400078ec0ff */
[----:B------:R-:W-:Y:S01]  /*e0b0*/  LOP3.LUT R12, R12, R13, RZ, 0x3c, !PT ;  /* 0x0000000d0c0c7212 */ /* 0x000fe200078e3cff */
[----:B------:R-:W-:Y:S01]  /*e0c0*/  IMAD.X R13, RZ, RZ, R169, P3 ;  /* 0x000000ffff0d7224 */ /* 0x000fe200018e06a9 */
[----:B------:R-:W-:Y:S02]  /*e0d0*/  SHF.R.U64 R31, R31, 0x3, RZ ;  /* 0x000000031f1f7819 */ /* 0x000fe400000012ff */
[----:B------:R-:W-:Y:S02]  /*e0e0*/  SHF.R.U64 R23, R23, 0x3, RZ ;  /* 0x0000000317177819 */ /* 0x000fe400000012ff */
[----:B------:R-:W-:Y:S02]  /*e0f0*/  IADD3 R111, P3, R168, 0x8000, RZ ;  /* 0x00008000a86f7810 */ /* 0x000fe40007f7e0ff */
[----:B------:R-:W-:Y:S02]  /*e100*/  LOP3.LUT R152, R31, R110, RZ, 0x3c, !PT ;  /* 0x0000006e1f987212 */ /* 0x000fe400078e3cff */
[----:B------:R-:W-:-:S02]  /*e110*/  LOP3.LUT R158, R23, R98, RZ, 0x3c, !PT ;  /* 0x00000062179e7212 */ /* 0x000fc400078e3cff */
[----:B------:R-:W-:Y:S02]  /*e120*/  LOP3.LUT R110, R111, 0x380, RZ, 0xc0, !PT ;  /* 0x000003806f6e7812 */ /* 0x000fe400078ec0ff */
[----:B------:R-:W-:Y:S02]  /*e130*/  LOP3.LUT R6, R99, 0x380, RZ, 0xc0, !PT ;  /* 0x0000038063067812 */ /* 0x000fe400078ec0ff */
[----:B------:R-:W-:Y:S02]  /*e140*/  LOP3.LUT R23, R8, 0x380, RZ, 0xc0, !PT ;  /* 0x0000038008177812 */ /* 0x000fe400078ec0ff */
[----:B------:R-:W-:Y:S02]  /*e150*/  SHF.R.U64 R110, R110, 0x3, RZ ;  /* 0x000000036e6e7819 */ /* 0x000fe400000012ff */
[----:B------:R-:W-:Y:S01]  /*e160*/  SHF.R.U64 R6, R6, 0x3, RZ ;  /* 0x0000000306067819 */ /* 0x000fe200000012ff */
[----:B------:R0:W-:Y:S01]  /*e170*/  STSM.16.M88.4 [R197], R24 ;  /* 0x00000018c5007844 */ /* 0x0001e20000000200 */
[----:B------:R-:W-:-:S02]  /*e180*/  SHF.R.U64 R23, R23, 0x3, RZ ;  /* 0x0000000317177819 */ /* 0x000fc400000012ff */
[----:B------:R-:W-:Y:S01]  /*e190*/  LOP3.LUT R110, R110, R111, RZ, 0x3c, !PT ;  /* 0x0000006f6e6e7212 */ /* 0x000fe200078e3cff */
[----:B------:R-:W-:Y:S01]  /*e1a0*/  IMAD.X R111, RZ, RZ, R169, P3 ;  /* 0x000000ffff6f7224 */ /* 0x000fe200018e06a9 */
[----:B------:R-:W-:Y:S02]  /*e1b0*/  LOP3.LUT R6, R6, R99, RZ, 0x3c, !PT ;  /* 0x0000006306067212 */ /* 0x000fe400078e3cff */
[----:B------:R-:W-:Y:S02]  /*e1c0*/  LOP3.LUT R8, R23, R8, RZ, 0x3c, !PT ;  /* 0x0000000817087212 */ /* 0x000fe400078e3cff */
[C---:B------:R-:W-:Y:S02]  /*e1d0*/  IADD3 R99, P0, R168.reuse, 0x5000, RZ ;  /* 0x00005000a8637810 */ /* 0x040fe40007f1e0ff */
[----:B------:R-:W-:Y:S02]  /*e1e0*/  IADD3 R23, P3, R168, 0xf000, RZ ;  /* 0x0000f000a8177810 */ /* 0x000fe40007f7e0ff */
[----:B------:R-:W-:-:S02]  /*e1f0*/  LOP3.LUT R21, R14, 0x380, RZ, 0xc0, !PT ;  /* 0x000003800e157812 */ /* 0x000fc400078ec0ff */
[----:B------:R-:W-:Y:S01]  /*e200*/  LOP3.LUT R98, R99, 0x380, RZ, 0xc0, !PT ;  /* 0x0000038063627812 */ /* 0x000fe200078ec0ff */
[----:B0-----:R-:W0:Y:S01]  /*e210*/  @P2 LDC R24, c[0x0][0xbec] ;  /* 0x0002fb00ff182b82 */ /* 0x001e220000000800 */
[----:B------:R-:W-:Y:S01]  /*e220*/  LOP3.LUT R16, R23, 0x380, RZ, 0xc0, !PT ;  /* 0x0000038017107812 */ /* 0x000fe200078ec0ff */
[----:B------:R-:W-:Y:S01]  /*e230*/  IMAD.X R139, RZ, RZ, R169, P3 ;  /* 0x000000ffff8b7224 */ /* 0x000fe200018e06a9 */
[----:B------:R-:W-:Y:S02]  /*e240*/  SHF.R.U64 R21, R21, 0x3, RZ ;  /* 0x0000000315157819 */ /* 0x000fe400000012ff */
[----:B------:R-:W-:Y:S02]  /*e250*/  SHF.R.U64 R98, R98, 0x3, RZ ;  /* 0x0000000362627819 */ /* 0x000fe400000012ff */
[----:B------:R-:W-:Y:S01]  /*e260*/  SHF.R.U64 R16, R16, 0x3, RZ ;  /* 0x0000000310107819 */ /* 0x000fe200000012ff */
[----:B------:R-:W1:Y:S01]  /*e270*/  @P2 LDC R27, c[0x0][0xbf0] ;  /* 0x0002fc00ff1b2b82 */ /* 0x000e620000000800 */
[----:B------:R-:W-:-:S02]  /*e280*/  LOP3.LUT R15, R30, 0x380, RZ, 0xc0, !PT ;  /* 0x000003801e0f7812 */ /* 0x000fc400078ec0ff */
[----:B------:R-:W-:Y:S02]  /*e290*/  LOP3.LUT R166, R21, R14, RZ, 0x3c, !PT ;  /* 0x0000000e15a67212 */ /* 0x000fe400078e3cff */
[----:B------:R-:W-:Y:S01]  /*e2a0*/  LOP3.LUT R98, R98, R99, RZ, 0x3c, !PT ;  /* 0x0000006362627212 */ /* 0x000fe200078e3cff */
[----:B------:R-:W-:Y:S01]  /*e2b0*/  IMAD.X R99, RZ, RZ, R169, P0 ;  /* 0x000000ffff637224 */ /* 0x000fe200000e06a9 */
[----:B------:R-:W-:Y:S02]  /*e2c0*/  LOP3.LUT R138, R16, R23, RZ, 0x3c, !PT ;  /* 0x00000017108a7212 */ /* 0x000fe400078e3cff */
[----:B------:R-:W-:Y:S02]  /*e2d0*/  MOV R150, R150 ;  /* 0x0000009600967202 */ /* 0x000fe40000000f00 */
[----:B------:R-:W-:Y:S02]  /*e2e0*/  SHF.R.U64 R15, R15, 0x3, RZ ;  /* 0x000000030f0f7819 */ /* 0x000fe400000012ff */
[----:B------:R-:W-:Y:S01]  /*e2f0*/  MOV R16, R4 ;  /* 0x0000000400107202 */ /* 0x000fe20000000f00 */
[----:B------:R-:W-:Y:S01]  /*e300*/  STSM.16.M88.4 [R150], R32 ;  /* 0x0000002096007844 */ /* 0x000fe20000000200 */
[----:B------:R-:W-:Y:S01]  /*e310*/  MOV R18, R6 ;  /* 0x0000000600127202 */ /* 0x000fe20000000f00 */
[----:B0-----:R-:W-:Y:S01]  /*e320*/  @P2 IMAD.HI.U32 R24, R39, R24, RZ ;  /* 0x0000001827182227 */ /* 0x001fe200078e00ff */
[----:B------:R-:W-:-:S02]  /*e330*/  MOV R160, R160 ;  /* 0x000000a000a07202 */ /* 0x000fc40000000f00 */
[C---:B------:R-:W-:Y:S02]  /*e340*/  IADD3 R20, P4, R168.reuse, 0x2000, RZ ;  /* 0x00002000a8147810 */ /* 0x040fe40007f9e0ff */
[----:B------:R-:W-:Y:S01]  /*e350*/  IADD3 R127, P0, R168, 0xc000, RZ ;  /* 0x0000c000a87f7810 */ /* 0x000fe20007f1e0ff */
[----:B------:R-:W-:Y:S01]  /*e360*/  STSM.16.M88.4 [R160], R40 ;  /* 0x00000028a0007844 */ /* 0x000fe20000000200 */
[----:B------:R-:W-:Y:S02]  /*e370*/  MOV R23, R10 ;  /* 0x0000000a00177202 */ /* 0x000fe40000000f00 */
[----:B------:R-:W-:Y:S02]  /*e380*/  MOV R166, R166 ;  /* 0x000000a600a67202 */ /* 0x000fe40000000f00 */
[----:B------:R-:W-:Y:S02]  /*e390*/  F2FP.BF16.F32.PACK_AB R4, R49, R178 ;  /* 0x000000b23104723e */ /* 0x000fe400000010ff */
[----:B------:R-:W-:-:S02]  /*e3a0*/  F2FP.BF16.F32.PACK_AB R5, R51, R50 ;  /* 0x000000323305723e */ /* 0x000fc400000010ff */
[----:B------:R-:W-:Y:S02]  /*e3b0*/  F2FP.BF16.F32.PACK_AB R6, R53, R179 ;  /* 0x000000b33506723e */ /* 0x000fe400000010ff */
[----:B------:R-:W-:Y:S02]  /*e3c0*/  F2FP.BF16.F32.PACK_AB R7, R55, R54 ;  /* 0x000000363707723e */ /* 0x000fe400000010ff */
[----:B------:R-:W-:Y:S02]  /*e3d0*/  MOV R25, R8 ;  /* 0x0000000800197202 */ /* 0x000fe40000000f00 */
[----:B------:R-:W-:Y:S01]  /*e3e0*/  F2FP.BF16.F32.PACK_AB R8, R57, R180 ;  /* 0x000000b43908723e */ /* 0x000fe200000010ff */
[----:B------:R0:W-:Y:S01]  /*e3f0*/  STSM.16.M88.4 [R166], R4 ;  /* 0x00000004a6007844 */ /* 0x0001e20000000200 */
[----:B------:R-:W-:Y:S02]  /*e400*/  F2FP.BF16.F32.PACK_AB R9, R59, R58 ;  /* 0x0000003a3b09723e */ /* 0x000fe400000010ff */
[----:B------:R-:W-:-:S02]  /*e410*/  F2FP.BF16.F32.PACK_AB R10, R61, R181 ;  /* 0x000000b53d0a723e */ /* 0x000fc400000010ff */
[----:B------:R-:W-:Y:S02]  /*e420*/  F2FP.BF16.F32.PACK_AB R11, R63, R62 ;  /* 0x0000003e3f0b723e */ /* 0x000fe400000010ff */
[----:B-1----:R-:W-:Y:S02]  /*e430*/  @P2 SHF.R.U32.HI R36, RZ, R27, R24 ;  /* 0x0000001bff242219 */ /* 0x002fe40000011618 */
[----:B------:R-:W-:Y:S01]  /*e440*/  LOP3.LUT R162, R15, R30, RZ, 0x3c, !PT ;  /* 0x0000001e0fa27212 */ /* 0x000fe200078e3cff */
[----:B------:R1:W-:Y:S01]  /*e450*/  STSM.16.M88.4 [R25], R8 ;  /* 0x0000000819007844 */ /* 0x0003e20000000200 */
[----:B------:R-:W-:Y:S01]  /*e460*/  LOP3.LUT R15, R20, 0x380, RZ, 0xc0, !PT ;  /* 0x00000380140f7812 */ /* 0x000fe200078ec0ff */
[----:B------:R-:W-:Y:S01]  /*e470*/  IMAD.MOV R37, RZ, RZ, -R36 ;  /* 0x000000ffff257224 */ /* 0x000fe200078e0a24 */
[----:B------:R-:W-:Y:S02]  /*e480*/  LOP3.LUT R126, R127, 0x380, RZ, 0xc0, !PT ;  /* 0x000003807f7e7812 */ /* 0x000fe400078ec0ff */
[----:B------:R-:W-:Y:S01]  /*e490*/  IADD3 R103, P1, R168, 0x6000, RZ ;  /* 0x00006000a8677810 */ /* 0x000fe20007f3e0ff */
[----:B------:R-:W-:Y:S01]  /*e4a0*/  IMAD R37, R204, R37, R39 ;  /* 0x00000025cc257224 */ /* 0x000fe200078e0227 */
[----:B------:R-:W-:-:S02]  /*e4b0*/  MOV R164, R164 ;  /* 0x000000a400a47202 */ /* 0x000fc40000000f00 */
[----:B0-----:R-:W-:Y:S02]  /*e4c0*/  F2FP.BF16.F32.PACK_AB R4, R65, R182 ;  /* 0x000000b64104723e */ /* 0x001fe400000010ff */
[----:B------:R-:W-:Y:S02]  /*e4d0*/  F2FP.BF16.F32.PACK_AB R5, R67, R66 ;  /* 0x000000424305723e */ /* 0x000fe400000010ff */
[----:B------:R-:W-:Y:S02]  /*e4e0*/  F2FP.BF16.F32.PACK_AB R6, R69, R183 ;  /* 0x000000b74506723e */ /* 0x000fe400000010ff */
[----:B------:R-:W-:Y:S02]  /*e4f0*/  F2FP.BF16.F32.PACK_AB R7, R71, R70 ;  /* 0x000000464707723e */ /* 0x000fe400000010ff */
[----:B------:R-:W-:Y:S02]  /*e500*/  MOV R162, R162 ;  /* 0x000000a200a27202 */ /* 0x000fe40000000f00 */
[----:B-1----:R-:W-:Y:S01]  /*e510*/  F2FP.BF16.F32.PACK_AB R8, R73, R184 ;  /* 0x000000b84908723e */ /* 0x002fe200000010ff */
[----:B------:R-:W-:Y:S01]  /*e520*/  STSM.16.M88.4 [R164], R4 ;  /* 0x00000004a4007844 */ /* 0x000fe20000000200 */
[----:B------:R-:W-:-:S02]  /*e530*/  F2FP.BF16.F32.PACK_AB R9, R75, R74 ;  /* 0x0000004a4b09723e */ /* 0x000fc400000010ff */
[----:B------:R-:W-:Y:S02]  /*e540*/  F2FP.BF16.F32.PACK_AB R10, R77, R185 ;  /* 0x000000b94d0a723e */ /* 0x000fe400000010ff */
[----:B------:R-:W-:Y:S02]  /*e550*/  F2FP.BF16.F32.PACK_AB R11, R79, R78 ;  /* 0x0000004e4f0b723e */ /* 0x000fe400000010ff */
[----:B------:R-:W-:Y:S02]  /*e560*/  SHF.R.U64 R15, R15, 0x3, RZ ;  /* 0x000000030f0f7819 */ /* 0x000fe400000012ff */
[----:B------:R-:W-:Y:S01]  /*e570*/  SHF.R.U64 R126, R126, 0x3, RZ ;  /* 0x000000037e7e7819 */ /* 0x000fe200000012ff */
[----:B------:R0:W-:Y:S01]  /*e580*/  STSM.16.M88.4 [R162], R8 ;  /* 0x00000008a2007844 */ /* 0x0001e20000000200 */
[----:B------:R-:W-:Y:S02]  /*e590*/  MOV R158, R158 ;  /* 0x0000009e009e7202 */ /* 0x000fe40000000f00 */
[----:B------:R-:W-:-:S02]  /*e5a0*/  F2FP.BF16.F32.PACK_AB R24, R81, R186 ;  /* 0x000000ba5118723e */ /* 0x000fc400000010ff */
[----:B------:R-:W-:Y:S02]  /*e5b0*/  F2FP.BF16.F32.PACK_AB R25, R83, R82 ;  /* 0x000000525319723e */ /* 0x000fe400000010ff */
[----:B------:R-:W-:Y:S02]  /*e5c0*/  F2FP.BF16.F32.PACK_AB R26, R85, R187 ;  /* 0x000000bb551a723e */ /* 0x000fe400000010ff */
[----:B------:R-:W-:Y:S02]  /*e5d0*/  F2FP.BF16.F32.PACK_AB R27, R87, R86 ;  /* 0x00000056571b723e */ /* 0x000fe400000010ff */
[C---:B------:R-:W-:Y:S02]  /*e5e0*/  IADD3 R21, P5, R168.reuse, 0x3000, RZ ;  /* 0x00003000a8157810 */ /* 0x040fe40007fbe0ff */
[----:B------:R-:W-:Y:S01]  /*e5f0*/  IADD3 R31, P6, R168, 0x4000, RZ ;  /* 0x00004000a81f7810 */ /* 0x000fe20007fde0ff */
[----:B------:R1:W-:Y:S01]  /*e600*/  STSM.16.M88.4 [R158], R24 ;  /* 0x000000189e007844 */ /* 0x0003e20000000200 */
[----:B------:R-:W-:Y:S01]  /*e610*/  LOP3.LUT R102, R103, 0x380, RZ, 0xc0, !PT ;  /* 0x0000038067667812 */ /* 0x000fe200078ec0ff */
[----:B0-----:R-:W-:Y:S01]  /*e620*/  IMAD.U32 R9, RZ, RZ, UR5 ;  /* 0x00000005ff097e24 */ /* 0x001fe2000f8e00ff */
[----:B------:R-:W-:Y:S01]  /*e630*/  LOP3.LUT R14, R15, R20, RZ, 0x3c, !PT ;  /* 0x000000140f0e7212 */ /* 0x000fe200078e3cff */
[--C-:B------:R-:W-:Y:S01]  /*e640*/  IMAD.X R15, RZ, RZ, R169.reuse, P4 ;  /* 0x000000ffff0f7224 */ /* 0x100fe200020e06a9 */
[----:B------:R-:W-:Y:S01]  /*e650*/  LOP3.LUT R126, R126, R127, RZ, 0x3c, !PT ;  /* 0x0000007f7e7e7212 */ /* 0x000fe200078e3cff */
[----:B------:R-:W-:Y:S01]  /*e660*/  IMAD.X R127, RZ, RZ, R169, P0 ;  /* 0x000000ffff7f7224 */ /* 0x000fe200000e06a9 */
[----:B------:R-:W-:Y:S01]  /*e670*/  LOP3.LUT R20, R21, 0x380, RZ, 0xc0, !PT ;  /* 0x0000038015147812 */ /* 0x000fe200078ec0ff */
[----:B------:R-:W-:Y:S01]  /*e680*/  ULDC UR5, c[0x0][0xa88] ;  /* 0x0002a20000057ab9 */ /* 0x000fe20000000800 */
[----:B------:R-:W-:-:S02]  /*e690*/  LOP3.LUT R30, R31, 0x380, RZ, 0xc0, !PT ;  /* 0x000003801f1e7812 */ /* 0x000fc400078ec0ff */
[----:B------:R-:W-:Y:S02]  /*e6a0*/  SHF.R.U64 R102, R102, 0x3, RZ ;  /* 0x0000000366667819 */ /* 0x000fe400000012ff */
[----:B------:R-:W-:Y:S02]  /*e6b0*/  SHF.R.S32.HI R8, RZ, 0x1f, R36 ;  /* 0x0000001fff087819 */ /* 0x000fe40000011424 */
[----:B------:R-:W-:Y:S01]  /*e6c0*/  F2FP.BF16.F32.PACK_AB R5, R44, R3 ;  /* 0x000000032c05723e */ /* 0x000fe200000010ff */
[----:B-1----:R-:W-:Y:S01]  /*e6d0*/  VIADD R26, R211, UR61 ;  /* 0x0000003dd31a7c36 */ /* 0x002fe20008000000 */
[----:B------:R-:W-:Y:S02]  /*e6e0*/  IADD3 R24, P0, R36, UR6, RZ ;  /* 0x0000000624187c10 */ /* 0x000fe4000ff1e0ff */
[----:B------:R-:W-:Y:S02]  /*e6f0*/  SHF.R.S32.HI R3, RZ, 0x1f, R37 ;  /* 0x0000001fff037819 */ /* 0x000fe40000011425 */
[----:B------:R-:W-:-:S02]  /*e700*/  SHF.R.U64 R20, R20, 0x3, RZ ;  /* 0x0000000314147819 */ /* 0x000fc400000012ff */
[----:B------:R-:W-:Y:S02]  /*e710*/  SHF.R.U64 R30, R30, 0x3, RZ ;  /* 0x000000031e1e7819 */ /* 0x000fe400000012ff */
[----:B------:R-:W-:Y:S01]  /*e720*/  LOP3.LUT R102, R102, R103, RZ, 0x3c, !PT ;  /* 0x0000006766667212 */ /* 0x000fe200078e3cff */
[----:B------:R-:W-:Y:S01]  /*e730*/  IMAD.X R103, RZ, RZ, R169, P1 ;  /* 0x000000ffff677224 */ /* 0x000fe200008e06a9 */
[----:B------:R-:W-:Y:S01]  /*e740*/  IADD3.X R25, R8, UR7, R9, P0, !PT ;  /* 0x0000000708197c10 */ /* 0x000fe200087fe409 */
[----:B------:R-:W-:Y:S01]  /*e750*/  ULDC.64 UR6, c[0x0][0xb88] ;  /* 0x0002e20000067ab9 */ /* 0x000fe20000000a00 */
[----:B------:R-:W-:Y:S01]  /*e760*/  IADD3 R131, P1, R168, 0xd000, RZ ;  /* 0x0000d000a8837810 */ /* 0x000fe20007f3e0ff */
[----:B------:R-:W-:Y:S01]  /*e770*/  IMAD R8, R3, UR6, RZ ;  /* 0x0000000603087c24 */ /* 0x000fe2000f8e02ff */
[----:B------:R-:W-:Y:S01]  /*e780*/  LOP3.LUT R20, R20, R21, RZ, 0x3c, !PT ;  /* 0x0000001514147212 */ /* 0x000fe200078e3cff */
[--C-:B------:R-:W-:Y:S01]  /*e790*/  IMAD.X R21, RZ, RZ, R169.reuse, P5 ;  /* 0x000000ffff157224 */ /* 0x100fe200028e06a9 */
[----:B------:R-:W-:Y:S01]  /*e7a0*/  LOP3.LUT R30, R30, R31, RZ, 0x3c, !PT ;  /* 0x0000001f1e1e7212 */ /* 0x000fe200078e3cff */
[----:B------:R-:W-:Y:S01]  /*e7b0*/  IMAD.X R31, RZ, RZ, R169, P6 ;  /* 0x000000ffff1f7224 */ /* 0x000fe200030e06a9 */
[----:B------:R-:W-:Y:S01]  /*e7c0*/  MOV R156, R156 ;  /* 0x0000009c009c7202 */ /* 0x000fe20000000f00 */
[----:B------:R-:W-:Y:S01]  /*e7d0*/  IMAD.WIDE.U32 R24, R37, UR6, R24 ;  /* 0x0000000625187c25 */ /* 0x000fe2000f8e0018 */
[----:B------:R-:W-:-:S02]  /*e7e0*/  F2FP.BF16.F32.PACK_AB R32, R89, R188 ;  /* 0x000000bc5920723e */ /* 0x000fc400000010ff */
[----:B------:R-:W-:Y:S01]  /*e7f0*/  F2FP.BF16.F32.PACK_AB R33, R91, R90 ;  /* 0x0000005a5b21723e */ /* 0x000fe200000010ff */
[----:B------:R-:W-:Y:S01]  /*e800*/  IMAD R37, R37, UR7, R8 ;  /* 0x0000000725257c24 */ /* 0x000fe2000f8e0208 */
[----:B------:R-:W-:Y:S01]  /*e810*/  F2FP.BF16.F32.PACK_AB R34, R93, R189 ;  /* 0x000000bd5d22723e */ /* 0x000fe200000010ff */
[----:B------:R-:W-:Y:S01]  /*e820*/  ULDC.64 UR6, c[0x0][0xb50] ;  /* 0x0002d40000067ab9 */ /* 0x000fe20000000a00 */
[----:B------:R-:W-:Y:S01]  /*e830*/  F2FP.BF16.F32.PACK_AB R35, R95, R94 ;  /* 0x0000005e5f23723e */ /* 0x000fe200000010ff */
[----:B------:R-:W-:Y:S01]  /*e840*/  IMAD R3, R204, UR5, RZ ;  /* 0x00000005cc037c24 */ /* 0x000fe2000f8e02ff */
[C---:B------:R-:W-:Y:S02]  /*e850*/  IADD3 R115, P4, R168.reuse, 0x9000, RZ ;  /* 0x00009000a8737810 */ /* 0x040fe40007f9e0ff */
[C---:B------:R-:W-:Y:S01]  /*e860*/  IADD3 R119, P5, R168.reuse, 0xa000, RZ ;  /* 0x0000a000a8777810 */ /* 0x040fe20007fbe0ff */
[----:B------:R-:W-:Y:S01]  /*e870*/  STSM.16.M88.4 [R156], R32 ;  /* 0x000000209c007844 */ /* 0x000fe20000000200 */
[----:B------:R-:W-:-:S02]  /*e880*/  IADD3 R123, P6, R168, 0xb000, RZ ;  /* 0x0000b000a87b7810 */ /* 0x000fc40007fde0ff */
[----:B------:R-:W-:Y:S02]  /*e890*/  LOP3.LUT R130, R131, 0x380, RZ, 0xc0, !PT ;  /* 0x0000038083827812 */ /* 0x000fe400078ec0ff */
[----:B------:R-:W-:Y:S02]  /*e8a0*/  MOV R154, R154 ;  /* 0x0000009a009a7202 */ /* 0x000fe40000000f00 */
[----:B------:R-:W-:Y:S02]  /*e8b0*/  F2FP.BF16.F32.PACK_AB R4, R97, R190 ;  /* 0x000000be6104723e */ /* 0x000fe400000010ff */
[----:B------:R-:W-:Y:S02]  /*e8c0*/  F2FP.BF16.F32.PACK_AB R6, R101, R191 ;  /* 0x000000bf6506723e */ /* 0x000fe400000010ff */
[----:B------:R-:W-:Y:S02]  /*e8d0*/  F2FP.BF16.F32.PACK_AB R7, R52, R48 ;  /* 0x000000303407723e */ /* 0x000fe400000010ff */
[----:B------:R-:W-:-:S02]  /*e8e0*/  LOP3.LUT R114, R115, 0x380, RZ, 0xc0, !PT ;  /* 0x0000038073727812 */ /* 0x000fc400078ec0ff */
[----:B------:R-:W-:Y:S01]  /*e8f0*/  LOP3.LUT R118, R119, 0x380, RZ, 0xc0, !PT ;  /* 0x0000038077767812 */ /* 0x000fe200078ec0ff */
[----:B------:R0:W-:Y:S01]  /*e900*/  STSM.16.M88.4 [R154], R4 ;  /* 0x000000049a007844 */ /* 0x0001e20000000200 */
[----:B------:R-:W-:Y:S02]  /*e910*/  LOP3.LUT R122, R123, 0x380, RZ, 0xc0, !PT ;  /* 0x000003807b7a7812 */ /* 0x000fe400078ec0ff */
[----:B------:R-:W-:Y:S02]  /*e920*/  SHF.R.U64 R130, R130, 0x3, RZ ;  /* 0x0000000382827819 */ /* 0x000fe400000012ff */
[----:B------:R-:W-:Y:S02]  /*e930*/  LOP3.LUT R29, R168, 0x380, RZ, 0xc0, !PT ;  /* 0x00000380a81d7812 */ /* 0x000fe400078ec0ff */
[----:B------:R-:W-:Y:S02]  /*e940*/  LOP3.LUT P0, RZ, R209, 0x3, RZ, 0xc0, !PT ;  /* 0x00000003d1ff7812 */ /* 0x000fe4000780c0ff */
[----:B------:R-:W-:-:S02]  /*e950*/  SHF.R.U64 R114, R114, 0x3, RZ ;  /* 0x0000000372727819 */ /* 0x000fc400000012ff */
[----:B------:R-:W-:Y:S02]  /*e960*/  SHF.R.U64 R118, R118, 0x3, RZ ;  /* 0x0000000376767819 */ /* 0x000fe400000012ff */
[----:B------:R-:W-:Y:S02]  /*e970*/  SHF.R.U64 R122, R122, 0x3, RZ ;  /* 0x000000037a7a7819 */ /* 0x000fe400000012ff */
[----:B------:R-:W-:Y:S01]  /*e980*/  LOP3.LUT R130, R130, R131, RZ, 0x3c, !PT ;  /* 0x0000008382827212 */ /* 0x000fe200078e3cff */
[----:B0-----:R-:W-:Y:S01]  /*e990*/  VIADD R4, R26, 0x8 ;  /* 0x000000081a047836 */ /* 0x001fe20000000000 */
[----:B------:R-:W-:Y:S01]  /*e9a0*/  SHF.R.U64 R29, R29, 0x3, RZ ;  /* 0x000000031d1d7819 */ /* 0x000fe200000012ff */
[----:B------:R-:W-:Y:S01]  /*e9b0*/  IMAD.IADD R5, R25, 0x1, R37 ;  /* 0x0000000119057824 */ /* 0x000fe200078e0225 */
[----:B------:R-:W-:Y:S01]  /*e9c0*/  LEA R25, P3, R24, UR6, 0x2 ;  /* 0x0000000618197c11 */ /* 0x000fe2000f8610ff */
[----:B------:R-:W-:Y:S01]  /*e9d0*/  IMAD.X R131, RZ, RZ, R169, P1 ;  /* 0x000000ffff837224 */ /* 0x000fe200008e06a9 */
[----:B------:R-:W-:-:S02]  /*e9e0*/  MOV R152, R152 ;  /* 0x0000009800987202 */ /* 0x000fc40000000f00 */
[----:B------:R-:W-:Y:S01]  /*e9f0*/  F2FP.BF16.F32.PACK_AB R8, R105, R192 ;  /* 0x000000c06908723e */ /* 0x000fe200000010ff */
[----:B------:R-:W-:Y:S01]  /*ea00*/  SHFL.IDX PT, R44, R25, RZ, 0x1c1f ;  /* 0x001c1fff192c7589 */ /* 0x000fe200000e0000 */
[----:B------:R-:W-:Y:S02]  /*ea10*/  F2FP.BF16.F32.PACK_AB R9, R60, R56 ;  /* 0x000000383c09723e */ /* 0x000fe400000010ff */
[----:B------:R-:W-:Y:S01]  /*ea20*/  F2FP.BF16.F32.PACK_AB R10, R109, R193 ;  /* 0x000000c16d0a723e */ /* 0x000fe200000010ff */
[----:B------:R-:W-:Y:S01]  /*ea30*/  SHFL.IDX PT, R46, R25, 0x1, 0x1c1f ;  /* 0x003c1f00192e7f89 */ /* 0x000fe200000e0000 */
[----:B------:R-:W-:Y:S02]  /*ea40*/  F2FP.BF16.F32.PACK_AB R11, R68, R64 ;  /* 0x00000040440b723e */ /* 0x000fe400000010ff */
[-C--:B------:R-:W-:Y:S02]  /*ea50*/  ISETP.GE.OR P1, PT, R26, R3.reuse, P0 ;  /* 0x000000031a00720c */ /* 0x080fe40000726670 */
[----:B------:R-:W-:Y:S01]  /*ea60*/  ISETP.GE.OR P0, PT, R4, R3, P0 ;  /* 0x000000030400720c */ /* 0x000fe20000706670 */
[----:B------:R0:W-:Y:S01]  /*ea70*/  STSM.16.M88.4 [R152], R8 ;  /* 0x0000000898007844 */ /* 0x0001e20000000200 */
[----:B------:R-:W-:-:S02]  /*ea80*/  LEA.HI.X R24, R24, UR7, R5, 0x2, P3 ;  /* 0x0000000718187c11 */ /* 0x000fc400098f1405 */
[----:B------:R-:W-:Y:S01]  /*ea90*/  LOP3.LUT R114, R114, R115, RZ, 0x3c, !PT ;  /* 0x0000007372727212 */ /* 0x000fe200078e3cff */
[--C-:B------:R-:W-:Y:S01]  /*eaa0*/  IMAD.X R115, RZ, RZ, R169.reuse, P4 ;  /* 0x000000ffff737224 */ /* 0x100fe200020e06a9 */
[----:B------:R-:W-:Y:S01]  /*eab0*/  LOP3.LUT R118, R118, R119, RZ, 0x3c, !PT ;  /* 0x0000007776767212 */ /* 0x000fe200078e3cff */
[--C-:B------:R-:W-:Y:S01]  /*eac0*/  IMAD.X R119, RZ, RZ, R169.reuse, P5 ;  /* 0x000000ffff777224 */ /* 0x100fe200028e06a9 */
[----:B------:R-:W-:Y:S01]  /*ead0*/  LOP3.LUT R122, R122, R123, RZ, 0x3c, !PT ;  /* 0x0000007b7a7a7212 */ /* 0x000fe200078e3cff */
[--C-:B------:R-:W-:Y:S01]  /*eae0*/  IMAD.X R123, RZ, RZ, R169.reuse, P6 ;  /* 0x000000ffff7b7224 */ /* 0x100fe200030e06a9 */
[----:B------:R-:W-:Y:S01]  /*eaf0*/  LOP3.LUT R28, R29, R168, RZ, 0x3c, !PT ;  /* 0x000000a81d1c7212 */ /* 0x000fe200078e3cff */
[----:B------:R-:W-:Y:S01]  /*eb00*/  IMAD.MOV.U32 R29, RZ, RZ, R169 ;  /* 0x000000ffff1d7224 */ /* 0x000fe200078e00a9 */
[----:B------:R-:W-:Y:S01]  /*eb10*/  MOV R146, R146 ;  /* 0x0000009200927202 */ /* 0x000fe20000000f00 */
[----:B------:R-:W1:Y:S01]  /*eb20*/  SHFL.IDX PT, R45, R24, RZ, 0x1c1f ;  /* 0x001c1fff182d7589 */ /* 0x000e6200000e0000 */
[----:B------:R-:W-:-:S02]  /*eb30*/  F2FP.BF16.F32.PACK_AB R4, R113, R194 ;  /* 0x000000c27104723e */ /* 0x000fc400000010ff */
[----:B------:R-:W-:Y:S01]  /*eb40*/  F2FP.BF16.F32.PACK_AB R5, R76, R72 ;  /* 0x000000484c05723e */ /* 0x000fe200000010ff */
[----:B------:R-:W2:Y:S01]  /*eb50*/  SHFL.IDX PT, R47, R24, 0x1, 0x1c1f ;  /* 0x003c1f00182f7f89 */ /* 0x000ea200000e0000 */
[----:B------:R-:W-:Y:S02]  /*eb60*/  F2FP.BF16.F32.PACK_AB R6, R117, R195 ;  /* 0x000000c37506723e */ /* 0x000fe400000010ff */
[----:B------:R-:W-:Y:S02]  /*eb70*/  F2FP.BF16.F32.PACK_AB R7, R84, R80 ;  /* 0x000000505407723e */ /* 0x000fe400000010ff */
[----:B------:R-:W-:Y:S02]  /*eb80*/  MOV R142, R142 ;  /* 0x0000008e008e7202 */ /* 0x000fe40000000f00 */
[----:B------:R-:W-:Y:S01]  /*eb90*/  F2FP.BF16.F32.PACK_AB R197, R92, R88 ;  /* 0x000000585cc5723e */ /* 0x000fe200000010ff */
[----:B------:R-:W-:Y:S01]  /*eba0*/  STSM.16.M88.4 [R146], R4 ;  /* 0x0000000492007844 */ /* 0x000fe20000000200 */
[----:B0-----:R-:W-:-:S02]  /*ebb0*/  F2FP.BF16.F32.PACK_AB R8, R129, R128 ;  /* 0x000000808108723e */ /* 0x001fc400000010ff */
[----:B------:R-:W-:Y:S01]  /*ebc0*/  F2FP.BF16.F32.PACK_AB R9, R108, R104 ;  /* 0x000000686c09723e */ /* 0x000fe200000010ff */
[----:B------:R-:W-:Y:S01]  /*ebd0*/  STSM.16.M88.4 [R142], R196 ;  /* 0x000000c48e007844 */ /* 0x000fe20000000200 */
[----:B------:R-:W-:Y:S02]  /*ebe0*/  F2FP.BF16.F32.PACK_AB R10, R133, R132 ;  /* 0x00000084850a723e */ /* 0x000fe400000010ff */
[----:B------:R-:W-:Y:S02]  /*ebf0*/  F2FP.BF16.F32.PACK_AB R11, R116, R112 ;  /* 0x00000070740b723e */ /* 0x000fe400000010ff */
[----:B------:R-:W-:Y:S02]  /*ec00*/  F2FP.BF16.F32.PACK_AB R169, R170, R120 ;  /* 0x00000078aaa9723e */ /* 0x000fe400000010ff */
[----:B------:R-:W-:Y:S01]  /*ec10*/  F2FP.BF16.F32.PACK_AB R168, R137, R136 ;  /* 0x0000008889a8723e */ /* 0x000fe200000010ff */
[----:B------:R0:W-:Y:S01]  /*ec20*/  STSM.16.M88.4 [R23], R8 ;  /* 0x0000000817007844 */ /* 0x0001e20000000200 */
[----:B------:R-:W-:-:S02]  /*ec30*/  F2FP.BF16.F32.PACK_AB R170, R141, R140 ;  /* 0x0000008c8daa723e */ /* 0x000fc400000010ff */
[----:B------:R-:W-:Y:S02]  /*ec40*/  F2FP.BF16.F32.PACK_AB R171, R172, R171 ;  /* 0x000000abacab723e */ /* 0x000fe400000010ff */
[----:B------:R-:W-:Y:S02]  /*ec50*/  F2FP.BF16.F32.PACK_AB R173, R174, R173 ;  /* 0x000000adaead723e */ /* 0x000fe400000010ff */
[----:B------:R-:W-:Y:S01]  /*ec60*/  F2FP.BF16.F32.PACK_AB R172, R145, R144 ;  /* 0x0000009091ac723e */ /* 0x000fe200000010ff */
[----:B------:R-:W-:Y:S01]  /*ec70*/  STSM.16.M88.4 [R18], R168 ;  /* 0x000000a812007844 */ /* 0x000fe20000000200 */
[----:B------:R-:W-:Y:S02]  /*ec80*/  F2FP.BF16.F32.PACK_AB R174, R149, R148 ;  /* 0x0000009495ae723e */ /* 0x000fe400000010ff */
[----:B------:R-:W-:-:S05]  /*ec90*/  F2FP.BF16.F32.PACK_AB R175, R177, R175 ;  /* 0x000000afb1af723e */ /* 0x000fca00000010ff */
[----:B------:R-:W-:Y:S01]  /*eca0*/  STSM.16.M88.4 [R16], R172 ;  /* 0x000000ac10007844 */ /* 0x000fe20000000200 */
[----:B0-----:R-:W0:Y:S08]  /*ecb0*/  @P2 LDC R9, c[0x0][0xbec] ;  /* 0x0002fb00ff092b82 */ /* 0x001e300000000800 */
[----:B------:R-:W-:Y:S01]  /*ecc0*/  BAR.SYNC.DEFER_BLOCKING 0x1, 0x100 ;  /* 0x0044000000007b1d */ /* 0x000fe20000010000 */
[----:B------:R-:W-:-:S02]  /*ecd0*/  UIMAD UR5, UR10, UR8, URZ ;  /* 0x000000080a0572a4 */ /* 0x000fc4000f8e023f */
[----:B------:R-:W-:-:S03]  /*ece0*/  UIMAD.WIDE.U32 UR6, UR11, UR8, URZ ;  /* 0x000000080b0672a5 */ /* 0x000fc6000f8e003f */
[----:B-1----:R1:W-:Y:S04]  /*ecf0*/  @!P1 ST.E desc[UR14][R44.64], R0 ;  /* 0x000000002c009985 */ /* 0x0023e8000c10190e */
[----:B--2---:R2:W-:Y:S04]  /*ed00*/  @!P0 ST.E desc[UR14][R46.64], R2 ;  /* 0x000000022e008985 */ /* 0x0045e8000c10190e */
[----:B------:R3:W5:Y:S01]  /*ed10*/  LD.E.128 R32, desc[UR14][R12.64] ;  /* 0x0000000e0c207980 */ /* 0x000762000c101d00 */
[----:B-1----:R-:W-:Y:S01]  /*ed20*/  IMAD R0, R203, 0x20, R206 ;  /* 0x00000020cb007824 */ /* 0x002fe200078e02ce */
[----:B------:R-:W-:-:S02]  /*ed30*/  UIMAD UR5, UR11, UR9, UR5 ;  /* 0x000000090b0572a4 */ /* 0x000fc4000f8e0205 */
[----:B------:R-:W5:Y:S01]  /*ed40*/  LD.E.128 R24, desc[UR14][R28.64] ;  /* 0x0000000e1c187980 */ /* 0x000f62000c101d00 */
[----:B---3--:R-:W1:Y:S01]  /*ed50*/  @P2 LDC R13, c[0x0][0xbf0] ;  /* 0x0002fc00ff0d2b82 */ /* 0x008e620000000800 */
[----:B--2---:R-:W-:Y:S01]  /*ed60*/  VIADD R2, R0, UR61 ;  /* 0x0000003d00027c36 */ /* 0x004fe20008000000 */
[----:B------:R-:W-:Y:S01]  /*ed70*/  ULDC.64 UR10, c[0x0][0xaf0] ;  /* 0x0002bc00000a7ab9 */ /* 0x000fe20000000a00 */
[----:B------:R-:W-:Y:S01]  /*ed80*/  UIADD3 UR7, UR7, UR5, URZ ;  /* 0x0000000507077290 */ /* 0x000fe2000fffe03f */
[----:B------:R2:W5:Y:S01]  /*ed90*/  LD.E.128 R36, desc[UR14][R14.64] ;  /* 0x0000000e0e247980 */ /* 0x000562000c101d00 */
[----:B0-----:R-:W-:Y:S01]  /*eda0*/  @P2 IMAD.HI.U32 R0, R2, R9, RZ ;  /* 0x0000000902002227 */ /* 0x001fe200078e00ff */
[----:B------:R-:W-:Y:S02]  /*edb0*/  UIMAD UR8, UR12, UR10, URZ ;  /* 0x0000000a0c0872a4 */ /* 0x000fe4000f8e023f */
[----:B------:R0:W5:Y:S01]  /*edc0*/  LD.E.128 R4, desc[UR14][R20.64] ;  /* 0x0000000e14047980 */ /* 0x000162000c101d00 */
[----:B------:R-:W-:Y:S01]  /*edd0*/  IMAD.MOV.U32 R11, RZ, RZ, R2 ;  /* 0x000000ffff0b7224 */ /* 0x000fe200078e0002 */
[----:B------:R-:W-:-:S02]  /*ede0*/  UIMAD UR5, UR13, UR11, UR8 ;  /* 0x0000000b0d0572a4 */ /* 0x000fc4000f8e0208 */
[----:B------:R-:W-:Y:S01]  /*edf0*/  UIMAD.WIDE.U32 UR6, UR13, UR10, UR6 ;  /* 0x0000000a0d0672a5 */ /* 0x000fe2000f8e0006 */
[----:B------:R0:W5:Y:S01]  /*ee00*/  LD.E.128 R40, desc[UR14][R30.64] ;  /* 0x0000000e1e287980 */ /* 0x000162000c101d00 */
[----:B------:R-:W-:Y:S02]  /*ee10*/  ULDC.64 UR8, c[0x0][0xae0] ;  /* 0x0002b80000087ab9 */ /* 0x000fe40000000a00 */
[----:B------:R-:W-:Y:S01]  /*ee20*/  UIADD3 UR5, UR7, UR5, URZ ;  /* 0x0000000507057290 */ /* 0x000fe2000fffe03f */
[----:B------:R-:W5:Y:S04]  /*ee30*/  LD.E.128 R96, desc[UR14][R98.64] ;  /* 0x0000000e62607980 */ /* 0x000f68000c101d00 */
[----:B------:R-:W5:Y:S01]  /*ee40*/  LD.E.128 R100, desc[UR14][R102.64] ;  /* 0x0000000e66647980 */ /* 0x000f62000c101d00 */
[----:B-1----:R-:W-:-:S03]  /*ee50*/  @P2 SHF.R.U32.HI R11, RZ, R13, R0 ;  /* 0x0000000dff0b2219 */ /* 0x002fc60000011600 */
[----:B------:R-:W5:Y:S01]  /*ee60*/  LD.E.128 R104, desc[UR14][R106.64] ;  /* 0x0000000e6a687980 */ /* 0x000f62000c101d00 */
[--C-:B------:R-:W-:Y:S01]  /*ee70*/  SHF.R.S32.HI R0, RZ, 0x1f, R11.reuse ;  /* 0x0000001fff007819 */ /* 0x100fe2000001140b */
[----:B------:R-:W-:Y:S02]  /*ee80*/  IMAD.MOV R13, RZ, RZ, -R11 ;  /* 0x000000ffff0d7224 */ /* 0x000fe400078e0a0b */
[----:B------:R-:W5:Y:S01]  /*ee90*/  LD.E.128 R108, desc[UR14][R110.64] ;  /* 0x0000000e6e6c7980 */ /* 0x000f62000c101d00 */
[----:B------:R-:W-:Y:S02]  /*eea0*/  IMAD.U32 R9, RZ, RZ, UR7 ;  /* 0x00000007ff097e24 */ /* 0x000fe4000f8e00ff */
[----:B------:R-:W-:Y:S01]  /*eeb0*/  IMAD R0, R0, UR8, RZ ;  /* 0x0000000800007c24 */ /* 0x000fe2000f8e02ff */
[----:B------:R-:W5:Y:S01]  /*eec0*/  LD.E.128 R112, desc[UR14][R114.64] ;  /* 0x0000000e72707980 */ /* 0x000f62000c101d00 */
[----:B------:R-:W-:Y:S02]  /*eed0*/  IMAD R13, R204, R13, R2 ;  /* 0x0000000dcc0d7224 */ /* 0x000fe400078e0202 */
[----:B------:R-:W-:Y:S01]  /*eee0*/  IMAD.U32 R8, RZ, RZ, UR6 ;  /* 0x00000006ff087e24 */ /* 0x000fe2000f8e00ff */
[----:B------:R-:W5:Y:S01]  /*eef0*/  LD.E.128 R116, desc[UR14][R118.64] ;  /* 0x0000000e76747980 */ /* 0x000f62000c101d00 */
[----:B------:R-:W-:Y:S01]  /*ef00*/  IMAD.U32 R9, RZ, RZ, UR5 ;  /* 0x00000005ff097e24 */ /* 0x000fe2000f8e00ff */
[----:B------:R-:W-:Y:S01]  /*ef10*/  ULDC.64 UR6, c[0x0][0xad8] ;  /* 0x0002b60000067ab9 */ /* 0x000fe20000000a00 */
[----:B--2---:R-:W-:Y:S01]  /*ef20*/  IMAD R15, R11, UR9, R0 ;  /* 0x000000090b0f7c24 */ /* 0x004fe2000f8e0200 */
[----:B------:R-:W5:Y:S01]  /*ef30*/  LD.E.128 R120, desc[UR14][R122.64] ;  /* 0x0000000e7a787980 */ /* 0x000f62000c101d00 */
[----:B------:R-:W-:-:S03]  /*ef40*/  SHF.R.S32.HI R0, RZ, 0x1f, R13 ;  /* 0x0000001fff007819 */ /* 0x000fc6000001140d */
[----:B------:R-:W5:Y:S01]  /*ef50*/  LD.E.128 R124, desc[UR14][R126.64] ;  /* 0x0000000e7e7c7980 */ /* 0x000f62000c101d00 */
[----:B------:R-:W-:-:S03]  /*ef60*/  IMAD.WIDE.U32 R8, R11, UR8, R8 ;  /* 0x000000080b087c25 */ /* 0x000fc6000f8e0008 */
[----:B------:R-:W5:Y:S04]  /*ef70*/  LD.E.128 R128, desc[UR14][R130.64] ;  /* 0x0000000e82807980 */ /* 0x000f68000c101d00 */
[----:B------:R-:W5:Y:S04]  /*ef80*/  LD.E.128 R132, desc[UR14][R134.64] ;  /* 0x0000000e86847980 */ /* 0x000f68000c101d00 */
[----:B------:R-:W5:Y:S01]  /*ef90*/  LD.E.128 R136, desc[UR14][R138.64] ;  /* 0x0000000e8a887980 */ /* 0x000f62000c101d00 */
[----:B------:R-:W-:Y:S01]  /*efa0*/  @!PT LDS RZ, [RZ] ;  /* 0x00000000fffff984 */ /* 0x000fe20000000800 */
[----:B------:R-:W-:Y:S01]  /*efb0*/  @!PT LDS RZ, [RZ] ;  /* 0x00000000fffff984 */ /* 0x000fe20000000800 */
[----:B------:R-:W-:Y:S01]  /*efc0*/  @!PT LDS RZ, [RZ] ;  /* 0x00000000fffff984 */ /* 0x000fe20000000800 */
[----:B------:R-:W-:Y:S01]  /*efd0*/  @!PT LDS RZ, [RZ] ;  /* 0x00000000fffff984 */ /* 0x000fe20000000800 */
[----:B------:R1:W-:Y:S06]  /*efe0*/  MEMBAR.ALL.CTA ;  /* 0x0000000000007992 */ /* 0x0003ec0000008000 */
[----:B-1----:R-:W1:Y:S01]  /*eff0*/  FENCE.VIEW.ASYNC.S ;  /* 0x00000000000073c6 */ /* 0x002e620000000000 */
[----:B------:R-:W-:-:S02]  /*f000*/  IMAD.IADD R9, R9, 0x1, R15 ;  /* 0x0000000109097824 */ /* 0x000fc400078e020f */
[----:B------:R-:W-:Y:S02]  /*f010*/  IMAD R2, R0, UR6, RZ ;  /* 0x0000000600027c24 */ /* 0x000fe4000f8e02ff */
[----:B------:R-:W-:Y:S02]  /*f020*/  VIADD R18, R206, UR61 ;  /* 0x0000003dce127c36 */ /* 0x000fe40008000000 */
[C---:B------:R-:W-:Y:S02]  /*f030*/  IMAD R11, R13.reuse, UR7, R2 ;  /* 0x000000070d0b7c24 */ /* 0x040fe4000f8e0202 */
[----:B------:R-:W-:Y:S01]  /*f040*/  IMAD.WIDE.U32 R8, R13, UR6, R8 ;  /* 0x000000060d087c25 */ /* 0x000fe2000f8e0008 */
[C---:B------:R-:W-:Y:S01]  /*f050*/  ISETP.GE.AND P2, PT, R18.reuse, R3, PT ;  /* 0x000000031200720c */ /* 0x040fe20003f46270 */
[----:B------:R-:W-:Y:S02]  /*f060*/  ULDC.64 UR6, c[0x0][0xa80] ;  /* 0x0002a00000067ab9 */ /* 0x000fe40000000a00 */
[----:B------:R-:W-:Y:S01]  /*f070*/  VIADD R0, R18, 0x20 ;  /* 0x0000002012007836 */ /* 0x000fe20000000000 */
[----:B------:R-:W-:Y:S01]  /*f080*/  LEA R2, P3, R8, UR6, 0x1 ;  /* 0x0000000608027c11 */ /* 0x000fe2000f8608ff */
[----:B------:R-:W-:-:S02]  /*f090*/  IMAD.IADD R9, R9, 0x1, R11 ;  /* 0x0000000109097824 */ /* 0x000fc400078e020b */
[----:B------:R-:W-:Y:S01]  /*f0a0*/  VIADD R207, R207, 0x30820 ;  /* 0x00030820cfcf7836 */ /* 0x000fe20000000000 */
[-C--:B------:R-:W-:Y:S01]  /*f0b0*/  ISETP.GE.AND P1, PT, R0, R3.reuse, PT ;  /* 0x000000030000720c */ /* 0x080fe20003f26270 */
[----:B------:R-:W-:Y:S01]  /*f0c0*/  VIADD R0, R18, 0x40 ;  /* 0x0000004012007836 */ /* 0x000fe20000000000 */
[----:B------:R-:W-:Y:S02]  /*f0d0*/  LEA.HI.X R16, R8, UR7, R9, 0x1, P3 ;  /* 0x0000000708107c11 */ /* 0x000fe400098f0c09 */
[----:B------:R-:W-:Y:S01]  /*f0e0*/  PRMT R207, RZ, 0x654, R207 ;  /* 0x00000654ffcf7816 */ /* 0x000fe200000000cf */
[----:B-1----:R0:W1:Y:S01]  /*f0f0*/  SHFL.IDX PT, R14, R2, RZ, 0x181f ;  /* 0x00181fff020e7589 */ /* 0x00206200000e0000 */
[----:B------:R-:W-:Y:S01]  /*f100*/  ISETP.GE.AND P0, PT, R0, R3, PT ;  /* 0x000000030000720c */ /* 0x000fe20003f06270 */
[----:B------:R-:W-:Y:S01]  /*f110*/  BSSY B1, `(.L_x_1233) ;  /* 0x0000016000017945 */ /* 0x000fe20003800000 */
[----:B------:R0:W-:Y:S01]  /*f120*/  SYNCS.ARRIVE.TRANS64.RED.A1T0 RZ, [R207+URZ], RZ ;  /* 0x000000ffcfff79a7 */ /* 0x0001e2000810043f */
[----:B------:R0:W2:Y:S02]  /*f130*/  SHFL.IDX PT, R0, R16, RZ, 0x181f ;  /* 0x00181fff10007589 */ /* 0x0000a400000e0000 */
[----:B------:R-:W-:Y:S08]  /*f140*/  @P2 BRA `(.L_x_1234) ;  /* 0x0000000000482947 */ /* 0x000ff00003800000 */
        /* <DEDUP_REMOVED lines=18> */
.L_x_1234:
[----:B------:R-:W-:Y:S05]  /*f270*/  BSYNC B1 ;  /* 0x0000000000017941 */ /* 0x000fea0003800000 */
.L_x_1233:
[----:B--2---:R2:W4:Y:S01]  /*f280*/  SHFL.IDX PT, R0, R16, 0x1, 0x181f ;  /* 0x00381f0010007f89 */ /* 0x00452200000e0000 */
[----:B------:R-:W-:Y:S03]  /*f290*/  BSSY B1, `(.L_x_1235) ;  /* 0x0000015000017945 */ /* 0x000fe60003800000 */
[----:B-1-3--:R2:W1:Y:S01]  /*f2a0*/  SHFL.IDX PT, R14, R2, 0x1, 0x181f ;  /* 0x00381f00020e7f89 */ /* 0x00a46200000e0000 */
        /* <DEDUP_REMOVED lines=8> */
[----:B------:R-:W-:Y:S02]  /*f330*/  @!P3 LEA R10, P5, R201, R14, 0x1 ;  /* 0x0000000ec90ab211 */ /* 0x000fe400078a08ff */
[----:B----4-:R-:W-:Y:S02]  /*f340*/  @!P4 LEA.HI.X R9, R19, R0, R217, 0x1, P6 ;  /* 0x000000001309c211 */ /* 0x010fe400030f0cd9 */
[----:B------:R-:W-:Y:S02]  /*f350*/  @!P2 LEA R12, P6, R200, R14, 0x1 ;  /* 0x0000000ec80ca211 */ /* 0x000fe400078c08ff */
[----:B------:R-:W-:Y:S01]  /*f360*/  @!P3 LEA.HI.X R11, R201, R0, R216, 0x1, P5 ;  /* 0x00000000c90bb211 */ /* 0x000fe200028f0cd8 */
[----:B-----5:R3:W-:Y:S01]  /*f370*/  @!P4 ST.E.128 desc[UR6][R8.64], R32 ;  /* 0x000000200800c985 */ /* 0x0207e2000c101d06 */
[----:B------:R-:W-:-:S02]  /*f380*/  @!P1 LEA R14, P5, R202, R14, 0x1 ;  /* 0x0000000eca0e9211 */ /* 0x000fc400078a08ff */
[-C--:B------:R-:W-:Y:S01]  /*f390*/  @!P2 LEA.HI.X R13, R200, R0.reuse, R215, 0x1, P6 ;  /* 0x00000000c80da211 */ /* 0x080fe200030f0cd7 */
[----:B------:R3:W-:Y:S01]  /*f3a0*/  @!P3 ST.E.128 desc[UR6][R10.64], R96 ;  /* 0x000000600a00b985 */ /* 0x0007e2000c101d06 */
[----:B------:R-:W-:-:S03]  /*f3b0*/  @!P1 LEA.HI.X R15, R202, R0, R214, 0x1, P5 ;  /* 0x00000000ca0f9211 */ /* 0x000fc600028f0cd6 */
[----:B------:R3:W-:Y:S04]  /*f3c0*/  @!P2 ST.E.128 desc[UR6][R12.64], R112 ;  /* 0x000000700c00a985 */ /* 0x0007e8000c101d06 */
[----:B------:R3:W-:Y:S02]  /*f3d0*/  @!P1 ST.E.128 desc[UR6][R14.64], R128 ;  /* 0x000000800e009985 */ /* 0x0007e4000c101d06 */
.L_x_1236:
[----:B------:R-:W-:Y:S05]  /*f3e0*/  BSYNC B1 ;  /* 0x0000000000017941 */ /* 0x000fea0003800000 */
.L_x_1235:
[----:B----4-:R4:W0:Y:S01]  /*f3f0*/  SHFL.IDX PT, R0, R16, 0x2, 0x181f ;  /* 0x00581f0010007f89 */ /* 0x01082200000e0000 */
        /* <DEDUP_REMOVED lines=10> */
[-C--:B------:R-:W-:Y:S02]  /*f4a0*/  @!P2 LEA R10, P5, R201, R14.reuse, 0x1 ;  /* 0x0000000ec90aa211 */ /* 0x080fe400078a08ff */
[----:B------:R-:W-:Y:S02]  /*f4b0*/  @!P1 LEA R12, P4, R200, R14, 0x1 ;  /* 0x0000000ec80c9211 */ /* 0x000fe400078808ff */
[----:B0-----:R-:W-:Y:S02]  /*f4c0*/  @!P3 LEA.HI.X R9, R19, R0, R217, 0x1, P6 ;  /* 0x000000001309b211 */ /* 0x001fe400030f0cd9 */
[----:B------:R-:W-:Y:S02]  /*f4d0*/  @!P0 LEA R14, P6, R202, R14, 0x1 ;  /* 0x0000000eca0e8211 */ /* 0x000fe400078c08ff */
[-C--:B------:R-:W-:Y:S01]  /*f4e0*/  @!P2 LEA.HI.X R11, R201, R0.reuse, R216, 0x1, P5 ;  /* 0x00000000c90ba211 */ /* 0x080fe200028f0cd8 */
[----:B-----5:R3:W-:Y:S01]  /*f4f0*/  @!P3 ST.E.128 desc[UR6][R8.64], R36 ;  /* 0x000000240800b985 */ /* 0x0207e2000c101d06 */
[----:B------:R-:W-:-:S02]  /*f500*/  @!P1 LEA.HI.X R13, R200, R0, R215, 0x1, P4 ;  /* 0x00000000c80d9211 */ /* 0x000fc400020f0cd7 */
[----:B------:R-:W-:Y:S01]  /*f510*/  @!P0 LEA.HI.X R15, R202, R0, R214, 0x1, P6 ;  /* 0x00000000ca0f8211 */ /* 0x000fe200030f0cd6 */
[----:B------:R3:W-:Y:S04]  /*f520*/  @!P2 ST.E.128 desc[UR6][R10.64], R100 ;  /* 0x000000640a00a985 */ /* 0x0007e8000c101d06 */
[----:B------:R3:W-:Y:S04]  /*f530*/  @!P1 ST.E.128 desc[UR6][R12.64], R116 ;  /* 0x000000740c009985 */ /* 0x0007e8000c101d06 */
[----:B------:R3:W-:Y:S02]  /*f540*/  @!P0 ST.E.128 desc[UR6][R14.64], R132 ;  /* 0x000000840e008985 */ /* 0x0007e4000c101d06 */
.L_x_1238:
[----:B------:R-:W-:Y:S05]  /*f550*/  BSYNC B1 ;  /* 0x0000000000017941 */ /* 0x000fea0003800000 */
.L_x_1237:
[----:B0-----:R-:W-:Y:S01]  /*f560*/  VIADD R0, R18, 0x60 ;  /* 0x0000006012007836 */ /* 0x001fe20000000000 */
[----:B--2-4-:R-:W4:Y:S04]  /*f570*/  SHFL.IDX PT, R16, R16, 0x3, 0x181f ;  /* 0x00781f0010107f89 */ /* 0x014f2800000e0000 */
[----:B------:R-:W-:Y:S01]  /*f580*/  ISETP.GE.AND P0, PT, R0, R3, PT ;  /* 0x000000030000720c */ /* 0x000fe20003f06270 */
[----:B---3--:R3:W0:-:S12]  /*f590*/  SHFL.IDX PT, R12, R2, 0x3, 0x181f ;  /* 0x00781f00020c7f89 */ /* 0x00861800000e0000 */
[----:B---3--:R-:W-:Y:S05]  /*f5a0*/  @P0 BRA `(.L_x_1239) ;  /* 0x0000000c00540947 */ /* 0x008fea0003800000 */
[----:B------:R-:W-:Y:S01]  /*f5b0*/  ULDC UR5, c[0x0][0xac8] ;  /* 0x0002b20000057ab9 */ /* 0x000fe20000000800 */
[----:B------:R-:W-:Y:S01]  /*f5c0*/  ULDC.64 UR6, c[0x0][0x208] ;  /* 0x0000820000067ab9 */ /* 0x000fe20000000a00 */
[----:B------:R-:W-:Y:S02]  /*f5d0*/  ISETP.GE.AND P3, PT, R19, UR5, PT ;  /* 0x0000000513007c0c */ /* 0x000fe4000bf66270 */
[----:B------:R-:W-:Y:S02]  /*f5e0*/  ISETP.GE.AND P4, PT, R201, UR5, PT ;  /* 0x00000005c9007c0c */ /* 0x000fe4000bf86270 */
[----:B------:R-:W-:-:S09]  /*f5f0*/  ISETP.GE.AND P5, PT, R200, UR5, PT ;  /* 0x00000005c8007c0c */ /* 0x000fd2000bfa6270 */
[-C--:B0-----:R-:W-:Y:S02]  /*f600*/  @!P3 LEA R2, P0, R19, R12.reuse, 0x1 ;  /* 0x0000000c1302b211 */ /* 0x081fe400078008ff */
[----:B------:R-:W-:Y:S02]  /*f610*/  @!P4 LEA R8, P1, R201, R12, 0x1 ;  /* 0x0000000cc908c211 */ /* 0x000fe400078208ff */
[----:B----4-:R-:W-:Y:S02]  /*f620*/  @!P3 LEA.HI.X R3, R19, R16, R217, 0x1, P0 ;  /* 0x000000101303b211 */ /* 0x010fe400000f0cd9 */
[----:B------:R-:W-:Y:S02]  /*f630*/  ISETP.GE.AND P0, PT, R202, UR5, PT ;  /* 0x00000005ca007c0c */ /* 0x000fe4000bf06270 */
[----:B------:R-:W-:Y:S01]  /*f640*/  @!P5 LEA R10, P2, R200, R12, 0x1 ;  /* 0x0000000cc80ad211 */ /* 0x000fe200078408ff */
[----:B-----5:R3:W-:Y:S01]  /*f650*/  @!P3 ST.E.128 desc[UR6][R2.64], R4 ;  /* 0x000000040200b985 */ /* 0x0207e2000c101d06 */
        /* <DEDUP_REMOVED lines=10> */
.L_x_1232:
[----:B------:R-:W0:Y:S01]  /*f700*/  LDC R8, c[0x0][0xbe8] ;  /* 0x0002fa00ff087b82 */ /* 0x000e220000000800 */
[----:B------:R-:W-:Y:S01]  /*f710*/  R2UR UR6, R204 ;  /* 0x00000000cc0672ca */ /* 0x000fe200000e0000 */
[----:B------:R-:W-:Y:S01]  /*f720*/  BSSY B1, `(.L_x_1240) ;  /* 0x0000035000017945 */ /* 0x000fe20003800000 */
[----:B------:R-:W-:Y:S01]  /*f730*/  R2UR UR5, R205 ;  /* 0x00000000cd0572ca */ /* 0x000fe200000e0000 */
[----:B------:R-:W-:Y:S01]  /*f740*/  IMAD R6, R203, 0x20, R206 ;  /* 0x00000020cb067824 */ /* 0x000fe200078e02ce */
[----:B------:R-:W-:-:S09]  /*f750*/  ISETP.GE.AND P0, PT, R218, 0x80, PT ;  /* 0x00000080da00780c */ /* 0x000fd20003f06270 */
[----:B------:R-:W-:Y:S02]  /*f760*/  USHF.R.S32.HI UR8, URZ, 0x1f, UR6 ;  /* 0x0000001f3f087899 */ /* 0x000fe40008011406 */
[----:B------:R-:W-:Y:S01]  /*f770*/  USHF.R.S32.HI UR9, URZ, 0x1f, UR5 ;  /* 0x0000001f3f097899 */ /* 0x000fe20008011405 */
[----:B0-----:R-:W-:-:S13]  /*f780*/  ISETP.NE.AND P1, PT, R8, 0x1, PT ;  /* 0x000000010800780c */ /* 0x001fda0003f25270 */
[----:B------:R-:W0:Y:S08]  /*f790*/  @P1 LDC R9, c[0x0][0xbec] ;  /* 0x0002fb00ff091b82 */ /* 0x000e300000000800 */
[----:B------:R-:W1:Y:S01]  /*f7a0*/  @P1 LDC R11, c[0x0][0xbf0] ;  /* 0x0002fc00ff0b1b82 */ /* 0x000e620000000800 */
[----:B------:R-:W-:Y:S05]  /*f7b0*/  @P0 BRA `(.L_x_1241) ;  /* 0x0000000000ac0947 */ /* 0x000fea0003800000 */
[----:B------:R-:W2:Y:S01]  /*f7c0*/  S2R R0, SR_TID.X ;  /* 0x0000000000007919 */ /* 0x000ea20000002100 */
[----:B------:R-:W3:Y:S01]  /*f7d0*/  LDC R3, c[0x0][0xbe8] ;  /* 0x0002fa00ff037b82 */ /* 0x000ee20000000800 */
[----:B------:R-:W-:Y:S01]  /*f7e0*/  IMAD.U32 R4, RZ, RZ, UR61 ;  /* 0x0000003dff047e24 */ /* 0x000fe2000f8e00ff */
[----:B------:R-:W-:Y:S02]  /*f7f0*/  ULDC UR5, c[0x0][0xa88] ;  /* 0x0002a20000057ab9 */ /* 0x000fe40000000800 */
[----:B---3--:R-:W-:Y:S02]  /*f800*/  IMAD R5, R3, UR5, RZ ;  /* 0x0000000503057c24 */ /* 0x008fe4000f8e02ff */
[----:B--2---:R-:W-:-:S04]  /*f810*/  IADD3 R4, R4, -0x80, R0 ;  /* 0xffffff8004047810 */ /* 0x004fc80007ffe000 */
[----:B------:R-:W-:-:S13]  /*f820*/  ISETP.GE.AND P0, PT, R4, R5, PT ;  /* 0x000000050400720c */ /* 0x000fda0003f06270 */
[----:B------:R-:W-:Y:S05]  /*f830*/  @P0 BRA `(.L_x_1241) ;  /* 0x00000000008c0947 */ /* 0x000fea0003800000 */
[----:B------:R-:W-:Y:S01]  /*f840*/  ISETP.NE.AND P0, PT, R3, 0x1, PT ;  /* 0x000000010300780c */ /* 0x000fe20003f05270 */
[----:B------:R-:W-:Y:S01]  /*f850*/  ULDC.64 UR10, c[0x0][0xb90] ;  /* 0x0002e400000a7ab9 */ /* 0x000fe20000000a00 */
[----:B------:R-:W-:Y:S01]  /*f860*/  R2UR UR13, R204 ;  /* 0x00000000cc0d72ca */ /* 0x000fe200000e0000 */
[----:B------:R-:W-:Y:S01]  /*f870*/  UIMAD UR5, UR8, UR10, URZ ;  /* 0x0000000a080572a4 */ /* 0x000fe2000f8e023f */
[----:B------:R-:W-:Y:S01]  /*f880*/  R2UR UR12, R205 ;  /* 0x00000000cd0c72ca */ /* 0x000fe200000e0000 */
[----:B------:R-:W-:-:S08]  /*f890*/  IMAD.MOV.U32 R2, RZ, RZ, R4 ;  /* 0x000000ffff027224 */ /* 0x000fd000078e0004 */
[----:B------:R-:W2:Y:S02]  /*f8a0*/  @P0 LDC R5, c[0x0][0xbec] ;  /* 0x0002fb00ff050b82 */ /* 0x000ea40000000800 */
[----:B------:R-:W-:Y:S02]  /*f8b0*/  UIMAD.WIDE.U32 UR6, UR13, UR10, URZ ;  /* 0x0000000a0d0672a5 */ /* 0x000fe4000f8e003f */
[----:B------:R-:W-:-:S03]  /*f8c0*/  UIMAD UR5, UR13, UR11, UR5 ;  /* 0x0000000b0d0572a4 */ /* 0x000fc6000f8e0205 */
[----:B------:R-:W-:Y:S01]  /*f8d0*/  ULDC.64 UR10, c[0x0][0xb98] ;  /* 0x0002e600000a7ab9 */ /* 0x000fe20000000a00 */
[----:B------:R-:W3:Y:S01]  /*f8e0*/  @P0 LDC R7, c[0x0][0xbf0] ;  /* 0x0002fc00ff070b82 */ /* 0x000ee20000000800 */
[----:B------:R-:W-:Y:S02]  /*f8f0*/  UIADD3 UR7, UR7, UR5, URZ ;  /* 0x0000000507077290 */ /* 0x000fe4000fffe03f */
[----:B------:R-:W-:Y:S02]  /*f900*/  UIMAD UR5, UR9, UR10, URZ ;  /* 0x0000000a090572a4 */ /* 0x000fe4000f8e023f */
[----:B------:R-:W-:Y:S02]  /*f910*/  UIMAD.WIDE.U32 UR6, UR12, UR10, UR6 ;  /* 0x0000000a0c0672a5 */ /* 0x000fe4000f8e0006 */
[----:B------:R-:W-:-:S03]  /*f920*/  UIMAD UR5, UR12, UR11, UR5 ;  /* 0x0000000b0c0572a4 */ /* 0x000fc6000f8e0205 */
[----:B------:R-:W-:Y:S01]  /*f930*/  ULDC.64 UR10, c[0x0][0xb88] ;  /* 0x0002e200000a7ab9 */ /* 0x000fe20000000a00 */
[----:B------:R-:W-:Y:S01]  /*f940*/  ULDC.64 UR12, c[0x0][0x208] ;  /* 0x00008200000c7ab9 */ /* 0x000fe20000000a00 */
[----:B--2---:R-:W-:-:S05]  /*f950*/  @P0 IMAD.HI.U32 R0, R4, R5, RZ ;  /* 0x0000000504000227 */ /* 0x004fca00078e00ff */
[----:B---3--:R-:W-:-:S05]  /*f960*/  @P0 SHF.R.U32.HI R2, RZ, R7, R0 ;  /* 0x00000007ff020219 */ /* 0x008fca0000011600 */
[----:B------:R-:W-:-:S04]  /*f970*/  IMAD.MOV R5, RZ, RZ, -R2 ;  /* 0x000000ffff057224 */ /* 0x000fc800078e0a02 */
[----:B------:R-:W-:Y:S01]  /*f980*/  IMAD R5, R3, R5, R4 ;  /* 0x0000000503057224 */ /* 0x000fe200078e0204 */
[----:B------:R-:W-:Y:S01]  /*f990*/  SHF.R.S32.HI R3, RZ, 0x1f, R2 ;  /* 0x0000001fff037819 */ /* 0x000fe20000011402 */
[----:B------:R-:W-:Y:S01]  /*f9a0*/  IMAD.U32 R4, RZ, RZ, UR5 ;  /* 0x00000005ff047e24 */ /* 0x000fe2000f8e00ff */
[----:B------:R-:W-:Y:S02]  /*f9b0*/  IADD3 R2, P0, R2, UR6, RZ ;  /* 0x0000000602027c10 */ /* 0x000fe4000ff1e0ff */
[----:B------:R-:W-:Y:S02]  /*f9c0*/  SHF.R.S32.HI R0, RZ, 0x1f, R5 ;  /* 0x0000001fff007819 */ /* 0x000fe40000011405 */
[----:B------:R-:W-:Y:S01]  /*f9d0*/  IADD3.X R3, R3, UR7, R4, P0, !PT ;  /* 0x0000000703037c10 */ /* 0x000fe200087fe404 */
[----:B------:R-:W-:Y:S02]  /*f9e0*/  ULDC.64 UR6, c[0x0][0xb50] ;  /* 0x0002d40000067ab9 */ /* 0x000fe40000000a00 */
[----:B------:R-:W-:-:S02]  /*f9f0*/  IMAD R0, R0, UR10, RZ ;  /* 0x0000000a00007c24 */ /* 0x000fc4000f8e02ff */
[----:B------:R-:W-:-:S04]  /*fa00*/  IMAD.WIDE.U32 R2, R5, UR10, R2 ;  /* 0x0000000a05027c25 */ /* 0x000fc8000f8e0002 */
[----:B------:R-:W-:Y:S01]  /*fa10*/  IMAD R7, R5, UR11, R0 ;  /* 0x0000000b05077c24 */ /* 0x000fe2000f8e0200 */
[----:B------:R-:W-:-:S03]  /*fa20*/  LEA R4, P0, R2, UR6, 0x2 ;  /* 0x0000000602047c11 */ /* 0x000fc6000f8010ff */
[----:B------:R-:W-:-:S05]  /*fa30*/  IMAD.IADD R3, R3, 0x1, R7 ;  /* 0x0000000103037824 */ /* 0x000fca00078e0207 */
[----:B------:R-:W-:Y:S01]  /*fa40*/  LEA.HI.X R5, R2, UR7, R3, 0x2, P0 ;  /* 0x0000000702057c11 */ /* 0x000fe200080f1403 */
[----:B------:R-:W-:-:S05]  /*fa50*/  IMAD.MOV.U32 R3, RZ, RZ, -0x800000 ;  /* 0xff800000ff037424 */ /* 0x000fca00078e00ff */
[----:B------:R2:W-:Y:S02]  /*fa60*/  STG.E desc[UR12][R4.64], R3 ;  /* 0x0000000304007986 */ /* 0x0005e4000c10190c */
.L_x_1241:
[----:B------:R-:W-:Y:S05]  /*fa70*/  BSYNC B1 ;  /* 0x0000000000017941 */ /* 0x000fea0003800000 */
.L_x_1240:
[----:B------:R-:W-:Y:S01]  /*fa80*/  R2UR UR13, R204 ;  /* 0x00000000cc0d72ca */ /* 0x000fe200000e0000 */
[----:B------:R-:W-:Y:S01]  /*fa90*/  ULDC.64 UR10, c[0x0][0xae8] ;  /* 0x0002ba00000a7ab9 */ /* 0x000fe20000000a00 */
[----:B------:R-:W-:Y:S01]  /*faa0*/  R2UR UR12, R205 ;  /* 0x00000000cd0c72ca */ /* 0x000fe200000e0000 */
[----:B------:R-:W-:Y:S01]  /*fab0*/  UIMAD UR5, UR8, UR10, URZ ;  /* 0x0000000a080572a4 */ /* 0x000fe2000f8e023f */
[----:B------:R-:W-:Y:S01]  /*fac0*/  VIADD R6, R6, UR61 ;  /* 0x0000003d06067c36 */ /* 0x000fe20008000000 */
[----:B------:R-:W-:Y:S03]  /*fad0*/  BSSY B1, `(.L_x_1242) ;  /* 0x000003d000017945 */ /* 0x000fe60003800000 */
[----:B0-----:R-:W-:-:S04]  /*fae0*/  @P1 IMAD.HI.U32 R0, R6, R9, RZ ;  /* 0x0000000906001227 */ /* 0x001fc800078e00ff */
[----:B--2---:R-:W-:Y:S01]  /*faf0*/  IMAD.MOV.U32 R5, RZ, RZ, R6 ;  /* 0x000000ffff057224 */ /* 0x004fe200078e0006 */
[----:B------:R-:W-:Y:S01]  /*fb00*/  UIMAD.WIDE.U32 UR6, UR13, UR10, URZ ;  /* 0x0000000a0d0672a5 */ /* 0x000fe2000f8e003f */
[----:B-1----:R-:W-:Y:S01]  /*fb10*/  @P1 SHF.R.U32.HI R5, RZ, R11, R0 ;  /* 0x0000000bff051219 */ /* 0x002fe20000011600 */
[----:B------:R-:W-:-:S03]  /*fb20*/  UIMAD UR5, UR13, UR11, UR5 ;  /* 0x0000000b0d0572a4 */ /* 0x000fc6000f8e0205 */
[----:B------:R-:W-:Y:S01]  /*fb30*/  ULDC.64 UR10, c[0x0][0xaf0] ;  /* 0x0002bc00000a7ab9 */ /* 0x000fe20000000a00 */
[----:B------:R-:W-:Y:S01]  /*fb40*/  UIADD3 UR7, UR7, UR5, URZ ;  /* 0x0000000507077290 */ /* 0x000fe2000fffe03f */
[--C-:B------:R-:W-:Y:S01]  /*fb50*/  SHF.R.S32.HI R0, RZ, 0x1f, R5.reuse ;  /* 0x0000001fff007819 */ /* 0x100fe20000011405 */
[----:B------:R-:W-:Y:S01]  /*fb60*/  UIMAD UR5, UR9, UR10, URZ ;  /* 0x0000000a090572a4 */ /* 0x000fe2000f8e023f */
[----:B------:R-:W-:Y:S01]  /*fb70*/  IMAD.MOV R7, RZ, RZ, -R5 ;  /* 0x000000ffff077224 */ /* 0x000fe200078e0a05 */
[----:B------:R-:W-:Y:S02]  /*fb80*/  UIMAD.WIDE.U32 UR6, UR12, UR10, UR6 ;  /* 0x0000000a0c0672a5 */ /* 0x000fe4000f8e0006 */
[----:B------:R-:W-:Y:S01]  /*fb90*/  UIMAD UR5, UR12, UR11, UR5 ;  /* 0x0000000b0c0572a4 */ /* 0x000fe2000f8e0205 */
[----:B------:R-:W-:Y:S01]  /*fba0*/  IMAD R7, R8, R7, R6 ;  /* 0x0000000708077224 */ /* 0x000fe200078e0206 */
[----:B------:R-:W-:Y:S01]  /*fbb0*/  ULDC.64 UR8, c[0x0][0xae0] ;  /* 0x0002b80000087ab9 */ /* 0x000fe20000000a00 */
[----:B------:R-:W-:Y:S01]  /*fbc0*/  VIADD R6, R206, UR61 ;  /* 0x0000003dce067c36 */ /* 0x000fe20008000000 */
[----:B------:R-:W-:Y:S01]  /*fbd0*/  UIADD3 UR5, UR7, UR5, URZ ;  /* 0x0000000507057290 */ /* 0x000fe2000fffe03f */
[----:B------:R-:W-:-:S02]  /*fbe0*/  IMAD R0, R0, UR8, RZ ;  /* 0x0000000800007c24 */ /* 0x000fc4000f8e02ff */
[----:B------:R-:W-:Y:S02]  /*fbf0*/  IMAD.U32 R3, RZ, RZ, UR7 ;  /* 0x00000007ff037e24 */ /* 0x000fe4000f8e00ff */
[----:B------:R-:W-:Y:S01]  /*fc00*/  IMAD.U32 R2, RZ, RZ, UR6 ;  /* 0x00000006ff027e24 */ /* 0x000fe2000f8e00ff */
[----:B------:R-:W-:Y:S01]  /*fc10*/  ULDC.64 UR6, c[0x0][0xad8] ;  /* 0x0002b60000067ab9 */ /* 0x000fe20000000a00 */
[----:B------:R-:W-:Y:S01]  /*fc20*/  IMAD.U32 R3, RZ, RZ, UR5 ;  /* 0x00000005ff037e24 */ /* 0x000fe2000f8e00ff */
[----:B------:R-:W-:Y:S01]  /*fc30*/  ULDC UR5, c[0x0][0xa88] ;  /* 0x0002a20000057ab9 */ /* 0x000fe20000000800 */
[C---:B------:R-:W-:Y:S01]  /*fc40*/  IMAD R9, R5.reuse, UR9, R0 ;  /* 0x0000000905097c24 */ /* 0x040fe2000f8e0200 */
[----:B------:R-:W-:Y:S01]  /*fc50*/  SHF.R.S32.HI R0, RZ, 0x1f, R7 ;  /* 0x0000001fff007819 */ /* 0x000fe20000011407 */
[----:B------:R-:W-:-:S04]  /*fc60*/  IMAD.WIDE.U32 R2, R5, UR8, R2 ;  /* 0x0000000805027c25 */ /* 0x000fc8000f8e0002 */
[----:B------:R-:W-:Y:S02]  /*fc70*/  IMAD.IADD R3, R3, 0x1, R9 ;  /* 0x0000000103037824 */ /* 0x000fe400078e0209 */
[----:B------:R-:W-:Y:S02]  /*fc80*/  IMAD R4, R0, UR6, RZ ;  /* 0x0000000600047c24 */ /* 0x000fe4000f8e02ff */
[----:B------:R-:W-:Y:S02]  /*fc90*/  IMAD R9, R8, UR5, RZ ;  /* 0x0000000508097c24 */ /* 0x000fe4000f8e02ff */
[C---:B------:R-:W-:Y:S02]  /*fca0*/  IMAD R5, R7.reuse, UR7, R4 ;  /* 0x0000000707057c24 */ /* 0x040fe4000f8e0204 */
[----:B------:R-:W-:Y:S01]  /*fcb0*/  IMAD.WIDE.U32 R2, R7, UR6, R2 ;  /* 0x0000000607027c25 */ /* 0x000fe2000f8e0002 */
[----:B------:R-:W-:Y:S01]  /*fcc0*/  ISETP.GE.AND P2, PT, R6, R9, PT ;  /* 0x000000090600720c */ /* 0x000fe20003f46270 */
[----:B------:R-:W-:-:S02]  /*fcd0*/  ULDC.64 UR6, c[0x0][0xa80] ;  /* 0x0002a00000067ab9 */ /* 0x000fc40000000a00 */
[----:B------:R-:W-:Y:S01]  /*fce0*/  VIADD R0, R6, 0x20 ;  /* 0x0000002006007836 */ /* 0x000fe20000000000 */
[----:B------:R-:W-:Y:S01]  /*fcf0*/  LEA R4, P3, R2, UR6, 0x1 ;  /* 0x0000000602047c11 */ /* 0x000fe2000f8608ff */
[----:B------:R-:W-:-:S03]  /*fd00*/  IMAD.IADD R3, R3, 0x1, R5 ;  /* 0x0000000103037824 */ /* 0x000fc600078e0205 */
[-C--:B------:R-:W-:Y:S01]  /*fd10*/  ISETP.GE.AND P1, PT, R0, R9.reuse, PT ;  /* 0x000000090000720c */ /* 0x080fe20003f26270 */
[----:B------:R-:W-:Y:S01]  /*fd20*/  VIADD R0, R6, 0x40 ;  /* 0x0000004006007836 */ /* 0x000fe20000000000 */
[----:B------:R-:W-:Y:S02]  /*fd30*/  LEA.HI.X R5, R2, UR7, R3, 0x1, P3 ;  /* 0x0000000702057c11 */ /* 0x000fe400098f0c03 */
[----:B------:R0:W1:Y:S02]  /*fd40*/  SHFL.IDX PT, R2, R4, RZ, 0x181f ;  /* 0x00181fff04027589 */ /* 0x00006400000e0000 */
[----:B------:R-:W-:Y:S02]  /*fd50*/  ISETP.GE.AND P0, PT, R0, R9, PT ;  /* 0x000000090000720c */ /* 0x000fe40003f06270 */
[----:B------:R0:W2:Y:S01]  /*fd60*/  SHFL.IDX PT, R0, R5, RZ, 0x181f ;  /* 0x00181fff05007589 */ /* 0x0000a200000e0000 */
[----:B------:R-:W-:Y:S10]  /*fd70*/  @P2 BRA `(.L_x_1243) ;  /* 0x0000000000482947 */ /* 0x000ff40003800000 */
        /* <DEDUP_REMOVED lines=18> */
.L_x_1243:
[----:B------:R-:W-:Y:S05]  /*fea0*/  BSYNC B1 ;  /* 0x0000000000017941 */ /* 0x000fea0003800000 */
.L_x_1242:
        /* <DEDUP_REMOVED lines=22> */
.L_x_1245:
[----:B------:R-:W-:Y:S05]  /*10010*/  BSYNC B1 ;  /* 0x0000000000017941 */ /* 0x000fea0003800000 */
.L_x_1244:
        /* <DEDUP_REMOVED lines=22> */
.L_x_1247:
[----:B------:R-:W-:Y:S05]  /*10180*/  BSYNC B1 ;  /* 0x0000000000017941 */ /* 0x000fea0003800000 */
.L_x_1246:
[----:B0-----:R-:W-:Y:S01]  /*10190*/  VIADD R0, R6, 0x60 ;  /* 0x0000006006007836 */ /* 0x001fe20000000000 */
[----:B--2-4-:R-:W0:Y:S04]  /*101a0*/  SHFL.IDX PT, R5, R5, 0x3, 0x181f ;  /* 0x00781f0005057f89 */ /* 0x014e2800000e0000 */
[----:B------:R-:W-:Y:S01]  /*101b0*/  ISETP.GE.AND P0, PT, R0, R9, PT ;  /* 0x000000090000720c */ /* 0x000fe20003f06270 */
[----:B-1-3--:R1:W2:-:S12]  /*101c0*/  SHFL.IDX PT, R2, R4, 0x3, 0x181f ;  /* 0x00781f0004027f89 */ /* 0x00a29800000e0000 */
        /* <DEDUP_REMOVED lines=8> */
[-C--:B------:R-:W-:Y:S02]  /*10250*/  @!P2 LEA R8, P5, R201, R2.reuse, 0x1 ;  /* 0x00000002c908a211 */ /* 0x080fe400078a08ff */
[-C--:B------:R-:W-:Y:S02]  /*10260*/  @!P1 LEA R10, P4, R200, R2.reuse, 0x1 ;  /* 0x00000002c80a9211 */ /* 0x080fe400078808ff */
[-C--:B0-----:R-:W-:Y:S02]  /*10270*/  @!P3 LEA.HI.X R7, R19, R5.reuse, R217, 0x1, P6 ;  /* 0x000000051307b211 */ /* 0x081fe400030f0cd9 */
        /* <DEDUP_REMOVED lines=8> */
.L_x_1239:
[----:B------:R-:W-:Y:S05]  /*10300*/  BSYNC B0 ;  /* 0x0000000000007941 */ /* 0x000fea0003800000 */
.L_x_1231:
[----:B------:R-:W-:Y:S02]  /*10310*/  ULDC UR5, c[0x0][0xc38] ;  /* 0x00030e0000057ab9 */ /* 0x000fe40000000800 */
[----:B------:R-:W-:-:S06]  /*10320*/  UISETP.GE.AND UP0, UPT, UR4, UR5, UPT ;  /* 0x000000050400728c */ /* 0x000fcc000bf06270 */
[----:B------:R-:W-:-:S13]  /*10330*/  PLOP3.LUT P0, PT, PT, PT, UP0, 0x80, 0x0 ;  /* 0x000000000000781c */ /* 0x000fda0003f0f008 */
[----:B------:R-:W-:Y:S05]  /*10340*/  @!P0 BRA `(.L_x_1248) ;  /* 0xffffff0800ac8947 */ /* 0x000fea000383ffff */
[----:B------:R-:W-:Y:S05]  /*10350*/  EXIT ;  /* 0x000000000000794d */ /* 0x000fea0003800000 */
.L_x_1150:
[----:B------:R-:W-:-:S08]  /*10360*/  NOP ;  /* 0x0000000000007918 */ /* 0x000fd00000000000 */
[----:B0-----:R-:W0:-:S00]  /*10370*/  USETMAXREG.DEALLOC.CTAPOOL 0x18 ;  /* 0x00000018000079c8 */ /* 0x001e0000080e0500 */
[----:B0-----:R-:W-:-:S06]  /*10380*/  LOP3.LUT R0, R0, 0x3, RZ, 0xc0, !PT ;  /* 0x0000000300007812 */ /* 0x001fcc00078ec0ff */
[----:B------:R-:W0:Y:S01]  /*10390*/  S2UR UR6, SR_CTAID.X ;  /* 0x00000000000679c3 */ /* 0x000e220000002500 */
[----:B------:R-:W-:Y:S01]  /*103a0*/  LOP3.LUT R19, R19, 0xfffffffb, RZ, 0xc0, !PT ;  /* 0xfffffffb13137812 */ /* 0x000fe200078ec0ff */
[----:B------:R-:W-:Y:S01]  /*103b0*/  STL [R1+0x18], RZ ;  /* 0x000018ff01007387 */ /* 0x000fe20000100800 */
[----:B------:R-:W-:-:S03]  /*103c0*/  IMAD.MOV.U32 R18, RZ, RZ, RZ ;  /* 0x000000ffff127224 */ /* 0x000fc600078e00ff */
[----:B------:R-:W1:Y:S02]  /*103d0*/  SHFL.IDX PT, R0, R0, RZ, 0x1f ;  /* 0x00001fff00007589 */ /* 0x000e6400000e0000 */
[----:B-1----:R-:W-:Y:S02]  /*103e0*/  ISETP.NE.AND P0, PT, R0, RZ, PT ;  /* 0x000000ff0000720c */ /* 0x002fe40003f05270 */
[----:B------:R-:W0:Y:S11]  /*103f0*/  LDC R0, c[0x0][0xc38] ;  /* 0x00030e00ff007b82 */ /* 0x000e360000000800 */
[----:B------:R-:W-:Y:S01]  /*10400*/  @P0 LOP3.LUT R19, R19, 0x4, RZ, 0xfc, !PT ;  /* 0x0000000413130812 */ /* 0x000fe200078efcff */
[----:B------:R-:W-:Y:S06]  /*10410*/  @P0 BAR.ARV 0x4, 0x180 ;  /* 0x0106000000000b1d */ /* 0x000fec0000002000 */
[----:B0-----:R-:W-:Y:S01]  /*10420*/  ISETP.LE.AND P0, PT, R0, UR6, PT ;  /* 0x0000000600007c0c */ /* 0x001fe2000bf03270 */
[----:B------:R-:W-:-:S05]  /*10430*/  IMAD.MOV.U32 R0, RZ, RZ, 0x1 ;  /* 0x00000001ff007424 */ /* 0x000fca00078e00ff */
[----:B------:R0:W-:Y:S07]  /*10440*/  STL [R1+0x8], R0 ;  /* 0x0000080001007387 */ /* 0x0001ee0000100800 */
[----:B------:R-:W-:Y:S05]  /*10450*/  @P0 BRA `(.L_x_1249) ;  /* 0x0000005400780947 */ /* 0x000fea0003800000 */
[----:B------:R-:W1:Y:S01]  /*10460*/  S2R R6, SR_TID.X ;  /* 0x0000000000067919 */ /* 0x000e620000002100 */
[----:B------:R-:W2:Y:S01]  /*10470*/  S2UR UR5, SR_CgaCtaId ;  /* 0x00000000000579c3 */ /* 0x000ea20000008800 */
[----:B------:R-:W-:Y:S01]  /*10480*/  UMOV UR4, 0x400 ;  /* 0x0000040000047882 */ /* 0x000fe20000000000 */
[----:B------:R-:W-:Y:S01]  /*10490*/  IMAD.MOV.U32 R18, RZ, RZ, RZ ;  /* 0x000000ffff127224 */ /* 0x000fe200078e00ff */
[----:B------:R-:W-:Y:S01]  /*104a0*/  ULDC UR44, c[0x0][0xc] ;  /* 0x00000300002c7ab9 */ /* 0x000fe20000000800 */
[----:B------:R-:W-:Y:S01]  /*104b0*/  ULDC.64 UR38, c[0x0][0x198] ;  /* 0x0000660000267ab9 */ /* 0x000fe20000000a00 */
[----:B--2---:R-:W-:-:S06]  /*104c0*/  ULEA UR4, UR5, UR4, 0x18 ;  /* 0x0000000405047291 */ /* 0x004fcc000f8ec03f */
[----:B------:R-:W-:Y:S01]  /*104d0*/  IMAD.U32 R17, RZ, RZ, UR4 ;  /* 0x00000004ff117e24 */ /* 0x000fe2000f8e00ff */
[C---:B-1----:R-:W-:Y:S01]  /*104e0*/  LOP3.LUT R5, R6.reuse, 0x7f, RZ, 0xc0, !PT ;  /* 0x0000007f06057812 */ /* 0x042fe200078ec0ff */
[----:B0-----:R-:W-:-:S05]  /*104f0*/  IMAD.SHL.U32 R0, R6, 0x8, RZ ;  /* 0x0000000806007824 */ /* 0x001fca00078e00ff */
[C---:B------:R-:W-:Y:S02]  /*10500*/  LOP3.LUT R2, R0.reuse, 0x1f8, RZ, 0xc0, !PT ;  /* 0x000001f800027812 */ /* 0x040fe400078ec0ff */
[----:B------:R-:W-:Y:S02]  /*10510*/  LOP3.LUT R0, R0, 0x38, RZ, 0xc0, !PT ;  /* 0x0000003800007812 */ /* 0x000fe400078ec0ff */
[----:B------:R-:W-:Y:S01]  /*10520*/  LOP3.LUT R3, R2, 0x38, R6, 0x78, !PT ;  /* 0x0000003802037812 */ /* 0x000fe200078e7806 */
[----:B------:R-:W-:-:S05]  /*10530*/  IMAD.SHL.U32 R2, R5, 0x8, RZ ;  /* 0x0000000805027824 */ /* 0x000fca00078e00ff */
[----:B------:R-:W-:Y:S01]  /*10540*/  LOP3.LUT R4, R3, 0x200, R2, 0xf8, !PT ;  /* 0x0000020003047812 */ /* 0x000fe200078ef802 */
[----:B------:R-:W-:Y:S01]  /*10550*/  IMAD.SHL.U32 R2, R6, 0x10, RZ ;  /* 0x0000001006027824 */ /* 0x000fe200078e00ff */
[----:B------:R-:W-:-:S03]  /*10560*/  SHF.R.U32.HI R3, RZ, 0x3, R5 ;  /* 0x00000003ff037819 */ /* 0x000fc60000011605 */
[----:B------:R-:W-:Y:S01]  /*10570*/  IMAD R4, R4, 0x2, R17 ;  /* 0x0000000204047824 */ /* 0x000fe200078e0211 */
[----:B------:R-:W-:Y:S01]  /*10580*/  LOP3.LUT R2, R3, 0x70, R2, 0xf8, !PT ;  /* 0x0000007003027812 */ /* 0x000fe200078ef802 */
[----:B------:R-:W-:Y:S02]  /*10590*/  IMAD.U32 R3, RZ, RZ, UR6 ;  /* 0x00000006ff037e24 */ /* 0x000fe4000f8e00ff */
[----:B------:R-:W-:Y:S01]  /*105a0*/  IMAD.MOV.U32 R2, RZ, RZ, 0x1 ;  /* 0x00000001ff027424 */ /* 0x000fe200078e00ff */
[----:B------:R-:W-:Y:S04]  /*105b0*/  STL [R1+0x10], R4 ;  /* 0x0000100401007387 */ /* 0x000fe80000100800 */
[----:B------:R0:W-:Y:S04]  /*105c0*/  STL [R1+0x14], R3 ;  /* 0x0000140301007387 */ /* 0x0001e80000100800 */
[----:B------:R-:W-:Y:S04]  /*105d0*/  STL [R1+0x18], RZ ;  /* 0x000018ff01007387 */ /* 0x000fe80000100800 */
[----:B------:R1:W-:Y:S01]  /*105e0*/  STL [R1+0x8], R2 ;  /* 0x0000080201007387 */ /* 0x0003e20000100800 */
[----:B0-----:R-:W-:-:S02]  /*105f0*/  LOP3.LUT R3, R0, 0x40, RZ, 0xfc, !PT ;  /* 0x0000004000037812 */ /* 0x001fc400078efcff */
[C---:B-1----:R-:W-:Y:S02]  /*10600*/  LOP3.LUT R2, R0.reuse, 0x80, RZ, 0xfc, !PT ;  /* 0x0000008000027812 */ /* 0x042fe400078efcff */
[----:B------:R-:W-:-:S07]  /*10610*/  LOP3.LUT R0, R0, 0xc0, RZ, 0xfc, !PT ;  /* 0x000000c000007812 */ /* 0x000fce00078efcff */
.L_x_1356:
[----:B--2---:R-:W2:Y:S01]  /*10620*/  LDL R0, [R1+0x14] ;  /* 0x0000140001007983 */ /* 0x004ea20000100800 */
[----:B------:R-:W-:Y:S02]  /*10630*/  ULDC UR8, c[0x0][0xc60] ;  /* 0x0003180000087ab9 */ /* 0x000fe40000000800 */
[----:B------:R-:W-:-:S11]  /*10640*/  UISETP.NE.AND UP0, UPT, UR8, 0x1, UPT ;  /* 0x000000010800788c */ /* 0x000fd6000bf05270 */
[----:B------:R-:W-:Y:S01]  /*10650*/  @UP0 ULDC UR4, c[0x0][0xc64] ;  /* 0x0003190000040ab9 */ /* 0x000fe20000000800 */
[----:B------:R-:W-:Y:S01]  /*10660*/  @UP0 ULDC UR9, c[0x0][0xc68] ;  /* 0x00031a0000090ab9 */ /* 0x000fe20000000800 */
[C---:B--2---:R-:W-:Y:S02]  /*10670*/  R2UR UR7, R0.reuse ;  /* 0x00000000000772ca */ /* 0x044fe400000e0000 */
[----:B------:R-:W-:-:S11]  /*10680*/  R2UR UR6, R0 ;  /* 0x00000000000672ca */ /* 0x000fd600000e0000 */
[----:B------:R-:W-:-:S04]  /*10690*/  UIMAD.WIDE.U32 UR4, UR7, UR4, URZ ;  /* 0x00000004070472a5 */ /* 0x000fc8000f8e003f */
[----:B------:R-:W-:-:S03]  /*106a0*/  @UP0 USHF.R.U32.HI UR7, URZ, UR9, UR5 ;  /* 0x000000093f070299 */ /* 0x000fc60008011605 */
[----:B------:R-:W-:Y:S02]  /*106b0*/  ULDC UR4, c[0x0][0xc78] ;  /* 0x00031e0000047ab9 */ /* 0x000fe40000000800 */
[----:B------:R-:W-:Y:S02]  /*106c0*/  UISETP.GE.AND UP0, UPT, UR7, UR4, UPT ;  /* 0x000000040700728c */ /* 0x000fe4000bf06270 */
[----:B------:R-:W-:-:S04]  /*106d0*/  UIADD3 UR4, -UR7, URZ, URZ ;  /* 0x0000003f07047290 */ /* 0x000fc8000fffe13f */
[----:B------:R-:W-:Y:S01]  /*106e0*/  PLOP3.LUT P0, PT, PT, PT, UP0, 0x80, 0x0 ;  /* 0x000000000000781c */ /* 0x000fe20003f0f008 */
[----:B------:R-:W-:-:S12]  /*106f0*/  UIMAD UR8, UR8, UR4, UR6 ;  /* 0x00000004080872a4 */ /* 0x000fd8000f8e0206 */
[----:B01--4-:R-:W-:Y:S05]  /*10700*/  @!P0 BRA `(.L_x_1250) ;  /* 0x0000000000208947 */ /* 0x013fea0003800000 */
        /* <DEDUP_REMOVED lines=8> */
.L_x_1250:
[----:B------:R-:W-:Y:S01]  /*10790*/  ULDC UR9, c[0x0][0xc54] ;  /* 0x0003150000097ab9 */ /* 0x000fe20000000800 */
[----:B------:R-:W-:Y:S01]  /*107a0*/  UMOV UR6, UR8 ;  /* 0x0000000800067c82 */ /* 0x000fe20008000000 */
[----:B------:R-:W-:-:S11]  /*107b0*/  UISETP.NE.AND UP0, UPT, UR9, 0x1, UPT ;  /* 0x000000010900788c */ /* 0x000fd6000bf05270 */
[----:B------:R-:W-:Y:S02]  /*107c0*/  @UP0 ULDC.64 UR10, c[0x0][0xc58] ;  /* 0x00031600000a0ab9 */ /* 0x000fe40000000a00 */
[----:B------:R-:W-:-:S04]  /*107d0*/  UIMAD.WIDE.U32 UR4, UR8, UR10, URZ ;  /* 0x0000000a080472a5 */ /* 0x000fc8000f8e003f */
[----:B------:R-:W-:-:S04]  /*107e0*/  @UP0 USHF.R.U32.HI UR6, URZ, UR11, UR5 ;  /* 0x0000000b3f060299 */ /* 0x000fc80008011605 */
[----:B------:R-:W-:-:S12]  /*107f0*/  UIMAD UR4, UR6, UR9, URZ ;  /* 0x00000009060472a4 */ /* 0x000fd8000f8e023f */
.L_x_1251:
[----:B------:R-:W-:Y:S02]  /*10800*/  UIADD3 UR4, UR8, -UR4, URZ ;  /* 0x8000000408047290 */ /* 0x000fe4000fffe03f */
        /* <DEDUP_REMOVED lines=8> */
[----:B------:R-:W-:Y:S01]  /*10890*/  ULDC UR13, c[0x0][0xc54] ;  /* 0x00031500000d7ab9 */ /* 0x000fe20000000800 */
[----:B------:R-:W-:-:S02]  /*108a0*/  UISETP.NE.U32.AND UP0, UPT, UR10, URZ, UPT ;  /* 0x0000003f0a00728c */ /* 0x000fc4000bf05070 */
[----:B------:R-:W-:Y:S02]  /*108b0*/  UIMAD UR13, UR7, UR13, UR4 ;  /* 0x0000000d070d72a4 */ /* 0x000fe4000f8e0204 */
[----:B------:R-:W-:Y:S01]  /*108c0*/  USHF.L.U32 UR43, UR43, 0x7, URZ ;  /* 0x000000072b2b7899 */ /* 0x000fe2000800063f */
[----:B------:R-:W-:Y:S01]  /*108d0*/  ULDC.64 UR4, c[0x0][0x9e0] ;  /* 0x0002780000047ab9 */ /* 0x000fe20000000a00 */
[----:B------:R-:W-:Y:S02]  /*108e0*/  UISETP.NE.AND.EX UP0, UPT, UR11, URZ, UPT, UP0 ;  /* 0x0000003f0b00728c */ /* 0x000fe4000bf05300 */
[----:B------:R-:W-:Y:S02]  /*108f0*/  UISETP.GE.AND UP3, UPT, UR5, 0x1, UPT ;  /* 0x000000010500788c */ /* 0x000fe4000bf66270 */
[----:B------:R-:W-:Y:S01]  /*10900*/  UIADD3 UR12, UR43, 0x7f, URZ ;  /* 0x0000007f2b0c7890 */ /* 0x000fe2000fffe03f */
[----:B------:R-:W-:Y:S01]  /*10910*/  ULDC UR10, c[0x0][0x424] ;  /* 0x00010900000a7ab9 */ /* 0x000fe20000000800 */
[----:B------:R-:W-:Y:S01]  /*10920*/  ULDC UR6, c[0x0][0x288] ;  /* 0x0000a20000067ab9 */ /* 0x000fe20000000800 */
[----:B------:R-:W-:Y:S01]  /*10930*/  @UP2 ULDC UR8, c[0x0][0xc4c] ;  /* 0x0003130000082ab9 */ /* 0x000fe20000000800 */
[----:B------:R-:W-:Y:S01]  /*10940*/  @UP1 ULDC UR11, c[0x0][0x44c] ;  /* 0x00011300000b1ab9 */ /* 0x000fe20000000800 */
[----:B------:R-:W-:Y:S01]  /*10950*/  USEL UR15, UR10, 0x1, UP0 ;  /* 0x000000010a0f7887 */ /* 0x000fe20008000000 */
[----:B------:R-:W-:Y:S01]  /*10960*/  PLOP3.LUT P1, PT, PT, PT, UP3, 0x80, 0x0 ;  /* 0x000000000000781c */ /* 0x000fe20003f2f038 */
[----:B------:R-:W-:-:S02]  /*10970*/  UIADD3 UR16, -UR6, 0x1, URZ ;  /* 0x0000000106107890 */ /* 0x000fc4000fffe13f */
[----:B------:R-:W-:Y:S02]  /*10980*/  UIMAD.WIDE.U32 UR8, UR13, UR8, URZ ;  /* 0x000000080d0872a5 */ /* 0x000fe4000f8e003f */
[----:B------:R-:W-:Y:S01]  /*10990*/  UIMAD.WIDE.U32 UR10, UR12, UR11, URZ ;  /* 0x0000000b0c0a72a5 */ /* 0x000fe2000f8e003f */
[----:B------:R-:W-:Y:S01]  /*109a0*/  ULDC UR7, c[0x0][0x2f0] ;  /* 0x0000bc0000077ab9 */ /* 0x000fe20000000800 */
[----:B------:R-:W-:Y:S01]  /*109b0*/  @UP2 ULDC UR17, c[0x0][0xc50] ;  /* 0x0003140000112ab9 */ /* 0x000fe20000000800 */
[----:B------:R-:W-:Y:S01]  /*109c0*/  @UP1 ULDC UR18, c[0x0][0x450] ;  /* 0x0001140000121ab9 */ /* 0x000fe20000000800 */
[----:B------:R-:W-:Y:S01]  /*109d0*/  UMOV UR42, UR13 ;  /* 0x0000000d002a7c82 */ /* 0x000fe20008000000 */
[----:B------:R-:W-:Y:S02]  /*109e0*/  UIMAD UR16, UR15, UR7, UR16 ;  /* 0x000000070f1072a4 */ /* 0x000fe4000f8e0210 */
[----:B------:R-:W-:Y:S02]  /*109f0*/  @UP2 USHF.R.U32.HI UR42, URZ, UR17, UR9 ;  /* 0x000000113f2a2299 */ /* 0x000fe40008011609 */
[----:B------:R-:W-:-:S02]  /*10a00*/  @UP1 USHF.R.U32.HI UR12, URZ, UR18, UR11 ;  /* 0x000000123f0c1299 */ /* 0x000fc4000801160b */
[----:B------:R-:W-:Y:S02]  /*10a10*/  UIADD3 UR36, -UR42, URZ, URZ ;  /* 0x0000003f2a247290 */ /* 0x000fe4000fffe13f */
[----:B------:R-:W-:Y:S02]  /*10a20*/  UIADD3 UR12, UR16, UR12, URZ ;  /* 0x0000000c100c7290 */ /* 0x000fe4000fffe03f */
[----:B------:R-:W-:Y:S02]  /*10a30*/  UIMAD UR36, UR14, UR36, UR13 ;  /* 0x000000240e2472a4 */ /* 0x000fe4000f8e020d */
[----:B------:R-:W-:Y:S01]  /*10a40*/  UIADD3 UR4, UR12, UR4, URZ ;  /* 0x000000040c047290 */ /* 0x000fe2000fffe03f */
[----:B------:R-:W-:Y:S11]  /*10a50*/  @!P1 BRA `(.L_x_1252) ;  /* 0x0000000000449947 */ /* 0x000ff60003800000 */
        /* <DEDUP_REMOVED lines=10> */
.L_x_1253:
[----:B------:R-:W-:-:S11]  /*10b00*/  UISETP.NE.AND UP0, UPT, UR5, 0x1, UPT ;  /* 0x000000010500788c */ /* 0x000fd6000bf05270 */
[----:B------:R-:W-:Y:S02]  /*10b10*/  @UP0 ULDC.64 UR12, c[0x0][0x9e8] ;  /* 0x00027a00000c0ab9 */ /* 0x000fe40000000a00 */
[----:B------:R-:W-:-:S04]  /*10b20*/  UIMAD.WIDE.U32 UR8, UR10, UR12, URZ ;  /* 0x0000000c0a0872a5 */ /* 0x000fc8000f8e003f */
[----:B------:R-:W-:-:S12]  /*10b30*/  @UP0 USHF.R.U32.HI UR10, URZ, UR13, UR9 ;  /* 0x0000000d3f0a0299 */ /* 0x000fd80008011609 */
.L_x_1254:
[----:B------:R-:W-:-:S04]  /*10b40*/  UIMAD UR10, UR10, UR5, UR5 ;  /* 0x000000050a0a72a4 */ /* 0x000fc8000f8e0205 */
[----:B------:R-:W-:-:S04]  /*10b50*/  UISETP.LT.AND UP0, UPT, UR4, UR10, UPT ;  /* 0x0000000a0400728c */ /* 0x000fc8000bf01270 */
[----:B------:R-:W-:-:S12]  /*10b60*/  USEL UR4, UR4, UR10, UP0 ;  /* 0x0000000a04047287 */ /* 0x000fd80008000000 */
.L_x_1252:
[----:B------:R-:W-:Y:S02]  /*10b70*/  UIMAD UR12, UR15, UR7, 0x3f ;  /* 0x0000003f0f0c74a4 */ /* 0x000fe4000f8e0207 */
[----:B------:R-:W-:Y:S02]  /*10b80*/  UIADD3 UR4, UR4, 0x3f, URZ ;  /* 0x0000003f04047890 */ /* 0x000fe4000fffe03f */
[----:B------:R-:W-:Y:S02]  /*10b90*/  USHF.R.S32.HI UR13, URZ, 0x1f, UR12 ;  /* 0x0000001f3f0d7899 */ /* 0x000fe4000801140c */
[----:B------:R-:W-:Y:S01]  /*10ba0*/  USHF.R.S32.HI UR10, URZ, 0x1f, UR4 ;  /* 0x0000001f3f0a7899 */ /* 0x000fe20008011404 */
[----:B------:R-:W-:Y:S01]  /*10bb0*/  @UP1 ULDC UR8, c[0x0][0x44c] ;  /* 0x0001130000081ab9 */ /* 0x000fe20000000800 */
[----:B------:R-:W-:Y:S02]  /*10bc0*/  ULEA.HI UR13, UR13, UR12, URZ, 0x6 ;  /* 0x0000000c0d0d7291 */ /* 0x000fe4000f8f303f */
[----:B------:R-:W-:-:S02]  /*10bd0*/  UIMAD.WIDE.U32 UR8, UR43, UR8, URZ ;  /* 0x000000082b0872a5 */ /* 0x000fc4000f8e003f */
[----:B------:R-:W-:Y:S01]  /*10be0*/  ULEA.HI UR10, UR10, UR4, URZ, 0x6 ;  /* 0x000000040a0a7291 */ /* 0x000fe2000f8f303f */
[----:B------:R-:W-:Y:S01]  /*10bf0*/  @UP1 ULDC UR14, c[0x0][0x450] ;  /* 0x00011400000e1ab9 */ /* 0x000fe20000000800 */
[----:B------:R-:W-:Y:S01]  /*10c00*/  UMOV UR11, UR43 ;  /* 0x0000002b000b7c82 */ /* 0x000fe20008000000 */
[----:B------:R-:W-:Y:S02]  /*10c10*/  UIMAD UR4, UR15, UR7, -UR6 ;  /* 0x000000070f0472a4 */ /* 0x000fe4000f8e0a06 */
[----:B------:R-:W-:Y:S02]  /*10c20*/  USHF.R.S32.HI UR13, URZ, 0x6, UR13 ;  /* 0x000000063f0d7899 */ /* 0x000fe4000801140d */
[----:B------:R-:W-:Y:S02]  /*10c30*/  USHF.R.S32.HI UR10, URZ, 0x6, UR10 ;  /* 0x000000063f0a7899 */ /* 0x000fe4000801140a */
[----:B------:R-:W-:Y:S02]  /*10c40*/  @UP1 USHF.R.U32.HI UR11, URZ, UR14, UR9 ;  /* 0x0000000e3f0b1299 */ /* 0x000fe40008011609 */
[----:B------:R-:W-:-:S02]  /*10c50*/  UISETP.LT.AND UP0, UPT, UR13, UR10, UPT ;  /* 0x0000000a0d00728c */ /* 0x000fc4000bf01270 */
[----:B------:R-:W-:Y:S01]  /*10c60*/  UIADD3 UR4, UR4, UR11, URZ ;  /* 0x0000000b04047290 */ /* 0x000fe2000fffe03f */
[----:B------:R-:W-:Y:S01]  /*10c70*/  ULDC UR8, c[0x0][0x9dc] ;  /* 0x0002770000087ab9 */ /* 0x000fe20000000800 */
[----:B------:R-:W-:Y:S02]  /*10c80*/  USEL UR41, UR13, UR10, UP0 ;  /* 0x0000000a0d297287 */ /* 0x000fe40008000000 */
        /* <DEDUP_REMOVED lines=12> */
.L_x_1256:
[----:B------:R-:W-:-:S11]  /*10d50*/  UISETP.NE.AND UP0, UPT, UR5, 0x1, UPT ;  /* 0x000000010500788c */ /* 0x000fd6000bf05270 */
[----:B------:R-:W-:Y:S02]  /*10d60*/  @UP0 ULDC.64 UR10, c[0x0][0x9e8] ;  /* 0x00027a00000a0ab9 */ /* 0x000fe40000000a00 */
[----:B------:R-:W-:-:S04]  /*10d70*/  UIMAD.WIDE.U32 UR6, UR4, UR10, URZ ;  /* 0x0000000a040672a5 */ /* 0x000fc8000f8e003f */
[----:B------:R-:W-:-:S12]  /*10d80*/  @UP0 USHF.R.U32.HI UR4, URZ, UR11, UR7 ;  /* 0x0000000b3f040299 */ /* 0x000fd80008011607 */
.L_x_1257:
[----:B------:R-:W-:-:S04]  /*10d90*/  UIMAD UR4, UR4, UR5, URZ ;  /* 0x00000005040472a4 */ /* 0x000fc8000f8e023f */
[----:B------:R-:W-:-:S04]  /*10da0*/  UISETP.LT.AND UP0, UPT, UR8, UR4, UPT ;  /* 0x000000040800728c */ /* 0x000fc8000bf01270 */
[----:B------:R-:W-:-:S12]  /*10db0*/  USEL UR8, UR8, UR4, !UP0 ;  /* 0x0000000408087287 */ /* 0x000fd8000c000000 */
.L_x_1255:
[----:B------:R-:W-:Y:S01]  /*10dc0*/  USHF.R.S32.HI UR4, URZ, 0x1f, UR8 ;  /* 0x0000001f3f047899 */ /* 0x000fe20008011408 */
[----:B------:R-:W-:Y:S03]  /*10dd0*/  BSSY B7, `(.L_x_1258) ;  /* 0x00004aa000077945 */ /* 0x000fe60003800000 */
[----:B------:R-:W-:-:S04]  /*10de0*/  ULEA.HI UR4, UR4, UR8, URZ, 0x6 ;  /* 0x0000000804047291 */ /* 0x000fc8000f8f303f */
[----:B------:R-:W-:-:S04]  /*10df0*/  USHF.R.S32.HI UR4, URZ, 0x6, UR4 ;  /* 0x000000063f047899 */ /* 0x000fc80008011404 */
[----:B------:R-:W-:-:S04]  /*10e00*/  UISETP.LT.AND UP0, UPT, URZ, UR4, UPT ;  /* 0x000000043f00728c */ /* 0x000fc8000bf01270 */
[----:B------:R-:W-:-:S04]  /*10e10*/  USEL UR40, URZ, UR4, !UP0 ;  /* 0x000000043f287287 */ /* 0x000fc8000c000000 */
[----:B------:R-:W-:-:S06]  /*10e20*/  UISETP.GT.AND UP0, UPT, UR41, UR40, UPT ;  /* 0x000000282900728c */ /* 0x000fcc000bf04270 */
[----:B------:R-:W-:-:S13]  /*10e30*/  PLOP3.LUT P0, PT, PT, PT, UP0, 0x80, 0x0 ;  /* 0x000000000000781c */ /* 0x000fda0003f0f008 */
[----:B------:R-:W-:Y:S05]  /*10e40*/  @P0 BRA `(.L_x_1259) ;  /* 0x00000000004c0947 */ /* 0x000fea0003800000 */
[----:B------:R-:W0:Y:S02]  /*10e50*/  S2R R0, SR_TID.X ;  /* 0x0000000000007919 */ /* 0x000e240000002100 */
[----:B0-----:R-:W-:-:S04]  /*10e60*/  LOP3.LUT R0, R0, 0x7f, RZ, 0xc0, !PT ;  /* 0x0000007f00007812 */ /* 0x001fc800078ec0ff */
[----:B------:R-:W-:-:S13]  /*10e70*/  ISETP.NE.AND P1, PT, R0, RZ, PT ;  /* 0x000000ff0000720c */ /* 0x000fda0003f25270 */
[----:B------:R-:W-:Y:S05]  /*10e80*/  @P1 BRA `(.L_x_1260) ;  /* 0x0000004800781947 */ /* 0x000fea0003800000 */
[----:B------:R-:W0:Y:S01]  /*10e90*/  S2R R5, SR_LANEID ;  /* 0x0000000000057919 */ /* 0x000e220000000000 */
[----:B------:R-:W-:Y:S01]  /*10ea0*/  VOTEU.ANY UR4, UPT, PT ;  /* 0x0000000000047886 */ /* 0x000fe200038e0100 */
[----:B------:R-:W1:Y:S01]  /*10eb0*/  LDC.64 R2, c[0x0][0xc80] ;  /* 0x00032000ff027b82 */ /* 0x000e620000000a00 */
[----:B------:R-:W0:Y:S01]  /*10ec0*/  FLO.U32 R0, UR4 ;  /* 0x0000000400007d00 */ /* 0x000e2200080e0000 */
[----:B------:R-:W-:Y:S01]  /*10ed0*/  ULDC.64 UR6, c[0x0][0x208] ;  /* 0x0000820000067ab9 */ /* 0x000fe20000000a00 */
[----:B0-----:R-:W-:-:S06]  /*10ee0*/  ISETP.EQ.U32.AND P0, PT, R0, R5, PT ;  /* 0x000000050000720c */ /* 0x001fcc0003f02070 */
[----:B------:R-:W1:Y:S07]  /*10ef0*/  POPC R5, UR4 ;  /* 0x0000000400057d09 */ /* 0x000e6e0008000000 */
[----:B-1----:R-:W2:Y:S01]  /*10f00*/  @P0 ATOMG.E.ADD.STRONG.GPU PT, R3, desc[UR6][R2.64], R5 ;  /* 0x00000005020309a8 */ /* 0x002ea200081ee1c6 */
[----:B------:R-:W0:Y:S02]  /*10f10*/  S2R R4, SR_LTMASK ;  /* 0x0000000000047919 */ /* 0x000e240000003900 */
[----:B0-----:R-:W-:-:S04]  /*10f20*/  LOP3.LUT R4, R4, UR4, RZ, 0xc0, !PT ;  /* 0x0000000404047c12 */ /* 0x001fc8000f8ec0ff */
[----:B------:R-:W0:Y:S01]  /*10f30*/  POPC R7, R4 ;  /* 0x0000000400077309 */ /* 0x000e220000000000 */
[----:B--2---:R-:W0:Y:S02]  /*10f40*/  SHFL.IDX PT, R0, R3, R0, 0x1f ;  /* 0x00001f0003007589 */ /* 0x004e2400000e0000 */
[----:B0-----:R-:W-:-:S05]  /*10f50*/  IADD3 R0, R0, UR44, R7 ;  /* 0x0000002c00007c10 */ /* 0x001fca000fffe007 */
[----:B------:R3:W-:Y:S01]  /*10f60*/  STL [R1+0x14], R0 ;  /* 0x0000140001007387 */ /* 0x0007e20000100800 */
[----:B------:R-:W-:Y:S05]  /*10f70*/  BRA `(.L_x_1260) ;  /* 0x00000048003c7947 */ /* 0x000fea0003800000 */
.L_x_1259:
[----:B------:R-:W-:Y:S01]  /*10f80*/  VIADD R0, R17, 0x20400 ;  /* 0x0002040011007836 */ /* 0x000fe20000000000 */
[----:B------:R-:W-:Y:S04]  /*10f90*/  BSSY B6, `(.L_x_1261) ;  /* 0x0000013000067945 */ /* 0x000fe80003800000 */
        /* <DEDUP_REMOVED lines=18> */
.L_x_1262:
[----:B------:R-:W-:Y:S05]  /*110c0*/  BSYNC B6 ;  /* 0x0000000000067941 */ /* 0x000fea0003800000 */
.L_x_1261:
        /* <DEDUP_REMOVED lines=8> */
[----:B------:R0:W1:Y:S01]  /*11150*/  LDC.64 R2, c[0x4][R16] ;  /* 0x0100000010027b82 */ /* 0x0000620000000a00 */
        /* <DEDUP_REMOVED lines=11> */
.L_x_1265:
        /* <DEDUP_REMOVED lines=15> */
.L_x_1264:
[----:B------:R-:W-:Y:S05]  /*11300*/  BSYNC B6 ;  /* 0x0000000000067941 */ /* 0x000fea0003800000 */
.L_x_1263:
[----:B------:R-:W-:Y:S01]  /*11310*/  ULDC.64 UR4, c[0x0][0x9f8] ;  /* 0x00027e0000047ab9 */ /* 0x000fe20000000a00 */
[----:B------:R-:W-:Y:S01]  /*11320*/  IMAD.U32 R7, RZ, RZ, UR42 ;  /* 0x0000002aff077e24 */ /* 0x000fe2000f8e00ff */
[----:B------:R-:W-:Y:S01]  /*11330*/  UISETP.NE.U32.AND UP0, UPT, UR4, URZ, UPT ;  /* 0x0000003f0400728c */ /* 0x000fe2000bf05070 */
[----:B------:R-:W-:-:S03]  /*11340*/  ULDC.64 UR6, c[0x0][0x208] ;  /* 0x0000820000067ab9 */ /* 0x000fc60000000a00 */
[----:B------:R-:W-:-:S06]  /*11350*/  UISETP.NE.AND.EX UP0, UPT, UR5, URZ, UPT, UP0 ;  /* 0x0000003f0500728c */ /* 0x000fcc000bf05300 */
[----:B------:R-:W-:-:S05]  /*11360*/  PLOP3.LUT P0, PT, PT, PT, UP0, 0x80, 0x0 ;  /* 0x000000000000781c */ /* 0x000fca0003f0f008 */
[----:B------:R-:W-:Y:S02]  /*11370*/  @UP0 ULDC.64 UR4, c[0x0][0x9f8] ;  /* 0x00027e0000040ab9 */ /* 0x000fe40000000a00 */
[----:B------:R-:W-:-:S06]  /*11380*/  @UP0 UIMAD.WIDE UR4, UR42, 0x4, UR4 ;  /* 0x000000042a0408a5 */ /* 0x000fcc000f8e0204 */
[----:B------:R-:W-:Y:S02]  /*11390*/  IMAD.U32 R2, RZ, RZ, UR4 ;  /* 0x00000004ff027e24 */ /* 0x000fe4000f8e00ff */
[----:B------:R-:W-:-:S05]  /*113a0*/  IMAD.U32 R3, RZ, RZ, UR5 ;  /* 0x00000005ff037e24 */ /* 0x000fca000f8e00ff */
[----:B------:R0:W2:Y:S01]  /*113b0*/  @P0 LDG.E R7, desc[UR6][R2.64] ;  /* 0x0000000602070981 */ /* 0x0000a2000c1e1900 */
[----:B------:R-:W-:Y:S01]  /*113c0*/  UMOV UR4, 0xffffffff ;  /* 0xffffffff00047882 */ /* 0x000fe20000000000 */
[----:B------:R-:W-:Y:S01]  /*113d0*/  IMAD.U32 R0, RZ, RZ, UR41 ;  /* 0x00000029ff007e24 */ /* 0x000fe2000f8e00ff */
[----:B------:R-:W-:Y:S01]  /*113e0*/  LOP3.LUT R19, R19, 0xfffffffe, RZ, 0xc0, !PT ;  /* 0xfffffffe13137812 */ /* 0x000fe200078ec0ff */
[----:B------:R-:W1:Y:S02]  /*113f0*/  S2R R4, SR_TID.X ;  /* 0x0000000000047919 */ /* 0x000e640000002100 */
[----:B------:R-:W-:Y:S01]  /*11400*/  VIADD R0, R0, 0xffffffff ;  /* 0xffffffff00007836 */ /* 0x000fe20000000000 */
[----:B0-----:R-:W0:Y:S02]  /*11410*/  LDC.64 R2, c[0x0][0x418] ;  /* 0x00010600ff027b82 */ /* 0x001e240000000a00 */
[----:B0-----:R-:W-:Y:S02]  /*11420*/  ISETP.NE.U32.AND P0, PT, R2, RZ, PT ;  /* 0x000000ff0200720c */ /* 0x001fe40003f05070 */
[----:B-1----:R-:W-:-:S02]  /*11430*/  SHF.R.U32.HI R4, RZ, 0x5, R4 ;  /* 0x00000005ff047819 */ /* 0x002fc40000011604 */
[----:B------:R-:W-:Y:S02]  /*11440*/  ISETP.NE.AND.EX P1, PT, R3, RZ, PT, P0 ;  /* 0x000000ff0300720c */ /* 0x000fe40003f25300 */
[----:B------:R-:W-:-:S11]  /*11450*/  LOP3.LUT R4, R4, 0x3, RZ, 0xc0, !PT ;  /* 0x0000000304047812 */ /* 0x000fd600078ec0ff */
[----:B------:R-:W-:Y:S02]  /*11460*/  @P1 LOP3.LUT R19, R19, 0x1, RZ, 0xfc, !PT ;  /* 0x0000000113131812 */ /* 0x000fe400078efcff */
[----:B--2---:R-:W-:Y:S01]  /*11470*/  SHF.R.S32.HI R8, RZ, 0x1f, R7 ;  /* 0x0000001fff087819 */ /* 0x004fe20000011407 */
[----:B------:R0:W-:Y:S01]  /*11480*/  STL [R1+0x4], R7 ;  /* 0x0000040701007387 */ /* 0x0001e20000100800 */
[----:B------:R-:W-:-:S03]  /*11490*/  SEL R16, R7, RZ, !P1 ;  /* 0x000000ff07107207 */ /* 0x000fc60004800000 */
[----:B------:R0:W-:Y:S01]  /*114a0*/  STL [R1+0xc], R8 ;  /* 0x00000c0801007387 */ /* 0x0001e20000100800 */
[----:B------:R-:W-:Y:S05]  /*114b0*/  BRA.DIV UR4, `(.L_x_1266) ;  /* 0x0000004e04287947 */ /* 0x000fea000b800000 */
[----:B------:R1:W2:Y:S02]  /*114c0*/  SHFL.IDX PT, R14, R4, RZ, 0x1f ;  /* 0x00001fff040e7589 */ /* 0x0002a400000e0000 */
.L_x_1371:
[----:B------:R3:W-:Y:S01]  /*114d0*/  STL [R1], R0 ;  /* 0x0000000001007387 */ /* 0x0007e20000100800 */
[----:B--2---:R-:W-:Y:S02]  /*114e0*/  ISETP.NE.AND P0, PT, R14, RZ, PT ;  /* 0x000000ff0e00720c */ /* 0x004fe40003f05270 */
[----:B------:R-:W-:Y:S02]  /*114f0*/  PLOP3.LUT P2, PT, PT, PT, PT, 0x8, 0x0 ;  /* 0x000000000000781c */ /* 0x000fe40003f4e170 */
[----:B------:R-:W-:-:S11]  /*11500*/  LOP3.LUT R19, R19, 0xfffffffd, RZ, 0xc0, !PT ;  /* 0xfffffffd13137812 */ /* 0x000fd600078ec0ff */
[----:B------:R-:W-:Y:S01]  /*11510*/  @P2 LOP3.LUT R19, R19, 0x2, RZ, 0xfc, !PT ;  /* 0x0000000213132812 */ /* 0x000fe200078efcff */
[----:B---3--:R-:W-:Y:S06]  /*11520*/  @P0 BRA `(.L_x_1267) ;  /* 0x0000000400480947 */ /* 0x008fec0003800000 */
[----:B------:R-:W-:-:S03]  /*11530*/  UMOV UR4, 0xffffffff ;  /* 0xffffffff00047882 */ /* 0x000fc60000000000 */
[----:B------:R-:W-:Y:S05]  /*11540*/  BRA.DIV UR4, `(.L_x_1268) ;  /* 0x0000004e04247947 */ /* 0x000fea000b800000 */
[----:B------:R-:W-:-:S13]  /*11550*/  ELECT P6, URZ, PT ;  /* 0x00000000003f782f */ /* 0x000fda00038c0000 */
.L_x_1374:
[----:B------:R-:W-:Y:S05]  /*11560*/  @!P6 BRA `(.L_x_1267) ;  /* 0x000000040038e947 */ /* 0x000fea0003800000 */
[----:B------:R-:W-:Y:S01]  /*11570*/  IMAD.MOV.U32 R16, RZ, RZ, R7 ;  /* 0x000000ffff107224 */ /* 0x000fe200078e0007 */
[----:B------:R-:W-:Y:S06]  /*11580*/  @!P1 BRA `(.L_x_1269) ;  /* 0x0000000000509947 */ /* 0x000fec0003800000 */
[----:B------:R-:W2:Y:S01]  /*11590*/  LDC R6, c[0x0][0x43c] ;  /* 0x00010f00ff067b82 */ /* 0x000ea20000000800 */
[----:B------:R-:W-:Y:S01]  /*115a0*/  IMAD.MOV.U32 R9, RZ, RZ, R0 ;  /* 0x000000ffff097224 */ /* 0x000fe200078e0000 */
[----:B------:R-:W-:Y:S01]  /*115b0*/  ULDC.64 UR4, c[0x0][0x428] ;  /* 0x00010a0000047ab9 */ /* 0x000fe20000000a00 */
[----:B------:R-:W-:Y:S01]  /*115c0*/  ULDC.64 UR6, c[0x0][0x208] ;  /* 0x0000820000067ab9 */ /* 0x000fe20000000a00 */
[----:B--2---:R-:W-:-:S13]  /*115d0*/  ISETP.NE.AND P0, PT, R6, 0x1, PT ;  /* 0x000000010600780c */ /* 0x004fda0003f05270 */
[----:B-1----:R-:W1:Y:S02]  /*115e0*/  @P0 LDC.64 R4, c[0x0][0x440] ;  /* 0x00011000ff040b82 */ /* 0x002e640000000a00 */
[----:B-1----:R-:W-:-:S04]  /*115f0*/  @P0 IMAD.HI.U32 R0, R9, R4, RZ ;  /* 0x0000000409000227 */ /* 0x002fc800078e00ff */
[----:B------:R-:W-:Y:S01]  /*11600*/  IMAD.MOV.U32 R4, RZ, RZ, R9 ;  /* 0x000000ffff047224 */ /* 0x000fe200078e0009 */
[----:B------:R-:W-:-:S04]  /*11610*/  @P0 SHF.R.U32.HI R4, RZ, R5, R0 ;  /* 0x00000005ff040219 */ /* 0x000fc80000011600 */
[--C-:B------:R-:W-:Y:S01]  /*11620*/  SHF.R.S32.HI R5, RZ, 0x1f, R4.reuse ;  /* 0x0000001fff057819 */ /* 0x100fe20000011404 */
[----:B------:R-:W-:-:S04]  /*11630*/  IMAD.MOV R0, RZ, RZ, -R4 ;  /* 0x000000ffff007224 */ /* 0x000fc800078e0a04 */
[----:B------:R-:W-:Y:S02]  /*11640*/  IMAD R9, R6, R0, R9 ;  /* 0x0000000006097224 */ /* 0x000fe400078e0209 */
[----:B------:R-:W-:Y:S02]  /*11650*/  IMAD R0, R8, UR4, RZ ;  /* 0x0000000408007c24 */ /* 0x000fe4000f8e02ff */
[C---:B------:R-:W-:Y:S01]  /*11660*/  IMAD.WIDE.U32 R4, R7.reuse, UR4, R4 ;  /* 0x0000000407047c25 */ /* 0x040fe2000f8e0004 */
[----:B------:R2:W-:Y:S03]  /*11670*/  STL [R1], R9 ;  /* 0x0000000901007387 */ /* 0x0005e60000100800 */
[----:B------:R-:W-:Y:S01]  /*11680*/  IMAD R0, R7, UR5, R0 ;  /* 0x0000000507007c24 */ /* 0x000fe2000f8e0200 */
[----:B------:R-:W-:-:S03]  /*11690*/  LEA R2, P0, R4, R2, 0x2 ;  /* 0x0000000204027211 */ /* 0x000fc600078010ff */
[----:B------:R-:W-:-:S05]  /*116a0*/  IMAD.IADD R0, R5, 0x1, R0 ;  /* 0x0000000105007824 */ /* 0x000fca00078e0200 */
[----:B------:R-:W-:-:S05]  /*116b0*/  LEA.HI.X R3, R4, R3, R0, 0x2, P0 ;  /* 0x0000000304037211 */ /* 0x000fca00000f1400 */
[----:B------:R2:W5:Y:S02]  /*116c0*/  LDG.E R16, desc[UR6][R2.64] ;  /* 0x0000000602107981 */ /* 0x000564000c1e1900 */
.L_x_1269:
[----:B--2---:R-:W2:Y:S01]  /*116d0*/  LDL R2, [R1+0x8] ;  /* 0x0000080001027983 */ /* 0x004ea20000100800 */
[----:B------:R-:W-:Y:S01]  /*116e0*/  IMAD R0, R18, 0x8, R17 ;  /* 0x0000000812007824 */ /* 0x000fe200078e0211 */
[----:B--2---:R-:W-:-:S04]  /*116f0*/  SHF.L.U32 R2, R2, 0x1f, RZ ;  /* 0x0000001f02027819 */ /* 0x004fc800000006ff */
[----:B------:R-:W2:Y:S02]  /*11700*/  SYNCS.PHASECHK.TRANS64.TRYWAIT P0, [R0+URZ+0x30840], R2 ;  /* 0x03084002000075a7 */ /* 0x000ea4000800017f */
[----:B--2---:R-:W-:Y:S05]  /*11710*/  @!P0 BRA `(.L_x_1270) ;  /* 0x0000004800d08947 */ /* 0x004fea0003800000 */
.L_x_1375:
[----:B------:R-:W3:Y:S02]  /*11720*/  S2R R3, SR_TID.X ;  /* 0x0000000000037919 */ /* 0x000ee40000002100 */
[----:B---3--:R-:W-:-:S04]  /*11730*/  LOP3.LUT R3, R3, 0x7f, RZ, 0xc0, !PT ;  /* 0x0000007f03037812 */ /* 0x008fc800078ec0ff */
[----:B------:R-:W-:-:S13]  /*11740*/  ISETP.NE.AND P0, PT, R3, RZ, PT ;  /* 0x000000ff0300720c */ /* 0x000fda0003f05270 */
[----:B------:R-:W-:Y:S05]  /*11750*/  @P0 BRA `(.L_x_1271) ;  /* 0x00000000001c0947 */ /* 0x000fea0003800000 */
[----:B------:R-:W3:Y:S01]  /*11760*/  S2R R3, SR_TID.X ;  /* 0x0000000000037919 */ /* 0x000ee20000002100 */
[----:B--2---:R-:W-:-:S04]  /*11770*/  IMAD.MOV.U32 R2, RZ, RZ, 0x8000 ;  /* 0x00008000ff027424 */ /* 0x004fc800078e00ff */
[----:B------:R4:W-:Y:S01]  /*11780*/  SYNCS.ARRIVE.TRANS64 RZ, [R0+URZ+0x30830], R2 ;  /* 0x0308300200ff79a7 */ /* 0x0009e2000800003f */
[----:B---3--:R-:W-:-:S04]  /*11790*/  LOP3.LUT R3, R3, 0x1f, RZ, 0xc0, !PT ;  /* 0x0000001f03037812 */ /* 0x008fc800078ec0ff */
[----:B------:R-:W-:-:S13]  /*117a0*/  ISETP.NE.AND P0, PT, R3, RZ, PT ;  /* 0x000000ff0300720c */ /* 0x000fda0003f05270 */
[----:B----4-:R-:W-:Y:S05]  /*117b0*/  @!P0 BRA `(.L_x_1271) ;  /* 0x0000000000048947 */ /* 0x010fea0003800000 */
[----:B------:R-:W-:Y:S01]  /*117c0*/  BPT.TRAP 0x1 ;  /* 0x000000040000795c */ /* 0x000fe20000300000 */
.L_x_1271:
[----:B--2---:R-:W2:Y:S01]  /*117d0*/  LDL R2, [R1] ;  /* 0x0000000001027983 */ /* 0x004ea20000100800 */
[----:B------:R-:W-:Y:S01]  /*117e0*/  R2UR UR33, R0 ;  /* 0x00000000002172ca */ /* 0x000fe200000e0000 */
[----:B------:R-:W-:Y:S01]  /*117f0*/  IMAD R0, R18, 0x8000, R17 ;  /* 0x0000800012007824 */ /* 0x000fe200078e0211 */
[----:B-----5:R-:W-:Y:S01]  /*11800*/  R2UR UR37, R16 ;  /* 0x00000000102572ca */ /* 0x020fe200000e0000 */
[----:B------:R-:W-:Y:S01]  /*11810*/  UIADD3 UR4, UP0, UR38, 0x370, URZ ;  /* 0x0000037026047890 */ /* 0x000fe2000ff1e03f */
[----:B------:R-:W-:Y:S01]  /*11820*/  PLOP3.LUT P0, PT, PT, PT, PT, 0x80, 0x0 ;  /* 0x000000000000781c */ /* 0x000fe20003f0f070 */
[----:B------:R-:W-:Y:S01]  /*11830*/  UMOV UR6, 0x0 ;  /* 0x0000000000067882 */ /* 0x000fe20000000000 */
[----:B------:R-:W-:Y:S01]  /*11840*/  R2UR UR8, R0 ;  /* 0x00000000000872ca */ /* 0x000fe200000e0000 */
[----:B------:R-:W-:Y:S01]  /*11850*/  UIADD3.X UR5, URZ, UR39, URZ, UP0, !UPT ;  /* 0x000000273f057290 */ /* 0x000fe200087fe43f */
[----:B------:R-:W-:Y:S01]  /*11860*/  LOP3.LUT R19, R19, 0xfffffffd, RZ, 0xc0, !PT ;  /* 0xfffffffd13137812 */ /* 0x000fe200078ec0ff */
[----:B------:R-:W-:Y:S01]  /*11870*/  UMOV UR7, 0x14f00000 ;  /* 0x14f0000000077882 */ /* 0x000fe20000000000 */
[----:B------:R-:W-:Y:S01]  /*11880*/  UMOV UR34, URZ ;  /* 0x0000003f00227c82 */ /* 0x000fe20008000000 */
[----:B------:R-:W-:Y:S01]  /*11890*/  UMOV UR26, 0x40 ;  /* 0x00000040001a7882 */ /* 0x000fe20000000000 */
[----:B------:R-:W-:Y:S01]  /*118a0*/  UMOV UR28, UR36 ;  /* 0x00000024001c7c82 */ /* 0x000fe20008000000 */
[----:B------:R-:W-:-:S02]  /*118b0*/  UIADD3 UR33, UR33, 0x30830, URZ ;  /* 0x0003083021217890 */ /* 0x000fc4000fffe03f */
[----:B------:R-:W-:Y:S01]  /*118c0*/  UMOV UR29, UR37 ;  /* 0x00000025001d7c82 */ /* 0x000fe20008000000 */
[----:B------:R-:W-:Y:S01]  /*118d0*/  UMOV UR18, 0x80 ;  /* 0x0000008000127882 */ /* 0x000fe20000000000 */
[----:B------:R-:W-:Y:S01]  /*118e0*/  UMOV UR20, UR36 ;  /* 0x0000002400147c82 */ /* 0x000fe20008000000 */
[----:B------:R-:W-:Y:S01]  /*118f0*/  UMOV UR21, UR37 ;  /* 0x0000002500157c82 */ /* 0x000fe20008000000 */
[----:B------:R-:W-:Y:S01]  /*11900*/  UIADD3 UR32, UR8, 0x20400, URZ ;  /* 0x0002040008207890 */ /* 0x000fe2000fffe03f */
[----:B------:R-:W-:Y:S01]  /*11910*/  @P0 LOP3.LUT R19, R19, 0x2, RZ, 0xfc, !PT ;  /* 0x0000000213130812 */ /* 0x000fe200078efcff */
[----:B------:R-:W-:Y:S02]  /*11920*/  UIADD3 UR24, UR8, 0x22400, URZ ;  /* 0x0002240008187890 */ /* 0x000fe4000fffe03f */
[----:B------:R-:W-:Y:S02]  /*11930*/  UIADD3 UR16, UR8, 0x24400, URZ ;  /* 0x0002440008107890 */ /* 0x000fe4000fffe03f */
[----:B------:R-:W-:Y:S01]  /*11940*/  UIADD3 UR8, UR8, 0x26400, URZ ;  /* 0x0002640008087890 */ /* 0x000fe2000fffe03f */
[----:B------:R-:W-:Y:S01]  /*11950*/  UMOV UR25, UR33 ;  /* 0x0000002100197c82 */ /* 0x000fe20008000000 */
[----:B------:R-:W-:Y:S01]  /*11960*/  UMOV UR17, UR33 ;  /* 0x0000002100117c82 */ /* 0x000fe20008000000 */
[----:B------:R-:W-:Y:S01]  /*11970*/  UMOV UR10, 0xc0 ;  /* 0x000000c0000a7882 */ /* 0x000fe20000000000 */
[----:B------:R-:W-:Y:S01]  /*11980*/  UMOV UR12, UR36 ;  /* 0x00000024000c7c82 */ /* 0x000fe20008000000 */
[----:B------:R-:W-:Y:S01]  /*11990*/  UMOV UR13, UR37 ;  /* 0x00000025000d7c82 */ /* 0x000fe20008000000 */
[----:B------:R-:W-:Y:S01]  /*119a0*/  UMOV UR9, UR33 ;  /* 0x0000002100097c82 */ /* 0x000fe20008000000 */
[----:B--2---:R-:W-:-:S13]  /*119b0*/  R2UR UR35, R2 ;  /* 0x00000000022372ca */ /* 0x004fda00000e0000 */
[----:B------:R-:W-:-:S07]  /*119c0*/  USHF.L.U32 UR35, UR35, 0x6, URZ ;  /* 0x0000000623237899 */ /* 0x000fce000800063f */
[----:B------:R-:W-:Y:S01]  /*119d0*/  UMOV UR27, UR35 ;  /* 0x00000023001b7c82 */ /* 0x000fe20008000000 */
[----:B------:R-:W-:Y:S01]  /*119e0*/  UMOV UR19, UR35 ;  /* 0x0000002300137c82 */ /* 0x000fe20008000000 */
[----:B------:R2:W-:Y:S01]  /*119f0*/  UTMALDG.4D [UR32], [UR4], desc[UR6] ;  /* 0x00000620040075b4 */ /* 0x0005e20008019000 */
[----:B------:R-:W-:Y:S01]  /*11a00*/  UMOV UR11, UR35 ;  /* 0x00000023000b7c82 */ /* 0x000fe20008000000 */
[----:B------:R2:W-:Y:S01]  /*11a10*/  UTMALDG.4D [UR24], [UR4], desc[UR6] ;  /* 0x00000618040075b4 */ /* 0x0005e20008019000 */
[----:B------:R2:W-:Y:S01]  /*11a20*/  UTMALDG.4D [UR16], [UR4], desc[UR6] ;  /* 0x00000610040075b4 */ /* 0x0005e20008019000 */
[----:B------:R2:W-:Y:S02]  /*11a30*/  UTMALDG.4D [UR8], [UR4], desc[UR6] ;  /* 0x00000608040075b4 */ /* 0x0005e40008019000 */
[----:B--2---:R-:W-:Y:S01]  /*11a40*/  NOP ;  /* 0x0000000000007918 */ /* 0x004fe20000000000 */
.L_x_1267:
[----:B------:R-:W-:Y:S01]  /*11a50*/  VIADD R0, R17, 0x10400 ;  /* 0x0001040011007836 */ /* 0x000fe20000000000 */
[----:B------:R-:W-:Y:S05]  /*11a60*/  WARPSYNC.ALL ;  /* 0x0000000000007948 */ /* 0x000fea0003800000 */
[----:B------:R-:W-:Y:S01]  /*11a70*/  BAR.SYNC.DEFER_BLOCKING 0x8, 0x180 ;  /* 0x0206000000007b1d */ /* 0x000fe20000010000 */
[----:B------:R-:W-:-:S05]  /*11a80*/  LOP3.LUT P0, RZ, R0, 0x3ff, RZ, 0xc0, !PT ;  /* 0x000003ff00ff7812 */ /* 0x000fca000780c0ff */
[----:B------:R-:W-:Y:S08]  /*11a90*/  BSSY B6, `(.L_x_1272) ;  /* 0x0000012000067945 */ /* 0x000ff00003800000 */
[----:B------:R-:W-:Y:S05]  /*11aa0*/  @!P0 BRA `(.L_x_1273) ;  /* 0x0000000000408947 */ /* 0x000fea0003800000 */
[----:B------:R-:W-:Y:S01]  /*11ab0*/  MOV R2, 0x0 ;  /* 0x0000000000027802 */ /* 0x000fe20000000f00 */
[----:B------:R-:W-:Y:S01]  /*11ac0*/  ULDC.64 UR6, c[0x4][0xa8] ;  /* 0x01002a0000067ab9 */ /* 0x000fe20000000a00 */
[----:B------:R-:W-:Y:S01]  /*11ad0*/  ULDC.64 UR8, c[0x4][0xb0] ;  /* 0x01002c0000087ab9 */ /* 0x000fe20000000a00 */
[----:B------:R-:W-:Y:S01]  /*11ae0*/  ULDC.64 UR4, c[0x4][0x20] ;  /* 0x0100080000047ab9 */ /* 0x000fe20000000a00 */
[----:B-1----:R-:W-:Y:S02]  /*11af0*/  IMAD.U32 R4, RZ, RZ, UR6 ;  /* 0x00000006ff047e24 */ /* 0x002fe4000f8e00ff */
[----:B------:R-:W1:Y:S01]  /*11b00*/  LDC.64 R2, c[0x4][R2] ;  /* 0x0100000002027b82 */ /* 0x000e620000000a00 */
[----:B------:R-:W-:Y:S02]  /*11b10*/  IMAD.U32 R5, RZ, RZ, UR7 ;  /* 0x00000007ff057e24 */ /* 0x000fe4000f8e00ff */
[----:B------:R-:W-:Y:S02]  /*11b20*/  IMAD.U32 R6, RZ, RZ, UR8 ;  /* 0x00000008ff067e24 */ /* 0x000fe4000f8e00ff */
[----:B0-----:R-:W-:-:S02]  /*11b30*/  IMAD.U32 R7, RZ, RZ, UR9 ;  /* 0x00000009ff077e24 */ /* 0x001fc4000f8e00ff */
[----:B------:R-:W-:Y:S02]  /*11b40*/  IMAD.U32 R10, RZ, RZ, UR4 ;  /* 0x00000004ff0a7e24 */ /* 0x000fe4000f8e00ff */
[----:B------:R-:W-:Y:S02]  /*11b50*/  IMAD.U32 R11, RZ, RZ, UR5 ;  /* 0x00000005ff0b7e24 */ /* 0x000fe4000f8e00ff */
[----:B------:R-:W-:Y:S02]  /*11b60*/  IMAD.MOV.U32 R8, RZ, RZ, 0x70 ;  /* 0x00000070ff087424 */ /* 0x000fe400078e00ff */
[----:B------:R-:W-:Y:S02]  /*11b70*/  IMAD.MOV.U32 R12, RZ, RZ, 0x1 ;  /* 0x00000001ff0c7424 */ /* 0x000fe400078e00ff */
[----:B------:R-:W-:-:S07]  /*11b80*/  IMAD.MOV.U32 R13, RZ, RZ, RZ ;  /* 0x000000ffff0d7224 */ /* 0x000fce00078e00ff */
[----:B------:R-:W-:-:S07]  /*11b90*/  LEPC R20, `(.L_x_1273) ;  /* 0x000000001014794e */ /* 0x000fce0000000000 */
[----:B-1----:R-:W-:Y:S05]  /*11ba0*/  CALL.ABS.NOINC R2 ;  /* 0x0000000002007343 */ /* 0x002fea0003c00000 */
.L_x_1273:
[----:B------:R-:W-:Y:S05]  /*11bb0*/  BSYNC B6 ;  /* 0x0000000000067941 */ /* 0x000fea0003800000 */
.L_x_1272:
[----:B------:R-:W2:Y:S01]  /*11bc0*/  S2R R2, SR_TID.X ;  /* 0x0000000000027919 */ /* 0x000ea20000002100 */
[----:B0-----:R-:W0:Y:S01]  /*11bd0*/  LDC R7, c[0x0][0x448] ;  /* 0x00011200ff077b82 */ /* 0x001e220000000800 */
[----:B------:R-:W-:Y:S01]  /*11be0*/  USHF.R.S32.HI UR4, URZ, 0x1f, UR36 ;  /* 0x0000001f3f047899 */ /* 0x000fe20008011424 */
[----:B------:R-:W-:Y:S01]  /*11bf0*/  ULDC.64 UR8, c[0x0][0x2d8] ;  /* 0x0000b60000087ab9 */ /* 0x000fe20000000a00 */
[----:B------:R-:W3:Y:S02]  /*11c00*/  S2R R10, SR_TID.X ;  /* 0x00000000000a7919 */ /* 0x000ee40000002100 */
[----:B------:R-:W-:Y:S02]  /*11c10*/  UIMAD UR6, UR4, UR8, URZ ;  /* 0x00000008040672a4 */ /* 0x000fe4000f8e023f */
[----:B------:R-:W-:Y:S01]  /*11c20*/  UIMAD.WIDE.U32 UR4, UR36, UR8, URZ ;  /* 0x00000008240472a5 */ /* 0x000fe2000f8e003f */
[----:B------:R-:W4:Y:S01]  /*11c30*/  S2R R8, SR_TID.X ;  /* 0x0000000000087919 */ /* 0x000f220000002100 */
[----:B------:R-:W-:-:S02]  /*11c40*/  UIMAD UR6, UR36, UR9, UR6 ;  /* 0x00000009240672a4 */ /* 0x000fc4000f8e0206 */
[----:B------:R-:W-:Y:S02]  /*11c50*/  USHF.R.S32.HI UR7, URZ, 0x1f, UR42 ;  /* 0x0000001f3f077899 */ /* 0x000fe4000801142a */
[----:B------:R-:W-:Y:S01]  /*11c60*/  UIADD3 UR5, UR5, UR6, URZ ;  /* 0x0000000605057290 */ /* 0x000fe2000fffe03f */
[----:B------:R-:W-:-:S03]  /*11c70*/  ULDC.64 UR8, c[0x0][0x2e0] ;  /* 0x0000b80000087ab9 */ /* 0x000fc60000000a00 */
[----:B------:R-:W-:Y:S02]  /*11c80*/  UIMAD.WIDE.U32 UR4, UR42, UR8, UR4 ;  /* 0x000000082a0472a5 */ /* 0x000fe4000f8e0004 */
[----:B------:R-:W-:-:S04]  /*11c90*/  UIMAD UR6, UR7, UR8, URZ ;  /* 0x00000008070672a4 */ /* 0x000fc8000f8e023f */
[----:B------:R-:W-:Y:S01]  /*11ca0*/  UIMAD UR6, UR42, UR9, UR6 ;  /* 0x000000092a0672a4 */ /* 0x000fe2000f8e0206 */
[----:B0-----:R-:W-:Y:S01]  /*11cb0*/  ISETP.NE.AND P0, PT, R7, 0x1, PT ;  /* 0x000000010700780c */ /* 0x001fe20003f05270 */
[----:B-1----:R-:W-:Y:S02]  /*11cc0*/  IMAD.U32 R4, RZ, RZ, UR4 ;  /* 0x00000004ff047e24 */ /* 0x002fe4000f8e00ff */
[----:B------:R-:W-:Y:S02]  /*11cd0*/  UIADD3 UR6, UR5, UR6, URZ ;  /* 0x0000000605067290 */ /* 0x000fe4000fffe03f */
[----:B------:R-:W-:Y:S01]  /*11ce0*/  IMAD.U32 R5, RZ, RZ, UR5 ;  /* 0x00000005ff057e24 */ /* 0x000fe2000f8e00ff */
[----:B------:R-:W-:Y:S01]  /*11cf0*/  ULDC.64 UR4, c[0x0][0x2d0] ;  /* 0x0000b40000047ab9 */ /* 0x000fe20000000a00 */
[C---:B--2---:R-:W-:Y:S01]  /*11d00*/  LOP3.LUT R0, R2.reuse, 0x7f, RZ, 0xc0, !PT ;  /* 0x0000007f02007812 */ /* 0x044fe200078ec0ff */
[----:B------:R-:W-:-:S03]  /*11d10*/  IMAD.SHL.U32 R2, R2, 0x10, RZ ;  /* 0x0000001002027824 */ /* 0x000fc600078e00ff */
[----:B------:R-:W-:Y:S01]  /*11d20*/  SHF.R.U32.HI R0, RZ, 0x3, R0 ;  /* 0x00000003ff007819 */ /* 0x000fe20000011600 */
[----:B---3--:R-:W-:Y:S01]  /*11d30*/  IMAD.SHL.U32 R10, R10, 0x8, RZ ;  /* 0x000000080a0a7824 */ /* 0x008fe200078e00ff */
[----:B------:R-:W0:Y:S02]  /*11d40*/  @P0 LDC R3, c[0x0][0x44c] ;  /* 0x00011300ff030b82 */ /* 0x000e240000000800 */
[----:B------:R-:W-:Y:S01]  /*11d50*/  LOP3.LUT R2, R0, 0x70, R2, 0xf8, !PT ;  /* 0x0000007000027812 */ /* 0x000fe200078ef802 */
[----:B----4-:R-:W-:Y:S01]  /*11d60*/  IMAD.SHL.U32 R9, R8, 0x8, RZ ;  /* 0x0000000808097824 */ /* 0x010fe200078e00ff */
[----:B------:R-:W-:-:S03]  /*11d70*/  LOP3.LUT R10, R10, 0x38, RZ, 0xc0, !PT ;  /* 0x000000380a0a7812 */ /* 0x000fc600078ec0ff */
[----:B------:R-:W-:Y:S01]  /*11d80*/  VIADD R2, R2, UR43 ;  /* 0x0000002b02027c36 */ /* 0x000fe20008000000 */
[----:B------:R-:W1:Y:S01]  /*11d90*/  @P0 LDC R0, c[0x0][0x450] ;  /* 0x00011400ff000b82 */ /* 0x000e620000000800 */
[C---:B------:R-:W-:Y:S02]  /*11da0*/  LOP3.LUT R12, R10.reuse, 0x40, RZ, 0xfc, !PT ;  /* 0x000000400a0c7812 */ /* 0x040fe400078efcff */
[----:B------:R-:W-:Y:S01]  /*11db0*/  IMAD.MOV.U32 R6, RZ, RZ, R2 ;  /* 0x000000ffff067224 */ /* 0x000fe200078e0002 */
[C---:B------:R-:W-:Y:S02]  /*11dc0*/  LOP3.LUT R11, R10.reuse, 0x80, RZ, 0xfc, !PT ;  /* 0x000000800a0b7812 */ /* 0x040fe400078efcff */
[----:B------:R-:W-:Y:S02]  /*11dd0*/  LOP3.LUT R10, R10, 0xc0, RZ, 0xfc, !PT ;  /* 0x000000c00a0a7812 */ /* 0x000fe400078efcff */
[----:B------:R-:W-:Y:S01]  /*11de0*/  LOP3.LUT R9, R9, 0x38, RZ, 0xc0, !PT ;  /* 0x0000003809097812 */ /* 0x000fe200078ec0ff */
[----:B0-----:R-:W-:-:S05]  /*11df0*/  @P0 IMAD.HI.U32 R3, R2, R3, RZ ;  /* 0x0000000302030227 */ /* 0x001fca00078e00ff */
[----:B-1----:R-:W-:Y:S01]  /*11e00*/  @P0 SHF.R.U32.HI R6, RZ, R0, R3 ;  /* 0x00000000ff060219 */ /* 0x002fe20000011603 */
[----:B------:R-:W-:-:S04]  /*11e10*/  IMAD.U32 R3, RZ, RZ, UR6 ;  /* 0x00000006ff037e24 */ /* 0x000fc8000f8e00ff */
[----:B------:R-:W-:-:S04]  /*11e20*/  IMAD.MOV R0, RZ, RZ, -R6 ;  /* 0x000000ffff007224 */ /* 0x000fc800078e0a06 */
[----:B------:R-:W-:Y:S02]  /*11e30*/  IMAD R0, R7, R0, R2 ;  /* 0x0000000007007224 */ /* 0x000fe400078e0202 */
[----:B------:R-:W-:Y:S01]  /*11e40*/  IMAD.MOV.U32 R2, RZ, RZ, R4 ;  /* 0x000000ffff027224 */ /* 0x000fe200078e0004 */
[----:B------:R-:W-:-:S03]  /*11e50*/  SHF.R.S32.HI R4, RZ, 0x1f, R6 ;  /* 0x0000001fff047819 */ /* 0x000fc60000011406 */
[----:B------:R-:W-:-:S04]  /*11e60*/  IMAD.WIDE.U32 R2, R6, UR4, R2 ;  /* 0x0000000406027c25 */ /* 0x000fc8000f8e0002 */
[----:B------:R-:W-:-:S04]  /*11e70*/  IMAD R4, R4, UR4, RZ ;  /* 0x0000000404047c24 */ /* 0x000fc8000f8e02ff */
[----:B------:R-:W-:Y:S01]  /*11e80*/  IMAD R4, R6, UR5, R4 ;  /* 0x0000000506047c24 */ /* 0x000fe2000f8e0204 */
[----:B------:R-:W-:-:S03]  /*11e90*/  ULDC.64 UR4, c[0x0][0x2c8] ;  /* 0x0000b20000047ab9 */ /* 0x000fc60000000a00 */
[----:B------:R-:W-:Y:S01]  /*11ea0*/  IMAD.IADD R3, R3, 0x1, R4 ;  /* 0x0000000103037824 */ /* 0x000fe200078e0204 */
[----:B------:R-:W-:Y:S01]  /*11eb0*/  SHF.R.S32.HI R4, RZ, 0x1f, R0 ;  /* 0x0000001fff047819 */ /* 0x000fe20000011400 */
[----:B------:R-:W-:-:S04]  /*11ec0*/  IMAD.WIDE.U32 R2, R0, UR4, R2 ;  /* 0x0000000400027c25 */ /* 0x000fc8000f8e0002 */
[----:B------:R-:W-:-:S04]  /*11ed0*/  IMAD R4, R4, UR4, RZ ;  /* 0x0000000404047c24 */ /* 0x000fc8000f8e02ff */
[----:B------:R-:W-:Y:S01]  /*11ee0*/  IMAD R4, R0, UR5, R4 ;  /* 0x0000000500047c24 */ /* 0x000fe2000f8e0204 */
[----:B------:R-:W-:Y:S02]  /*11ef0*/  ULDC.64 UR4, c[0x0][0x280] ;  /* 0x0000a00000047ab9 */ /* 0x000fe40000000a00 */
[----:B------:R-:W-:Y:S01]  /*11f00*/  LEA R6, P0, R2, UR4, 0x1 ;  /* 0x0000000402067c11 */ /* 0x000fe2000f8008ff */
[----:B------:R-:W-:Y:S01]  /*11f10*/  ULDC UR4, c[0x0][0x2b8] ;  /* 0x0000ae0000047ab9 */ /* 0x000fe20000000800 */
[----:B------:R-:W-:Y:S01]  /*11f20*/  IMAD.IADD R5, R3, 0x1, R4 ;  /* 0x0000000103057824 */ /* 0x000fe200078e0204 */
[----:B------:R-:W-:Y:S02]  /*11f30*/  ISETP.GE.AND P3, PT, R10, UR4, PT ;  /* 0x000000040a007c0c */ /* 0x000fe4000bf66270 */
[----:B------:R-:W-:Y:S02]  /*11f40*/  LOP3.LUT R10, R8, 0x7f, RZ, 0xc0, !PT ;  /* 0x0000007f080a7812 */ /* 0x000fe400078ec0ff */
[----:B------:R0:W5:Y:S01]  /*11f50*/  LDL R8, [R1+0x10] ;  /* 0x0000100001087983 */ /* 0x0001620000100800 */
[----:B------:R-:W-:-:S02]  /*11f60*/  LEA.HI.X R5, R2, UR5, R5, 0x1, P0 ;  /* 0x0000000502057c11 */ /* 0x000fc400080f0c05 */
[----:B------:R-:W-:Y:S02]  /*11f70*/  ISETP.GE.AND P0, PT, R9, UR4, PT ;  /* 0x0000000409007c0c */ /* 0x000fe4000bf06270 */
[----:B------:R-:W-:Y:S02]  /*11f80*/  ISETP.GE.AND P1, PT, R12, UR4, PT ;  /* 0x000000040c007c0c */ /* 0x000fe4000bf26270 */
[----:B------:R-:W-:Y:S01]  /*11f90*/  ISETP.GE.AND P2, PT, R11, UR4, PT ;  /* 0x000000040b007c0c */ /* 0x000fe2000bf46270 */
[----:B------:R-:W-:Y:S01]  /*11fa0*/  UMOV UR4, 0xffffffff ;  /* 0xffffffff00047882 */ /* 0x000fe20000000000 */
[----:B------:R-:W-:Y:S02]  /*11fb0*/  SHF.R.U32.HI R10, RZ, 0x3, R10 ;  /* 0x00000003ff0a7819 */ /* 0x000fe4000001160a */
[----:B0-----:R-:W-:Y:S09]  /*11fc0*/  BRA.DIV UR4, `(.L_x_1274) ;  /* 0x0000004204b87947 */ /* 0x001ff2000b800000 */
[----:B------:R-:W0:Y:S01]  /*11fd0*/  SHFL.IDX PT, R3, R6, RZ, 0x181f ;  /* 0x00181fff06037589 */ /* 0x000e2200000e0000 */
[----:B------:R-:W-:Y:S01]  /*11fe0*/  ULDC UR4, c[0x0][0x288] ;  /* 0x0000a20000047ab9 */ /* 0x000fe20000000800 */
[----:B------:R-:W-:Y:S01]  /*11ff0*/  VIADD R0, R10, UR43 ;  /* 0x0000002b0a007c36 */ /* 0x000fe20008000000 */
[----:B------:R-:W-:Y:S01]  /*12000*/  ULDC.64 UR6, c[0x0][0x208] ;  /* 0x0000820000067ab9 */ /* 0x000fe20000000a00 */
[----:B------:R-:W1:Y:S01]  /*12010*/  SHFL.IDX PT, R2, R5, RZ, 0x181f ;  /* 0x00181fff05027589 */ /* 0x000e6200000e0000 */
[----:B------:R-:W-:-:S03]  /*12020*/  IMAD R4, R7, UR4, RZ ;  /* 0x0000000407047c24 */ /* 0x000fc6000f8e02ff */
[----:B------:R-:W-:Y:S02]  /*12030*/  SHFL.IDX PT, R7, R5, 0x7, 0x181f ;  /* 0x00f81f0005077f89 */ /* 0x000fe400000e0000 */
[----:B------:R-:W-:-:S13]  /*12040*/  ISETP.GE.AND P4, PT, R0, R4, PT ;  /* 0x000000040000720c */ /* 0x000fda0003f86270 */
        /* <DEDUP_REMOVED lines=8> */
[----:B------:R0:W-:Y:S02]  /*120d0*/  @!P4 LDGSTS.E.BYPASS.LTC128B.128 [R8+0x1c400], desc[UR6][R2.64+0x180], !P3 ;  /* 0x1c4001800208cfae */ /* 0x0001e4000d901d46 */
[----:B0-----:R-:W-:-:S02]  /*120e0*/  VIADD R2, R0, 0x10 ;  /* 0x0000001000027836 */ /* 0x001fc40000000000 */
[----:B------:R-:W0:Y:S03]  /*120f0*/  SHFL.IDX PT, R3, R6, 0x1, 0x181f ;  /* 0x00381f0006037f89 */ /* 0x000e2600000e0000 */
[----:B------:R-:W-:Y:S02]  /*12100*/  ISETP.GE.AND P4, PT, R2, R4, PT ;  /* 0x000000040200720c */ /* 0x000fe40003f86270 */
[----:B------:R-:W1:Y:S11]  /*12110*/  SHFL.IDX PT, R2, R5, 0x1, 0x181f ;  /* 0x00381f0005027f89 */ /* 0x000e7600000e0000 */
        /* <DEDUP_REMOVED lines=73> */
[----:B------:R0:W-:Y:S04]  /*125b0*/  @!P4 LDGSTS.E.BYPASS.LTC128B.128 [R8+0x1f400], desc[UR6][R2.64+0x180], !P3 ;  /* 0x1f4001800208cfae */ /* 0x0001e8000d901d46 */
[----:B0-----:R0:W1:Y:S02]  /*125c0*/  SHFL.IDX PT, R2, R6, 0x7, 0x181f ;  /* 0x00f81f0006027f89 */ /* 0x00106400000e0000 */
.L_x_1392:
[----:B------:R-:W-:Y:S01]  /*125d0*/  VIADD R0, R0, 0x70 ;  /* 0x0000007000007836 */ /* 0x000fe20000000000 */
[----:B------:R-:W-:Y:S04]  /*125e0*/  BSSY B0, `(.L_x_1275) ;  /* 0x000000d000007945 */ /* 0x000fe80003800000 */
[----:B------:R-:W-:-:S13]  /*125f0*/  ISETP.GE.AND P4, PT, R0, R4, PT ;  /* 0x000000040000720c */ /* 0x000fda0003f86270 */
[----:B------:R-:W-:Y:S05]  /*12600*/  @P4 BRA `(.L_x_1276) ;  /* 0x0000000000284947 */ /* 0x000fea0003800000 */
[----:B-1----:R-:W-:Y:S01]  /*12610*/  LEA R2, P4, R9, R2, 0x1 ;  /* 0x0000000209027211 */ /* 0x002fe200078808ff */
[----:B------:R-:W-:-:S04]  /*12620*/  ULDC.64 UR4, c[0x0][0x208] ;  /* 0x0000820000047ab9 */ /* 0x000fc80000000a00 */
[----:B------:R-:W-:-:S05]  /*12630*/  IMAD.X R3, RZ, RZ, R7, P4 ;  /* 0x000000ffff037224 */ /* 0x000fca00020e0607 */
[----:B------:R-:W-:Y:S01]  /*12640*/  @!PT LDS RZ, [RZ] ;  /* 0x00000000fffff984 */ /* 0x000fe20000000800 */
[----:B------:R-:W-:Y:S01]  /*12650*/  @!PT LDS RZ, [RZ] ;  /* 0x00000000fffff984 */ /* 0x000fe20000000800 */
[----:B------:R-:W-:Y:S01]  /*12660*/  @!PT LDS RZ, [RZ] ;  /* 0x00000000fffff984 */ /* 0x000fe20000000800 */
[----:B------:R2:W-:Y:S04]  /*12670*/  LDGSTS.E.BYPASS.LTC128B.128 [R8+0x13c00], desc[UR4][R2.64], !P0 ;  /* 0x13c0000002087fae */ /* 0x0005e8000c101d44 */
[----:B------:R2:W-:Y:S04]  /*12680*/  LDGSTS.E.BYPASS.LTC128B.128 [R8+0x17c00], desc[UR4][R2.64+0x80], !P1 ;  /* 0x17c0008002087fae */ /* 0x0005e8000c901d44 */
[----:B------:R2:W-:Y:S04]  /*12690*/  LDGSTS.E.BYPASS.LTC128B.128 [R8+0x1bc00], desc[UR4][R2.64+0x100], !P2 ;  /* 0x1bc0010002087fae */ /* 0x0005e8000d101d44 */
[----:B------:R2:W-:Y:S02]  /*126a0*/  LDGSTS.E.BYPASS.LTC128B.128 [R8+0x1fc00], desc[UR4][R2.64+0x180], !P3 ;  /* 0x1fc0018002087fae */ /* 0x0005e4000d901d44 */
.L_x_1276:
[----:B------:R-:W-:Y:S05]  /*126b0*/  BSYNC B0 ;  /* 0x0000000000007941 */ /* 0x000fea0003800000 */
.L_x_1275:
[----:B------:R-:W-:Y:S01]  /*126c0*/  NOP ;  /* 0x0000000000007918 */ /* 0x000fe20000000000 */
[----:B------:R-:W-:Y:S01]  /*126d0*/  PLOP3.LUT P0, PT, PT, PT, PT, 0x80, 0x0 ;  /* 0x000000000000781c */ /* 0x000fe20003f0f070 */
[----:B0-----:R-:W-:-:S12]  /*126e0*/  VIADD R6, R17, 0x30800 ;  /* 0x0003080011067836 */ /* 0x001fd80000000000 */
.L_x_1277:
[----:B------:R-:W-:Y:S02]  /*126f0*/  PLOP3.LUT P1, PT, P1, P0, PT, 0xa2, 0x0 ;  /* 0x000000000000781c */ /* 0x000fe40000f21472 */
[----:B------:R-:W-:-:S08]  /*12700*/  @P0 R2UR P1, UR4, R17 ;  /* 0x00000000110402ca */ /* 0x000fd00000020000 */
[----:B------:R-:W-:-:S05]  /*12710*/  @P0 PLOP3.LUT P0, PT, P1, PT, PT, 0x80, 0x0 ;  /* 0x000000000000081c */ /* 0x000fca0000f0f070 */
[----:B------:R-:W-:Y:S01]  /*12720*/  @!P1 SYNCS.ARRIVE.TRANS64.RED.A0T1 RZ, [UR4+0x30800], RZ ;  /* 0x030800ffffff99a7 */ /* 0x000fe20008200404 */
[----:B------:R-:W-:Y:S07]  /*12730*/  @!P1 ARRIVES.LDGSTSBAR.64.TRANSCNT [UR4+0x30800] ;  /* 0x03080000ff0099b0 */ /* 0x000fee0008000a84 */
[----:B------:R-:W-:Y:S05]  /*12740*/  @P0 BRA.U.ANY `(.L_x_1277) ;  /* 0xfffffffd00e80947 */ /* 0x000fea000393ffff */
[----:B-12---:R-:W2:Y:S02]  /*12750*/  LDL.LU R2, [R1+0x18] ;  /* 0x0000180001027983 */ /* 0x006ea40000300800 */
        /* <DEDUP_REMOVED lines=9> */
[----:B------:R-:W1:Y:S03]  /*127f0*/  SYNCS.PHASECHK.TRANS64.TRYWAIT P0, [R17+URZ+0x30820], R0 ;  /* 0x03082000110075a7 */ /* 0x000e66000800017f */
[----:B01----:R-:W-:Y:S05]  /*12800*/  @!P0 BRA `(.L_x_1279) ;  /* 0x0000004400c08947 */ /* 0x003fea0003800000 */
.L_x_1393:
[----:B------:R-:W-:Y:S05]  /*12810*/  BSYNC B0 ;  /* 0x0000000000007941 */ /* 0x000fea0003800000 */
.L_x_1278:
[----:B------:R-:W-:-:S04]  /*12820*/  UIADD3 UR4, UR41, -0x2, URZ ;  /* 0xfffffffe29047890 */ /* 0x000fc8000fffe03f */
[----:B------:R-:W-:-:S06]  /*12830*/  UISETP.GE.AND UP0, UPT, UR4, UR40, UPT ;  /* 0x000000280400728c */ /* 0x000fcc000bf06270 */
[----:B------:R-:W-:-:S13]  /*12840*/  PLOP3.LUT P0, PT, PT, PT, UP0, 0x80, 0x0 ;  /* 0x000000000000781c */ /* 0x000fda0003f0f008 */
[----:B------:R-:W-:Y:S05]  /*12850*/  @!P0 BRA `(.L_x_1280) ;  /* 0x0000002800388947 */ /* 0x000fea0003800000 */
[----:B0-----:R-:W-:Y:S01]  /*12860*/  IMAD R0, RZ, RZ, -UR41 ;  /* 0x80000029ff007e24 */ /* 0x001fe2000f8e02ff */
[----:B------:R-:W-:Y:S01]  /*12870*/  LOP3.LUT R5, RZ, UR40, RZ, 0x33, !PT ;  /* 0x00000028ff057c12 */ /* 0x000fe2000f8e33ff */
[----:B------:R-:W-:-:S03]  /*12880*/  IMAD.U32 R4, RZ, RZ, UR4 ;  /* 0x00000004ff047e24 */ /* 0x000fc6000f8e00ff */
[----:B------:R-:W-:-:S05]  /*12890*/  VIADDMNMX R5, R0, 0x1, R5, !PT ;  /* 0x0000000100057846 */ /* 0x000fca0007800105 */
[----:B------:R-:W-:-:S05]  /*128a0*/  VIADD R0, R5, UR41 ;  /* 0x0000002905007c36 */ /* 0x000fca0008000000 */
[----:B------:R-:W-:-:S04]  /*128b0*/  LOP3.LUT R0, R0, 0x1, RZ, 0xc0, !PT ;  /* 0x0000000100007812 */ /* 0x000fc800078ec0ff */
[----:B------:R-:W-:-:S13]  /*128c0*/  ISETP.NE.U32.AND P0, PT, R0, 0x1, PT ;  /* 0x000000010000780c */ /* 0x000fda0003f05070 */
[----:B------:R-:W-:Y:S05]  /*128d0*/  @P0 BRA `(.L_x_1281) ;  /* 0x0000000c00600947 */ /* 0x000fea0003800000 */
[----:B------:R-:W2:Y:S01]  /*128e0*/  LDL R2, [R1+0x8] ;  /* 0x0000080001027983 */ /* 0x000ea20000100800 */
[----:B------:R-:W-:Y:S01]  /*128f0*/  LOP3.LUT P1, RZ, R19, 0x2, RZ, 0xc0, !PT ;  /* 0x0000000213ff7812 */ /* 0x000fe2000782c0ff */
[----:B------:R-:W-:Y:S01]  /*12900*/  VIADD R0, R18, 0x1 ;  /* 0x0000000112007836 */ /* 0x000fe20000000000 */
[----:B------:R-:W-:Y:S04]  /*12910*/  BSSY B0, `(.L_x_1282) ;  /* 0x00000d0000007945 */ /* 0x000fe80003800000 */
[----:B------:R-:W-:-:S04]  /*12920*/  ISETP.NE.AND P0, PT, R0, 0x2, PT ;  /* 0x000000020000780c */ /* 0x000fc80003f05270 */
[----:B------:R-:W-:Y:S02]  /*12930*/  SEL R10, RZ, 0x1, P0 ;  /* 0x00000001ff0a7807 */ /* 0x000fe40000000000 */
[----:B------:R-:W-:Y:S02]  /*12940*/  SEL R0, R0, RZ, P0 ;  /* 0x000000ff00007207 */ /* 0x000fe40000000000 */
[----:B--2---:R-:W-:Y:S01]  /*12950*/  LOP3.LUT R10, R2, R10, RZ, 0x3c, !PT ;  /* 0x0000000a020a7212 */ /* 0x004fe200078e3cff */
[----:B------:R-:W-:Y:S06]  /*12960*/  @!P1 BRA `(.L_x_1283) ;  /* 0x0000000c00289947 */ /* 0x000fec0003800000 */
[----:B------:R-:W-:Y:S01]  /*12970*/  LOP3.LUT P1, RZ, R19, 0x1, RZ, 0xc0, !PT ;  /* 0x0000000113ff7812 */ /* 0x000fe2000782c0ff */
[----:B------:R-:W-:-:S12]  /*12980*/  IMAD.MOV.U32 R8, RZ, RZ, R16 ;  /* 0x000000ffff087224 */ /* 0x000fd800078e0010 */
[----:B------:R-:W-:Y:S05]  /*12990*/  @!P1 BRA `(.L_x_1284) ;  /* 0x0000000000589947 */ /* 0x000fea0003800000 */
[----:B------:R-:W2:Y:S01]  /*129a0*/  LDL R9, [R1+0xc] ;  /* 0x00000c0001097983 */ /* 0x000ea20000100800 */
[----:B------:R-:W0:Y:S03]  /*129b0*/  LDC R8, c[0x0][0x43c] ;  /* 0x00010f00ff087b82 */ /* 0x000e260000000800 */
[----:B------:R-:W3:Y:S01]  /*129c0*/  LDL R12, [R1+0x4] ;  /* 0x00000400010c7983 */ /* 0x000ee20000100800 */
[----:B------:R-:W-:Y:S01]  /*129d0*/  IMAD.MOV.U32 R7, RZ, RZ, R4 ;  /* 0x000000ffff077224 */ /* 0x000fe200078e0004 */
[----:B------:R-:W-:Y:S01]  /*129e0*/  ULDC.64 UR4, c[0x0][0x428] ;  /* 0x00010a0000047ab9 */ /* 0x000fe20000000a00 */
[----:B------:R-:W-:Y:S01]  /*129f0*/  ULDC.64 UR6, c[0x0][0x208] ;  /* 0x0000820000067ab9 */ /* 0x000fe20000000a00 */
[----:B0-----:R-:W-:-:S13]  /*12a00*/  ISETP.NE.AND P0, PT, R8, 0x1, PT ;  /* 0x000000010800780c */ /* 0x001fda0003f05270 */
[----:B------:R-:W0:Y:S02]  /*12a10*/  @P0 LDC.64 R2, c[0x0][0x440] ;  /* 0x00011000ff020b82 */ /* 0x000e240000000a00 */
[----:B0-----:R-:W-:-:S05]  /*12a20*/  @P0 IMAD.HI.U32 R2, R4, R2, RZ ;  /* 0x0000000204020227 */ /* 0x001fca00078e00ff */
[----:B------:R-:W-:-:S05]  /*12a30*/  @P0 SHF.R.U32.HI R7, RZ, R3, R2 ;  /* 0x00000003ff070219 */ /* 0x000fca0000011602 */
[----:B------:R-:W-:-:S04]  /*12a40*/  IMAD.MOV R2, RZ, RZ, -R7 ;  /* 0x000000ffff027224 */ /* 0x000fc800078e0a07 */
[----:B------:R-:W-:Y:S02]  /*12a50*/  IMAD R4, R8, R2, R4 ;  /* 0x0000000208047224 */ /* 0x000fe400078e0204 */
[----:B------:R-:W0:Y:S01]  /*12a60*/  LDC.64 R2, c[0x0][0x418] ;  /* 0x00010600ff027b82 */ /* 0x000e220000000a00 */
[----:B--2---:R-:W-:Y:S01]  /*12a70*/  IMAD R8, R9, UR4, RZ ;  /* 0x0000000409087c24 */ /* 0x004fe2000f8e02ff */
[----:B------:R-:W-:-:S03]  /*12a80*/  SHF.R.S32.HI R9, RZ, 0x1f, R7 ;  /* 0x0000001fff097819 */ /* 0x000fc60000011407 */
[----:B---3--:R-:W-:Y:S02]  /*12a90*/  IMAD R11, R12, UR5, R8 ;  /* 0x000000050c0b7c24 */ /* 0x008fe4000f8e0208 */
[----:B------:R-:W-:-:S04]  /*12aa0*/  IMAD.MOV.U32 R8, RZ, RZ, R7 ;  /* 0x000000ffff087224 */ /* 0x000fc800078e0007 */
[----:B------:R-:W-:-:S04]  /*12ab0*/  IMAD.WIDE.U32 R8, R12, UR4, R8 ;  /* 0x000000040c087c25 */ /* 0x000fc8000f8e0008 */
[----:B------:R-:W-:Y:S01]  /*12ac0*/  IMAD.IADD R7, R11, 0x1, R9 ;  /* 0x000000010b077824 */ /* 0x000fe200078e0209 */
[----:B0-----:R-:W-:-:S04]  /*12ad0*/  LEA R2, P0, R8, R2, 0x2 ;  /* 0x0000000208027211 */ /* 0x001fc800078010ff */
[----:B------:R-:W-:-:S05]  /*12ae0*/  LEA.HI.X R3, R8, R3, R7, 0x2, P0 ;  /* 0x0000000308037211 */ /* 0x000fca00000f1407 */
[----:B------:R0:W5:Y:S04]  /*12af0*/  LDG.E R8, desc[UR6][R2.64] ;  /* 0x0000000602087981 */ /* 0x000168000c1e1900 */
.L_x_1284:
[----:B0-----:R-:W-:Y:S01]  /*12b00*/  IMAD R3, R0, 0x8, R17 ;  /* 0x0000000800037824 */ /* 0x001fe200078e0211 */
[----:B------:R-:W-:Y:S01]  /*12b10*/  SHF.L.U32 R2, R10, 0x1f, RZ ;  /* 0x0000001f0a027819 */ /* 0x000fe200000006ff */
[----:B------:R-:W-:Y:S03]  /*12b20*/  BSSY B1, `(.L_x_1285) ;  /* 0x0000003000017945 */ /* 0x000fe60003800000 */
[----:B------:R-:W0:Y:S02]  /*12b30*/  SYNCS.PHASECHK.TRANS64.TRYWAIT P0, [R3+URZ+0x30840], R2 ;  /* 0x03084002030075a7 */ /* 0x000e24000800017f */
[----:B0-----:R-:W-:Y:S05]  /*12b40*/  @!P0 BRA `(.L_x_1286) ;  /* 0x0000004400048947 */ /* 0x001fea0003800000 */
.L_x_1394:
[----:B------:R-:W-:Y:S05]  /*12b50*/  BSYNC B1 ;  /* 0x0000000000017941 */ /* 0x000fea0003800000 */
.L_x_1285:
[----:B------:R-:W1:Y:S01]  /*12b60*/  S2R R7, SR_TID.X ;  /* 0x0000000000077919 */ /* 0x000e620000002100 */
[----:B------:R-:W-:Y:S01]  /*12b70*/  BSSY B1, `(.L_x_1287) ;  /* 0x000000b000017945 */ /* 0x000fe20003800000 */
[----:B-1----:R-:W-:-:S04]  /*12b80*/  LOP3.LUT R7, R7, 0x7f, RZ, 0xc0, !PT ;  /* 0x0000007f07077812 */ /* 0x002fc800078ec0ff */
[----:B------:R-:W-:-:S13]  /*12b90*/  ISETP.NE.AND P1, PT, R7, RZ, PT ;  /* 0x000000ff0700720c */ /* 0x000fda0003f25270 */
[----:B------:R-:W-:Y:S05]  /*12ba0*/  @P1 BRA `(.L_x_1288) ;  /* 0x00000000001c1947 */ /* 0x000fea0003800000 */
[----:B------:R-:W1:Y:S01]  /*12bb0*/  S2R R7, SR_TID.X ;  /* 0x0000000000077919 */ /* 0x000e620000002100 */
[----:B0-----:R-:W-:-:S04]  /*12bc0*/  IMAD.MOV.U32 R2, RZ, RZ, 0x8000 ;  /* 0x00008000ff027424 */ /* 0x001fc800078e00ff */
[----:B------:R2:W-:Y:S01]  /*12bd0*/  SYNCS.ARRIVE.TRANS64 RZ, [R3+URZ+0x30830], R2 ;  /* 0x0308300203ff79a7 */ /* 0x0005e2000800003f */
[----:B-1----:R-:W-:-:S04]  /*12be0*/  LOP3.LUT R7, R7, 0x1f, RZ, 0xc0, !PT ;  /* 0x0000001f07077812 */ /* 0x002fc800078ec0ff */
[----:B------:R-:W-:-:S13]  /*12bf0*/  ISETP.NE.AND P0, PT, R7, RZ, PT ;  /* 0x000000ff0700720c */ /* 0x000fda0003f05270 */
[----:B--2---:R-:W-:Y:S05]  /*12c00*/  @!P0 BRA `(.L_x_1288) ;  /* 0x0000000000048947 */ /* 0x004fea0003800000 */
[----:B------:R-:W-:Y:S01]  /*12c10*/  BPT.TRAP 0x1 ;  /* 0x000000040000795c */ /* 0x000fe20000300000 */
.L_x_1288:
[----:B------:R-:W-:Y:S05]  /*12c20*/  BSYNC B1 ;  /* 0x0000000000017941 */ /* 0x000fea0003800000 */
.L_x_1287:
[----:B------:R-:W-:Y:S01]  /*12c30*/  IMAD.MOV.U32 R11, RZ, RZ, RZ ;  /* 0x000000ffff0b7224 */ /* 0x000fe200078e00ff */
[----:B------:R-:W-:Y:S01]  /*12c40*/  UIADD3 UR4, UP0, UR38, 0x370, URZ ;  /* 0x0000037026047890 */ /* 0x000fe2000ff1e03f */
[----:B------:R-:W-:Y:S01]  /*12c50*/  IMAD R7, R0, 0x8000, R17 ;  /* 0x0000800000077824 */ /* 0x000fe200078e0211 */
[----:B------:R-:W-:Y:S01]  /*12c60*/  PLOP3.LUT P0, PT, PT, PT, PT, 0x80, 0x0 ;  /* 0x000000000000781c */ /* 0x000fe20003f0f070 */
[----:B0-----:R-:W-:Y:S01]  /*12c70*/  VIADD R3, R3, 0x30830 ;  /* 0x0003083003037836 */ /* 0x001fe20000000000 */
[----:B------:R-:W-:Y:S01]  /*12c80*/  R2UR UR10, R11 ;  /* 0x000000000b0a72ca */ /* 0x000fe200000e0000 */
[----:B------:R-:W-:Y:S01]  /*12c90*/  IMAD.SHL.U32 R2, R4, 0x40, RZ ;  /* 0x0000004004027824 */ /* 0x000fe200078e00ff */
[----:B------:R-:W-:Y:S01]  /*12ca0*/  UIADD3.X UR5, URZ, UR39, URZ, UP0, !UPT ;  /* 0x000000273f057290 */ /* 0x000fe200087fe43f */
[----:B------:R-:W-:Y:S01]  /*12cb0*/  VIADD R9, R7, 0x20400 ;  /* 0x0002040007097836 */ /* 0x000fe20000000000 */
[----:B------:R-:W-:Y:S01]  /*12cc0*/  UMOV UR6, 0x0 ;  /* 0x0000000000067882 */ /* 0x000fe20000000000 */
[----:B------:R-:W-:-:S10]  /*12cd0*/  UMOV UR7, 0x14f00000 ;  /* 0x14f0000000077882 */ /* 0x000fd40000000000 */
.L_x_1289:
[----:B------:R-:W-:-:S13]  /*12ce0*/  @P0 ELECT P2, URZ, PT ;  /* 0x00000000003f082f */ /* 0x000fda0003840000 */
[----:B-----5:R-:W-:Y:S01]  /*12cf0*/  @P2 R2UR UR13, R8 ;  /* 0x00000000080d22ca */ /* 0x020fe200000e0000 */
[----:B------:R-:W-:Y:S01]  /*12d00*/  UMOV UR12, UR36 ;  /* 0x00000024000c7c82 */ /* 0x000fe20008000000 */
[----:B------:R-:W-:Y:S02]  /*12d10*/  @P2 R2UR UR11, R2 ;  /* 0x00000000020b22ca */ /* 0x000fe400000e0000 */
[----:B------:R-:W-:Y:S02]  /*12d20*/  @P2 R2UR UR9, R3 ;  /* 0x00000000030922ca */ /* 0x000fe400000e0000 */
[----:B------:R-:W-:Y:S02]  /*12d30*/  @P2 R2UR UR8, R9 ;  /* 0x00000000090822ca */ /* 0x000fe400000e0000 */
[----:B------:R-:W-:Y:S02]  /*12d40*/  @P2 PLOP3.LUT P0, PT, P2, PT, PT, 0x8, 0x0 ;  /* 0x000000000000281c */ /* 0x000fe4000170e170 */
        /* <DEDUP_REMOVED lines=9> */
.L_x_1290:
[----:B------:R-:W-:-:S13]  /*12de0*/  @P0 ELECT P2, URZ, PT ;  /* 0x00000000003f082f */ /* 0x000fda0003840000 */
[----:B------:R-:W-:Y:S01]  /*12df0*/  @P2 R2UR UR13, R8 ;  /* 0x00000000080d22ca */ /* 0x000fe200000e0000 */
        /* <DEDUP_REMOVED lines=14> */
.L_x_1291:
        /* <DEDUP_REMOVED lines=16> */
.L_x_1292:
        /* <DEDUP_REMOVED lines=10> */
[----:B------:R-:W2:Y:S01]  /*13080*/  LDL.LU R9, [R1+0x8] ;  /* 0x0000080001097983 */ /* 0x000ea20000300800 */
[----:B------:R-:W-:Y:S01]  /*13090*/  IMAD R3, R18, 0x8, R6 ;  /* 0x0000000812037824 */ /* 0x000fe200078e0206 */
[----:B------:R-:W-:Y:S01]  /*130a0*/  BSSY B1, `(.L_x_1293) ;  /* 0x0000004000017945 */ /* 0x000fe20003800000 */
[----:B--2---:R-:W-:-:S04]  /*130b0*/  SHF.L.U32 R2, R9, 0x1f, RZ ;  /* 0x0000001f09027819 */ /* 0x004fc800000006ff */
[----:B------:R-:W0:Y:S02]  /*130c0*/  SYNCS.PHASECHK.TRANS64.TRYWAIT P0, [R3+URZ+0x60], R2 ;  /* 0x00006002030075a7 */ /* 0x000e24000800017f */
[----:B0-----:R-:W-:Y:S05]  /*130d0*/  @!P0 BRA `(.L_x_1294) ;  /* 0x0000003c00b48947 */ /* 0x001fea0003800000 */
.L_x_1395:
[----:B------:R-:W-:Y:S05]  /*130e0*/  BSYNC B1 ;  /* 0x0000000000017941 */ /* 0x000fea0003800000 */
.L_x_1293:
[----:B------:R-:W-:Y:S01]  /*130f0*/  BSSY B1, `(.L_x_1295) ;  /* 0x000000c000017945 */ /* 0x000fe20003800000 */
[----:B------:R-:W-:Y:S02]  /*13100*/  IMAD.MOV.U32 R12, RZ, RZ, 0x0 ;  /* 0x00000000ff0c7424 */ /* 0x000fe400078e00ff */
[----:B------:R-:W-:Y:S01]  /*13110*/  IMAD.MOV.U32 R13, RZ, RZ, 0x14f00000 ;  /* 0x14f00000ff0d7424 */ /* 0x000fe200078e00ff */
[----:B------:R-:W-:Y:S06]  /*13120*/  @P1 BRA `(.L_x_1296) ;  /* 0x0000000000201947 */ /* 0x000fec0003800000 */
[----:B------:R-:W1:Y:S01]  /*13130*/  S2R R7, SR_TID.X ;  /* 0x0000000000077919 */ /* 0x000e620000002100 */
[----:B0-----:R-:W-:Y:S02]  /*13140*/  IMAD R2, R18, 0x8, R17 ;  /* 0x0000000812027824 */ /* 0x001fe400078e0211 */
[----:B------:R-:W-:-:S04]  /*13150*/  IMAD.MOV.U32 R3, RZ, RZ, 0x8000 ;  /* 0x00008000ff037424 */ /* 0x000fc800078e00ff */
[----:B------:R2:W-:Y:S01]  /*13160*/  SYNCS.ARRIVE.TRANS64 RZ, [R2+URZ+0x30850], R3 ;  /* 0x0308500302ff79a7 */ /* 0x0005e2000800003f */
[----:B-1----:R-:W-:-:S04]  /*13170*/  LOP3.LUT R7, R7, 0x1f, RZ, 0xc0, !PT ;  /* 0x0000001f07077812 */ /* 0x002fc800078ec0ff */
[----:B------:R-:W-:-:S13]  /*13180*/  ISETP.NE.AND P0, PT, R7, RZ, PT ;  /* 0x000000ff0700720c */ /* 0x000fda0003f05270 */
[----:B--2---:R-:W-:Y:S05]  /*13190*/  @!P0 BRA `(.L_x_1296) ;  /* 0x0000000000048947 */ /* 0x004fea0003800000 */
[----:B------:R-:W-:Y:S01]  /*131a0*/  BPT.TRAP 0x1 ;  /* 0x000000040000795c */ /* 0x000fe20000300000 */
.L_x_1296:
[----:B------:R-:W-:Y:S05]  /*131b0*/  BSYNC B1 ;  /* 0x0000000000017941 */ /* 0x000fea0003800000 */
.L_x_1295:
[----:B------:R-:W2:Y:S01]  /*131c0*/  LDL.LU R7, [R1] ;  /* 0x0000000001077983 */ /* 0x000ea20000300800 */
[----:B------:R-:W-:Y:S01]  /*131d0*/  R2UR UR10, R11 ;  /* 0x000000000b0a72ca */ /* 0x000fe200000e0000 */
[--C-:B0-----:R-:W-:Y:S01]  /*131e0*/  IMAD R2, R18, 0x8, R17.reuse ;  /* 0x0000000812027824 */ /* 0x101fe200078e0211 */
[----:B------:R-:W-:Y:S01]  /*131f0*/  R2UR UR6, R12 ;  /* 0x000000000c0672ca */ /* 0x000fe200000e0000 */
[----:B------:R-:W-:Y:S01]  /*13200*/  IMAD R3, R18, 0x8000, R17 ;  /* 0x0000800012037824 */ /* 0x000fe200078e0211 */
[----:B------:R-:W-:Y:S01]  /*13210*/  R2UR UR7, R13 ;  /* 0x000000000d0772ca */ /* 0x000fe200000e0000 */
[----:B------:R-:W-:Y:S01]  /*13220*/  UIADD3 UR4, UP0, UR38, 0x470, URZ ;  /* 0x0000047026047890 */ /* 0x000fe2000ff1e03f */
[----:B------:R-:W-:Y:S01]  /*13230*/  PLOP3.LUT P0, PT, PT, PT, PT, 0x80, 0x0 ;  /* 0x000000000000781c */ /* 0x000fe20003f0f070 */
[----:B------:R-:W-:Y:S02]  /*13240*/  VIADD R2, R2, 0x30850 ;  /* 0x0003085002027836 */ /* 0x000fe40000000000 */
[----:B------:R-:W-:Y:S01]  /*13250*/  VIADD R9, R3, 0x400 ;  /* 0x0000040003097836 */ /* 0x000fe20000000000 */
[----:B------:R-:W-:Y:S01]  /*13260*/  UIADD3.X UR5, URZ, UR39, URZ, UP0, !UPT ;  /* 0x000000273f057290 */ /* 0x000fe200087fe43f */
[----:B--2---:R-:W-:-:S11]  /*13270*/  IMAD.SHL.U32 R7, R7, 0x40, RZ ;  /* 0x0000004007077824 */ /* 0x004fd600078e00ff */
.L_x_1297:
        /* <DEDUP_REMOVED lines=15> */
.L_x_1298:
        /* <DEDUP_REMOVED lines=15> */
.L_x_1299:
        /* <DEDUP_REMOVED lines=15> */
.L_x_1300:
        /* <DEDUP_REMOVED lines=10> */
[----:B------:R0:W-:Y:S01]  /*135f0*/  STL [R1], R4 ;  /* 0x0000000401007387 */ /* 0x0001e20000100800 */
[----:B------:R-:W-:-:S07]  /*13600*/  IMAD.MOV.U32 R16, RZ, RZ, R8 ;  /* 0x000000ffff107224 */ /* 0x000fce00078e0008 */
.L_x_1283:
[----:B------:R-:W-:Y:S05]  /*13610*/  BSYNC B0 ;  /* 0x0000000000007941 */ /* 0x000fea0003800000 */
.L_x_1282:
[----:B------:R1:W-:Y:S01]  /*13620*/  STL [R1+0x8], R10 ;  /* 0x0000080a01007387 */ /* 0x0003e20000100800 */
[----:B------:R-:W-:Y:S01]  /*13630*/  UIADD3 UR4, UR41, -0x3, URZ ;  /* 0xfffffffd29047890 */ /* 0x000fe2000fffe03f */
[----:B------:R-:W-:-:S05]  /*13640*/  IMAD.MOV.U32 R18, RZ, RZ, R0 ;  /* 0x000000ffff127224 */ /* 0x000fca00078e0000 */
[----:B0-----:R-:W-:-:S07]  /*13650*/  IMAD.U32 R4, RZ, RZ, UR4 ;  /* 0x00000004ff047e24 */ /* 0x001fce000f8e00ff */
.L_x_1281:
[----:B------:R-:W-:Y:S01]  /*13660*/  ULOP3.LUT UR4, URZ, UR41, URZ, 0x33, !UPT ;  /* 0x000000293f047292 */ /* 0x000fe2000f8e333f */
[----:B------:R-:W-:Y:S01]  /*13670*/  VIADD R5, R5, 0xfffffffe ;  /* 0xfffffffe05057836 */ /* 0x000fe20000000000 */
[----:B------:R-:W-:Y:S04]  /*13680*/  BSSY B0, `(.L_x_1280) ;  /* 0x00001ab000007945 */ /* 0x000fe80003800000 */
[----:B------:R-:W-:-:S13]  /*13690*/  ISETP.NE.AND P0, PT, R5, UR4, PT ;  /* 0x0000000405007c0c */ /* 0x000fda000bf05270 */
[----:B------:R-:W-:Y:S05]  /*136a0*/  @!P0 BRA `(.L_x_1301) ;  /* 0x0000001800a08947 */ /* 0x000fea0003800000 */
[----:B------:R-:W-:-:S07]  /*136b0*/  IMAD.MOV.U32 R8, RZ, RZ, R16 ;  /* 0x000000ffff087224 */ /* 0x000fce00078e0010 */
.L_x_1340:
[----:B--2---:R-:W2:Y:S01]  /*136c0*/  LDL R2, [R1+0x8] ;  /* 0x0000080001027983 */ /* 0x004ea20000100800 */
[----:B------:R-:W-:Y:S01]  /*136d0*/  LOP3.LUT P1, RZ, R19, 0x2, RZ, 0xc0, !PT ;  /* 0x0000000213ff7812 */ /* 0x000fe2000782c0ff */
[----:B------:R-:W-:Y:S01]  /*136e0*/  VIADD R0, R18, 0x1 ;  /* 0x0000000112007836 */ /* 0x000fe20000000000 */
[----:B------:R-:W-:Y:S05]  /*136f0*/  YIELD ;  /* 0x0000000000007946 */ /* 0x000fea0003800000 */
[----:B------:R-:W-:Y:S01]  /*13700*/  ISETP.NE.AND P0, PT, R0, 0x2, PT ;  /* 0x000000020000780c */ /* 0x000fe20003f05270 */
[----:B------:R-:W-:Y:S03]  /*13710*/  BSSY B1, `(.L_x_1302) ;  /* 0x00000cc000017945 */ /* 0x000fe60003800000 */
[----:B------:R-:W-:-:S02]  /*13720*/  SEL R5, RZ, 0x1, P0 ;  /* 0x00000001ff057807 */ /* 0x000fc40000000000 */
[----:B------:R-:W-:Y:S02]  /*13730*/  SEL R0, R0, RZ, P0 ;  /* 0x000000ff00007207 */ /* 0x000fe40000000000 */
[----:B--2---:R-:W-:Y:S01]  /*13740*/  LOP3.LUT R5, R2, R5, RZ, 0x3c, !PT ;  /* 0x0000000502057212 */ /* 0x004fe200078e3cff */
[----:B0-----:R-:W-:Y:S06]  /*13750*/  @!P1 BRA `(.L_x_1303) ;  /* 0x0000000c001c9947 */ /* 0x001fec0003800000 */
[----:B------:R-:W-:Y:S01]  /*13760*/  LOP3.LUT P1, RZ, R19, 0x1, RZ, 0xc0, !PT ;  /* 0x0000000113ff7812 */ /* 0x000fe2000782c0ff */
[----:B------:R-:W-:-:S12]  /*13770*/  IMAD.MOV.U32 R7, RZ, RZ, R4 ;  /* 0x000000ffff077224 */ /* 0x000fd800078e0004 */
[----:B------:R-:W-:Y:S05]  /*13780*/  @!P1 BRA `(.L_x_1304) ;  /* 0x0000000000549947 */ /* 0x000fea0003800000 */
[----:B-1----:R-:W2:Y:S01]  /*13790*/  LDL R10, [R1+0xc] ;  /* 0x00000c00010a7983 */ /* 0x002ea20000100800 */
[----:B------:R-:W0:Y:S01]  /*137a0*/  LDC R8, c[0x0][0x43c] ;  /* 0x00010f00ff087b82 */ /* 0x000e220000000800 */
[----:B------:R-:W-:Y:S02]  /*137b0*/  ULDC.64 UR4, c[0x0][0x428] ;  /* 0x00010a0000047ab9 */ /* 0x000fe40000000a00 */
[----:B------:R-:W3:Y:S01]  /*137c0*/  LDL R9, [R1+0x4] ;  /* 0x0000040001097983 */ /* 0x000ee20000100800 */
[----:B------:R-:W-:Y:S01]  /*137d0*/  ULDC.64 UR6, c[0x0][0x208] ;  /* 0x0000820000067ab9 */ /* 0x000fe20000000a00 */
[----:B0-----:R-:W-:-:S13]  /*137e0*/  ISETP.NE.AND P0, PT, R8, 0x1, PT ;  /* 0x000000010800780c */ /* 0x001fda0003f05270 */
[----:B------:R-:W0:Y:S02]  /*137f0*/  @P0 LDC.64 R2, c[0x0][0x440] ;  /* 0x00011000ff020b82 */ /* 0x000e240000000a00 */
[----:B0-----:R-:W-:-:S04]  /*13800*/  @P0 IMAD.HI.U32 R7, R4, R2, RZ ;  /* 0x0000000204070227 */ /* 0x001fc800078e00ff */
[----:B------:R-:W-:Y:S01]  /*13810*/  IMAD.MOV.U32 R2, RZ, RZ, R4 ;  /* 0x000000ffff027224 */ /* 0x000fe200078e0004 */
[----:B------:R-:W-:-:S04]  /*13820*/  @P0 SHF.R.U32.HI R2, RZ, R3, R7 ;  /* 0x00000003ff020219 */ /* 0x000fc80000011607 */
[--C-:B------:R-:W-:Y:S01]  /*13830*/  SHF.R.S32.HI R3, RZ, 0x1f, R2.reuse ;  /* 0x0000001fff037819 */ /* 0x100fe20000011402 */
[----:B------:R-:W-:-:S04]  /*13840*/  IMAD.MOV R7, RZ, RZ, -R2 ;  /* 0x000000ffff077224 */ /* 0x000fc800078e0a02 */
[----:B------:R-:W-:Y:S02]  /*13850*/  IMAD R7, R8, R7, R4 ;  /* 0x0000000708077224 */ /* 0x000fe400078e0204 */
[----:B--2---:R-:W-:-:S04]  /*13860*/  IMAD R8, R10, UR4, RZ ;  /* 0x000000040a087c24 */ /* 0x004fc8000f8e02ff */
[C---:B---3--:R-:W-:Y:S02]  /*13870*/  IMAD R8, R9.reuse, UR5, R8 ;  /* 0x0000000509087c24 */ /* 0x048fe4000f8e0208 */
[----:B------:R-:W-:Y:S01]  /*13880*/  IMAD.WIDE.U32 R2, R9, UR4, R2 ;  /* 0x0000000409027c25 */ /* 0x000fe2000f8e0002 */
[----:B------:R-:W-:-:S03]  /*13890*/  ULDC.64 UR4, c[0x0][0x418] ;  /* 0x0001060000047ab9 */ /* 0x000fc60000000a00 */
[----:B------:R-:W-:Y:S01]  /*138a0*/  IMAD.IADD R3, R8, 0x1, R3 ;  /* 0x0000000108037824 */ /* 0x000fe200078e0203 */
[----:B------:R-:W-:-:S04]  /*138b0*/  LEA R8, P0, R2, UR4, 0x2 ;  /* 0x0000000402087c11 */ /* 0x000fc8000f8010ff */
[----:B------:R-:W-:-:S05]  /*138c0*/  LEA.HI.X R9, R2, UR5, R3, 0x2, P0 ;  /* 0x0000000502097c11 */ /* 0x000fca00080f1403 */
[----:B------:R0:W5:Y:S04]  /*138d0*/  LDG.E R8, desc[UR6][R8.64] ;  /* 0x0000000608087981 */ /* 0x000168000c1e1900 */
.L_x_1304:
[----:B------:R-:W-:Y:S01]  /*138e0*/  IMAD R3, R0, 0x8, R17 ;  /* 0x0000000800037824 */ /* 0x000fe200078e0211 */
[----:B------:R-:W-:Y:S01]  /*138f0*/  SHF.L.U32 R2, R5, 0x1f, RZ ;  /* 0x0000001f05027819 */ /* 0x000fe200000006ff */
[----:B------:R-:W-:Y:S03]  /*13900*/  BSSY B2, `(.L_x_1305) ;  /* 0x0000003000027945 */ /* 0x000fe60003800000 */
[----:B------:R-:W2:Y:S02]  /*13910*/  SYNCS.PHASECHK.TRANS64.TRYWAIT P0, [R3+URZ+0x30840], R2 ;  /* 0x03084002030075a7 */ /* 0x000ea4000800017f */
[----:B--2---:R-:W-:Y:S05]  /*13920*/  @!P0 BRA `(.L_x_1306) ;  /* 0x0000003400b48947 */ /* 0x004fea0003800000 */
.L_x_1396:
[----:B------:R-:W-:Y:S05]  /*13930*/  BSYNC B2 ;  /* 0x0000000000027941 */ /* 0x000fea0003800000 */
.L_x_1305:
[----:B0-----:R-:W0:Y:S01]  /*13940*/  S2R R9, SR_TID.X ;  /* 0x0000000000097919 */ /* 0x001e220000002100 */
        /* <DEDUP_REMOVED lines=9> */
[----:B---3--:R-:W-:Y:S05]  /*139e0*/  @!P0 BRA `(.L_x_1308) ;  /* 0x0000000000048947 */ /* 0x008fea0003800000 */
[----:B------:R-:W-:Y:S01]  /*139f0*/  BPT.TRAP 0x1 ;  /* 0x000000040000795c */ /* 0x000fe20000300000 */
.L_x_1308:
[----:B------:R-:W-:Y:S05]  /*13a00*/  BSYNC B2 ;  /* 0x0000000000027941 */ /* 0x000fea0003800000 */
.L_x_1307:
[----:B------:R-:W-:Y:S01]  /*13a10*/  IMAD.MOV.U32 R11, RZ, RZ, RZ ;  /* 0x000000ffff0b7224 */ /* 0x000fe200078e00ff */
[----:B------:R-:W-:Y:S01]  /*13a20*/  UIADD3 UR4, UP0, UR38, 0x370, URZ ;  /* 0x0000037026047890 */ /* 0x000fe2000ff1e03f */
[----:B------:R-:W-:Y:S01]  /*13a30*/  IMAD R9, R0, 0x8000, R17 ;  /* 0x0000800000097824 */ /* 0x000fe200078e0211 */
[----:B------:R-:W-:Y:S01]  /*13a40*/  PLOP3.LUT P0, PT, PT, PT, PT, 0x80, 0x0 ;  /* 0x000000000000781c */ /* 0x000fe20003f0f070 */
[----:B--2---:R-:W-:Y:S01]  /*13a50*/  VIADD R3, R3, 0x30830 ;  /* 0x0003083003037836 */ /* 0x004fe20000000000 */
[----:B------:R-:W-:Y:S01]  /*13a60*/  R2UR UR10, R11 ;  /* 0x000000000b0a72ca */ /* 0x000fe200000e0000 */
[----:B------:R-:W-:Y:S01]  /*13a70*/  IMAD.SHL.U32 R2, R7, 0x40, RZ ;  /* 0x0000004007027824 */ /* 0x000fe200078e00ff */
[----:B------:R-:W-:Y:S01]  /*13a80*/  UIADD3.X UR5, URZ, UR39, URZ, UP0, !UPT ;  /* 0x000000273f057290 */ /* 0x000fe200087fe43f */
[----:B-1----:R-:W-:Y:S01]  /*13a90*/  VIADD R10, R9, 0x20400 ;  /* 0x00020400090a7836 */ /* 0x002fe20000000000 */
[----:B------:R-:W-:Y:S01]  /*13aa0*/  UMOV UR6, 0x0 ;  /* 0x0000000000067882 */ /* 0x000fe20000000000 */
[----:B------:R-:W-:-:S10]  /*13ab0*/  UMOV UR7, 0x14f00000 ;  /* 0x14f0000000077882 */ /* 0x000fd40000000000 */
.L_x_1309:
        /* <DEDUP_REMOVED lines=16> */
.L_x_1310:
        /* <DEDUP_REMOVED lines=16> */
.L_x_1311:
        /* <DEDUP_REMOVED lines=16> */
.L_x_1312:
        /* <DEDUP_REMOVED lines=16> */
.L_x_1397:
[----:B------:R-:W-:Y:S05]  /*13ec0*/  BSYNC B2 ;  /* 0x0000000000027941 */ /* 0x000fea0003800000 */
.L_x_1313:
[----:B------:R-:W-:Y:S01]  /*13ed0*/  BSSY B2, `(.L_x_1315) ;  /* 0x000000b000027945 */ /* 0x000fe20003800000 */
[----:B0-----:R-:W-:Y:S02]  /*13ee0*/  IMAD.MOV.U32 R2, RZ, RZ, 0x0 ;  /* 0x00000000ff027424 */ /* 0x001fe400078e00ff */
[----:B------:R-:W-:Y:S01]  /*13ef0*/  IMAD.MOV.U32 R3, RZ, RZ, 0x14f00000 ;  /* 0x14f00000ff037424 */ /* 0x000fe200078e00ff */
[----:B------:R-:W-:Y:S06]  /*13f00*/  @P1 BRA `(.L_x_1316) ;  /* 0x00000000001c1947 */ /* 0x000fec0003800000 */
[----:B------:R-:W0:Y:S02]  /*13f10*/  S2R R10, SR_TID.X ;  /* 0x00000000000a7919 */ /* 0x000e240000002100 */
[----:B0-----:R-:W-:Y:S01]  /*13f20*/  LOP3.LUT R15, R10, 0x1f, RZ, 0xc0, !PT ;  /* 0x0000001f0a0f7812 */ /* 0x001fe200078ec0ff */
[----:B------:R-:W-:-:S03]  /*13f30*/  IMAD.MOV.U32 R10, RZ, RZ, 0x8000 ;  /* 0x00008000ff0a7424 */ /* 0x000fc600078e00ff */
[----:B------:R-:W-:Y:S01]  /*13f40*/  ISETP.NE.AND P0, PT, R15, RZ, PT ;  /* 0x000000ff0f00720c */ /* 0x000fe20003f05270 */
[----:B------:R0:W-:-:S12]  /*13f50*/  SYNCS.ARRIVE.TRANS64 RZ, [R9+URZ+0x50], R10 ;  /* 0x0000500a09ff79a7 */ /* 0x0001d8000800003f */
[----:B0-----:R-:W-:Y:S05]  /*13f60*/  @!P0 BRA `(.L_x_1316) ;  /* 0x0000000000048947 */ /* 0x001fea0003800000 */
[----:B------:R-:W-:Y:S01]  /*13f70*/  BPT.TRAP 0x1 ;  /* 0x000000040000795c */ /* 0x000fe20000300000 */
.L_x_1316:
[----:B------:R-:W-:Y:S05]  /*13f80*/  BSYNC B2 ;  /* 0x0000000000027941 */ /* 0x000fea0003800000 */
.L_x_1315:
[----:B------:R-:W2:Y:S01]  /*13f90*/  LDL.LU R10, [R1] ;  /* 0x00000000010a7983 */ /* 0x000ea20000300800 */
        /* <DEDUP_REMOVED lines=9> */
[----:B--2---:R-:W-:-:S11]  /*14030*/  IMAD.SHL.U32 R10, R10, 0x40, RZ ;  /* 0x000000400a0a7824 */ /* 0x004fd600078e00ff */
.L_x_1317:
        /* <DEDUP_REMOVED lines=15> */
.L_x_1318:
        /* <DEDUP_REMOVED lines=15> */
.L_x_1319:
        /* <DEDUP_REMOVED lines=15> */
.L_x_1320:
        /* <DEDUP_REMOVED lines=12> */
.L_x_1303:
[----:B------:R-:W-:Y:S05]  /*143d0*/  BSYNC B1 ;  /* 0x0000000000017941 */ /* 0x000fea0003800000 */
.L_x_1302:
[----:B------:R-:W-:Y:S01]  /*143e0*/  VIADD R18, R0, 0x1 ;  /* 0x0000000100127836 */ /* 0x000fe20000000000 */
[----:B------:R-:W-:Y:S01]  /*143f0*/  LOP3.LUT P1, RZ, R19, 0x2, RZ, 0xc0, !PT ;  /* 0x0000000213ff7812 */ /* 0x000fe2000782c0ff */
[----:B------:R-:W-:Y:S01]  /*14400*/  BSSY B1, `(.L_x_1321) ;  /* 0x00000cf000017945 */ /* 0x000fe20003800000 */
[----:B0-----:R-:W-:Y:S02]  /*14410*/  VIADD R7, R4, 0xffffffff ;  /* 0xffffffff04077836 */ /* 0x001fe40000000000 */
[----:B------:R-:W-:-:S04]  /*14420*/  ISETP.NE.AND P0, PT, R18, 0x2, PT ;  /* 0x000000021200780c */ /* 0x000fc80003f05270 */
[----:B------:R-:W-:Y:S02]  /*14430*/  SEL R2, RZ, 0x1, P0 ;  /* 0x00000001ff027807 */ /* 0x000fe40000000000 */
[----:B------:R-:W-:Y:S02]  /*14440*/  SEL R18, R18, RZ, P0 ;  /* 0x000000ff12127207 */ /* 0x000fe40000000000 */
[----:B------:R-:W-:-:S05]  /*14450*/  LOP3.LUT R11, R5, R2, RZ, 0x3c, !PT ;  /* 0x00000002050b7212 */ /* 0x000fca00078e3cff */
[----:B------:R0:W-:Y:S01]  /*14460*/  STL [R1+0x8], R11 ;  /* 0x0000080b01007387 */ /* 0x0001e20000100800 */
[----:B------:R-:W-:Y:S05]  /*14470*/  @!P1 BRA `(.L_x_1322) ;  /* 0x0000000c001c9947 */ /* 0x000fea0003800000 */
[----:B------:R-:W-:Y:S01]  /*14480*/  LOP3.LUT P1, RZ, R19, 0x1, RZ, 0xc0, !PT ;  /* 0x0000000113ff7812 */ /* 0x000fe2000782c0ff */
[----:B-1----:R-:W-:-:S12]  /*14490*/  IMAD.MOV.U32 R10, RZ, RZ, R7 ;  /* 0x000000ffff0a7224 */ /* 0x002fd800078e0007 */
[----:B------:R-:W-:Y:S05]  /*144a0*/  @!P1 BRA `(.L_x_1323) ;  /* 0x0000000000549947 */ /* 0x000fea0003800000 */
[----:B------:R-:W2:Y:S01]  /*144b0*/  LDL R13, [R1+0xc] ;  /* 0x00000c00010d7983 */ /* 0x000ea20000100800 */
[----:B------:R-:W1:Y:S01]  /*144c0*/  LDC R9, c[0x0][0x43c] ;  /* 0x00010f00ff097b82 */ /* 0x000e620000000800 */
        /* <DEDUP_REMOVED lines=19> */
.L_x_1323:
[----:B------:R-:W-:Y:S01]  /*14600*/  IMAD R2, R18, 0x8, R17 ;  /* 0x0000000812027824 */ /* 0x000fe200078e0211 */
[----:B------:R-:W-:Y:S01]  /*14610*/  SHF.L.U32 R3, R11, 0x1f, RZ ;  /* 0x0000001f0b037819 */ /* 0x000fe200000006ff */
[----:B------:R-:W-:Y:S03]  /*14620*/  BSSY B2, `(.L_x_1324) ;  /* 0x0000003000027945 */ /* 0x000fe60003800000 */
[----:B------:R-:W2:Y:S02]  /*14630*/  SYNCS.PHASECHK.TRANS64.TRYWAIT P0, [R2+URZ+0x30840], R3 ;  /* 0x03084003020075a7 */ /* 0x000ea4000800017f */
[----:B--2---:R-:W-:Y:S05]  /*14640*/  @!P0 BRA `(.L_x_1325) ;  /* 0x0000002800948947 */ /* 0x004fea0003800000 */
.L_x_1398:
[----:B------:R-:W-:Y:S05]  /*14650*/  BSYNC B2 ;  /* 0x0000000000027941 */ /* 0x000fea0003800000 */
.L_x_1324:
        /* <DEDUP_REMOVED lines=12> */
.L_x_1327:
[----:B------:R-:W-:Y:S05]  /*14720*/  BSYNC B2 ;  /* 0x0000000000027941 */ /* 0x000fea0003800000 */
.L_x_1326:
[----:B------:R-:W-:Y:S01]  /*14730*/  IMAD.MOV.U32 R14, RZ, RZ, RZ ;  /* 0x000000ffff0e7224 */ /* 0x000fe200078e00ff */
[----:B------:R-:W-:Y:S01]  /*14740*/  UIADD3 UR4, UP0, UR38, 0x370, URZ ;  /* 0x0000037026047890 */ /* 0x000fe2000ff1e03f */
[C---:B--2---:R-:W-:Y:S01]  /*14750*/  IMAD R3, R18.reuse, 0x8, R6 ;  /* 0x0000000812037824 */ /* 0x044fe200078e0206 */
[----:B------:R-:W-:Y:S01]  /*14760*/  PLOP3.LUT P0, PT, PT, PT, PT, 0x80, 0x0 ;  /* 0x000000000000781c */ /* 0x000fe20003f0f070 */
[----:B------:R-:W-:Y:S01]  /*14770*/  IMAD R9, R18, 0x8000, R17 ;  /* 0x0000800012097824 */ /* 0x000fe200078e0211 */
[----:B------:R-:W-:Y:S01]  /*14780*/  R2UR UR10, R14 ;  /* 0x000000000e0a72ca */ /* 0x000fe200000e0000 */
[----:B------:R-:W-:Y:S01]  /*14790*/  VIADD R3, R3, 0x30 ;  /* 0x0000003003037836 */ /* 0x000fe20000000000 */
[----:B------:R-:W-:Y:S01]  /*147a0*/  UIADD3.X UR5, URZ, UR39, URZ, UP0, !UPT ;  /* 0x000000273f057290 */ /* 0x000fe200087fe43f */
[----:B------:R-:W-:Y:S01]  /*147b0*/  IMAD.SHL.U32 R2, R10, 0x40, RZ ;  /* 0x000000400a027824 */ /* 0x000fe200078e00ff */
[----:B------:R-:W-:Y:S01]  /*147c0*/  UMOV UR6, 0x0 ;  /* 0x0000000000067882 */ /* 0x000fe20000000000 */
[----:B0-----:R-:W-:Y:S01]  /*147d0*/  VIADD R11, R9, 0x20400 ;  /* 0x00020400090b7836 */ /* 0x001fe20000000000 */
[----:B------:R-:W-:-:S09]  /*147e0*/  UMOV UR7, 0x14f00000 ;  /* 0x14f0000000077882 */ /* 0x000fd20000000000 */
.L_x_1328:
        /* <DEDUP_REMOVED lines=16> */
.L_x_1329:
        /* <DEDUP_REMOVED lines=16> */
.L_x_1330:
        /* <DEDUP_REMOVED lines=16> */
.L_x_1331:
        /* <DEDUP_REMOVED lines=15> */
.L_x_1399:
[----:B------:R-:W-:Y:S05]  /*14be0*/  BSYNC B2 ;  /* 0x0000000000027941 */ /* 0x000fea0003800000 */
.L_x_1332:
[----:B------:R-:W-:Y:S01]  /*14bf0*/  BSSY B2, `(.L_x_1334) ;  /* 0x000000b000027945 */ /* 0x000fe20003800000 */
[----:B------:R-:W-:Y:S02]  /*14c00*/  IMAD.MOV.U32 R12, RZ, RZ, 0x0 ;  /* 0x00000000ff0c7424 */ /* 0x000fe400078e00ff */
[----:B------:R-:W-:Y:S01]  /*14c10*/  IMAD.MOV.U32 R13, RZ, RZ, 0x14f00000 ;  /* 0x14f00000ff0d7424 */ /* 0x000fe200078e00ff */
[----:B------:R-:W-:Y:S06]  /*14c20*/  @P1 BRA `(.L_x_1335) ;  /* 0x00000000001c1947 */ /* 0x000fec0003800000 */
[----:B------:R-:W1:Y:S02]  /*14c30*/  S2R R3, SR_TID.X ;  /* 0x0000000000037919 */ /* 0x000e640000002100 */
[----:B-1----:R-:W-:Y:S01]  /*14c40*/  LOP3.LUT R9, R3, 0x1f, RZ, 0xc0, !PT ;  /* 0x0000001f03097812 */ /* 0x002fe200078ec0ff */
[----:B------:R-:W-:-:S03]  /*14c50*/  IMAD.MOV.U32 R3, RZ, RZ, 0x8000 ;  /* 0x00008000ff037424 */ /* 0x000fc600078e00ff */
[----:B------:R-:W-:Y:S01]  /*14c60*/  ISETP.NE.AND P0, PT, R9, RZ, PT ;  /* 0x000000ff0900720c */ /* 0x000fe20003f05270 */
[----:B------:R1:W-:-:S12]  /*14c70*/  SYNCS.ARRIVE.TRANS64 RZ, [R2+URZ+0x50], R3 ;  /* 0x0000500302ff79a7 */ /* 0x0003d8000800003f */
[----:B-1----:R-:W-:Y:S05]  /*14c80*/  @!P0 BRA `(.L_x_1335) ;  /* 0x0000000000048947 */ /* 0x002fea0003800000 */
[----:B------:R-:W-:Y:S01]  /*14c90*/  BPT.TRAP 0x1 ;  /* 0x000000040000795c */ /* 0x000fe20000300000 */
.L_x_1335:
[----:B------:R-:W-:Y:S05]  /*14ca0*/  BSYNC B2 ;  /* 0x0000000000027941 */ /* 0x000fea0003800000 */
.L_x_1334:
[----:B------:R-:W2:Y:S01]  /*14cb0*/  LDL.LU R3, [R1] ;  /* 0x0000000001037983 */ /* 0x000ea20000300800 */
[----:B------:R-:W-:Y:S01]  /*14cc0*/  R2UR UR10, R14 ;  /* 0x000000000e0a72ca */ /* 0x000fe200000e0000 */
[----:B------:R-:W-:Y:S01]  /*14cd0*/  IMAD R0, R0, 0x8000, R17 ;  /* 0x0000800000007824 */ /* 0x000fe200078e0211 */
[----:B------:R-:W-:Y:S01]  /*14ce0*/  R2UR UR6, R12 ;  /* 0x000000000c0672ca */ /* 0x000fe200000e0000 */
[----:B------:R-:W-:Y:S01]  /*14cf0*/  UIADD3 UR4, UP0, UR38, 0x470, URZ ;  /* 0x0000047026047890 */ /* 0x000fe2000ff1e03f */
[----:B------:R-:W-:Y:S01]  /*14d00*/  R2UR UR7, R13 ;  /* 0x000000000d0772ca */ /* 0x000fe200000e0000 */
[----:B0-----:R-:W-:Y:S01]  /*14d10*/  VIADD R2, R2, 0x50 ;  /* 0x0000005002027836 */ /* 0x001fe20000000000 */
[----:B------:R-:W-:Y:S01]  /*14d20*/  PLOP3.LUT P0, PT, PT, PT, PT, 0x80, 0x0 ;  /* 0x000000000000781c */ /* 0x000fe20003f0f070 */
[----:B------:R-:W-:Y:S01]  /*14d30*/  VIADD R5, R0, 0x400 ;  /* 0x0000040000057836 */ /* 0x000fe20000000000 */
[----:B------:R-:W-:Y:S01]  /*14d40*/  UIADD3.X UR5, URZ, UR39, URZ, UP0, !UPT ;  /* 0x000000273f057290 */ /* 0x000fe200087fe43f */
[----:B--2---:R-:W-:-:S11]  /*14d50*/  IMAD.SHL.U32 R3, R3, 0x40, RZ ;  /* 0x0000004003037824 */ /* 0x004fd600078e00ff */
.L_x_1336:
        /* <DEDUP_REMOVED lines=15> */
.L_x_1337:
        /* <DEDUP_REMOVED lines=15> */
.L_x_1338:
        /* <DEDUP_REMOVED lines=15> */
.L_x_1339:
        /* <DEDUP_REMOVED lines=12> */
.L_x_1322:
[----:B------:R-:W-:Y:S05]  /*150f0*/  BSYNC B1 ;  /* 0x0000000000017941 */ /* 0x000fea0003800000 */
.L_x_1321:
[----:B------:R-:W-:Y:S01]  /*15100*/  ISETP.GT.AND P0, PT, R7, UR40, PT ;  /* 0x0000002807007c0c */ /* 0x000fe2000bf04270 */
[----:B------:R-:W-:-:S12]  /*15110*/  VIADD R4, R4, 0xfffffffe ;  /* 0xfffffffe04047836 */ /* 0x000fd80000000000 */
[----:B------:R-:W-:Y:S05]  /*15120*/  @P0 BRA `(.L_x_1340) ;  /* 0xffffffe400640947 */ /* 0x000fea000383ffff */
.L_x_1301:
[----:B------:R-:W-:Y:S05]  /*15130*/  BSYNC B0 ;  /* 0x0000000000007941 */ /* 0x000fea0003800000 */
.L_x_1280:
[----:B0-----:R-:W0:Y:S01]  /*15140*/  S2R R0, SR_TID.X ;  /* 0x0000000000007919 */ /* 0x001e220000002100 */
[----:B------:R-:W-:Y:S01]  /*15150*/  BSSY B0, `(.L_x_1341) ;  /* 0x0000012000007945 */ /* 0x000fe20003800000 */
[----:B0-----:R-:W-:-:S04]  /*15160*/  LOP3.LUT R6, R0, 0x7f, RZ, 0xc0, !PT ;  /* 0x0000007f00067812 */ /* 0x001fc800078ec0ff */
[----:B------:R-:W-:-:S13]  /*15170*/  ISETP.NE.AND P1, PT, R6, RZ, PT ;  /* 0x000000ff0600720c */ /* 0x000fda0003f25270 */
[----:B------:R-:W-:Y:S05]  /*15180*/  @P1 BRA `(.L_x_1342) ;  /* 0x0000000000381947 */ /* 0x000fea0003800000 */
[----:B------:R-:W0:Y:S01]  /*15190*/  S2R R3, SR_LANEID ;  /* 0x0000000000037919 */ /* 0x000e220000000000 */
[----:B------:R-:W-:Y:S01]  /*151a0*/  VOTEU.ANY UR4, UPT, PT ;  /* 0x0000000000047886 */ /* 0x000fe200038e0100 */
[----:B------:R-:W3:Y:S01]  /*151b0*/  LDC.64 R4, c[0x0][0xc80] ;  /* 0x00032000ff047b82 */ /* 0x000ee20000000a00 */
[----:B------:R-:W0:Y:S01]  /*151c0*/  FLO.U32 R0, UR4 ;  /* 0x0000000400007d00 */ /* 0x000e2200080e0000 */
[----:B------:R-:W-:-:S07]  /*151d0*/  ULDC.64 UR6, c[0x0][0x208] ;  /* 0x0000820000067ab9 */ /* 0x000fce0000000a00 */
[----:B------:R-:W3:Y:S01]  /*151e0*/  POPC R2, UR4 ;  /* 0x0000000400027d09 */ /* 0x000ee20008000000 */
[----:B0-----:R-:W-:-:S13]  /*151f0*/  ISETP.EQ.U32.AND P0, PT, R0, R3, PT ;  /* 0x000000030000720c */ /* 0x001fda0003f02070 */
[----:B---3--:R-:W3:Y:S01]  /*15200*/  @P0 ATOMG.E.ADD.STRONG.GPU PT, R5, desc[UR6][R4.64], R2 ;  /* 0x00000002040509a8 */ /* 0x008ee200081ee1c6 */
[----:B------:R-:W0:Y:S02]  /*15210*/  S2R R3, SR_LTMASK ;  /* 0x0000000000037919 */ /* 0x000e240000003900 */
[----:B0-----:R-:W-:-:S06]  /*15220*/  LOP3.LUT R3, R3, UR4, RZ, 0xc0, !PT ;  /* 0x0000000403037c12 */ /* 0x001fcc000f8ec0ff */
[----:B------:R-:W0:Y:S01]  /*15230*/  POPC R3, R3 ;  /* 0x0000000300037309 */ /* 0x000e220000000000 */
[----:B---3--:R-:W0:Y:S02]  /*15240*/  SHFL.IDX PT, R0, R5, R0, 0x1f ;  /* 0x00001f0005007589 */ /* 0x008e2400000e0000 */
[----:B0-----:R-:W-:-:S05]  /*15250*/  IADD3 R0, R0, UR44, R3 ;  /* 0x0000002c00007c10 */ /* 0x001fca000fffe003 */
[----:B------:R0:W-:Y:S02]  /*15260*/  STL [R1+0x14], R0 ;  /* 0x0000140001007387 */ /* 0x0001e40000100800 */
.L_x_1342:
[----:B------:R-:W-:Y:S05]  /*15270*/  BSYNC B0 ;  /* 0x0000000000007941 */ /* 0x000fea0003800000 */
.L_x_1341:
[----:B------:R-:W-:Y:S01]  /*15280*/  LOP3.LUT P0, RZ, R19, 0x2, RZ, 0xc0, !PT ;  /* 0x0000000213ff7812 */ /* 0x000fe2000780c0ff */
[----:B------:R-:W-:-:S12]  /*15290*/  BSSY B0, `(.L_x_1343) ;  /* 0x0000056000007945 */ /* 0x000fd80003800000 */
[----:B------:R-:W-:Y:S05]  /*152a0*/  @!P0 BRA `(.L_x_1344) ;  /* 0x0000000400508947 */ /* 0x000fea0003800000 */
[----:B------:R-:W3:Y:S01]  /*152b0*/  LDL R2, [R1+0x8] ;  /* 0x0000080001027983 */ /* 0x000ee20000100800 */
[----:B0-----:R-:W-:Y:S01]  /*152c0*/  IMAD R0, R18, 0x8, R17 ;  /* 0x0000000812007824 */ /* 0x001fe200078e0211 */
[----:B------:R-:W-:Y:S01]  /*152d0*/  BSSY B1, `(.L_x_1345) ;  /* 0x0000005000017945 */ /* 0x000fe20003800000 */
[----:B------:R-:W-:Y:S02]  /*152e0*/  ISETP.NE.AND P2, PT, R6, RZ, PT ;  /* 0x000000ff0600720c */ /* 0x000fe40003f45270 */
[----:B---3--:R-:W-:-:S04]  /*152f0*/  SHF.L.U32 R3, R2, 0x1f, RZ ;  /* 0x0000001f02037819 */ /* 0x008fc800000006ff */
[----:B------:R-:W0:Y:S02]  /*15300*/  SYNCS.PHASECHK.TRANS64.TRYWAIT P0, [R0+URZ+0x30860], R3 ;  /* 0x03086003000075a7 */ /* 0x000e24000800017f */
[----:B0-----:R-:W-:Y:S05]  /*15310*/  @!P0 BRA `(.L_x_1346) ;  /* 0x0000001c00888947 */ /* 0x001fea0003800000 */
.L_x_1400:
[----:B------:R-:W-:Y:S05]  /*15320*/  BSYNC B1 ;  /* 0x0000000000017941 */ /* 0x000fea0003800000 */
.L_x_1345:
[----:B------:R-:W-:Y:S04]  /*15330*/  BSSY B1, `(.L_x_1347) ;  /* 0x0000009000017945 */ /* 0x000fe80003800000 */
[----:B------:R-:W-:Y:S05]  /*15340*/  @P2 BRA `(.L_x_1348) ;  /* 0x00000000001c2947 */ /* 0x000fea0003800000 */
[----:B------:R-:W3:Y:S01]  /*15350*/  S2R R2, SR_TID.X ;  /* 0x0000000000027919 */ /* 0x000ee20000002100 */
[----:B0-----:R-:W-:-:S04]  /*15360*/  IMAD.MOV.U32 R3, RZ, RZ, 0x8000 ;  /* 0x00008000ff037424 */ /* 0x001fc800078e00ff */
[----:B------:R4:W-:Y:S01]  /*15370*/  SYNCS.ARRIVE.TRANS64 RZ, [R0+URZ+0x30850], R3 ;  /* 0x0308500300ff79a7 */ /* 0x0009e2000800003f */
[----:B---3--:R-:W-:-:S04]  /*15380*/  LOP3.LUT R2, R2, 0x1f, RZ, 0xc0, !PT ;  /* 0x0000001f02027812 */ /* 0x008fc800078ec0ff */
[----:B------:R-:W-:-:S13]  /*15390*/  ISETP.NE.AND P0, PT, R2, RZ, PT ;  /* 0x000000ff0200720c */ /* 0x000fda0003f05270 */
[----:B----4-:R-:W-:Y:S05]  /*153a0*/  @!P0 BRA `(.L_x_1348) ;  /* 0x0000000000048947 */ /* 0x010fea0003800000 */
[----:B------:R-:W-:Y:S01]  /*153b0*/  BPT.TRAP 0x1 ;  /* 0x000000040000795c */ /* 0x000fe20000300000 */
.L_x_1348:
[----:B------:R-:W-:Y:S05]  /*153c0*/  BSYNC B1 ;  /* 0x0000000000017941 */ /* 0x000fea0003800000 */
.L_x_1347:
[----:B------:R-:W3:Y:S01]  /*153d0*/  LDL.LU R2, [R1] ;  /* 0x0000000001027983 */ /* 0x000ee20000300800 */
[----:B------:R-:W-:Y:S01]  /*153e0*/  UIADD3 UR4, UP0, UR38, 0x470, URZ ;  /* 0x0000047026047890 */ /* 0x000fe2000ff1e03f */
[----:B------:R-:W-:Y:S01]  /*153f0*/  PLOP3.LUT P0, PT, PT, PT, PT, 0x80, 0x0 ;  /* 0x000000000000781c */ /* 0x000fe20003f0f070 */
[----:B0-----:R-:W-:Y:S01]  /*15400*/  VIADD R0, R0, 0x30850 ;  /* 0x0003085000007836 */ /* 0x001fe20000000000 */
[----:B------:R-:W-:Y:S01]  /*15410*/  UMOV UR6, 0x0 ;  /* 0x0000000000067882 */ /* 0x000fe20000000000 */
[----:B------:R-:W-:Y:S01]  /*15420*/  UIADD3.X UR5, URZ, UR39, URZ, UP0, !UPT ;  /* 0x000000273f057290 */ /* 0x000fe200087fe43f */
[----:B------:R-:W-:Y:S01]  /*15430*/  UMOV UR7, 0x14f00000 ;  /* 0x14f0000000077882 */ /* 0x000fe20000000000 */
[----:B------:R-:W-:Y:S01]  /*15440*/  UMOV UR10, URZ ;  /* 0x0000003f000a7c82 */ /* 0x000fe20008000000 */
[----:B---3--:R-:W-:Y:S02]  /*15450*/  IMAD.SHL.U32 R3, R2, 0x40, RZ ;  /* 0x0000004002037824 */ /* 0x008fe400078e00ff */
[----:B------:R-:W-:-:S04]  /*15460*/  IMAD R2, R18, 0x8000, R17 ;  /* 0x0000800012027824 */ /* 0x000fc800078e0211 */
[----:B------:R-:W-:-:S07]  /*15470*/  VIADD R4, R2, 0x400 ;  /* 0x0000040002047836 */ /* 0x000fce0000000000 */
.L_x_1349:
        /* <DEDUP_REMOVED lines=15> */
.L_x_1350:
        /* <DEDUP_REMOVED lines=15> */
.L_x_1351:
        /* <DEDUP_REMOVED lines=15> */
.L_x_1352:
        /* <DEDUP_REMOVED lines=9> */
[----:B---3--:R-:W-:Y:S05]  /*157e0*/  @P0 BRA.U.ANY `(.L_x_1352) ;  /* 0xfffffffd00d80947 */ /* 0x008fea000393ffff */
.L_x_1344:
[----:B------:R-:W-:Y:S05]  /*157f0*/  BSYNC B0 ;  /* 0x0000000000007941 */ /* 0x000fea0003800000 */
.L_x_1343:
[----:B------:R-:W3:Y:S01]  /*15800*/  LDL.LU R4, [R1+0x8] ;  /* 0x0000080001047983 */ /* 0x000ee20000300800 */
[----:B------:R-:W-:-:S05]  /*15810*/  VIADD R18, R18, 0x1 ;  /* 0x0000000112127836 */ /* 0x000fca0000000000 */
[----:B------:R-:W-:-:S04]  /*15820*/  ISETP.NE.AND P0, PT, R18, 0x2, PT ;  /* 0x000000021200780c */ /* 0x000fc80003f05270 */
[----:B0-----:R-:W-:Y:S02]  /*15830*/  SEL R0, RZ, 0x1, P0 ;  /* 0x00000001ff007807 */ /* 0x001fe40000000000 */
[----:B------:R-:W-:Y:S02]  /*15840*/  SEL R18, R18, RZ, P0 ;  /* 0x000000ff12127207 */ /* 0x000fe40000000000 */
[----:B---3--:R-:W-:-:S05]  /*15850*/  LOP3.LUT R4, R4, R0, RZ, 0x3c, !PT ;  /* 0x0000000004047212 */ /* 0x008fca00078e3cff */
[----:B------:R0:W-:Y:S02]  /*15860*/  STL [R1+0x8], R4 ;  /* 0x0000080401007387 */ /* 0x0001e40000100800 */
.L_x_1260:
[----:B------:R-:W-:Y:S05]  /*15870*/  BSYNC B7 ;  /* 0x0000000000077941 */ /* 0x000fea0003800000 */
.L_x_1258:
[----:B------:R4:W5:Y:S01]  /*15880*/  LDL R2, [R1+0x14] ;  /* 0x0000140001027983 */ /* 0x0009620000100800 */
[----:B------:R-:W-:-:S13]  /*15890*/  LOP3.LUT P0, RZ, R19, 0x4, RZ, 0xc0, !PT ;  /* 0x0000000413ff7812 */ /* 0x000fda000780c0ff */
[----:B----4-:R-:W-:Y:S05]  /*158a0*/  @!P0 BRA `(.L_x_1353) ;  /* 0x0000000000288947 */ /* 0x010fea0003800000 */
[----:B------:R-:W-:Y:S05]  /*158b0*/  WARPSYNC.ALL ;  /* 0x0000000000007948 */ /* 0x000fea0003800000 */
[----:B------:R-:W4:Y:S08]  /*158c0*/  S2UR UR5, SR_CgaCtaId ;  /* 0x00000000000579c3 */ /* 0x000f300000008800 */
[----:B------:R-:W-:Y:S06]  /*158d0*/  BAR.SYNC.DEFER_BLOCKING 0x5, 0x180 ;  /* 0x0146000000007b1d */ /* 0x000fec0000010000 */
[----:B------:R-:W-:-:S02]  /*158e0*/  UMOV UR4, 0x400 ;  /* 0x0000040000047882 */ /* 0x000fc40000000000 */
[----:B----4-:R-:W-:-:S06]  /*158f0*/  ULEA UR4, UR5, UR4, 0x18 ;  /* 0x0000000405047291 */ /* 0x010fcc000f8ec03f */
[----:B------:R-:W-:-:S05]  /*15900*/  IMAD.U32 R17, RZ, RZ, UR4 ;  /* 0x00000004ff117e24 */ /* 0x000fca000f8e00ff */
[----:B-----5:R-:W4:Y:S04]  /*15910*/  LDS R2, [R17+0x308d0] ;  /* 0x0308d00011027984 */ /* 0x020f280000000800 */
[----:B----4-:R4:W-:Y:S01]  /*15920*/  STL [R1+0x14], R2 ;  /* 0x0000140201007387 */ /* 0x0109e20000100800 */
[----:B------:R-:W-:Y:S06]  /*15930*/  BAR.ARV 0x4, 0x180 ;  /* 0x0106000000007b1d */ /* 0x000fec0000002000 */
[----:B------:R-:W-:Y:S05]  /*15940*/  BRA `(.L_x_1354) ;  /* 0x00000000002c7947 */ /* 0x000fea0003800000 */
.L_x_1353:
[----:B------:R-:W-:-:S03]  /*15950*/  UMOV UR4, 0xffffffff ;  /* 0xffffffff00047882 */ /* 0x000fc60000000000 */
[----:B------:R-:W-:Y:S05]  /*15960*/  BRA.DIV UR4, `(.L_x_1355) ;  /* 0x0000001a04087947 */ /* 0x000fea000b800000 */
[----:B-----5:R4:W0:Y:S02]  /*15970*/  SHFL.IDX PT, R14, R2, RZ, 0x1f ;  /* 0x00001fff020e7589 */ /* 0x02082400000e0000 */
.L_x_1403:
[----:B------:R-:W5:Y:S01]  /*15980*/  @!P1 S2R R3, SR_CgaCtaId ;  /* 0x0000000000039919 */ /* 0x000f620000008800 */
[----:B------:R-:W-:Y:S05]  /*15990*/  WARPSYNC.ALL ;  /* 0x0000000000007948 */ /* 0x000fea0003800000 */
[----:B------:R-:W-:Y:S01]  /*159a0*/  BAR.SYNC.DEFER_BLOCKING 0x4, 0x180 ;  /* 0x0106000000007b1d */ /* 0x000fe20000010000 */
[----:B---3--:R-:W-:-:S05]  /*159b0*/  @!P1 MOV R0, 0x400 ;  /* 0x0000040000009802 */ /* 0x008fca0000000f00 */
[----:B0-----:R0:W-:Y:S01]  /*159c0*/  STL [R1+0x14], R14 ;  /* 0x0000140e01007387 */ /* 0x0011e20000100800 */
[----:B-----5:R-:W-:-:S05]  /*159d0*/  @!P1 LEA R17, R3, R0, 0x18 ;  /* 0x0000000003119211 */ /* 0x020fca00078ec0ff */
[----:B------:R0:W-:Y:S01]  /*159e0*/  @!P1 STS [R17+0x308d0], R2 ;  /* 0x0308d00211009388 */ /* 0x0001e20000000800 */
[----:B------:R-:W-:Y:S06]  /*159f0*/  BAR.ARV 0x5, 0x180 ;  /* 0x0146000000007b1d */ /* 0x000fec0000002000 */
.L_x_1354:
[----:B---3--:R-:W3:Y:S01]  /*15a00*/  LDL R0, [R1+0x14] ;  /* 0x0000140001007983 */ /* 0x008ee20000100800 */
[----:B------:R-:W-:Y:S02]  /*15a10*/  ULDC UR4, c[0x0][0xc38] ;  /* 0x00030e0000047ab9 */ /* 0x000fe40000000800 */
[----:B---3--:R-:W-:-:S13]  /*15a20*/  ISETP.GE.AND P0, PT, R0, UR4, PT ;  /* 0x0000000400007c0c */ /* 0x008fda000bf06270 */
[----:B------:R-:W-:Y:S05]  /*15a30*/  @!P0 BRA `(.L_x_1356) ;  /* 0xffffffa800f88947 */ /* 0x000fea000383ffff */
.L_x_1249:
[----:B0-----:R-:W3:Y:S01]  /*15a40*/  LDL.LU R0, [R1+0x18] ;  /* 0x0000180001007983 */ /* 0x001ee20000300800 */
[----:B------:R-:W-:Y:S01]  /*15a50*/  BSSY B0, `(.L_x_1357) ;  /* 0x000000b000007945 */ /* 0x000fe20003800000 */
[----:B------:R-:W0:Y:S01]  /*15a60*/  S2R R5, SR_CgaCtaId ;  /* 0x0000000000057919 */ /* 0x000e220000008800 */
[----:B---3--:R-:W-:-:S05]  /*15a70*/  VIADD R0, R0, 0x1 ;  /* 0x0000000100007836 */ /* 0x008fca0000000000 */
[----:B----4-:R-:W-:-:S04]  /*15a80*/  LEA.HI R2, R0, R0, RZ, 0x1 ;  /* 0x0000000000027211 */ /* 0x010fc800078f08ff */
[----:B------:R-:W-:-:S05]  /*15a90*/  LOP3.LUT R3, R2, 0xfffffffe, RZ, 0xc0, !PT ;  /* 0xfffffffe02037812 */ /* 0x000fca00078ec0ff */
[----:B------:R-:W-:Y:S01]  /*15aa0*/  IMAD.IADD R3, R0, 0x1, -R3 ;  /* 0x0000000100037824 */ /* 0x000fe200078e0a03 */
[----:B------:R-:W-:-:S04]  /*15ab0*/  MOV R0, 0x400 ;  /* 0x0000040000007802 */ /* 0x000fc80000000f00 */
[----:B0-----:R-:W-:Y:S02]  /*15ac0*/  LEA R0, R5, R0, 0x18 ;  /* 0x0000000005007211 */ /* 0x001fe400078ec0ff */
[----:B------:R-:W-:-:S04]  /*15ad0*/  SHF.L.U32 R3, R3, 0x1f, RZ ;  /* 0x0000001f03037819 */ /* 0x000fc800000006ff */
[----:B------:R-:W0:Y:S02]  /*15ae0*/  SYNCS.PHASECHK.TRANS64.TRYWAIT P0, [R0+URZ+0x30820], R3 ;  /* 0x03082003000075a7 */ /* 0x000e24000800017f */
[----:B0-----:R-:W-:Y:S05]  /*15af0*/  @!P0 BRA `(.L_x_1358) ;  /* 0x0000001400cc8947 */ /* 0x001fea0003800000 */
.L_x_1404:
[----:B------:R-:W-:Y:S05]  /*15b00*/  BSYNC B0 ;  /* 0x0000000000007941 */ /* 0x000fea0003800000 */
.L_x_1357:
[----:B------:R-:W-:-:S03]  /*15b10*/  UMOV UR4, 0xffffffff ;  /* 0xffffffff00047882 */ /* 0x000fc60000000000 */
[----:B------:R-:W-:Y:S05]  /*15b20*/  BRA.DIV UR4, `(.L_x_1359) ;  /* 0x0000001604d47947 */ /* 0x000fea000b800000 */
[----:B------:R-:W3:Y:S02]  /*15b30*/  S2R R2, SR_TID.X ;  /* 0x0000000000027919 */ /* 0x000ee40000002100 */
[----:B---3--:R-:W-:-:S04]  /*15b40*/  SHF.R.U32.HI R2, RZ, 0x5, R2 ;  /* 0x00000005ff027819 */ /* 0x008fc80000011602 */
[----:B------:R-:W-:-:S05]  /*15b50*/  LOP3.LUT R2, R2, 0x3, RZ, 0xc0, !PT ;  /* 0x0000000302027812 */ /* 0x000fca00078ec0ff */
[----:B------:R3:W4:Y:S02]  /*15b60*/  SHFL.IDX PT, R14, R2, RZ, 0x1f ;  /* 0x00001fff020e7589 */ /* 0x00072400000e0000 */
.L_x_1407:
[----:B----4-:R-:W-:Y:S01]  /*15b70*/  ISETP.NE.AND P0, PT, R14, RZ, PT ;  /* 0x000000ff0e00720c */ /* 0x010fe20003f05270 */
[----:B------:R-:W-:-:S12]  /*15b80*/  BSSY B0, `(.L_x_1360) ;  /* 0x0000027000007945 */ /* 0x000fd80003800000 */
[----:B------:R-:W-:Y:S05]  /*15b90*/  @P0 BRA `(.L_x_1361) ;  /* 0x0000000000940947 */ /* 0x000fea0003800000 */
[----:B------:R-:W-:-:S03]  /*15ba0*/  UMOV UR4, 0xffffffff ;  /* 0xffffffff00047882 */ /* 0x000fc60000000000 */
[----:B------:R-:W-:Y:S05]  /*15bb0*/  BRA.DIV UR4, `(.L_x_1362) ;  /* 0x0000001604e47947 */ /* 0x000fea000b800000 */
[----:B------:R-:W-:-:S13]  /*15bc0*/  ELECT P6, URZ, PT ;  /* 0x00000000003f782f */ /* 0x000fda00038c0000 */
.L_x_1410:
        /* <DEDUP_REMOVED lines=8> */
.L_x_1363:
[----:B------:R-:W3:Y:S01]  /*15c50*/  LDL.LU R7, [R1+0x8] ;  /* 0x0000080001077983 */ /* 0x000ee20000300800 */
[----:B0-----:R-:W-:Y:S02]  /*15c60*/  VIADD R3, R0, 0x30840 ;  /* 0x0003084000037836 */ /* 0x001fe40000000000 */
[C---:B------:R-:W-:Y:S02]  /*15c70*/  VIADD R2, R18.reuse, 0x1 ;  /* 0x0000000112027836 */ /* 0x040fe40000000000 */
[----:B------:R-:W-:-:S03]  /*15c80*/  IMAD R6, R18, 0x8, R3 ;  /* 0x0000000812067824 */ /* 0x000fc600078e0203 */
[----:B------:R-:W-:-:S04]  /*15c90*/  ISETP.NE.AND P1, PT, R2, 0x2, PT ;  /* 0x000000020200780c */ /* 0x000fc80003f25270 */
[----:B------:R-:W-:Y:S02]  /*15ca0*/  SEL R4, RZ, 0x1, P1 ;  /* 0x00000001ff047807 */ /* 0x000fe40000800000 */
[C---:B---3--:R-:W-:Y:S02]  /*15cb0*/  SHF.L.U32 R5, R7.reuse, 0x1f, RZ ;  /* 0x0000001f07057819 */ /* 0x048fe400000006ff */
[----:B------:R-:W-:Y:S02]  /*15cc0*/  LOP3.LUT R7, R7, R4, RZ, 0x3c, !PT ;  /* 0x0000000407077212 */ /* 0x000fe400078e3cff */
[----:B------:R-:W0:Y:S01]  /*15cd0*/  SYNCS.PHASECHK.TRANS64.TRYWAIT P0, [R6+URZ], R5 ;  /* 0x00000005060075a7 */ /* 0x000e22000800017f */
[----:B------:R-:W-:Y:S02]  /*15ce0*/  SEL R4, R2, RZ, P1 ;  /* 0x000000ff02047207 */ /* 0x000fe40000800000 */
[----:B------:R-:W-:-:S03]  /*15cf0*/  SHF.L.U32 R2, R7, 0x1f, RZ ;  /* 0x0000001f07027819 */ /* 0x000fc600000006ff */
[----:B------:R-:W-:Y:S01]  /*15d00*/  IMAD R3, R4, 0x8, R3 ;  /* 0x0000000804037824 */ /* 0x000fe200078e0203 */
[----:B0-----:R-:W-:Y:S06]  /*15d10*/  @!P0 BRA `(.L_x_1364) ;  /* 0x0000001400ac8947 */ /* 0x001fec0003800000 */
.L_x_1411:
[----:B------:R-:W3:Y:S02]  /*15d20*/  SYNCS.PHASECHK.TRANS64.TRYWAIT P0, [R3+URZ], R2 ;  /* 0x00000002030075a7 */ /* 0x000ee4000800017f */
[----:B---3--:R-:W-:Y:S05]  /*15d30*/  @!P0 BRA `(.L_x_1365) ;  /* 0x0000001400b88947 */ /* 0x008fea0003800000 */
.L_x_1412:
[----:B------:R-:W-:Y:S05]  /*15d40*/  @!P2 BRA `(.L_x_1366) ;  /* 0x000000000004a947 */ /* 0x000fea0003800000 */
[----:B------:R-:W-:Y:S01]  /*15d50*/  BPT.TRAP 0x1 ;  /* 0x000000040000795c */ /* 0x000fe20000300000 */
.L_x_1366:
[----:B---3--:R-:W-:-:S04]  /*15d60*/  VIADD R3, R0, 0x30860 ;  /* 0x0003086000037836 */ /* 0x008fc80000000000 */
[----:B------:R-:W-:-:S04]  /*15d70*/  IMAD R18, R18, 0x8, R3 ;  /* 0x0000000812127824 */ /* 0x000fc800078e0203 */
[----:B------:R-:W3:Y:S02]  /*15d80*/  SYNCS.PHASECHK.TRANS64.TRYWAIT P0, [R18+URZ], R5 ;  /* 0x00000005120075a7 */ /* 0x000ee4000800017f */
[----:B---3--:R-:W-:Y:S05]  /*15d90*/  @!P0 BRA `(.L_x_1367) ;  /* 0x0000001400b48947 */ /* 0x008fea0003800000 */
.L_x_1413:
[----:B------:R-:W-:-:S07]  /*15da0*/  IMAD R3, R4, 0x8, R3 ;  /* 0x0000000804037824 */ /* 0x000fce00078e0203 */
.L_x_1368:
[----:B----4-:R4:W0:Y:S02]  /*15db0*/  SYNCS.PHASECHK.TRANS64.TRYWAIT P0, [R3+URZ], R2 ;  /* 0x00000002030075a7 */ /* 0x010824000800017f */
[----:B0-----:R-:W-:Y:S05]  /*15dc0*/  @!P0 NANOSLEEP.SYNCS 0x989680 ;  /* 0x009896800000895d */ /* 0x001fea0003900000 */
[----:B------:R-:W0:Y:S02]  /*15dd0*/  @!P0 SYNCS.PHASECHK.TRANS64 P0, [R3+URZ], R2 ;  /* 0x00000002030085a7 */ /* 0x000e24000800007f */
[----:B0-----:R-:W-:Y:S05]  /*15de0*/  @!P0 BRA `(.L_x_1368) ;  /* 0xfffffffc00f08947 */ /* 0x001fea000383ffff */
.L_x_1361:
[----:B------:R-:W-:Y:S05]  /*15df0*/  BSYNC B0 ;  /* 0x0000000000007941 */ /* 0x000fea0003800000 */
.L_x_1360:
[----:B------:R-:W-:Y:S05]  /*15e00*/  EXIT ;  /* 0x000000000000794d */ /* 0x000fea0003800000 */
.L_x_1162:
[----:B0-----:R-:W-:-:S04]  /*15e10*/  IMAD.U32 R3, RZ, RZ, UR38 ;  /* 0x00000026ff037e24 */ /* 0x001fc8000f8e00ff */
[----:B------:R0:W1:Y:S03]  /*15e20*/  SYNCS.PHASECHK.TRANS64.TRYWAIT P1, [R3+URZ+0x30800], R0 ;  /* 0x03080000030075a7 */ /* 0x000066000802017f */
[----:B-1----:R-:W-:Y:S05]  /*15e30*/  @!P1 NANOSLEEP.SYNCS 0x989680 ;  /* 0x009896800000995d */ /* 0x002fea0003900000 */
[----:B------:R-:W1:Y:S02]  /*15e40*/  @!P1 SYNCS.PHASECHK.TRANS64 P1, [R3+URZ+0x30800], R0 ;  /* 0x03080000030095a7 */ /* 0x000e64000802007f */
[----:B-1----:R-:W-:Y:S05]  /*15e50*/  @!P1 BRA `(.L_x_1162) ;  /* 0xfffffffc00ec9947 */ /* 0x002fea000383ffff */
[----:B------:R-:W-:Y:S05]  /*15e60*/  BRA `(.L_x_1369) ;  /* 0xfffffebc00a07947 */ /* 0x000fea000383ffff */
.L_x_1166:
[----:B-1----:R1:W2:Y:S02]  /*15e70*/  SYNCS.PHASECHK.TRANS64.TRYWAIT P2, [R57+URZ+0x30830], R0 ;  /* 0x03083000390075a7 */ /* 0x0022a4000804017f */
[----:B--2---:R-:W-:Y:S05]  /*15e80*/  @!P2 NANOSLEEP.SYNCS 0x989680 ;  /* 0x009896800000a95d */ /* 0x004fea0003900000 */
[----:B------:R-:W2:Y:S02]  /*15e90*/  @!P2 SYNCS.PHASECHK.TRANS64 P2, [R57+URZ+0x30830], R0 ;  /* 0x030830003900a5a7 */ /* 0x000ea4000804007f */
[----:B--2---:R-:W-:Y:S05]  /*15ea0*/  @!P2 BRA `(.L_x_1166) ;  /* 0xfffffffc00f0a947 */ /* 0x004fea000383ffff */
[----:B------:R-:W-:Y:S05]  /*15eb0*/  BRA `(.L_x_1165) ;  /* 0xfffffebc00c47947 */ /* 0x000fea000383ffff */
.L_x_1182:
[----:B-1----:R-:W-:-:S04]  /*15ec0*/  IMAD.U32 R152, RZ, RZ, UR7 ;  /* 0x00000007ff987e24 */ /* 0x002fc8000f8e00ff */
[----:B------:R1:W2:Y:S03]  /*15ed0*/  SYNCS.PHASECHK.TRANS64.TRYWAIT P2, [R152+URZ+0x30830], R21 ;  /* 0x03083015980075a7 */ /* 0x0002a6000804017f */
[----:B--2---:R-:W-:Y:S05]  /*15ee0*/  @!P2 NANOSLEEP.SYNCS 0x989680 ;  /* 0x009896800000a95d */ /* 0x004fea0003900000 */
[----:B------:R-:W2:Y:S02]  /*15ef0*/  @!P2 SYNCS.PHASECHK.TRANS64 P2, [R152+URZ+0x30830], R21 ;  /* 0x030830159800a5a7 */ /* 0x000ea4000804007f */
[----:B--2---:R-:W-:Y:S05]  /*15f00*/  @!P2 BRA `(.L_x_1182) ;  /* 0xfffffffc00eca947 */ /* 0x004fea000383ffff */
[----:B------:R-:W-:Y:S05]  /*15f10*/  BRA `(.L_x_1181) ;  /* 0xfffffee800b07947 */ /* 0x000fea000383ffff */
.L_x_1186:
[----:B0-----:R-:W-:-:S04]  /*15f20*/  IMAD.U32 R21, RZ, RZ, UR14 ;  /* 0x0000000eff157e24 */ /* 0x001fc8000f8e00ff */
[----:B------:R0:W2:Y:S03]  /*15f30*/  SYNCS.PHASECHK.TRANS64.TRYWAIT P2, [R21+URZ+0x30850], R0 ;  /* 0x03085000150075a7 */ /* 0x0000a6000804017f */
[----:B--2---:R-:W-:Y:S05]  /*15f40*/  @!P2 NANOSLEEP.SYNCS 0x989680 ;  /* 0x009896800000a95d */ /* 0x004fea0003900000 */
[----:B------:R-:W2:Y:S02]  /*15f50*/  @!P2 SYNCS.PHASECHK.TRANS64 P2, [R21+URZ+0x30850], R0 ;  /* 0x030850001500a5a7 */ /* 0x000ea4000804007f */
[----:B--2---:R-:W-:Y:S05]  /*15f60*/  @!P2 BRA `(.L_x_1186) ;  /* 0xfffffffc00eca947 */ /* 0x004fea000383ffff */
[----:B------:R-:W-:Y:S05]  /*15f70*/  BRA `(.L_x_1185) ;  /* 0xfffffef8004c7947 */ /* 0x000fea000383ffff */
.L_x_1203:
[----:B-1----:R-:W-:-:S04]  /*15f80*/  IMAD.U32 R4, RZ, RZ, UR6 ;  /* 0x00000006ff047e24 */ /* 0x002fc8000f8e00ff */
[----:B------:R1:W2:Y:S03]  /*15f90*/  SYNCS.PHASECHK.TRANS64.TRYWAIT P2, [R4+URZ+0x30830], R3 ;  /* 0x03083003040075a7 */ /* 0x0002a6000804017f */
[----:B--2---:R-:W-:Y:S05]  /*15fa0*/  @!P2 NANOSLEEP.SYNCS 0x989680 ;  /* 0x009896800000a95d */ /* 0x004fea0003900000 */
[----:B------:R-:W2:Y:S02]  /*15fb0*/  @!P2 SYNCS.PHASECHK.TRANS64 P2, [R4+URZ+0x30830], R3 ;  /* 0x030830030400a5a7 */ /* 0x000ea4000804007f */
[----:B--2---:R-:W-:Y:S05]  /*15fc0*/  @!P2 BRA `(.L_x_1203) ;  /* 0xfffffffc00eca947 */ /* 0x004fea000383ffff */
[----:B------:R-:W-:Y:S05]  /*15fd0*/  BRA `(.L_x_1202) ;  /* 0xffffff1800187947 */ /* 0x000fea000383ffff */
.L_x_1207:
[----:B01----:R-:W-:-:S04]  /*15fe0*/  IMAD.U32 R3, RZ, RZ, UR14 ;  /* 0x0000000eff037e24 */ /* 0x003fc8000f8e00ff */
[----:B------:R0:W1:Y:S03]  /*15ff0*/  SYNCS.PHASECHK.TRANS64.TRYWAIT P2, [R3+URZ+0x30850], R0 ;  /* 0x03085000030075a7 */ /* 0x000066000804017f */
[----:B-1----:R-:W-:Y:S05]  /*16000*/  @!P2 NANOSLEEP.SYNCS 0x989680 ;  /* 0x009896800000a95d */ /* 0x002fea0003900000 */
[----:B------:R-:W1:Y:S02]  /*16010*/  @!P2 SYNCS.PHASECHK.TRANS64 P2, [R3+URZ+0x30850], R0 ;  /* 0x030850000300a5a7 */ /* 0x000e64000804007f */
[----:B-1----:R-:W-:Y:S05]  /*16020*/  @!P2 BRA `(.L_x_1207) ;  /* 0xfffffffc00eca947 */ /* 0x002fea000383ffff */
[----:B------:R-:W-:Y:S05]  /*16030*/  BRA `(.L_x_1206) ;  /* 0xffffff2400b47947 */ /* 0x000fea000383ffff */
.L_x_1213:
[----:B-1----:R-:W-:-:S04]  /*16040*/  IMAD.U32 R4, RZ, RZ, UR6 ;  /* 0x00000006ff047e24 */ /* 0x002fc8000f8e00ff */
[----:B------:R1:W2:Y:S03]  /*16050*/  SYNCS.PHASECHK.TRANS64.TRYWAIT P2, [R4+URZ+0x30830], R3 ;  /* 0x03083003040075a7 */ /* 0x0002a6000804017f */
[----:B--2---:R-:W-:Y:S05]  /*16060*/  @!P2 NANOSLEEP.SYNCS 0x989680 ;  /* 0x009896800000a95d */ /* 0x004fea0003900000 */
[----:B------:R-:W2:Y:S02]  /*16070*/  @!P2 SYNCS.PHASECHK.TRANS64 P2, [R4+URZ+0x30830], R3 ;  /* 0x030830030400a5a7 */ /* 0x000ea4000804007f */
[----:B--2---:R-:W-:Y:S05]  /*16080*/  @!P2 BRA `(.L_x_1213) ;  /* 0xfffffffc00eca947 */ /* 0x004fea000383ffff */
[----:B------:R-:W-:Y:S05]  /*16090*/  BRA `(.L_x_1212) ;  /* 0xffffff3800387947 */ /* 0x000fea000383ffff */
.L_x_1217:
[----:B01----:R-:W-:-:S04]  /*160a0*/  IMAD.U32 R3, RZ, RZ, UR10 ;  /* 0x0000000aff037e24 */ /* 0x003fc8000f8e00ff */
[----:B------:R0:W1:Y:S03]  /*160b0*/  SYNCS.PHASECHK.TRANS64.TRYWAIT P2, [R3+URZ+0x30850], R0 ;  /* 0x03085000030075a7 */ /* 0x000066000804017f */
[----:B-1----:R-:W-:Y:S05]  /*160c0*/  @!P2 NANOSLEEP.SYNCS 0x989680 ;  /* 0x009896800000a95d */ /* 0x002fea0003900000 */
[----:B------:R-:W1:Y:S02]  /*160d0*/  @!P2 SYNCS.PHASECHK.TRANS64 P2, [R3+URZ+0x30850], R0 ;  /* 0x030850000300a5a7 */ /* 0x000e64000804007f */
[----:B-1----:R-:W-:Y:S05]  /*160e0*/  @!P2 BRA `(.L_x_1217) ;  /* 0xfffffffc00eca947 */ /* 0x002fea000383ffff */
[----:B------:R-:W-:Y:S05]  /*160f0*/  BRA `(.L_x_1216) ;  /* 0xffffff4400d47947 */ /* 0x000fea000383ffff */
.L_x_1230:
[----:B-1----:R-:W-:-:S04]  /*16100*/  IMAD.U32 R7, RZ, RZ, UR5 ;  /* 0x00000005ff077e24 */ /* 0x002fc8000f8e00ff */
[----:B------:R1:W2:Y:S03]  /*16110*/  SYNCS.PHASECHK.TRANS64.TRYWAIT P0, [R7+URZ+0x30850], R0 ;  /* 0x03085000070075a7 */ /* 0x0002a6000800017f */
[----:B--2---:R-:W-:Y:S05]  /*16120*/  @!P0 NANOSLEEP.SYNCS 0x989680 ;  /* 0x009896800000895d */ /* 0x004fea0003900000 */
[----:B------:R-:W2:Y:S02]  /*16130*/  @!P0 SYNCS.PHASECHK.TRANS64 P0, [R7+URZ+0x30850], R0 ;  /* 0x03085000070085a7 */ /* 0x000ea4000800007f */
[----:B--2---:R-:W-:Y:S05]  /*16140*/  @!P0 BRA `(.L_x_1230) ;  /* 0xfffffffc00ec8947 */ /* 0x004fea000383ffff */
[----:B------:R-:W-:Y:S05]  /*16150*/  BRA `(.L_x_1229) ;  /* 0xffffff6800c47947 */ /* 0x000fea000383ffff */
.L_x_1266:
[----:B------:R-:W-:Y:S02]  /*16160*/  IMAD.MOV.U32 R13, RZ, RZ, R4 ;  /* 0x000000ffff0d7224 */ /* 0x000fe400078e0004 */
[----:B------:R-:W-:Y:S02]  /*16170*/  IMAD.MOV.U32 R12, RZ, RZ, RZ ;  /* 0x000000ffff0c7224 */ /* 0x000fe400078e00ff */
[----:B------:R-:W-:Y:S02]  /*16180*/  IMAD.MOV.U32 R11, RZ, RZ, 0x1f ;  /* 0x0000001fff0b7424 */ /* 0x000fe400078e00ff */
[----:B------:R-:W-:-:S07]  /*16190*/  IMAD.MOV.U32 R15, RZ, RZ, -0x1 ;  /* 0xffffffffff0f7424 */ /* 0x000fce00078e00ff */
[----:B0-----:R-:W-:Y:S05]  /*161a0*/  WARPSYNC.COLLECTIVE R15, `(.L_x_1370) ;  /* 0x000000000f087348 */ /* 0x001fea0003c00000 */
[----:B------:R1:W2:Y:S02]  /*161b0*/  SHFL.IDX P6, R14, R13, R12, R11 ;  /* 0x0000000c0d0e7389 */ /* 0x0002a400000c000b */
[----:B012---:R-:W-:Y:S01]  /*161c0*/  ENDCOLLECTIVE ;  /* 0x000000000000791b */ /* 0x007fe20003800000 */
.L_x_1370:
[----:B------:R-:W-:Y:S05]  /*161d0*/  BRA `(.L_x_1371) ;  /* 0xffffffb000bc7947 */ /* 0x000fea000383ffff */
.L_x_1268:
[----:B------:R-:W-:Y:S01]  /*161e0*/  BSSY B0, `(.L_x_1372) ;  /* 0x0000006000007945 */ /* 0x000fe20003800000 */
[----:B------:R-:W-:-:S07]  /*161f0*/  IMAD.MOV.U32 R15, RZ, RZ, -0x1 ;  /* 0xffffffffff0f7424 */ /* 0x000fce00078e00ff */
[----:B01----:R-:W-:Y:S05]  /*16200*/  WARPSYNC.COLLECTIVE R15, `(.L_x_1373) ;  /* 0x000000000f0c7348 */ /* 0x003fea0003c00000 */
[----:B------:R-:W-:Y:S02]  /*16210*/  ELECT P6, UR62, PT ;  /* 0x00000000003e782f */ /* 0x000fe400038c0000 */
[----:B------:R-:W-:Y:S01]  /*16220*/  MOV R14, UR62 ;  /* 0x0000003e000e7c02 */ /* 0x000fe20008000f00 */
[----:B01----:R-:W-:Y:S10]  /*16230*/  ENDCOLLECTIVE ;  /* 0x000000000000791b */ /* 0x003ff40003800000 */
.L_x_1373:
[----:B------:R-:W-:Y:S05]  /*16240*/  BSYNC B0 ;  /* 0x0000000000007941 */ /* 0x000fea0003800000 */
.L_x_1372:
[----:B------:R-:W-:Y:S05]  /*16250*/  BRA `(.L_x_1374) ;  /* 0xffffffb000c07947 */ /* 0x000fea000383ffff */
.L_x_1270:
[----:B--2---:R2:W3:Y:S02]  /*16260*/  SYNCS.PHASECHK.TRANS64.TRYWAIT P0, [R0+URZ+0x30840], R2 ;  /* 0x03084002000075a7 */ /* 0x0044e4000800017f */
[----:B---3--:R-:W-:Y:S05]  /*16270*/  @!P0 NANOSLEEP.SYNCS 0x989680 ;  /* 0x009896800000895d */ /* 0x008fea0003900000 */
[----:B------:R-:W3:Y:S02]  /*16280*/  @!P0 SYNCS.PHASECHK.TRANS64 P0, [R0+URZ+0x30840], R2 ;  /* 0x03084002000085a7 */ /* 0x000ee4000800007f */
[----:B---3--:R-:W-:Y:S05]  /*16290*/  @!P0 BRA `(.L_x_1270) ;  /* 0xfffffffc00f08947 */ /* 0x008fea000383ffff */
[----:B------:R-:W-:Y:S05]  /*162a0*/  BRA `(.L_x_1375) ;  /* 0xffffffb4001c7947 */ /* 0x000fea000383ffff */
.L_x_1274:
[----:B------:R-:W-:Y:S02]  /*162b0*/  IMAD.MOV.U32 R13, RZ, RZ, R5 ;  /* 0x000000ffff0d7224 */ /* 0x000fe400078e0005 */
[----:B------:R-:W-:Y:S02]  /*162c0*/  IMAD.MOV.U32 R12, RZ, RZ, RZ ;  /* 0x000000ffff0c7224 */ /* 0x000fe400078e00ff */
[----:B------:R-:W-:Y:S02]  /*162d0*/  IMAD.MOV.U32 R11, RZ, RZ, 0x181f ;  /* 0x0000181fff0b7424 */ /* 0x000fe400078e00ff */
[----:B------:R-:W-:Y:S02]  /*162e0*/  IMAD.MOV.U32 R15, RZ, RZ, -0x1 ;  /* 0xffffffffff0f7424 */ /* 0x000fe400078e00ff */
[----:B------:R-:W-:-:S07]  /*162f0*/  VIADD R0, R10, UR43 ;  /* 0x0000002b0a007c36 */ /* 0x000fce0008000000 */
[----:B-----5:R-:W-:Y:S05]  /*16300*/  WARPSYNC.COLLECTIVE R15, `(.L_x_1376) ;  /* 0x000000000f087348 */ /* 0x020fea0003c00000 */
[----:B------:R0:W1:Y:S02]  /*16310*/  SHFL.IDX P6, R14, R13, R12, R11 ;  /* 0x0000000c0d0e7389 */ /* 0x00006400000c000b */
[----:B01---5:R-:W-:Y:S01]  /*16320*/  ENDCOLLECTIVE ;  /* 0x000000000000791b */ /* 0x023fe20003800000 */
.L_x_1376:
[----:B------:R-:W-:Y:S02]  /*16330*/  IMAD.MOV.U32 R13, RZ, RZ, R6 ;  /* 0x000000ffff0d7224 */ /* 0x000fe400078e0006 */
[----:B------:R-:W-:-:S07]  /*16340*/  IMAD.MOV.U32 R2, RZ, RZ, R14 ;  /* 0x000000ffff027224 */ /* 0x000fce00078e000e */
[----:B------:R-:W-:Y:S05]  /*16350*/  WARPSYNC.COLLECTIVE R15, `(.L_x_1377) ;  /* 0x000000000f087348 */ /* 0x000fea0003c00000 */
[----:B------:R0:W1:Y:S02]  /*16360*/  SHFL.IDX P6, R14, R13, R12, R11 ;  /* 0x0000000c0d0e7389 */ /* 0x00006400000c000b */
[----:B01----:R-:W-:Y:S01]  /*16370*/  ENDCOLLECTIVE ;  /* 0x000000000000791b */ /* 0x003fe20003800000 */
.L_x_1377:
[----:B------:R-:W-:Y:S01]  /*16380*/  ULDC UR4, c[0x0][0x288] ;  /* 0x0000a20000047ab9 */ /* 0x000fe20000000800 */
[----:B------:R-:W-:Y:S01]  /*16390*/  ULDC.64 UR6, c[0x0][0x208] ;  /* 0x0000820000067ab9 */ /* 0x000fe20000000a00 */
[----:B------:R-:W-:Y:S02]  /*163a0*/  IMAD R4, R7, UR4, RZ ;  /* 0x0000000407047c24 */ /* 0x000fe4000f8e02ff */
[----:B------:R-:W-:-:S03]  /*163b0*/  VIADD R7, R0, 0x10 ;  /* 0x0000001000077836 */ /* 0x000fc60000000000 */
        /* <DEDUP_REMOVED lines=20> */
.L_x_1378:
[----:B------:R-:W-:Y:S02]  /*16500*/  IMAD.MOV.U32 R13, RZ, RZ, R6 ;  /* 0x000000ffff0d7224 */ /* 0x000fe400078e0006 */
[----:B------:R-:W-:-:S07]  /*16510*/  IMAD.MOV.U32 R2, RZ, RZ, R14 ;  /* 0x000000ffff027224 */ /* 0x000fce00078e000e */
[----:B------:R-:W-:Y:S05]  /*16520*/  WARPSYNC.COLLECTIVE R15, `(.L_x_1379) ;  /* 0x000000000f087348 */ /* 0x000fea0003c00000 */
[----:B------:R0:W1:Y:S02]  /*16530*/  SHFL.IDX P6, R14, R13, R12, R11 ;  /* 0x0000000c0d0e7389 */ /* 0x00006400000c000b */
[----:B01----:R-:W-:Y:S01]  /*16540*/  ENDCOLLECTIVE ;  /* 0x000000000000791b */ /* 0x003fe20003800000 */
.L_x_1379:
        /* <DEDUP_REMOVED lines=19> */
.L_x_1380:
[----:B------:R-:W-:-:S05]  /*16680*/  VIADD R2, R0, 0x20 ;  /* 0x0000002000027836 */ /* 0x000fca0000000000 */
[----:B------:R-:W-:Y:S01]  /*16690*/  ISETP.GE.AND P4, PT, R2, R4, PT ;  /* 0x000000040200720c */ /* 0x000fe20003f86270 */
[----:B------:R-:W-:Y:S02]  /*166a0*/  IMAD.MOV.U32 R13, RZ, RZ, R6 ;  /* 0x000000ffff0d7224 */ /* 0x000fe400078e0006 */
[----:B------:R-:W-:-:S10]  /*166b0*/  IMAD.MOV.U32 R2, RZ, RZ, R14 ;  /* 0x000000ffff027224 */ /* 0x000fd400078e000e */
[----:B------:R-:W-:Y:S05]  /*166c0*/  WARPSYNC.COLLECTIVE R15, `(.L_x_1381) ;  /* 0x000000000f087348 */ /* 0x000fea0003c00000 */
[----:B------:R0:W1:Y:S02]  /*166d0*/  SHFL.IDX P6, R14, R13, R12, R11 ;  /* 0x0000000c0d0e7389 */ /* 0x00006400000c000b */
[----:B01----:R-:W-:Y:S01]  /*166e0*/  ENDCOLLECTIVE ;  /* 0x000000000000791b */ /* 0x003fe20003800000 */
.L_x_1381:
        /* <DEDUP_REMOVED lines=19> */
.L_x_1382:
[----:B------:R-:W-:-:S05]  /*16820*/  VIADD R2, R0, 0x30 ;  /* 0x0000003000027836 */ /* 0x000fca0000000000 */
[----:B------:R-:W-:Y:S01]  /*16830*/  ISETP.GE.AND P4, PT, R2, R4, PT ;  /* 0x000000040200720c */ /* 0x000fe20003f86270 */
[----:B------:R-:W-:Y:S02]  /*16840*/  IMAD.MOV.U32 R13, RZ, RZ, R6 ;  /* 0x000000ffff0d7224 */ /* 0x000fe400078e0006 */
[----:B------:R-:W-:-:S10]  /*16850*/  IMAD.MOV.U32 R2, RZ, RZ, R14 ;  /* 0x000000ffff027224 */ /* 0x000fd400078e000e */
[----:B------:R-:W-:Y:S05]  /*16860*/  WARPSYNC.COLLECTIVE R15, `(.L_x_1383) ;  /* 0x000000000f087348 */ /* 0x000fea0003c00000 */
[----:B------:R0:W1:Y:S02]  /*16870*/  SHFL.IDX P6, R14, R13, R12, R11 ;  /* 0x0000000c0d0e7389 */ /* 0x00006400000c000b */
[----:B01----:R-:W-:Y:S01]  /*16880*/  ENDCOLLECTIVE ;  /* 0x000000000000791b */ /* 0x003fe20003800000 */
.L_x_1383:
        /* <DEDUP_REMOVED lines=19> */
.L_x_1384:
[----:B------:R-:W-:-:S05]  /*169c0*/  VIADD R2, R0, 0x40 ;  /* 0x0000004000027836 */ /* 0x000fca0000000000 */
[----:B------:R-:W-:Y:S01]  /*169d0*/  ISETP.GE.AND P4, PT, R2, R4, PT ;  /* 0x000000040200720c */ /* 0x000fe20003f86270 */
[----:B------:R-:W-:Y:S02]  /*169e0*/  IMAD.MOV.U32 R13, RZ, RZ, R6 ;  /* 0x000000ffff0d7224 */ /* 0x000fe400078e0006 */
[----:B------:R-:W-:-:S10]  /*169f0*/  IMAD.MOV.U32 R2, RZ, RZ, R14 ;  /* 0x000000ffff027224 */ /* 0x000fd400078e000e */
[----:B------:R-:W-:Y:S05]  /*16a00*/  WARPSYNC.COLLECTIVE R15, `(.L_x_1385) ;  /* 0x000000000f087348 */ /* 0x000fea0003c00000 */
[----:B------:R0:W1:Y:S02]  /*16a10*/  SHFL.IDX P6, R14, R13, R12, R11 ;  /* 0x0000000c0d0e7389 */ /* 0x00006400000c000b */
[----:B01----:R-:W-:Y:S01]  /*16a20*/  ENDCOLLECTIVE ;  /* 0x000000000000791b */ /* 0x003fe20003800000 */
.L_x_1385:
        /* <DEDUP_REMOVED lines=19> */
.L_x_1386:
[----:B------:R-:W-:-:S05]  /*16b60*/  VIADD R2, R0, 0x50 ;  /* 0x0000005000027836 */ /* 0x000fca0000000000 */
[----:B------:R-:W-:Y:S01]  /*16b70*/  ISETP.GE.AND P4, PT, R2, R4, PT ;  /* 0x000000040200720c */ /* 0x000fe20003f86270 */
[----:B------:R-:W-:Y:S02]  /*16b80*/  IMAD.MOV.U32 R13, RZ, RZ, R6 ;  /* 0x000000ffff0d7224 */ /* 0x000fe400078e0006 */
[----:B------:R-:W-:-:S10]  /*16b90*/  IMAD.MOV.U32 R2, RZ, RZ, R14 ;  /* 0x000000ffff027224 */ /* 0x000fd400078e000e */
[----:B------:R-:W-:Y:S05]  /*16ba0*/  WARPSYNC.COLLECTIVE R15, `(.L_x_1387) ;  /* 0x000000000f087348 */ /* 0x000fea0003c00000 */
[----:B------:R0:W1:Y:S02]  /*16bb0*/  SHFL.IDX P6, R14, R13, R12, R11 ;  /* 0x0000000c0d0e7389 */ /* 0x00006400000c000b */
[----:B01----:R-:W-:Y:S01]  /*16bc0*/  ENDCOLLECTIVE ;  /* 0x000000000000791b */ /* 0x003fe20003800000 */
.L_x_1387:
        /* <DEDUP_REMOVED lines=19> */
.L_x_1388:
[----:B------:R-:W-:-:S05]  /*16d00*/  VIADD R2, R0, 0x60 ;  /* 0x0000006000027836 */ /* 0x000fca0000000000 */
[----:B------:R-:W-:Y:S01]  /*16d10*/  ISETP.GE.AND P4, PT, R2, R4, PT ;  /* 0x000000040200720c */ /* 0x000fe20003f86270 */
[----:B------:R-:W-:Y:S02]  /*16d20*/  IMAD.MOV.U32 R13, RZ, RZ, R6 ;  /* 0x000000ffff0d7224 */ /* 0x000fe400078e0006 */
[----:B------:R-:W-:-:S10]  /*16d30*/  IMAD.MOV.U32 R2, RZ, RZ, R14 ;  /* 0x000000ffff027224 */ /* 0x000fd400078e000e */
[----:B------:R-:W-:Y:S05]  /*16d40*/  WARPSYNC.COLLECTIVE R15, `(.L_x_1389) ;  /* 0x000000000f087348 */ /* 0x000fea0003c00000 */
[----:B------:R0:W1:Y:S02]  /*16d50*/  SHFL.IDX P6, R14, R13, R12, R11 ;  /* 0x0000000c0d0e7389 */ /* 0x00006400000c000b */
[----:B01----:R-:W-:Y:S01]  /*16d60*/  ENDCOLLECTIVE ;  /* 0x000000000000791b */ /* 0x003fe20003800000 */
.L_x_1389:
        /* <DEDUP_REMOVED lines=19> */
.L_x_1390:
[----:B------:R-:W-:Y:S02]  /*16ea0*/  IMAD.MOV.U32 R13, RZ, RZ, R6 ;  /* 0x000000ffff0d7224 */ /* 0x000fe400078e0006 */
[----:B------:R-:W-:-:S07]  /*16eb0*/  IMAD.MOV.U32 R7, RZ, RZ, R14 ;  /* 0x000000ffff077224 */ /* 0x000fce00078e000e */
[----:B------:R-:W-:Y:S05]  /*16ec0*/  WARPSYNC.COLLECTIVE R15, `(.L_x_1391) ;  /* 0x000000000f087348 */ /* 0x000fea0003c00000 */
[----:B------:R0:W1:Y:S02]  /*16ed0*/  SHFL.IDX P6, R14, R13, R12, R11 ;  /* 0x0000000c0d0e7389 */ /* 0x00006400000c000b */
[----:B01----:R-:W-:Y:S01]  /*16ee0*/  ENDCOLLECTIVE ;  /* 0x000000000000791b */ /* 0x003fe20003800000 */
.L_x_1391:
[----:B------:R-:W-:Y:S01]  /*16ef0*/  IMAD.MOV.U32 R2, RZ, RZ, R14 ;  /* 0x000000ffff027224 */ /* 0x000fe200078e000e */
[----:B------:R-:W-:Y:S06]  /*16f00*/  BRA `(.L_x_1392) ;  /* 0xffffffb400b07947 */ /* 0x000fec000383ffff */
.L_x_1279:
[----:B0-----:R0:W1:Y:S02]  /*16f10*/  SYNCS.PHASECHK.TRANS64.TRYWAIT P0, [R17+URZ+0x30820], R0 ;  /* 0x03082000110075a7 */ /* 0x001064000800017f */
[----:B-1----:R-:W-:Y:S05]  /*16f20*/  @!P0 NANOSLEEP.SYNCS 0x989680 ;  /* 0x009896800000895d */ /* 0x002fea0003900000 */
[----:B------:R-:W1:Y:S02]  /*16f30*/  @!P0 SYNCS.PHASECHK.TRANS64 P0, [R17+URZ+0x30820], R0 ;  /* 0x03082000110085a7 */ /* 0x000e64000800007f */
[----:B-1----:R-:W-:Y:S05]  /*16f40*/  @!P0 BRA `(.L_x_1279) ;  /* 0xfffffffc00f08947 */ /* 0x002fea000383ffff */
[----:B------:R-:W-:Y:S05]  /*16f50*/  BRA `(.L_x_1393) ;  /* 0xffffffb8002c7947 */ /* 0x000fea000383ffff */
.L_x_1286:
[----:B0-----:R0:W1:Y:S02]  /*16f60*/  SYNCS.PHASECHK.TRANS64.TRYWAIT P0, [R3+URZ+0x30840], R2 ;  /* 0x03084002030075a7 */ /* 0x001064000800017f */
[----:B-1----:R-:W-:Y:S05]  /*16f70*/  @!P0 NANOSLEEP.SYNCS 0x989680 ;  /* 0x009896800000895d */ /* 0x002fea0003900000 */
[----:B------:R-:W1:Y:S02]  /*16f80*/  @!P0 SYNCS.PHASECHK.TRANS64 P0, [R3+URZ+0x30840], R2 ;  /* 0x03084002030085a7 */ /* 0x000e64000800007f */
[----:B-1----:R-:W-:Y:S05]  /*16f90*/  @!P0 BRA `(.L_x_1286) ;  /* 0xfffffffc00f08947 */ /* 0x002fea000383ffff */
[----:B------:R-:W-:Y:S05]  /*16fa0*/  BRA `(.L_x_1394) ;  /* 0xffffffb800e87947 */ /* 0x000fea000383ffff */
.L_x_1294:
[----:B0-----:R0:W1:Y:S02]  /*16fb0*/  SYNCS.PHASECHK.TRANS64.TRYWAIT P0, [R3+URZ+0x60], R2 ;  /* 0x00006002030075a7 */ /* 0x001064000800017f */
[----:B-1----:R-:W-:Y:S05]  /*16fc0*/  @!P0 NANOSLEEP.SYNCS 0x989680 ;  /* 0x009896800000895d */ /* 0x002fea0003900000 */
[----:B------:R-:W1:Y:S02]  /*16fd0*/  @!P0 SYNCS.PHASECHK.TRANS64 P0, [R3+URZ+0x60], R2 ;  /* 0x00006002030085a7 */ /* 0x000e64000800007f */
[----:B-1----:R-:W-:Y:S05]  /*16fe0*/  @!P0 BRA `(.L_x_1294) ;  /* 0xfffffffc00f08947 */ /* 0x002fea000383ffff */
[----:B------:R-:W-:Y:S05]  /*16ff0*/  BRA `(.L_x_1395) ;  /* 0xffffffc000387947 */ /* 0x000fea000383ffff */
.L_x_1306:
[----:B--2---:R2:W3:Y:S02]  /*17000*/  SYNCS.PHASECHK.TRANS64.TRYWAIT P0, [R3+URZ+0x30840], R2 ;  /* 0x03084002030075a7 */ /* 0x0044e4000800017f */
[----:B---3--:R-:W-:Y:S05]  /*17010*/  @!P0 NANOSLEEP.SYNCS 0x989680 ;  /* 0x009896800000895d */ /* 0x008fea0003900000 */
[----:B------:R-:W3:Y:S02]  /*17020*/  @!P0 SYNCS.PHASECHK.TRANS64 P0, [R3+URZ+0x30840], R2 ;  /* 0x03084002030085a7 */ /* 0x000ee4000800007f */
[----:B---3--:R-:W-:Y:S05]  /*17030*/  @!P0 BRA `(.L_x_1306) ;  /* 0xfffffffc00f08947 */ /* 0x008fea000383ffff */
[----:B------:R-:W-:Y:S05]  /*17040*/  BRA `(.L_x_1396) ;  /* 0xffffffc800387947 */ /* 0x000fea000383ffff */
.L_x_1314:
[----:B0-----:R0:W1:Y:S02]  /*17050*/  SYNCS.PHASECHK.TRANS64.TRYWAIT P0, [R9+URZ+0x60], R2 ;  /* 0x00006002090075a7 */ /* 0x001064000800017f */
[----:B-1----:R-:W-:Y:S05]  /*17060*/  @!P0 NANOSLEEP.SYNCS 0x989680 ;  /* 0x009896800000895d */ /* 0x002fea0003900000 */
[----:B------:R-:W1:Y:S02]  /*17070*/  @!P0 SYNCS.PHASECHK.TRANS64 P0, [R9+URZ+0x60], R2 ;  /* 0x00006002090085a7 */ /* 0x000e64000800007f */
[----:B-1----:R-:W-:Y:S05]  /*17080*/  @!P0 BRA `(.L_x_1314) ;  /* 0xfffffffc00f08947 */ /* 0x002fea000383ffff */
[----:B------:R-:W-:Y:S05]  /*17090*/  BRA `(.L_x_1397) ;  /* 0xffffffcc00887947 */ /* 0x000fea000383ffff */
.L_x_1325:
[----:B--2---:R2:W3:Y:S02]  /*170a0*/  SYNCS.PHASECHK.TRANS64.TRYWAIT P0, [R2+URZ+0x30840], R3 ;  /* 0x03084003020075a7 */ /* 0x0044e4000800017f */
[----:B---3--:R-:W-:Y:S05]  /*170b0*/  @!P0 NANOSLEEP.SYNCS 0x989680 ;  /* 0x009896800000895d */ /* 0x008fea0003900000 */
[----:B------:R-:W3:Y:S02]  /*170c0*/  @!P0 SYNCS.PHASECHK.TRANS64 P0, [R2+URZ+0x30840], R3 ;  /* 0x03084003020085a7 */ /* 0x000ee4000800007f */
[----:B---3--:R-:W-:Y:S05]  /*170d0*/  @!P0 BRA `(.L_x_1325) ;  /* 0xfffffffc00f08947 */ /* 0x008fea000383ffff */
[----:B------:R-:W-:Y:S05]  /*170e0*/  BRA `(.L_x_1398) ;  /* 0xffffffd400587947 */ /* 0x000fea000383ffff */
.L_x_1333:
[----:B0-----:R0:W1:Y:S02]  /*170f0*/  SYNCS.PHASECHK.TRANS64.TRYWAIT P0, [R2+URZ+0x60], R5 ;  /* 0x00006005020075a7 */ /* 0x001064000800017f */
[----:B-1----:R-:W-:Y:S05]  /*17100*/  @!P0 NANOSLEEP.SYNCS 0x989680 ;  /* 0x009896800000895d */ /* 0x002fea0003900000 */
[----:B------:R-:W1:Y:S02]  /*17110*/  @!P0 SYNCS.PHASECHK.TRANS64 P0, [R2+URZ+0x60], R5 ;  /* 0x00006005020085a7 */ /* 0x000e64000800007f */
[----:B-1----:R-:W-:Y:S05]  /*17120*/  @!P0 BRA `(.L_x_1333) ;  /* 0xfffffffc00f08947 */ /* 0x002fea000383ffff */
[----:B------:R-:W-:Y:S05]  /*17130*/  BRA `(.L_x_1399) ;  /* 0xffffffd800a87947 */ /* 0x000fea000383ffff */
.L_x_1346:
[----:B0-----:R0:W3:Y:S02]  /*17140*/  SYNCS.PHASECHK.TRANS64.TRYWAIT P0, [R0+URZ+0x30860], R3 ;  /* 0x03086003000075a7 */ /* 0x0010e4000800017f */
[----:B---3--:R-:W-:Y:S05]  /*17150*/  @!P0 NANOSLEEP.SYNCS 0x989680 ;  /* 0x009896800000895d */ /* 0x008fea0003900000 */
[----:B------:R-:W3:Y:S02]  /*17160*/  @!P0 SYNCS.PHASECHK.TRANS64 P0, [R0+URZ+0x30860], R3 ;  /* 0x03086003000085a7 */ /* 0x000ee4000800007f */
[----:B---3--:R-:W-:Y:S05]  /*17170*/  @!P0 BRA `(.L_x_1346) ;  /* 0xfffffffc00f08947 */ /* 0x008fea000383ffff */
[----:B------:R-:W-:Y:S05]  /*17180*/  BRA `(.L_x_1400) ;  /* 0xffffffe000647947 */ /* 0x000fea000383ffff */
.L_x_1355:
[----:B------:R-:W-:Y:S01]  /*17190*/  BSSY B0, `(.L_x_1401) ;  /* 0x0000008000007945 */ /* 0x000fe20003800000 */
[----:B-----5:R-:W-:Y:S02]  /*171a0*/  IMAD.MOV.U32 R13, RZ, RZ, R2 ;  /* 0x000000ffff0d7224 */ /* 0x020fe400078e0002 */
[----:B------:R-:W-:Y:S02]  /*171b0*/  IMAD.MOV.U32 R12, RZ, RZ, RZ ;  /* 0x000000ffff0c7224 */ /* 0x000fe400078e00ff */
[----:B------:R-:W-:Y:S02]  /*171c0*/  IMAD.MOV.U32 R11, RZ, RZ, 0x1f ;  /* 0x0000001fff0b7424 */ /* 0x000fe400078e00ff */
[----:B------:R-:W-:-:S07]  /*171d0*/  IMAD.MOV.U32 R15, RZ, RZ, -0x1 ;  /* 0xffffffffff0f7424 */ /* 0x000fce00078e00ff */
[----:B0123--:R-:W-:Y:S05]  /*171e0*/  WARPSYNC.COLLECTIVE R15, `(.L_x_1402) ;  /* 0x000000000f087348 */ /* 0x00ffea0003c00000 */
[----:B------:R4:W0:Y:S02]  /*171f0*/  SHFL.IDX P6, R14, R13, R12, R11 ;  /* 0x0000000c0d0e7389 */ /* 0x00082400000c000b */
[----:B01234-:R-:W-:Y:S01]  /*17200*/  ENDCOLLECTIVE ;  /* 0x000000000000791b */ /* 0x01ffe20003800000 */
.L_x_1402:
[----:B------:R-:W-:Y:S05]  /*17210*/  BSYNC B0 ;  /* 0x0000000000007941 */ /* 0x000fea0003800000 */
.L_x_1401:
[----:B------:R-:W-:Y:S05]  /*17220*/  BRA `(.L_x_1403) ;  /* 0xffffffe400d47947 */ /* 0x000fea000383ffff */
.L_x_1358:
[----:B0-----:R0:W3:Y:S02]  /*17230*/  SYNCS.PHASECHK.TRANS64.TRYWAIT P0, [R0+URZ+0x30820], R3 ;  /* 0x03082003000075a7 */ /* 0x0010e4000800017f */
[----:B---3--:R-:W-:Y:S05]  /*17240*/  @!P0 NANOSLEEP.SYNCS 0x989680 ;  /* 0x009896800000895d */ /* 0x008fea0003900000 */
[----:B------:R-:W3:Y:S02]  /*17250*/  @!P0 SYNCS.PHASECHK.TRANS64 P0, [R0+URZ+0x30820], R3 ;  /* 0x03082003000085a7 */ /* 0x000ee4000800007f */
[----:B---3--:R-:W-:Y:S05]  /*17260*/  @!P0 BRA `(.L_x_1358) ;  /* 0xfffffffc00f08947 */ /* 0x008fea000383ffff */
[----:B------:R-:W-:Y:S05]  /*17270*/  BRA `(.L_x_1404) ;  /* 0xffffffe800207947 */ /* 0x000fea000383ffff */
.L_x_1359:
        /* <DEDUP_REMOVED lines=8> */
[----:B012---:R-:W-:Y:S05]  /*17300*/  WARPSYNC.COLLECTIVE R15, `(.L_x_1406) ;  /* 0x000000000f087348 */ /* 0x007fea0003c00000 */
[----:B------:R3:W4:Y:S02]  /*17310*/  SHFL.IDX P6, R14, R13, R12, R11 ;  /* 0x0000000c0d0e7389 */ /* 0x00072400000c000b */
[----:B01234-:R-:W-:Y:S01]  /*17320*/  ENDCOLLECTIVE ;  /* 0x000000000000791b */ /* 0x01ffe20003800000 */
.L_x_1406:
[----:B------:R-:W-:Y:S05]  /*17330*/  BSYNC B0 ;  /* 0x0000000000007941 */ /* 0x000fea0003800000 */
.L_x_1405:
[----:B------:R-:W-:Y:S05]  /*17340*/  BRA `(.L_x_1407) ;  /* 0xffffffe800087947 */ /* 0x000fea000383ffff */
.L_x_1362:
[----:B------:R-:W-:Y:S01]  /*17350*/  BSSY B1, `(.L_x_1408) ;  /* 0x0000006000017945 */ /* 0x000fe20003800000 */
[----:B------:R-:W-:-:S07]  /*17360*/  IMAD.MOV.U32 R15, RZ, RZ, -0x1 ;  /* 0xffffffffff0f7424 */ /* 0x000fce00078e00ff */
[----:B0123--:R-:W-:Y:S05]  /*17370*/  WARPSYNC.COLLECTIVE R15, `(.L_x_1409) ;  /* 0x000000000f0c7348 */ /* 0x00ffea0003c00000 */
[----:B------:R-:W-:Y:S02]  /*17380*/  ELECT P6, UR62, PT ;  /* 0x00000000003e782f */ /* 0x000fe400038c0000 */
[----:B------:R-:W-:Y:S01]  /*17390*/  MOV R14, UR62 ;  /* 0x0000003e000e7c02 */ /* 0x000fe20008000f00 */
[----:B0123--:R-:W-:Y:S10]  /*173a0*/  ENDCOLLECTIVE ;  /* 0x000000000000791b */ /* 0x00fff40003800000 */
.L_x_1409:
[----:B------:R-:W-:Y:S05]  /*173b0*/  BSYNC B1 ;  /* 0x0000000000017941 */ /* 0x000fea0003800000 */
.L_x_1408:
[----:B------:R-:W-:Y:S05]  /*173c0*/  BRA `(.L_x_1410) ;  /* 0xffffffe800007947 */ /* 0x000fea000383ffff */
.L_x_1364:
[----:B0-----:R0:W3:Y:S02]  /*173d0*/  SYNCS.PHASECHK.TRANS64.TRYWAIT P0, [R6+URZ], R5 ;  /* 0x00000005060075a7 */ /* 0x0010e4000800017f */
[----:B---3--:R-:W-:Y:S05]  /*173e0*/  @!P0 NANOSLEEP.SYNCS 0x989680 ;  /* 0x009896800000895d */ /* 0x008fea0003900000 */
[----:B------:R-:W3:Y:S02]  /*173f0*/  @!P0 SYNCS.PHASECHK.TRANS64 P0, [R6+URZ], R5 ;  /* 0x00000005060085a7 */ /* 0x000ee4000800007f */
[----:B---3--:R-:W-:Y:S05]  /*17400*/  @!P0 BRA `(.L_x_1364) ;  /* 0xfffffffc00f08947 */ /* 0x008fea000383ffff */
[----:B------:R-:W-:Y:S05]  /*17410*/  BRA `(.L_x_1411) ;  /* 0xffffffe800407947 */ /* 0x000fea000383ffff */
.L_x_1365:
[----:B---3--:R3:W4:Y:S02]  /*17420*/  SYNCS.PHASECHK.TRANS64.TRYWAIT P0, [R3+URZ], R2 ;  /* 0x00000002030075a7 */ /* 0x008724000800017f */
[----:B----4-:R-:W-:Y:S05]  /*17430*/  @!P0 NANOSLEEP.SYNCS 0x989680 ;  /* 0x009896800000895d */ /* 0x010fea0003900000 */
[----:B------:R-:W4:Y:S02]  /*17440*/  @!P0 SYNCS.PHASECHK.TRANS64 P0, [R3+URZ], R2 ;  /* 0x00000002030085a7 */ /* 0x000f24000800007f */
[----:B----4-:R-:W-:Y:S05]  /*17450*/  @!P0 BRA `(.L_x_1365) ;  /* 0xfffffffc00f08947 */ /* 0x010fea000383ffff */
[----:B------:R-:W-:Y:S05]  /*17460*/  BRA `(.L_x_1412) ;  /* 0xffffffe800347947 */ /* 0x000fea000383ffff */
.L_x_1367:
[----:B---3--:R3:W4:Y:S02]  /*17470*/  SYNCS.PHASECHK.TRANS64.TRYWAIT P0, [R18+URZ], R5 ;  /* 0x00000005120075a7 */ /* 0x008724000800017f */
[----:B----4-:R-:W-:Y:S05]  /*17480*/  @!P0 NANOSLEEP.SYNCS 0x989680 ;  /* 0x009896800000895d */ /* 0x010fea0003900000 */
[----:B------:R-:W4:Y:S02]  /*17490*/  @!P0 SYNCS.PHASECHK.TRANS64 P0, [R18+URZ], R5 ;  /* 0x00000005120085a7 */ /* 0x000f24000800007f */
[----:B----4-:R-:W-:Y:S05]  /*174a0*/  @!P0 BRA `(.L_x_1367) ;  /* 0xfffffffc00f08947 */ /* 0x010fea000383ffff */
[----:B------:R-:W-:Y:S05]  /*174b0*/  BRA `(.L_x_1413) ;  /* 0xffffffe800387947 */ /* 0x000fea000383ffff */
.L_x_1414:
        /* <DEDUP_REMOVED lines=12> */
.L_x_3428:


//--------------------- .text._ZN7cutlass13device_kernelIN5flash11enable_sm90INS1_16FlashAttnFwdSm90INS1_25CollectiveMainloopFwdSm90ILi2EN4cute5tupleIJNS5_1CILi1EEES8_S8_EEENS6_IJNS7_ILi128EEENS7_ILi64EEENS7_ILi256EEEEEELi256ENS_10bfloat16_tEfNS_4arch4Sm90ELb0ELb1ELb1ELb1ELb0ELb0ELb0ELb1ELb1ELb1ELb0ELb0EEENS1_21CollectiveEpilogueFwdINS6_IJSA_SC_SB_EEES9_SE_SG_Li256ELb1ELb1ELb0ELb0EEENS1_36VarlenDynamicPersistentTileSchedulerILi128ELi64ELi256ELi128ELb0ELb1ELb1ELb1ELb0ELb1EEEEEEEEEvNT_6ParamsE --------------------------
	.section	.text._ZN7cutlass13device_kernelIN5flash11enable_sm90INS1_16FlashAttnFwdSm90INS1_25CollectiveMainloopFwdSm90ILi2EN4cute5tupleIJNS5_1CILi1EEES8_S8_EEENS6_IJNS7_ILi128EEENS7_ILi64EEENS7_ILi256EEEEEELi256ENS_10bfloat16_tEfNS_4arch4Sm90ELb0ELb1ELb1ELb1ELb0ELb0ELb0ELb1ELb1ELb1ELb0ELb0EEENS1_21CollectiveEpilogueFwdINS6_IJSA_SC_SB_EEES9_SE_SG_Li256ELb1ELb1ELb0ELb0EEENS1_36VarlenDynamicPersistentTileSchedulerILi128ELi64ELi256ELi128ELb0ELb1ELb1ELb1ELb0ELb1EEEEEEEEEvNT_6ParamsE,"ax",@progbits
	.align	128
.text._ZN7cutlass13device_kernelIN5flash11enable_sm90INS1_16FlashAttnFwdSm90INS1_25CollectiveMainloopFwdSm90ILi2EN4cute5tupleIJNS5_1CILi1EEES8_S8_EEENS6_IJNS7_ILi128EEENS7_ILi64EEENS7_ILi256EEEEEELi256ENS_10bfloat16_tEfNS_4arch4Sm90ELb0ELb1ELb1ELb1ELb0ELb0ELb0ELb1ELb1ELb1ELb0ELb0EEENS1_21CollectiveEpilogueFwdINS6_IJSA_SC_SB_EEES9_SE_SG_Li256ELb1ELb1ELb0ELb0EEENS1_36VarlenDynamicPersistentTileSchedulerILi128ELi64ELi256ELi128ELb0ELb1ELb1ELb1ELb0ELb1EEEEEEEEEvNT_6ParamsE:
        .type           _ZN7cutlass13device_kernelIN5flash11enable_sm90INS1_16FlashAttnFwdSm90INS1_25CollectiveMainloopFwdSm90ILi2EN4cute5tupleIJNS5_1CILi1EEES8_S8_EEENS6_IJNS7_ILi128EEENS7_ILi64EEENS7_ILi256EEEEEELi256ENS_10bfloat16_tEfNS_4arch4Sm90ELb0ELb1ELb1ELb1ELb0ELb0ELb0ELb1ELb1ELb1ELb0ELb0EEENS1_21CollectiveEpilogueFwdINS6_IJSA_SC_SB_EEES9_SE_SG_Li256ELb1ELb1ELb0ELb0EEENS1_36VarlenDynamicPersistentTileSchedulerILi128ELi64ELi256ELi128ELb0ELb1ELb1ELb1ELb0ELb1EEEEEEEEEvNT_6ParamsE,@function
        .size           _ZN7cutlass13device_kernelIN5flash11enable_sm90INS1_16FlashAttnFwdSm90INS1_25CollectiveMainloopFwdSm90ILi2EN4cute5tupleIJNS5_1CILi1EEES8_S8_EEENS6_IJNS7_ILi128EEENS7_ILi64EEENS7_ILi256EEEEEELi256ENS_10bfloat16_tEfNS_4arch4Sm90ELb0ELb1ELb1ELb1ELb0ELb0ELb0ELb1ELb1ELb1ELb0ELb0EEENS1_21CollectiveEpilogueFwdINS6_IJSA_SC_SB_EEES9_SE_SG_Li256ELb1ELb1ELb0ELb0EEENS1_36VarlenDynamicPersistentTileSchedulerILi128ELi64ELi256ELi128ELb0ELb1ELb1ELb1ELb0ELb1EEEEEEEEEvNT_6ParamsE,(.L_x_3429 - _ZN7cutlass13device_kernelIN5flash11enable_sm90INS1_16FlashAttnFwdSm90INS1_25CollectiveMainloopFwdSm90ILi2EN4cute5tupleIJNS5_1CILi1EEES8_S8_EEENS6_IJNS7_ILi128EEENS7_ILi64EEENS7_ILi256EEEEEELi256ENS_10bfloat16_tEfNS_4arch4Sm90ELb0ELb1ELb1ELb1ELb0ELb0ELb0ELb1ELb1ELb1ELb0ELb0EEENS1_21CollectiveEpilogueFwdINS6_IJSA_SC_SB_EEES9_SE_SG_Li256ELb1ELb1ELb0ELb0EEENS1_36VarlenDynamicPersistentTileSchedulerILi128ELi64ELi256ELi128ELb0ELb1ELb1ELb1ELb0ELb1EEEEEEEEEvNT_6ParamsE)
        .other          _ZN7cutlass13device_kernelIN5flash11enable_sm90INS1_16FlashAttnFwdSm90INS1_25CollectiveMainloopFwdSm90ILi2EN4cute5tupleIJNS5_1CILi1EEES8_S8_EEENS6_IJNS7_ILi128EEENS7_ILi64EEENS7_ILi256EEEEEELi256ENS_10bfloat16_tEfNS_4arch4Sm90ELb0ELb1ELb1ELb1ELb0ELb0ELb0ELb1ELb1ELb1ELb0ELb0EEENS1_21CollectiveEpilogueFwdINS6_IJSA_SC_SB_EEES9_SE_SG_Li256ELb1ELb1ELb0ELb0EEENS1_36VarlenDynamicPersistentTileSchedulerILi128ELi64ELi256ELi128ELb0ELb1ELb1ELb1ELb0ELb1EEEEEEEEEvNT_6ParamsE,@"STO_CUDA_ENTRY STV_DEFAULT"
_ZN7cutlass13device_kernelIN5flash11enable_sm90INS1_16FlashAttnFwdSm90INS1_25CollectiveMainloopFwdSm90ILi2EN4cute5tupleIJNS5_1CILi1EEES8_S8_EEENS6_IJNS7_ILi128EEENS7_ILi64EEENS7_ILi256EEEEEELi256ENS_10bfloat16_tEfNS_4arch4Sm90ELb0ELb1ELb1ELb1ELb0ELb0ELb0ELb1ELb1ELb1ELb0ELb0EEENS1_21CollectiveEpilogueFwdINS6_IJSA_SC_SB_EEES9_SE_SG_Li256ELb1ELb1ELb0ELb0EEENS1_36VarlenDynamicPersistentTileSchedulerILi128ELi64ELi256ELi128ELb0ELb1ELb1ELb1ELb0ELb1EEEEEEEEEvNT_6ParamsE:
        /* <DEDUP_REMOVED lines=18> */
.L_x_1416:
[----:B------:R-:W-:Y:S05]  /*0120*/  BSYNC B0 ;  /* 0x0000000000007941 */ /* 0x000fea0003800000 */
.L_x_1415:
        /* <DEDUP_REMOVED lines=41> */
.L_x_1417:
        /* <DEDUP_REMOVED lines=22> */
.L_x_1418:
        /* <DEDUP_REMOVED lines=18> */
.L_x_1419:
        /* <DEDUP_REMOVED lines=22> */
.L_x_1420:
        /* <DEDUP_REMOVED lines=22> */
.L_x_1421:
        /* <DEDUP_REMOVED lines=8> */
.L_x_1423:
        /* <DEDUP_REMOVED lines=16> */
[----:B------:R-:W-:Y:S01]  /*0a80*/  UMOV UR36, URZ ;  /* 0x0000003f00247c82 */ /* 0x000fe20008000000 */
[----:B------:R-:W-:Y:S01]  /*0a90*/  R2UR UR7, R10 ;  /* 0x000000000a0772ca */ /* 0x000fe200000e0000 */
[----:B------:R-:W0:Y:S01]  /*0aa0*/  S2R R0, SR_TID.X ;  /* 0x0000000000007919 */ /* 0x000e220000002100 */
[----:B------:R-:W-:Y:S01]  /*0ab0*/  R2UR UR6, R11 ;  /* 0x000000000b0672ca */ /* 0x000fe200000e0000 */
[----:B------:R-:W-:Y:S01]  /*0ac0*/  UMOV UR37, URZ ;  /* 0x0000003f00257c82 */ /* 0x000fe20008000000 */
[----:B0-----:R-:W-:-:S05]  /*0ad0*/  VIADD R218, R0, 0xffffff80 ;  /* 0xffffff8000da7836 */ /* 0x001fca0000000000 */
[----:B------:R-:W-:-:S04]  /*0ae0*/  SHF.R.S32.HI R3, RZ, 0x1f, R218 ;  /* 0x0000001fff037819 */ /* 0x000fc800000114da */
[CC--:B------:R-:W-:Y:S02]  /*0af0*/  LEA.HI R5, R3.reuse, R218.reuse, RZ, 0x7 ;  /* 0x000000da03057211 */ /* 0x0c0fe400078f38ff */
[----:B------:R-:W-:Y:S02]  /*0b00*/  LEA.HI R0, R3, R218, RZ, 0x4 ;  /* 0x000000da03007211 */ /* 0x000fe400078f20ff */
[----:B------:R-:W-:Y:S02]  /*0b10*/  LOP3.LUT R209, R5, 0xffffff80, RZ, 0xc0, !PT ;  /* 0xffffff8005d17812 */ /* 0x000fe400078ec0ff */
[----:B------:R-:W-:Y:S02]  /*0b20*/  SHF.R.S32.HI R9, RZ, 0x4, R0 ;  /* 0x00000004ff097819 */ /* 0x000fe40000011400 */
[----:B------:R-:W-:Y:S01]  /*0b30*/  LOP3.LUT R7, R0, 0x3fffff0, RZ, 0xc0, !PT ;  /* 0x03fffff000077812 */ /* 0x000fe200078ec0ff */
[----:B------:R-:W-:Y:S01]  /*0b40*/  IMAD.IADD R209, R218, 0x1, -R209 ;  /* 0x00000001dad17824 */ /* 0x000fe200078e0ad1 */
[----:B------:R-:W-:-:S02]  /*0b50*/  LEA.HI R0, R0, R9, RZ, 0x1 ;  /* 0x0000000900007211 */ /* 0x000fc400078f08ff */
[----:B------:R-:W-:Y:S01]  /*0b60*/  LEA.HI R10, R3, R218, RZ, 0x2 ;  /* 0x000000da030a7211 */ /* 0x000fe200078f10ff */
[----:B------:R-:W-:Y:S01]  /*0b70*/  IMAD.IADD R7, R218, 0x1, -R7 ;  /* 0x00000001da077824 */ /* 0x000fe200078e0a07 */
[----:B------:R-:W-:Y:S02]  /*0b80*/  SHF.R.S32.HI R4, RZ, 0x1f, R209 ;  /* 0x0000001fff047819 */ /* 0x000fe400000114d1 */
[----:B------:R-:W-:Y:S02]  /*0b90*/  LOP3.LUT R0, R0, 0x1ffffffe, RZ, 0xc0, !PT ;  /* 0x1ffffffe00007812 */ /* 0x000fe400078ec0ff */
[----:B------:R-:W-:Y:S02]  /*0ba0*/  LEA.HI R6, R4, R209, RZ, 0x2 ;  /* 0x000000d104067211 */ /* 0x000fe400078f10ff */
[----:B------:R-:W-:Y:S01]  /*0bb0*/  SHF.R.S32.HI R210, RZ, 0x7, R5 ;  /* 0x00000007ffd27819 */ /* 0x000fe20000011405 */
[----:B------:R-:W-:Y:S01]  /*0bc0*/  IMAD.IADD R0, R9, 0x1, -R0 ;  /* 0x0000000109007824 */ /* 0x000fe200078e0a00 */
[----:B------:R-:W-:-:S02]  /*0bd0*/  SHF.R.S32.HI R8, RZ, 0x2, R6 ;  /* 0x00000002ff087819 */ /* 0x000fc40000011406 */
[----:B------:R-:W-:Y:S02]  /*0be0*/  SHF.R.S32.HI R11, RZ, 0x1f, R6 ;  /* 0x0000001fff0b7819 */ /* 0x000fe40000011406 */
[----:B------:R-:W-:Y:S02]  /*0bf0*/  LOP3.LUT R9, R10, 0xfffffffc, RZ, 0xc0, !PT ;  /* 0xfffffffc0a097812 */ /* 0x000fe400078ec0ff */
[----:B------:R-:W-:Y:S02]  /*0c00*/  LEA.HI R11, R11, R8, RZ, 0x3 ;  /* 0x000000080b0b7211 */ /* 0x000fe400078f18ff */
[----:B------:R-:W-:Y:S02]  /*0c10*/  LEA.HI R5, R5, R210, RZ, 0x1 ;  /* 0x000000d205057211 */ /* 0x000fe400078f08ff */
[----:B------:R-:W-:Y:S02]  /*0c20*/  LOP3.LUT R11, R11, 0xfffffff8, RZ, 0xc0, !PT ;  /* 0xfffffff80b0b7812 */ /* 0x000fe400078ec0ff */
[----:B------:R-:W-:-:S02]  /*0c30*/  LEA.HI R4, R4, R209, RZ, 0x5 ;  /* 0x000000d104047211 */ /* 0x000fc400078f28ff */
[----:B------:R-:W-:Y:S01]  /*0c40*/  LOP3.LUT R6, R6, 0x7ffffffc, RZ, 0xc0, !PT ;  /* 0x7ffffffc06067812 */ /* 0x000fe200078ec0ff */
[----:B------:R-:W-:Y:S01]  /*0c50*/  IMAD.IADD R11, R8, 0x1, -R11 ;  /* 0x00000001080b7824 */ /* 0x000fe200078e0a0b */
[----:B------:R-:W-:-:S03]  /*0c60*/  SHF.R.S32.HI R4, RZ, 0x5, R4 ;  /* 0x00000005ff047819 */ /* 0x000fc60000011404 */
[----:B------:R-:W-:Y:S02]  /*0c70*/  IMAD.IADD R17, R209, 0x1, -R6 ;  /* 0x00000001d1117824 */ /* 0x000fe400078e0a06 */
[----:B------:R-:W-:Y:S01]  /*0c80*/  IMAD R4, R4, 0x10, R11 ;  /* 0x0000001004047824 */ /* 0x000fe200078e020b */
[----:B--2---:R-:W-:Y:S02]  /*0c90*/  R2UR UR4, R2 ;  /* 0x00000000020472ca */ /* 0x004fe400000e0000 */
[CC--:B------:R-:W-:Y:S02]  /*0ca0*/  LEA.HI R2, R3.reuse, R218.reuse, RZ, 0x5 ;  /* 0x000000da03027211 */ /* 0x0c0fe400078f28ff */
[----:B------:R-:W-:-:S03]  /*0cb0*/  LEA.HI R3, R3, R218, RZ, 0x3 ;  /* 0x000000da03037211 */ /* 0x000fc600078f18ff */
[----:B------:R-:W-:Y:S01]  /*0cc0*/  IMAD.SHL.U32 R2, R2, 0x20, RZ ;  /* 0x0000002002027824 */ /* 0x000fe200078e00ff */
[----:B------:R-:W-:-:S04]  /*0cd0*/  SHF.R.S32.HI R206, RZ, 0x3, R3 ;  /* 0x00000003ffce7819 */ /* 0x000fc80000011403 */
[----:B------:R-:W-:Y:S01]  /*0ce0*/  LOP3.LUT R2, R2, 0xfffffc00, RZ, 0xc0, !PT ;  /* 0xfffffc0002027812 */ /* 0x000fe200078ec0ff */
[----:B------:R-:W-:-:S03]  /*0cf0*/  ULOP3.LUT UR8, UR4, 0x1, URZ, 0xfc, !UPT ;  /* 0x0000000104087892 */ /* 0x000fc6000f8efc3f */
[----:B------:R-:W-:Y:S01]  /*0d00*/  UMOV UR4, URZ ;  /* 0x0000003f00047c82 */ /* 0x000fe20008000000 */
[----:B------:R-:W-:Y:S02]  /*0d10*/  IMAD R7, R7, 0x40, R2 ;  /* 0x0000004007077824 */ /* 0x000fe400078e0202 */
[----:B------:R-:W-:Y:S01]  /*0d20*/  IMAD.IADD R2, R218, 0x1, -R9 ;  /* 0x00000001da027824 */ /* 0x000fe200078e0a09 */
[----:B------:R-:W-:Y:S01]  /*0d30*/  LOP3.LUT R9, R5, 0x3fffffe, RZ, 0xc0, !PT ;  /* 0x03fffffe05097812 */ /* 0x000fe200078ec0ff */
[----:B------:R-:W-:Y:S01]  /*0d40*/  IMAD R212, R0, 0x8, R7 ;  /* 0x0000000800d47824 */ /* 0x000fe200078e0207 */
[----:B------:R-:W-:Y:S01]  /*0d50*/  LOP3.LUT R5, R3, 0xfffffff8, RZ, 0xc0, !PT ;  /* 0xfffffff803057812 */ /* 0x000fe200078ec0ff */
[----:B------:R-:W-:Y:S01]  /*0d60*/  IMAD.U32 R213, RZ, RZ, UR8 ;  /* 0x00000008ffd57e24 */ /* 0x000fe2000f8e00ff */
[----:B------:R-:W-:Y:S01]  /*0d70*/  LEA.HI R8, R2, R2, RZ, 0x1 ;  /* 0x0000000202087211 */ /* 0x000fe200078f08ff */
[----:B------:R-:W-:Y:S02]  /*0d80*/  IMAD.IADD R9, R210, 0x1, -R9 ;  /* 0x00000001d2097824 */ /* 0x000fe400078e0a09 */
[----:B------:R-:W-:Y:S01]  /*0d90*/  IMAD.IADD R204, R218, 0x1, -R5 ;  /* 0x00000001dacc7824 */ /* 0x000fe200078e0a05 */
[----:B------:R-:W-:Y:S01]  /*0da0*/  LOP3.LUT R11, R8, 0x1ffffffe, RZ, 0xc0, !PT ;  /* 0x1ffffffe080b7812 */ /* 0x000fe200078ec0ff */
[----:B------:R-:W-:-:S02]  /*0db0*/  IMAD R211, R9, 0x40, R4 ;  /* 0x0000004009d37824 */ /* 0x000fc400078e0204 */
[----:B------:R-:W-:Y:S02]  /*0dc0*/  IMAD.SHL.U32 R19, R204, 0x8, RZ ;  /* 0x00000008cc137824 */ /* 0x000fe400078e00ff */
[----:B------:R-:W-:Y:S02]  /*0dd0*/  IMAD.IADD R2, R2, 0x1, -R11 ;  /* 0x0000000102027824 */ /* 0x000fe400078e0a0b */
[C---:B------:R-:W-:Y:S01]  /*0de0*/  VIADD R202, R19.reuse, 0x40 ;  /* 0x0000004013ca7836 */ /* 0x040fe20000000000 */
[----:B------:R-:W-:Y:S01]  /*0df0*/  SHF.R.S32.HI R217, RZ, 0x1f, R19 ;  /* 0x0000001fffd97819 */ /* 0x000fe20000011413 */
[C---:B------:R-:W-:Y:S02]  /*0e00*/  VIADD R201, R19.reuse, 0x80 ;  /* 0x0000008013c97836 */ /* 0x040fe40000000000 */
[----:B------:R-:W-:Y:S01]  /*0e10*/  VIADD R203, R19, 0xc0 ;  /* 0x000000c013cb7836 */ /* 0x000fe20000000000 */
[----:B------:R-:W-:Y:S01]  /*0e20*/  SHF.R.S32.HI R216, RZ, 0x1f, R202 ;  /* 0x0000001fffd87819 */ /* 0x000fe200000114ca */
[----:B------:R-:W-:Y:S01]  /*0e30*/  IMAD.U32 R208, RZ, RZ, UR4 ;  /* 0x00000004ffd07e24 */ /* 0x000fe2000f8e00ff */
[----:B------:R-:W-:Y:S01]  /*0e40*/  SHF.R.S32.HI R215, RZ, 0x1f, R201 ;  /* 0x0000001fffd77819 */ /* 0x000fe200000114c9 */
[----:B------:R-:W-:Y:S01]  /*0e50*/  IMAD R23, R2, 0x8, R211 ;  /* 0x0000000802177824 */ /* 0x000fe200078e02d3 */
[----:B------:R-:W-:-:S07]  /*0e60*/  SHF.R.S32.HI R214, RZ, 0x1f, R203 ;  /* 0x0000001fffd67819 */ /* 0x000fce00000114cb */
.L_x_1523:
[----:B------:R-:W-:Y:S01]  /*0e70*/  ULDC.64 UR8, c[0x0][0xa28] ;  /* 0x00028a0000087ab9 */ /* 0x000fe20000000a00 */
[----:B------:R-:W-:Y:S01]  /*0e80*/  ULDC.64 UR12, c[0x0][0x208] ;  /* 0x00008200000c7ab9 */ /* 0x000fe20000000a00 */
[----:B------:R-:W-:Y:S01]  /*0e90*/  UISETP.NE.U32.AND UP0, UPT, UR8, URZ, UPT ;  /* 0x0000003f0800728c */ /* 0x000fe2000bf05070 */
[----:B------:R-:W-:-:S03]  /*0ea0*/  ULDC UR4, c[0x0][0x424] ;  /* 0x0001090000047ab9 */ /* 0x000fc60000000800 */
[----:B------:R-:W-:-:S03]  /*0eb0*/  UISETP.NE.AND.EX UP0, UPT, UR9, URZ, UPT, UP0 ;  /* 0x0000003f0900728c */ /* 0x000fc6000bf05300 */
[----:B------:R-:W-:Y:S02]  /*0ec0*/  ULDC.64 UR8, c[0x0][0xa18] ;  /* 0x0002860000087ab9 */ /* 0x000fe40000000a00 */
[----:B------:R-:W-:Y:S01]  /*0ed0*/  UISETP.NE.U32.AND UP1, UPT, UR8, URZ, UPT ;  /* 0x0000003f0800728c */ /* 0x000fe2000bf25070 */
[----:B------:R-:W-:-:S03]  /*0ee0*/  PLOP3.LUT P0, PT, PT, PT, UP0, 0x80, 0x0 ;  /* 0x000000000000781c */ /* 0x000fc60003f0f008 */
[----:B------:R-:W-:-:S03]  /*0ef0*/  UISETP.NE.AND.EX UP1, UPT, UR9, URZ, UPT, UP1 ;  /* 0x0000003f0900728c */ /* 0x000fc6000bf25310 */
[----:B------:R-:W-:Y:S02]  /*0f00*/  @UP0 ULDC.64 UR8, c[0x0][0xa28] ;  /* 0x00028a0000080ab9 */ /* 0x000fe40000000a00 */
[----:B------:R-:W-:Y:S01]  /*0f10*/  @UP0 UIMAD.WIDE UR8, UR6, 0x4, UR8 ;  /* 0x00000004060808a5 */ /* 0x000fe2000f8e0208 */
[----:B------:R-:W-:-:S05]  /*0f20*/  PLOP3.LUT P2, PT, PT, PT, UP1, 0x80, 0x0 ;  /* 0x000000000000781c */ /* 0x000fca0003f4f018 */
[----:B------:R-:W-:Y:S01]  /*0f30*/  @UP1 ULDC.64 UR10, c[0x0][0xa18] ;  /* 0x00028600000a1ab9 */ /* 0x000fe20000000a00 */
[----:B01--4-:R-:W-:Y:S02]  /*0f40*/  IMAD.U32 R2, RZ, RZ, UR8 ;  /* 0x00000008ff027e24 */ /* 0x013fe4000f8e00ff */
[----:B------:R-:W-:Y:S01]  /*0f50*/  IMAD.U32 R3, RZ, RZ, UR9 ;  /* 0x00000009ff037e24 */ /* 0x000fe2000f8e00ff */
[----:B------:R-:W-:-:S04]  /*0f60*/  @UP1 UIMAD.WIDE UR8, UR6, 0x4, UR10 ;  /* 0x00000004060818a5 */ /* 0x000fc8000f8e020a */
[----:B--2---:R-:W2:Y:S02]  /*0f70*/  @P0 LDG.E R2, desc[UR12][R2.64] ;  /* 0x0000000c02020981 */ /* 0x004ea4000c1e1900 */
[----:B------:R-:W-:Y:S02]  /*0f80*/  IMAD.U32 R4, RZ, RZ, UR8 ;  /* 0x00000008ff047e24 */ /* 0x000fe4000f8e00ff */
[----:B------:R-:W-:Y:S01]  /*0f90*/  IMAD.U32 R5, RZ, RZ, UR9 ;  /* 0x00000009ff057e24 */ /* 0x000fe2000f8e00ff */
[----:B------:R-:W-:-:S04]  /*0fa0*/  ULDC.64 UR8, c[0x0][0x418] ;  /* 0x0001060000087ab9 */ /* 0x000fc80000000a00 */
[----:B---3--:R-:W3:Y:S01]  /*0fb0*/  @P2 LDG.E R4, desc[UR12][R4.64] ;  /* 0x0000000c04042981 */ /* 0x008ee2000c1e1900 */
[----:B------:R-:W-:Y:S01]  /*0fc0*/  UISETP.NE.U32.AND UP0, UPT, UR8, URZ, UPT ;  /* 0x0000003f0800728c */ /* 0x000fe2000bf05070 */
[----:B------:R-:W-:Y:S01]  /*0fd0*/  IMAD.U32 R205, RZ, RZ, UR7 ;  /* 0x00000007ffcd7e24 */ /* 0x000fe2000f8e00ff */
[----:B------:R-:W-:Y:S01]  /*0fe0*/  UMOV UR61, URZ ;  /* 0x0000003f003d7c82 */ /* 0x000fe20008000000 */
[----:B------:R-:W-:Y:S01]  /*0ff0*/  ULDC UR60, c[0x0][0x288] ;  /* 0x0000a200003c7ab9 */ /* 0x000fe20000000800 */
[----:B------:R-:W-:-:S03]  /*1000*/  UISETP.NE.AND.EX UP0, UPT, UR9, URZ, UPT, UP0 ;  /* 0x0000003f0900728c */ /* 0x000fc6000bf05300 */
[----:B------:R-:W-:Y:S01]  /*1010*/  ULDC.64 UR8, c[0x0][0xa20] ;  /* 0x0002880000087ab9 */ /* 0x000fe20000000a00 */
[----:B------:R-:W-:Y:S01]  /*1020*/  USEL UR4, UR4, 0x1, UP0 ;  /* 0x0000000104047887 */ /* 0x000fe20008000000 */
[----:B------:R-:W-:Y:S01]  /*1030*/  ISETP.NE.U32.AND P1, PT, RZ, UR8, PT ;  /* 0x00000008ff007c0c */ /* 0x000fe2000bf25070 */
[----:B------:R-:W-:Y:S02]  /*1040*/  ULDC UR8, c[0x0][0x2f0] ;  /* 0x0000bc0000087ab9 */ /* 0x000fe40000000800 */
[----:B------:R-:W-:Y:S01]  /*1050*/  UIMAD UR4, UR4, UR8, URZ ;  /* 0x00000008040472a4 */ /* 0x000fe2000f8e023f */
[----:B------:R-:W-:Y:S02]  /*1060*/  ISETP.NE.AND.EX P1, PT, RZ, UR9, PT, P1 ;  /* 0x00000009ff007c0c */ /* 0x000fe4000bf25310 */
[----:B--2---:R-:W-:Y:S02]  /*1070*/  @P0 R2UR UR61, R2 ;  /* 0x00000000023d02ca */ /* 0x004fe400000e0000 */
[----:B---3--:R-:W-:Y:S01]  /*1080*/  @P2 R2UR UR60, R4 ;  /* 0x00000000043c22ca */ /* 0x008fe200000e0000 */
[----:B------:R-:W-:-:S14]  /*1090*/  @P2 BRA `(.L_x_1424) ;  /* 0x0000000000382947 */ /* 0x000fdc0003800000 */
[----:B------:R-:W-:Y:S02]  /*10a0*/  ULDC.64 UR8, c[0x0][0xa00] ;  /* 0x0002800000087ab9 */ /* 0x000fe40000000a00 */
[----:B------:R-:W-:-:S04]  /*10b0*/  ISETP.NE.U32.AND P0, PT, RZ, UR8, PT ;  /* 0x00000008ff007c0c */ /* 0x000fc8000bf05070 */
[----:B------:R-:W-:-:S13]  /*10c0*/  ISETP.NE.AND.EX P0, PT, RZ, UR9, PT, P0 ;  /* 0x00000009ff007c0c */ /* 0x000fda000bf05300 */
[----:B------:R-:W-:Y:S05]  /*10d0*/  @!P0 BRA `(.L_x_1424) ;  /* 0x0000000000288947 */ /* 0x000fea0003800000 */
[----:B------:R-:W-:Y:S01]  /*10e0*/  ULDC.64 UR8, c[0x0][0xa00] ;  /* 0x0002800000087ab9 */ /* 0x000fe20000000a00 */
[----:B------:R-:W-:Y:S01]  /*10f0*/  ULDC.64 UR10, c[0x0][0x208] ;  /* 0x00008200000a7ab9 */ /* 0x000fe20000000a00 */
        /* <DEDUP_REMOVED lines=8> */
.L_x_1424:
[----:B------:R-:W-:Y:S01]  /*1180*/  IMAD.U32 R207, RZ, RZ, UR6 ;  /* 0x00000006ffcf7e24 */ /* 0x000fe2000f8e00ff */
[----:B------:R-:W-:Y:S06]  /*1190*/  @!P1 BRA `(.L_x_1425) ;  /* 0x0000000000209947 */ /* 0x000fec0003800000 */
[----:B------:R-:W-:Y:S01]  /*11a0*/  ULDC.64 UR8, c[0x0][0xa20] ;  /* 0x0002880000087ab9 */ /* 0x000fe20000000a00 */
[----:B------:R-:W-:Y:S01]  /*11b0*/  ULDC.64 UR10, c[0x0][0x208] ;  /* 0x00008200000a7ab9 */ /* 0x000fe20000000a00 */
[----:B------:R-:W-:-:S06]  /*11c0*/  UIMAD.WIDE UR6, UR6, 0x4, UR8 ;  /* 0x00000004060678a5 */ /* 0x000fcc000f8e0208 */
[----:B------:R-:W-:Y:S02]  /*11d0*/  IMAD.U32 R2, RZ, RZ, UR6 ;  /* 0x00000006ff027e24 */ /* 0x000fe4000f8e00ff */
[----:B------:R-:W-:-:S05]  /*11e0*/  IMAD.U32 R3, RZ, RZ, UR7 ;  /* 0x00000007ff037e24 */ /* 0x000fca000f8e00ff */
[----:B------:R-:W2:Y:S02]  /*11f0*/  LDG.E R2, desc[UR10][R2.64] ;  /* 0x0000000a02027981 */ /* 0x000ea4000c1e1900 */
[----:B--2---:R-:W-:Y:S01]  /*1200*/  R2UR UR4, R2 ;  /* 0x00000000020472ca */ /* 0x004fe200000e0000 */
[----:B------:R-:W-:-:S14]  /*1210*/  BRA `(.L_x_1426) ;  /* 0x0000000000387947 */ /* 0x000fdc0003800000 */
.L_x_1425:
        /* <DEDUP_REMOVED lines=14> */
.L_x_1426:
[----:B------:R-:W-:Y:S01]  /*1300*/  ULDC UR6, c[0x0][0x448] ;  /* 0x0001120000067ab9 */ /* 0x000fe20000000800 */
[----:B------:R-:W-:Y:S02]  /*1310*/  USHF.L.U32 UR5, UR5, 0x7, URZ ;  /* 0x0000000705057899 */ /* 0x000fe4000800063f */
[----:B------:R-:W-:Y:S02]  /*1320*/  UISETP.NE.AND UP0, UPT, UR6, 0x1, UPT ;  /* 0x000000010600788c */ /* 0x000fe4000bf05270 */
[----:B------:R-:W-:Y:S02]  /*1330*/  UIADD3 UR8, UR5, 0x7f, URZ ;  /* 0x0000007f05087890 */ /* 0x000fe4000fffe03f */
[----:B------:R-:W-:Y:S01]  /*1340*/  IMAD.U32 R22, RZ, RZ, UR5 ;  /* 0x00000005ff167e24 */ /* 0x000fe2000f8e00ff */
[----:B------:R-:W-:-:S03]  /*1350*/  UIADD3 UR61, -UR61, UR4, URZ ;  /* 0x000000043d3d7290 */ /* 0x000fc6000fffe13f */
[----:B------:R-:W-:Y:S01]  /*1360*/  ULDC.64 UR4, c[0x0][0x9e0] ;  /* 0x0002780000047ab9 */ /* 0x000fe20000000a00 */
[----:B------:R-:W-:Y:S02]  /*1370*/  UIADD3 UR9, UR61, 0x1, -UR60 ;  /* 0x000000013d097890 */ /* 0x000fe4000fffe83c */
[----:B------:R-:W-:Y:S01]  /*1380*/  @UP0 ULDC UR6, c[0x0][0x44c] ;  /* 0x0001130000060ab9 */ /* 0x000fe20000000800 */
[----:B------:R-:W-:Y:S02]  /*1390*/  UISETP.GE.AND UP1, UPT, UR5, 0x1, UPT ;  /* 0x000000010500788c */ /* 0x000fe4000bf26270 */
[----:B------:R-:W-:Y:S01]  /*13a0*/  UIMAD.WIDE.U32 UR6, UR8, UR6, URZ ;  /* 0x00000006080672a5 */ /* 0x000fe2000f8e003f */
[----:B------:R-:W-:-:S03]  /*13b0*/  @UP0 ULDC UR10, c[0x0][0x450] ;  /* 0x00011400000a0ab9 */ /* 0x000fc60000000800 */
[----:B------:R-:W-:Y:S01]  /*13c0*/  @UP0 USHF.R.U32.HI UR8, URZ, UR10, UR7 ;  /* 0x0000000a3f080299 */ /* 0x000fe20008011607 */
[----:B------:R-:W-:-:S03]  /*13d0*/  PLOP3.LUT P1, PT, PT, PT, UP1, 0x80, 0x0 ;  /* 0x000000000000781c */ /* 0x000fc60003f2f018 */
[----:B------:R-:W-:-:S04]  /*13e0*/  UIADD3 UR8, UR9, UR8, URZ ;  /* 0x0000000809087290 */ /* 0x000fc8000fffe03f */
[----:B------:R-:W-:-:S06]  /*13f0*/  UIADD3 UR4, UR8, UR4, URZ ;  /* 0x0000000408047290 */ /* 0x000fcc000fffe03f */
        /* <DEDUP_REMOVED lines=12> */
.L_x_1428:
[----:B------:R-:W-:-:S11]  /*14c0*/  UISETP.NE.AND UP1, UPT, UR5, 0x1, UPT ;  /* 0x000000010500788c */ /* 0x000fd6000bf25270 */
[----:B------:R-:W-:Y:S02]  /*14d0*/  @UP1 ULDC.64 UR8, c[0x0][0x9e8] ;  /* 0x00027a0000081ab9 */ /* 0x000fe40000000a00 */
[----:B------:R-:W-:-:S04]  /*14e0*/  UIMAD.WIDE.U32 UR6, UR4, UR8, URZ ;  /* 0x00000008040672a5 */ /* 0x000fc8000f8e003f */
[----:B------:R-:W-:-:S12]  /*14f0*/  @UP1 USHF.R.U32.HI UR4, URZ, UR9, UR7 ;  /* 0x000000093f041299 */ /* 0x000fd80008011607 */
.L_x_1429:
[----:B------:R-:W-:-:S06]  /*1500*/  UIMAD UR4, UR4, UR5, UR5 ;  /* 0x00000005040472a4 */ /* 0x000fcc000f8e0205 */
[----:B------:R-:W-:-:S07]  /*1510*/  VIMNMX R0, R0, UR4, PT ;  /* 0x0000000400007c48 */ /* 0x000fce000bfe0100 */
.L_x_1427:
[----:B------:R-:W-:Y:S01]  /*1520*/  R2UR UR8, R22 ;  /* 0x00000000160872ca */ /* 0x000fe200000e0000 */
[----:B------:R-:W-:Y:S01]  /*1530*/  UIADD3 UR4, UR61, 0x3f, URZ ;  /* 0x0000003f3d047890 */ /* 0x000fe2000fffe03f */
[----:B------:R-:W-:Y:S01]  /*1540*/  VIADD R0, R0, 0x3f ;  /* 0x0000003f00007836 */ /* 0x000fe20000000000 */
[----:B------:R-:W-:Y:S01]  /*1550*/  @UP0 ULDC UR6, c[0x0][0x44c] ;  /* 0x0001130000060ab9 */ /* 0x000fe20000000800 */
[----:B------:R-:W-:Y:S01]  /*1560*/  @UP0 ULDC UR10, c[0x0][0x450] ;  /* 0x00011400000a0ab9 */ /* 0x000fe20000000800 */
[----:B------:R-:W-:Y:S02]  /*1570*/  UIADD3 UR39, UR61, -UR60, URZ ;  /* 0x8000003c3d277290 */ /* 0x000fe4000fffe03f */
[----:B------:R-:W-:-:S04]  /*1580*/  SHF.R.S32.HI R3, RZ, 0x1f, R0 ;  /* 0x0000001fff037819 */ /* 0x000fc80000011400 */
[----:B------:R-:W-:Y:S02]  /*1590*/  LEA.HI R3, R3, R0, RZ, 0x6 ;  /* 0x0000000003037211 */ /* 0x000fe400078f30ff */
[----:B------:R-:W-:Y:S02]  /*15a0*/  UIMAD.WIDE.U32 UR6, UR8, UR6, URZ ;  /* 0x00000006080672a5 */ /* 0x000fe4000f8e003f */
[----:B------:R-:W-:Y:S01]  /*15b0*/  UMOV UR9, UR8 ;  /* 0x0000000800097c82 */ /* 0x000fe20008000000 */
[----:B------:R-:W-:Y:S01]  /*15c0*/  USHF.R.S32.HI UR8, URZ, 0x1f, UR4 ;  /* 0x0000001f3f087899 */ /* 0x000fe20008011404 */
[----:B------:R-:W-:Y:S01]  /*15d0*/  SHF.R.S32.HI R3, RZ, 0x6, R3 ;  /* 0x00000006ff037819 */ /* 0x000fe20000011403 */
[----:B------:R-:W-:Y:S02]  /*15e0*/  @UP0 USHF.R.U32.HI UR9, URZ, UR10, UR7 ;  /* 0x0000000a3f090299 */ /* 0x000fe40008011607 */
[----:B------:R-:W-:Y:S02]  /*15f0*/  ULEA.HI UR8, UR8, UR4, URZ, 0x6 ;  /* 0x0000000408087291 */ /* 0x000fe4000f8f303f */
[----:B------:R-:W-:-:S02]  /*1600*/  UIADD3 UR4, UR39, UR9, URZ ;  /* 0x0000000927047290 */ /* 0x000fc4000fffe03f */
[----:B------:R-:W-:Y:S01]  /*1610*/  USHF.R.S32.HI UR8, URZ, 0x6, UR8 ;  /* 0x000000063f087899 */ /* 0x000fe20008011408 */
[----:B------:R-:W-:Y:S02]  /*1620*/  ULDC UR9, c[0x0][0x9dc] ;  /* 0x0002770000097ab9 */ /* 0x000fe40000000800 */
[----:B------:R-:W-:-:S03]  /*1630*/  UIADD3 UR9, UR4, -UR9, URZ ;  /* 0x8000000904097290 */ /* 0x000fc6000fffe03f */
[----:B------:R-:W-:Y:S01]  /*1640*/  VIMNMX R62, R3, UR8, PT ;  /* 0x00000008033e7c48 */ /* 0x000fe2000bfe0100 */
[----:B------:R-:W-:Y:S08]  /*1650*/  @!P1 BRA `(.L_x_1430) ;  /* 0x0000000000449947 */ /* 0x000ff00003800000 */
        /* <DEDUP_REMOVED lines=10> */
.L_x_1431:
[----:B------:R-:W-:-:S11]  /*1700*/  UISETP.NE.AND UP0, UPT, UR5, 0x1, UPT ;  /* 0x000000010500788c */ /* 0x000fd6000bf05270 */
[----:B------:R-:W-:Y:S02]  /*1710*/  @UP0 ULDC.64 UR10, c[0x0][0x9e8] ;  /* 0x00027a00000a0ab9 */ /* 0x000fe40000000a00 */
[----:B------:R-:W-:-:S04]  /*1720*/  UIMAD.WIDE.U32 UR6, UR4, UR10, URZ ;  /* 0x0000000a040672a5 */ /* 0x000fc8000f8e003f */
[----:B------:R-:W-:-:S12]  /*1730*/  @UP0 USHF.R.U32.HI UR4, URZ, UR11, UR7 ;  /* 0x0000000b3f040299 */ /* 0x000fd80008011607 */
.L_x_1432:
[----:B------:R-:W-:-:S04]  /*1740*/  UIMAD UR4, UR4, UR5, URZ ;  /* 0x00000005040472a4 */ /* 0x000fc8000f8e023f */
[----:B------:R-:W-:-:S04]  /*1750*/  UISETP.LT.AND UP0, UPT, UR9, UR4, UPT ;  /* 0x000000040900728c */ /* 0x000fc8000bf01270 */
[----:B------:R-:W-:-:S12]  /*1760*/  USEL UR9, UR9, UR4, !UP0 ;  /* 0x0000000409097287 */ /* 0x000fd8000c000000 */
.L_x_1430:
        /* <DEDUP_REMOVED lines=44> */
[----:B------:R-:W-:Y:S01]  /*1a30*/  IMAD.MOV.U32 R16, RZ, RZ, RZ ;  /* 0x000000ffff107224 */ /* 0x000fe200078e00ff */
[----:B------:R-:W-:Y:S01]  /*1a40*/  CS2R R80, SRZ ;  /* 0x0000000000507805 */ /* 0x000fe2000001ff00 */
[----:B------:R-:W-:Y:S01]  /*1a50*/  IMAD.MOV.U32 R18, RZ, RZ, RZ ;  /* 0x000000ffff127224 */ /* 0x000fe200078e00ff */
        /* <DEDUP_REMOVED lines=26> */
[----:B------:R-:W-:Y:S02]  /*1c00*/  CS2R R28, SRZ ;  /* 0x00000000001c7805 */ /* 0x000fe4000001ff00 */
        /* <DEDUP_REMOVED lines=33> */
.L_x_1434:
        /* <DEDUP_REMOVED lines=11> */
.L_x_1667:
[----:B------:R-:W-:Y:S05]  /*1ed0*/  @!P0 BRA `(.L_x_1436) ;  /* 0x0000000000048947 */ /* 0x000fea0003800000 */
[----:B------:R-:W-:Y:S01]  /*1ee0*/  BPT.TRAP 0x1 ;  /* 0x000000040000795c */ /* 0x000fe20000300000 */
.L_x_1436:
[----:B------:R-:W-:Y:S02]  /*1ef0*/  IMAD.U32 R5, RZ, RZ, UR37 ;  /* 0x00000025ff057e24 */ /* 0x000fe4000f8e00ff */
[----:B0-----:R-:W-:-:S03]  /*1f00*/  IMAD.U32 R0, RZ, RZ, UR36 ;  /* 0x00000024ff007e24 */ /* 0x001fc6000f8e00ff */
[----:B------:R-:W-:Y:S02]  /*1f10*/  LEA R5, R5, UR38, 0x3 ;  /* 0x0000002605057c11 */ /* 0x000fe4000f8e18ff */
[----:B------:R-:W-:-:S04]  /*1f20*/  SHF.L.U32 R0, R0, 0x1f, RZ ;  /* 0x0000001f00007819 */ /* 0x000fc800000006ff */
[----:B------:R0:W1:Y:S01]  /*1f30*/  SYNCS.PHASECHK.TRANS64.TRYWAIT P2, [R5+URZ+0x30830], R0 ;  /* 0x03083000050075a7 */ /* 0x000062000804017f */
[----:B------:R-:W-:Y:S05]  /*1f40*/  @!P0 BRA `(.L_x_1437) ;  /* 0x0000000000048947 */ /* 0x000fea0003800000 */
[----:B------:R-:W-:Y:S01]  /*1f50*/  BPT.TRAP 0x1 ;  /* 0x000000040000795c */ /* 0x000fe20000300000 */
.L_x_1437:
[----:B------:R-:W2:Y:S02]  /*1f60*/  S2R R2, SR_TID.X ;  /* 0x0000000000027919 */ /* 0x000ea40000002100 */
[----:B--2---:R-:W-:Y:S01]  /*1f70*/  LOP3.LUT P1, RZ, R2, 0x7f, RZ, 0xc0, !PT ;  /* 0x0000007f02ff7812 */ /* 0x004fe2000782c0ff */
[----:B-1----:R-:W-:-:S12]  /*1f80*/  @P2 BRA `(.L_x_1438) ;  /* 0x0000000000082947 */ /* 0x002fd80003800000 */
[----:B------:R-:W1:Y:S02]  /*1f90*/  SYNCS.PHASECHK.TRANS64.TRYWAIT P2, [R5+URZ+0x30830], R0 ;  /* 0x03083000050075a7 */ /* 0x000e64000804017f */
[----:B-1----:R-:W-:Y:S05]  /*1fa0*/  @!P2 BRA `(.L_x_1439) ;  /* 0x000001600010a947 */ /* 0x002fea0003800000 */
.L_x_1438:
        /* <DEDUP_REMOVED lines=10> */
[----:B------:R-:W-:Y:S01]  /*2050*/  UMOV UR53, 0x40000040 ;  /* 0x4000004000357882 */ /* 0x000fe20000000000 */
[----:B------:R-:W-:-:S02]  /*2060*/  UMOV UR55, 0x40000040 ;  /* 0x4000004000377882 */ /* 0x000fc40000000000 */
[----:B------:R-:W-:Y:S02]  /*2070*/  ULOP3.LUT UR5, UR4, 0x10000, URZ, 0xfc, !UPT ;  /* 0x0001000004057892 */ /* 0x000fe4000f8efc3f */
[----:B------:R-:W-:Y:S01]  /*2080*/  ULOP3.LUT UR4, UR40, 0x10000, URZ, 0xfc, !UPT ;  /* 0x0001000028047892 */ /* 0x000fe2000f8efc3f */
[----:B------:R-:W-:Y:S01]  /*2090*/  UMOV UR13, 0x40000040 ;  /* 0x40000040000d7882 */ /* 0x000fe20000000000 */
[----:B------:R-:W-:Y:S02]  /*20a0*/  UMOV UR15, 0x40000040 ;  /* 0x40000040000f7882 */ /* 0x000fe40000000000 */
[----:B------:R-:W-:Y:S01]  /*20b0*/  IMAD.U32 R18, RZ, RZ, UR5 ;  /* 0x00000005ff127e24 */ /* 0x000fe2000f8e00ff */
[----:B------:R-:W-:Y:S02]  /*20c0*/  ULEA UR5, UR37, UR5, 0xb ;  /* 0x0000000525057291 */ /* 0x000fe4000f8e583f */
[----:B------:R-:W-:Y:S01]  /*20d0*/  UMOV UR8, UR4 ;  /* 0x0000000400087c82 */ /* 0x000fe20008000000 */
[----:B------:R-:W-:Y:S01]  /*20e0*/  UIADD3 UR6, UR4, 0x2, URZ ;  /* 0x0000000204067890 */ /* 0x000fe2000fffe03f */
[----:B------:R-:W-:Y:S01]  /*20f0*/  IMAD.U32 R14, RZ, RZ, UR8 ;  /* 0x00000008ff0e7e24 */ /* 0x000fe2000f8e00ff */
[----:B------:R-:W-:-:S02]  /*2100*/  UIADD3 UR7, UR5, 0x2, URZ ;  /* 0x0000000205077890 */ /* 0x000fc4000fffe03f */
        /* <DEDUP_REMOVED lines=74> */
[----:B------:R-:W-:Y:S01]  /*25b0*/  R2UR UR7, R22 ;  /* 0x00000000160772ca */ /* 0x000fe200000e0000 */
[----:B------:R-:W-:Y:S01]  /*25c0*/  IMAD.U32 R7, RZ, RZ, UR9 ;  /* 0x00000009ff077e24 */ /* 0x000fe2000f8e00ff */
[----:B------:R-:W-:-:S11]  /*25d0*/  ULDC UR6, c[0x0][0x9d8] ;  /* 0x0002760000067ab9 */ /* 0x000fd60000000800 */
[----:B01----:R-:W-:-:S04]  /*25e0*/  VIADD R0, R23, UR7 ;  /* 0x0000000717007c36 */ /* 0x003fc80008000000 */
[----:B------:R-:W-:Y:S01]  /*25f0*/  IMAD.MOV.U32 R2, RZ, RZ, R0 ;  /* 0x000000ffff027224 */ /* 0x000fe200078e0000 */
        /* <DEDUP_REMOVED lines=16> */
[----:B------:R-:W-:Y:S01]  /*2700*/  IMAD.MOV.U32 R3, RZ, RZ, -0x40 ;  /* 0xffffffc0ff037424 */ /* 0x000fe200078e00ff */
[----:B------:R-:W-:Y:S01]  /*2710*/  ULDC.64 UR4, c[0x0][0x9e0] ;  /* 0x0002780000047ab9 */ /* 0x000fe20000000a00 */
[----:B------:R-:W-:Y:S01]  /*2720*/  LEA R5, R62, 0xffffffc0, 0x6 ;  /* 0xffffffc03e057811 */ /* 0x000fe200078e30ff */
[----:B------:R-:W-:Y:S01]  /*2730*/  UISETP.GE.AND UP1, UPT, UR5, 0x1, UPT ;  /* 0x000000010500788c */ /* 0x000fe2000bf26270 */
[----:B------:R-:W-:Y:S01]  /*2740*/  @!P1 PRMT R0, RZ, 0x654, R0 ;  /* 0x00000654ff009816 */ /* 0x000fe20000000000 */
[----:B------:R-:W0:Y:S04]  /*2750*/  SHFL.IDX PT, R4, R2, RZ, 0x1c1f ;  /* 0x001c1fff02047589 */ /* 0x000e2800000e0000 */
        /* <DEDUP_REMOVED lines=39> */
[----:B------:R1:W-:Y:S01]  /*29d0*/  @!P1 SYNCS.ARRIVE.TRANS64.RED.A1T0 RZ, [R0+URZ], RZ ;  /* 0x000000ff00ff99a7 */ /* 0x0003e2000810043f */
[----:B------:R-:W-:Y:S01]  /*29e0*/  FMUL.FTZ R24, R24, UR6 ;  /* 0x0000000618187c20 */ /* 0x000fe20008410000 */
[----:B------:R2:W3:Y:S01]  /*29f0*/  MUFU.TANH R16, R30 ;  /* 0x0000001e00107308 */ /* 0x0004e20000002400 */
        /* <DEDUP_REMOVED lines=8> */
[----:B--2---:R-:W-:-:S02]  /*2a80*/  IMAD R30, R62, R3, 0x40 ;  /* 0x000000403e1e7424 */ /* 0x004fc400078e0203 */
[----:B------:R-:W-:Y:S01]  /*2a90*/  FMUL.FTZ R37, R37, UR6 ;  /* 0x0000000625257c20 */ /* 0x000fe20008410000 */
[----:B------:R-:W-:Y:S01]  /*2aa0*/  FMUL.FTZ R38, R38, UR6 ;  /* 0x0000000626267c20 */ /* 0x000fe20008410000 */
[----:B------:R-:W-:Y:S01]  /*2ab0*/  FMUL.FTZ R40, R40, UR6 ;  /* 0x0000000628287c20 */ /* 0x000fe20008410000 */
[----:B-1----:R-:W-:Y:S02]  /*2ac0*/  VIADD R0, R30, 0x1 ;  /* 0x000000011e007836 */ /* 0x002fe40000000000 */
        /* <DEDUP_REMOVED lines=15> */
[----:B------:R1:W2:Y:S01]  /*2bc0*/  MUFU.TANH R21, R34 ;  /* 0x0000002200157308 */ /* 0x0002a20000002400 */
[----:B------:R-:W-:-:S02]  /*2bd0*/  IMAD R3, R17, -0x2, R0 ;  /* 0xfffffffe11037824 */ /* 0x000fc400078e0200 */
[----:B------:R-:W-:Y:S01]  /*2be0*/  FMUL.FTZ R26, R26, UR6 ;  /* 0x000000061a1a7c20 */ /* 0x000fe20008410000 */
[----:B------:R-:W-:Y:S01]  /*2bf0*/  FMUL.FTZ R31, R31, UR6 ;  /* 0x000000061f1f7c20 */ /* 0x000fe20008410000 */
[----:B------:R-:W-:Y:S01]  /*2c00*/  FMUL.FTZ R39, R39, UR6 ;  /* 0x0000000627277c20 */ /* 0x000fe20008410000 */
[----:B------:R-:W-:Y:S02]  /*2c10*/  VIADD R0, R30, UR61 ;  /* 0x0000003d1e007c36 */ /* 0x000fe40008000000 */
[----:B------:R-:W4:Y:S01]  /*2c20*/  MUFU.TANH R24, R24 ;  /* 0x0000001800187308 */ /* 0x000f220000002400 */
[----:B-1----:R-:W-:-:S05]  /*2c30*/  IMAD.U32 R34, RZ, RZ, UR60 ;  /* 0x0000003cff227e24 */ /* 0x002fca000f8e00ff */
[----:B------:R-:W-:Y:S02]  /*2c40*/  IADD3 R3, -R34, UR61, R3 ;  /* 0x0000003d22037c10 */ /* 0x000fe4000fffe103 */
[----:B------:R-:W1:Y:S03]  /*2c50*/  MUFU.TANH R25, R25 ;  /* 0x0000001900197308 */ /* 0x000e660000002400 */
[----:B------:R-:W-:-:S05]  /*2c60*/  VIADD R34, R3, UR4 ;  /* 0x0000000403227c36 */ /* 0x000fca0008000000 */
        /* <DEDUP_REMOVED lines=26> */
[----:B------:R5:W1:Y:S08]  /*2e10*/  MUFU.TANH R20, R31 ;  /* 0x0000001f00147308 */ /* 0x000a700000002400 */
[----:B------:R3:W1:Y:S01]  /*2e20*/  MUFU.TANH R26, R39 ;  /* 0x00000027001a7308 */ /* 0x0006620000002400 */
[----:B-----5:R-:W-:-:S05]  /*2e30*/  IMAD R31, R17, -0x2, R0 ;  /* 0xfffffffe111f7824 */ /* 0x020fca00078e0200 */
[----:B0-----:R-:W-:Y:S01]  /*2e40*/  VIADDMNMX R0, R4, R34, R31, PT ;  /* 0x0000002204007246 */ /* 0x001fe2000380011f */
[----:B---3--:R-:W-:-:S04]  /*2e50*/  VIADD R39, R3, UR54 ;  /* 0x0000003603277c36 */ /* 0x008fc80008000000 */
[----:B------:R-:W-:Y:S01]  /*2e60*/  IMAD.IADD R3, R39, 0x1, R4 ;  /* 0x0000000127037824 */ /* 0x000fe200078e0204 */
[----:B--2-4-:R-:W-:Y:S06]  /*2e70*/  @P2 BRA `(.L_x_1440) ;  /* 0x00000000005c2947 */ /* 0x014fec0003800000 */
[----:B------:R-:W-:Y:S01]  /*2e80*/  IMAD.U32 R57, RZ, RZ, UR60 ;  /* 0x0000003cff397e24 */ /* 0x000fe2000f8e00ff */
[----:B------:R-:W-:Y:S04]  /*2e90*/  BSSY B0, `(.L_x_1441) ;  /* 0x0000011000007945 */ /* 0x000fe80003800000 */
[----:B------:R-:W-:-:S04]  /*2ea0*/  IADD3 R4, -R57, UR61, R4 ;  /* 0x0000003d39047c10 */ /* 0x000fc8000fffe104 */
        /* <DEDUP_REMOVED lines=10> */
.L_x_1442:
[----:B------:R-:W-:-:S06]  /*2f50*/  UISETP.NE.AND UP2, UPT, UR5, 0x1, UPT ;  /* 0x000000010500788c */ /* 0x000fcc000bf45270 */
[----:B------:R-:W-:-:S05]  /*2f60*/  PLOP3.LUT P2, PT, PT, PT, UP2, 0x80, 0x0 ;  /* 0x000000000000781c */ /* 0x000fca0003f4f028 */
[----:B------:R-:W-:-:S08]  /*2f70*/  @UP2 ULDC.64 UR6, c[0x0][0x9e8] ;  /* 0x00027a0000062ab9 */ /* 0x000fd00000000a00 */
[----:B------:R-:W-:-:S05]  /*2f80*/  @P2 IMAD.HI.U32 R57, R4, UR6, RZ ;  /* 0x0000000604392c27 */ /* 0x000fca000f8e00ff */
[----:B------:R-:W-:-:S07]  /*2f90*/  @P2 SHF.R.U32.HI R4, RZ, UR7, R57 ;  /* 0x00000007ff042c19 */ /* 0x000fce0008011639 */
.L_x_1443:
[----:B------:R-:W-:Y:S05]  /*2fa0*/  BSYNC B0 ;  /* 0x0000000000007941 */ /* 0x000fea0003800000 */
.L_x_1441:
[----:B------:R-:W-:-:S04]  /*2fb0*/  IMAD R4, R4, UR5, -R5 ;  /* 0x0000000504047c24 */ /* 0x000fc8000f8e0a05 */
[----:B------:R-:W-:-:S05]  /*2fc0*/  IMAD R4, R17, -0x2, R4 ;  /* 0xfffffffe11047824 */ /* 0x000fca00078e0204 */
[----:B------:R-:W-:Y:S02]  /*2fd0*/  VIMNMX R3, R3, R4, !PT ;  /* 0x0000000403037248 */ /* 0x000fe40007fe0100 */
[----:B------:R-:W-:-:S07]  /*2fe0*/  VIADDMNMX R0, R4, UR5, R0, PT ;  /* 0x0000000504007c46 */ /* 0x000fce000b800100 */
.L_x_1440:
[C---:B------:R-:W-:Y:S01]  /*2ff0*/  ISETP.GE.AND P2, PT, R30.reuse, 0x2, PT ;  /* 0x000000021e00780c */ /* 0x040fe20003f46270 */
[----:B------:R-:W0:Y:S01]  /*3000*/  SHFL.IDX PT, R2, R2, 0x1, 0x1c1f ;  /* 0x003c1f0002027f89 */ /* 0x000e2200000e0000 */
[C---:B------:R-:W-:Y:S02]  /*3010*/  ISETP.GE.AND P6, PT, R30.reuse, 0xa, PT ;  /* 0x0000000a1e00780c */ /* 0x040fe40003fc6270 */
[----:B------:R-:W-:Y:S02]  /*3020*/  ISETP.GT.AND P4, PT, R3, 0x1, !P2 ;  /* 0x000000010300780c */ /* 0x000fe40005784270 */
[----:B------:R-:W-:Y:S02]  /*3030*/  ISETP.GE.AND P3, PT, R30, 0x9, PT ;  /* 0x000000091e00780c */ /* 0x000fe40003f66270 */
[----:B------:R-:W-:Y:S02]  /*3040*/  ISETP.LT.OR P4, PT, R0, 0x2, P4 ;  /* 0x000000020000780c */ /* 0x000fe40002781670 */
[----:B------:R-:W-:-:S02]  /*3050*/  P2R R58, PR, RZ, 0x40 ;  /* 0x00000040ff3a7803 */ /* 0x000fc40000000000 */
[----:B-1----:R-:W-:Y:S02]  /*3060*/  FSEL R57, R25, -INF , !P4 ;  /* 0xff80000019397808 */ /* 0x002fe40006000000 */
[C---:B------:R-:W-:Y:S02]  /*3070*/  ISETP.GT.AND P4, PT, R3.reuse, 0x9, !P6 ;  /* 0x000000090300780c */ /* 0x040fe40007784270 */
[----:B------:R-:W-:Y:S02]  /*3080*/  ISETP.GT.AND P5, PT, R3, 0x8, !P3 ;  /* 0x000000080300780c */ /* 0x000fe40005fa4270 */
[----:B------:R-:W-:Y:S02]  /*3090*/  ISETP.LT.OR P4, PT, R0, 0xa, P4 ;  /* 0x0000000a0000780c */ /* 0x000fe40002781670 */
[----:B------:R-:W-:Y:S02]  /*30a0*/  ISETP.GE.AND P6, PT, R30, 0x11, PT ;  /* 0x000000111e00780c */ /* 0x000fe40003fc6270 */
[----:B------:R-:W-:-:S02]  /*30b0*/  FSEL R61, R29, -INF , !P4 ;  /* 0xff8000001d3d7808 */ /* 0x000fc40006000000 */
        /* <DEDUP_REMOVED lines=62> */
[----:B0-----:R-:W-:-:S03]  /*34a0*/  IMAD.IADD R3, R39, 0x1, R2 ;  /* 0x0000000127037824 */ /* 0x001fc600078e0202 */
[----:B------:R-:W-:Y:S02]  /*34b0*/  ISETP.LT.OR P6, PT, R0, 0x3a, P6 ;  /* 0x0000003a0000780c */ /* 0x000fe400037c1670 */
[----:B------:R-:W-:Y:S02]  /*34c0*/  VIADDMNMX R0, R2, R34, R31, PT ;  /* 0x0000002202007246 */ /* 0x000fe4000380011f */
[----:B------:R-:W-:Y:S02]  /*34d0*/  FSEL R53, R53, -INF , !P6 ;  /* 0xff80000035357808 */ /* 0x000fe40007000000 */
[----:B------:R-:W-:-:S13]  /*34e0*/  PLOP3.LUT P6, PT, PT, PT, UP1, 0x40, 0x0 ;  /* 0x000000000000781c */ /* 0x000fda0003fce818 */
[----:B------:R-:W-:Y:S05]  /*34f0*/  @P6 BRA `(.L_x_1444) ;  /* 0x0000000000646947 */ /* 0x000fea0003800000 */
        /* <DEDUP_REMOVED lines=14> */
.L_x_1446:
[----:B------:R-:W-:-:S06]  /*35e0*/  UISETP.NE.AND UP2, UPT, UR5, 0x1, UPT ;  /* 0x000000010500788c */ /* 0x000fcc000bf45270 */
[----:B------:R-:W-:-:S05]  /*35f0*/  PLOP3.LUT P6, PT, PT, PT, UP2, 0x80, 0x0 ;  /* 0x000000000000781c */ /* 0x000fca0003fcf028 */
[----:B------:R-:W-:-:S08]  /*3600*/  @UP2 ULDC.64 UR6, c[0x0][0x9e8] ;  /* 0x00027a0000062ab9 */ /* 0x000fd00000000a00 */
[----:B------:R-:W-:Y:S01]  /*3610*/  @P6 IMAD.HI.U32 R24, R2, UR6, RZ ;  /* 0x0000000602186c27 */ /* 0x000fe2000f8e00ff */
[----:B------:R-:W-:-:S13]  /*3620*/  PLOP3.LUT P6, PT, PT, PT, UP2, 0x80, 0x0 ;  /* 0x000000000000781c */ /* 0x000fda0003fcf028 */
[----:B------:R-:W-:-:S07]  /*3630*/  @P6 SHF.R.U32.HI R2, RZ, UR7, R24 ;  /* 0x00000007ff026c19 */ /* 0x000fce0008011618 */
.L_x_1447:
[----:B------:R-:W-:Y:S05]  /*3640*/  BSYNC B0 ;  /* 0x0000000000007941 */ /* 0x000fea0003800000 */
.L_x_1445:
[----:B------:R-:W-:-:S04]  /*3650*/  IMAD R2, R2, UR5, -R5 ;  /* 0x0000000502027c24 */ /* 0x000fc8000f8e0a05 */
[----:B------:R-:W-:-:S05]  /*3660*/  IMAD R2, R17, -0x2, R2 ;  /* 0xfffffffe11027824 */ /* 0x000fca00078e0202 */
[----:B------:R-:W-:Y:S02]  /*3670*/  VIMNMX R3, R3, R2, !PT ;  /* 0x0000000203037248 */ /* 0x000fe40007fe0100 */
[----:B------:R-:W-:-:S07]  /*3680*/  VIADDMNMX R0, R2, UR5, R0, PT ;  /* 0x0000000502007c46 */ /* 0x000fce000b800100 */
.L_x_1444:
[----:B------:R-:W-:Y:S01]  /*3690*/  ISETP.GT.AND P2, PT, R3, 0x1, !P2 ;  /* 0x000000010300780c */ /* 0x000fe20005744270 */
[----:B------:R-:W-:Y:S01]  /*36a0*/  ULDC UR6, c[0x0][0x988] ;  /* 0x0002620000067ab9 */ /* 0x000fe20000000800 */
[----:B------:R-:W-:Y:S01]  /*36b0*/  ISETP.NE.AND P6, PT, R4, RZ, PT ;  /* 0x000000ff0400720c */ /* 0x000fe20003fc5270 */
[----:B------:R-:W-:Y:S01]  /*36c0*/  @UP0 ULDC UR10, c[0x0][0x44c] ;  /* 0x00011300000a0ab9 */ /* 0x000fe20000000800 */
[----:B------:R-:W-:Y:S01]  /*36d0*/  ISETP.LT.OR P2, PT, R0, 0x2, P2 ;  /* 0x000000020000780c */ /* 0x000fe20001741670 */
[----:B------:R-:W-:Y:S01]  /*36e0*/  @UP0 ULDC UR14, c[0x0][0x450] ;  /* 0x00011400000e0ab9 */ /* 0x000fe20000000800 */
        /* <DEDUP_REMOVED lines=27> */
[----:B------:R-:W-:Y:S02]  /*38a0*/  ISETP.LT.OR P2, PT, R0, 0x19, P2 ;  /* 0x000000190000780c */ /* 0x000fe40001741670 */
[----:B------:R-:W-:Y:S02]  /*38b0*/  FMNMX.FTZ R4, R49, R4, !PT ;  /* 0x0000000431047209 */ /* 0x000fe40007810000 */
[----:B------:R-:W-:Y:S02]  /*38c0*/  FSEL R25, R38, -INF , !P2 ;  /* 0xff80000026197808 */ /* 0x000fe40005000000 */
[----:B------:R-:W-:Y:S02]  /*38d0*/  ISETP.NE.AND P2, PT, R33, RZ, PT ;  /* 0x000000ff2100720c */ /* 0x000fe40003f45270 */
[----:B------:R-:W-:Y:S02]  /*38e0*/  FMNMX.FTZ R4, R81, R4, !PT ;  /* 0x0000000451047209 */ /* 0x000fe40007810000 */
[----:B------:R-:W-:-:S02]  /*38f0*/  ISETP.GT.AND P2, PT, R3, 0x19, !P2 ;  /* 0x000000190300780c */ /* 0x000fc40005744270 */
[----:B------:R-:W-:Y:S02]  /*3900*/  ISETP.GT.AND P3, PT, R3, 0x8, !P3 ;  /* 0x000000080300780c */ /* 0x000fe40005f64270 */
[----:B------:R-:W-:Y:S02]  /*3910*/  ISETP.LT.OR P2, PT, R0, 0x1a, P2 ;  /* 0x0000001a0000780c */ /* 0x000fe40001741670 */
[----:B------:R-:W-:Y:S02]  /*3920*/  FMNMX.FTZ R32, R53, R4, !PT ;  /* 0x0000000435207209 */ /* 0x000fe40007810000 */
[----:B------:R-:W-:Y:S02]  /*3930*/  FSEL R26, R26, -INF , !P2 ;  /* 0xff8000001a1a7808 */ /* 0x000fe40005000000 */
[----:B------:R-:W-:Y:S01]  /*3940*/  ISETP.NE.AND P2, PT, R36, RZ, PT ;  /* 0x000000ff2400720c */ /* 0x000fe20003f45270 */
[----:B------:R-:W0:Y:S01]  /*3950*/  SHFL.BFLY PT, R31, R32, 0x2, 0x1f ;  /* 0x0c401f00201f7f89 */ /* 0x000e2200000e0000 */
[----:B------:R-:W-:-:S02]  /*3960*/  ISETP.LT.OR P3, PT, R0, 0x9, P3 ;  /* 0x000000090000780c */ /* 0x000fc40001f61670 */
[----:B------:R-:W-:Y:S02]  /*3970*/  ISETP.GT.AND P2, PT, R3, 0x20, !P2 ;  /* 0x000000200300780c */ /* 0x000fe40005744270 */
[----:B------:R-:W-:Y:S02]  /*3980*/  FSEL R16, R16, -INF , !P3 ;  /* 0xff80000010107808 */ /* 0x000fe40005800000 */
[----:B------:R-:W-:Y:S02]  /*3990*/  ISETP.LT.OR P2, PT, R0, 0x21, P2 ;  /* 0x000000210000780c */ /* 0x000fe40001741670 */
[----:B------:R-:W-:Y:S02]  /*39a0*/  ISETP.NE.AND P3, PT, R41, RZ, PT ;  /* 0x000000ff2900720c */ /* 0x000fe40003f65270 */
[----:B------:R-:W-:Y:S02]  /*39b0*/  FSEL R27, R42, -INF , !P2 ;  /* 0xff8000002a1b7808 */ /* 0x000fe40005000000 */
[----:B------:R-:W-:-:S02]  /*39c0*/  ISETP.NE.AND P2, PT, R40, RZ, PT ;  /* 0x000000ff2800720c */ /* 0x000fc40003f45270 */
[C---:B------:R-:W-:Y:S02]  /*39d0*/  ISETP.GT.AND P4, PT, R3.reuse, 0x31, !P4 ;  /* 0x000000310300780c */ /* 0x040fe40006784270 */
[C---:B------:R-:W-:Y:S02]  /*39e0*/  ISETP.GT.AND P2, PT, R3.reuse, 0x21, !P2 ;  /* 0x000000210300780c */ /* 0x040fe40005744270 */
[----:B------:R-:W-:Y:S02]  /*39f0*/  ISETP.GT.AND P5, PT, R3, 0x38, !P5 ;  /* 0x000000380300780c */ /* 0x000fe40006fa4270 */
[C---:B------:R-:W-:Y:S02]  /*3a00*/  ISETP.LT.OR P2, PT, R0.reuse, 0x22, P2 ;  /* 0x000000220000780c */ /* 0x040fe40001741670 */
[----:B------:R-:W-:Y:S02]  /*3a10*/  ISETP.LT.OR P4, PT, R0, 0x32, P4 ;  /* 0x000000320000780c */ /* 0x000fe40002781670 */
[----:B------:R-:W-:-:S02]  /*3a20*/  FSEL R28, R43, -INF , !P2 ;  /* 0xff8000002b1c7808 */ /* 0x000fc40005000000 */
[----:B------:R-:W-:Y:S02]  /*3a30*/  ISETP.GT.AND P2, PT, R3, 0x28, !P3 ;  /* 0x000000280300780c */ /* 0x000fe40005f44270 */
[----:B0-----:R-:W-:Y:S02]  /*3a40*/  FMNMX.FTZ R33, R32, R31, !PT ;  /* 0x0000001f20217209 */ /* 0x001fe40007810000 */
[----:B------:R-:W-:Y:S02]  /*3a50*/  ISETP.LT.OR P2, PT, R0, 0x29, P2 ;  /* 0x000000290000780c */ /* 0x000fe40001741670 */
[----:B------:R-:W-:Y:S01]  /*3a60*/  ISETP.NE.AND P3, PT, R45, RZ, PT ;  /* 0x000000ff2d00720c */ /* 0x000fe20003f65270 */
[----:B------:R-:W0:Y:S01]  /*3a70*/  SHFL.BFLY PT, R34, R33, 0x1, 0x1f ;  /* 0x0c201f0021227f89 */ /* 0x000e2200000e0000 */
[----:B------:R-:W-:Y:S02]  /*3a80*/  FSEL R29, R46, -INF , !P2 ;  /* 0xff8000002e1d7808 */ /* 0x000fe40005000000 */
[----:B------:R-:W-:-:S02]  /*3a90*/  ISETP.GT.AND P2, PT, R3, RZ, !P6 ;  /* 0x000000ff0300720c */ /* 0x000fc40007744270 */
[----:B------:R-:W-:Y:S02]  /*3aa0*/  ISETP.NE.AND P6, PT, R30, RZ, PT ;  /* 0x000000ff1e00720c */ /* 0x000fe40003fc5270 */
[----:B------:R-:W-:Y:S02]  /*3ab0*/  ISETP.LT.OR P2, PT, R0, 0x1, P2 ;  /* 0x000000010000780c */ /* 0x000fe40001741670 */
[----:B------:R-:W-:Y:S02]  /*3ac0*/  ISETP.GT.AND P3, PT, R3, 0x30, !P3 ;  /* 0x000000300300780c */ /* 0x000fe40005f64270 */
[----:B------:R-:W-:Y:S02]  /*3ad0*/  FSEL R2, R56, -INF , !P2 ;  /* 0xff80000038027808 */ /* 0x000fe40005000000 */
[----:B------:R-:W-:Y:S02]  /*3ae0*/  ISETP.NE.AND P2, PT, R44, RZ, PT ;  /* 0x000000ff2c00720c */ /* 0x000fe40003f45270 */
[----:B------:R-:W-:-:S02]  /*3af0*/  FMNMX.FTZ R31, R2, R5, !PT ;  /* 0x00000005021f7209 */ /* 0x000fc40007810000 */
[----:B------:R-:W-:Y:S02]  /*3b00*/  ISETP.GT.AND P2, PT, R3, 0x29, !P2 ;  /* 0x000000290300780c */ /* 0x000fe40005744270 */
[----:B------:R-:W-:Y:S02]  /*3b10*/  FMNMX.FTZ R31, R16, R31, !PT ;  /* 0x0000001f101f7209 */ /* 0x000fe40007810000 */
[----:B------:R-:W-:Y:S02]  /*3b20*/  ISETP.LT.OR P2, PT, R0, 0x2a, P2 ;  /* 0x0000002a0000780c */ /* 0x000fe40001741670 */
[----:B------:R-:W-:Y:S02]  /*3b30*/  FMNMX.FTZ R4, R20, R31, !PT ;  /* 0x0000001f14047209 */ /* 0x000fe40007810000 */
[----:B------:R-:W-:Y:S02]  /*3b40*/  ISETP.LT.OR P3, PT, R0, 0x31, P3 ;  /* 0x000000310000780c */ /* 0x000fe40001f61670 */
[----:B------:R-:W-:-:S02]  /*3b50*/  FMNMX.FTZ R31, R21, R4, !PT ;  /* 0x00000004151f7209 */ /* 0x000fc40007810000 */
[----:B0-----:R-:W-:Y:S02]  /*3b60*/  FMNMX.FTZ R4, R33, R34, !PT ;  /* 0x0000002221047209 */ /* 0x001fe40007810000 */
[----:B------:R-:W-:Y:S02]  /*3b70*/  FMNMX.FTZ R30, R24, R31, !PT ;  /* 0x0000001f181e7209 */ /* 0x000fe40007810000 */
[----:B------:R-:W-:Y:S01]  /*3b80*/  ISETP.LT.OR P5, PT, R0, 0x39, P5 ;  /* 0x000000390000780c */ /* 0x000fe20002fa1670 */
[----:B------:R-:W-:Y:S01]  /*3b90*/  FMUL.FTZ R33, R4, UR6 ;  /* 0x0000000604217c20 */ /* 0x000fe20008410000 */
[----:B------:R-:W-:Y:S02]  /*3ba0*/  FMNMX.FTZ R31, R25, R30, !PT ;  /* 0x0000001e191f7209 */ /* 0x000fe40007810000 */
[----:B------:R-:W-:Y:S02]  /*3bb0*/  FSEL R30, R47, -INF , !P2 ;  /* 0xff8000002f1e7808 */ /* 0x000fe40005000000 */
[----:B------:R-:W-:-:S02]  /*3bc0*/  FMNMX.FTZ R32, R26, R31, !PT ;  /* 0x0000001f1a207209 */ /* 0x000fc40007810000 */
[----:B------:R-:W-:Y:S02]  /*3bd0*/  FSETP.NEU.FTZ.AND P2, PT, R4, -INF , PT ;  /* 0xff8000000400780b */ /* 0x000fe40003f5d000 */
[----:B------:R-:W-:Y:S02]  /*3be0*/  FMNMX.FTZ R31, R27, R32, !PT ;  /* 0x000000201b1f7209 */ /* 0x000fe40007810000 */
        /* <DEDUP_REMOVED lines=15> */
[----:B------:R-:W-:Y:S01]  /*3ce0*/  MUFU.EX2 R37, R37 ;  /* 0x0000002500257308 */ /* 0x000fe20000000800 */
[----:B------:R-:W-:Y:S01]  /*3cf0*/  FSEL R0, R54, -INF , !P5 ;  /* 0xff80000036007808 */ /* 0x000fe20006800000 */
[--C-:B0-----:R-:W-:Y:S01]  /*3d00*/  FFMA.FTZ R35, R59, UR6, -R36.reuse ;  /* 0x000000063b237c23 */ /* 0x101fe20008010824 */
        /* <DEDUP_REMOVED lines=12> */
[----:B------:R-:W-:Y:S01]  /*3dd0*/  R2UR UR7, R22 ;  /* 0x00000000160772ca */ /* 0x000fe200000e0000 */
[----:B------:R-:W0:Y:S01]  /*3de0*/  SHFL.BFLY PT, R3, R34, 0x2, 0x1f ;  /* 0x0c401f0022037f89 */ /* 0x000e2200000e0000 */
[----:B------:R1:W-:Y:S08]  /*3df0*/  MUFU.EX2 R39, R38 ;  /* 0x0000002600277308 */ /* 0x0003f00000000800 */
[----:B------:R-:W-:Y:S01]  /*3e00*/  MUFU.EX2 R40, R40 ;  /* 0x0000002800287308 */ /* 0x000fe20000000800 */
[----:B-1----:R-:W-:-:S02]  /*3e10*/  FFMA.FTZ R38, R73, UR6, -R36 ;  /* 0x0000000649267c23 */ /* 0x002fc40008010824 */
[----:B------:R-:W-:-:S04]  /*3e20*/  UIMAD.WIDE.U32 UR10, UR7, UR10, URZ ;  /* 0x0000000a070a72a5 */ /* 0x000fc8000f8e003f */
[----:B------:R-:W-:Y:S01]  /*3e30*/  @UP0 USHF.R.U32.HI UR7, URZ, UR14, UR11 ;  /* 0x0000000e3f070299 */ /* 0x000fe2000801160b */
[----:B------:R-:W1:Y:S03]  /*3e40*/  MUFU.EX2 R41, R41 ;  /* 0x0000002900297308 */ /* 0x000e660000000800 */
[----:B------:R-:W-:Y:S01]  /*3e50*/  UIADD3 UR39, UR39, UR7, URZ ;  /* 0x0000000727277290 */ /* 0x000fe2000fffe03f */
[----:B0-----:R-:W-:-:S04]  /*3e60*/  FMNMX.FTZ R35, R34, R3, !PT ;  /* 0x0000000322237209 */ /* 0x001fc80007810000 */
[----:B------:R-:W-:Y:S01]  /*3e70*/  MUFU.EX2 R42, R42 ;  /* 0x0000002a002a7308 */ /* 0x000fe20000000800 */
[----:B------:R-:W-:Y:S01]  /*3e80*/  UIADD3 UR4, UR39, UR4, URZ ;  /* 0x0000000427047290 */ /* 0x000fe2000fffe03f */
[----:B------:R-:W0:Y:S06]  /*3e90*/  SHFL.BFLY PT, R34, R35, 0x1, 0x1f ;  /* 0x0c201f0023227f89 */ /* 0x000e2c00000e0000 */
[----:B------:R-:W2:Y:S01]  /*3ea0*/  MUFU.EX2 R43, R43 ;  /* 0x0000002b002b7308 */ /* 0x000ea20000000800 */
[----:B-1----:R-:W-:-:S07]  /*3eb0*/  F2FP.BF16.F32.PACK_AB R192, R41, R40 ;  /* 0x0000002829c0723e */ /* 0x002fce00000010ff */
[----:B------:R-:W-:Y:S08]  /*3ec0*/  MUFU.EX2 R44, R44 ;  /* 0x0000002c002c7308 */ /* 0x000ff00000000800 */
[----:B------:R-:W1:Y:S01]  /*3ed0*/  MUFU.EX2 R45, R38 ;  /* 0x00000026002d7308 */ /* 0x000e620000000800 */
[----:B--2---:R-:W-:Y:S02]  /*3ee0*/  F2FP.BF16.F32.PACK_AB R194, R43, R42 ;  /* 0x0000002a2bc2723e */ /* 0x004fe400000010ff */
[----:B0-----:R-:W-:Y:S01]  /*3ef0*/  FMNMX.FTZ R3, R35, R34, !PT ;  /* 0x0000002223037209 */ /* 0x001fe20007810000 */
[--C-:B------:R-:W-:Y:S01]  /*3f00*/  FFMA.FTZ R34, R81, UR6, -R36.reuse ;  /* 0x0000000651227c23 */ /* 0x100fe20008010824 */
[----:B------:R-:W-:Y:S01]  /*3f10*/  FFMA.FTZ R36, R53, UR6, -R36 ;  /* 0x0000000635247c23 */ /* 0x000fe20008010824 */
[----:B------:R-:W-:Y:S01]  /*3f20*/  FADD.FTZ R53, R196, R37 ;  /* 0x00000025c4357221 */ /* 0x000fe20000010000 */
[C---:B------:R-:W-:Y:S01]  /*3f30*/  FSETP.NEU.FTZ.AND P2, PT, R3.reuse, -INF , PT ;  /* 0xff8000000300780b */ /* 0x040fe20003f5d000 */
[----:B------:R-:W-:Y:S01]  /*3f40*/  FMUL.FTZ R35, R3, UR6 ;  /* 0x0000000603237c20 */ /* 0x000fe20008410000 */
[----:B------:R-:W-:Y:S01]  /*3f50*/  MUFU.EX2 R46, R46 ;  /* 0x0000002e002e7308 */ /* 0x000fe20000000800 */
[----:B------:R-:W-:-:S03]  /*3f60*/  F2FP.BF16.F32.PACK_AB R196, R37, R196 ;  /* 0x000000c425c4723e */ /* 0x000fc600000010ff */
        /* <DEDUP_REMOVED lines=20> */
[----:B------:R-:W-:Y:S01]  /*40b0*/  FFMA.FTZ R33, R33, UR6, -R51 ;  /* 0x0000000621217c23 */ /* 0x000fe20008010833 */
[----:B-1----:R-:W-:-:S05]  /*40c0*/  F2FP.BF16.F32.PACK_AB R188, R45, R44 ;  /* 0x0000002c2dbc723e */ /* 0x002fca00000010ff */
[----:B------:R1:W2:Y:S08]  /*40d0*/  MUFU.EX2 R199, R16 ;  /* 0x0000001000c77308 */ /* 0x0002b00000000800 */
[----:B------:R-:W3:Y:S01]  /*40e0*/  MUFU.EX2 R20, R20 ;  /* 0x0000001400147308 */ /* 0x000ee20000000800 */
[----:B-1----:R-:W-:Y:S01]  /*40f0*/  FADD.FTZ R16, R198, R53 ;  /* 0x00000035c6107221 */ /* 0x002fe20000010000 */
[----:B------:R-:W-:-:S02]  /*4100*/  F2FP.BF16.F32.PACK_AB R198, R39, R198 ;  /* 0x000000c627c6723e */ /* 0x000fc400000010ff */
[----:B0-----:R-:W-:Y:S01]  /*4110*/  F2FP.BF16.F32.PACK_AB R197, R5, R2 ;  /* 0x0000000205c5723e */ /* 0x001fe200000010ff */
[----:B------:R-:W-:-:S03]  /*4120*/  FADD.FTZ R53, R39, R16 ;  /* 0x0000001027357221 */ /* 0x000fc60000010000 */
[----:B------:R-:W0:Y:S01]  /*4130*/  MUFU.EX2 R21, R21 ;  /* 0x0000001500157308 */ /* 0x000e220000000800 */
[----:B------:R-:W-:-:S04]  /*4140*/  FADD.FTZ R16, R40, R53 ;  /* 0x0000003528107221 */ /* 0x000fc80000010000 */
[----:B------:R-:W-:Y:S01]  /*4150*/  FADD.FTZ R53, R41, R16 ;  /* 0x0000001029357221 */ /* 0x000fe20000010000 */
[----:B------:R-:W-:Y:S02]  /*4160*/  FADD.FTZ R16, R2, R5 ;  /* 0x0000000502107221 */ /* 0x000fe40000010000 */
[----:B------:R-:W1:Y:S01]  /*4170*/  MUFU.EX2 R24, R24 ;  /* 0x0000001800187308 */ /* 0x000e620000000800 */
[----:B------:R-:W-:Y:S01]  /*4180*/  FADD.FTZ R36, R42, R53 ;  /* 0x000000352a247221 */ /* 0x000fe20000010000 */
[----:B--2---:R-:W-:Y:S01]  /*4190*/  FADD.FTZ R53, R199, R16 ;  /* 0x00000010c7357221 */ /* 0x004fe20000010000 */
[C---:B---3--:R-:W-:Y:S02]  /*41a0*/  F2FP.BF16.F32.PACK_AB R199, R20.reuse, R199 ;  /* 0x000000c714c7723e */ /* 0x048fe400000010ff */
[----:B------:R-:W-:Y:S01]  /*41b0*/  FADD.FTZ R55, R43, R36 ;  /* 0x000000242b377221 */ /* 0x000fe20000010000 */
[----:B------:R-:W-:Y:S01]  /*41c0*/  FADD.FTZ R16, R20, R53 ;  /* 0x0000003514107221 */ /* 0x000fe20000010000 */
[----:B------:R-:W-:Y:S01]  /*41d0*/  VIADD R20, R62, 0xfffffffe ;  /* 0xfffffffe3e147836 */ /* 0x000fe20000000000 */
[----:B------:R-:W2:Y:S01]  /*41e0*/  MUFU.EX2 R25, R25 ;  /* 0x0000001900197308 */ /* 0x000ea20000000800 */
[----:B------:R-:W-:Y:S01]  /*41f0*/  FADD.FTZ R36, R44, R55 ;  /* 0x000000372c247221 */ /* 0x000fe20000010000 */
[----:B0-----:R-:W-:-:S03]  /*4200*/  FADD.FTZ R51, R21, R16 ;  /* 0x0000001015337221 */ /* 0x001fc60000010000 */
[----:B------:R-:W-:-:S03]  /*4210*/  FADD.FTZ R53, R45, R36 ;  /* 0x000000242d357221 */ /* 0x000fc60000010000 */
[----:B------:R-:W0:Y:S01]  /*4220*/  MUFU.EX2 R47, R47 ;  /* 0x0000002f002f7308 */ /* 0x000e220000000800 */
[----:B-1----:R-:W-:Y:S01]  /*4230*/  FADD.FTZ R16, R24, R51 ;  /* 0x0000003318107221 */ /* 0x002fe20000010000 */
[----:B------:R-:W-:Y:S01]  /*4240*/  FADD.FTZ R36, R46, R53 ;  /* 0x000000352e247221 */ /* 0x000fe20000010000 */
[----:B------:R-:W-:-:S05]  /*4250*/  F2FP.BF16.F32.PACK_AB R193, R24, R21 ;  /* 0x0000001518c1723e */ /* 0x000fca00000010ff */
        /* <DEDUP_REMOVED lines=11> */
[----:B0-----:R-:W-:-:S07]  /*4310*/  FADD.FTZ R37, R27, R16 ;  /* 0x000000101b257221 */ /* 0x001fce0000010000 */
[----:B------:R-:W0:Y:S01]  /*4320*/  MUFU.EX2 R29, R29 ;  /* 0x0000001d001d7308 */ /* 0x000e220000000800 */
[C---:B-1----:R-:W-:Y:S01]  /*4330*/  FADD.FTZ R39, R49.reuse, R36 ;  /* 0x0000002431277221 */ /* 0x042fe20000010000 */
[----:B------:R-:W-:-:S06]  /*4340*/  F2FP.BF16.F32.PACK_AB R184, R49, R48 ;  /* 0x0000003031b8723e */ /* 0x000fcc00000010ff */
        /* <DEDUP_REMOVED lines=14> */
[----:B-1----:R-:W-:Y:S01]  /*4430*/  FADD.FTZ R16, R34, R39 ;  /* 0x0000002722107221 */ /* 0x002fe20000010000 */
[----:B------:R-:W-:-:S03]  /*4440*/  F2FP.BF16.F32.PACK_AB R186, R35, R34 ;  /* 0x0000002223ba723e */ /* 0x000fc600000010ff */
[----:B------:R-:W-:Y:S01]  /*4450*/  FADD.FTZ R16, R35, R16 ;  /* 0x0000001023107221 */ /* 0x000fe20000010000 */
[----:B--2---:R-:W-:-:S04]  /*4460*/  FADD.FTZ R2, R0, R5 ;  /* 0x0000000500027221 */ /* 0x004fc80000010000 */
[C---:B0-----:R-:W-:Y:S01]  /*4470*/  FADD.FTZ R5, R33.reuse, R2 ;  /* 0x0000000221057221 */ /* 0x041fe20000010000 */
        /* <DEDUP_REMOVED lines=12> */
.L_x_1449:
[----:B------:R-:W-:-:S11]  /*4540*/  UISETP.NE.AND UP2, UPT, UR5, 0x1, UPT ;  /* 0x000000010500788c */ /* 0x000fd6000bf45270 */
[----:B------:R-:W-:Y:S02]  /*4550*/  @UP2 ULDC.64 UR10, c[0x0][0x9e8] ;  /* 0x00027a00000a2ab9 */ /* 0x000fe40000000a00 */
[----:B------:R-:W-:-:S04]  /*4560*/  UIMAD.WIDE.U32 UR14, UR7, UR10, URZ ;  /* 0x0000000a070e72a5 */ /* 0x000fc8000f8e003f */
[----:B------:R-:W-:-:S12]  /*4570*/  @UP2 USHF.R.U32.HI UR7, URZ, UR11, UR15 ;  /* 0x0000000b3f072299 */ /* 0x000fd8000801160f */
.L_x_1450:
[----:B------:R-:W-:-:S04]  /*4580*/  UIMAD UR5, UR7, UR5, UR5 ;  /* 0x00000005070572a4 */ /* 0x000fc8000f8e0205 */
[----:B------:R-:W-:-:S04]  /*4590*/  UISETP.LT.AND UP2, UPT, UR4, UR5, UPT ;  /* 0x000000050400728c */ /* 0x000fc8000bf41270 */
[----:B------:R-:W-:-:S12]  /*45a0*/  USEL UR4, UR4, UR5, UP2 ;  /* 0x0000000504047287 */ /* 0x000fd80009000000 */
.L_x_1448:
        /* <DEDUP_REMOVED lines=78> */
[----:B------:R-:W-:-:S05]  /*4a90*/  ULDC UR55, c[0x0][0x988] ;  /* 0x0002620000377ab9 */ /* 0x000fca0000000800 */
.L_x_1468:
[----:B------:R-:W-:-:S04]  /*4aa0*/  UIADD3 UR5, UR37, 0x1, URZ ;  /* 0x0000000125057890 */ /* 0x000fc8000fffe03f */
[----:B------:R-:W-:-:S04]  /*4ab0*/  UISETP.NE.AND UP2, UPT, UR5, 0x2, UPT ;  /* 0x000000020500788c */ /* 0x000fc8000bf45270 */
[----:B------:R-:W-:Y:S02]  /*4ac0*/  USEL UR39, URZ, 0x1, UP2 ;  /* 0x000000013f277887 */ /* 0x000fe40009000000 */
[----:B------:R-:W-:Y:S02]  /*4ad0*/  USEL UR5, UR5, URZ, UP2 ;  /* 0x0000003f05057287 */ /* 0x000fe40009000000 */
[----:B------:R-:W-:Y:S01]  /*4ae0*/  ULOP3.LUT UR39, UR36, UR39, URZ, 0x3c, !UPT ;  /* 0x0000002724277292 */ /* 0x000fe2000f8e3c3f */
[----:B------:R-:W-:Y:S11]  /*4af0*/  @!P0 BRA `(.L_x_1452) ;  /* 0x0000000000048947 */ /* 0x000ff60003800000 */
[----:B------:R-:W-:Y:S01]  /*4b00*/  BPT.TRAP 0x1 ;  /* 0x000000040000795c */ /* 0x000fe20000300000 */
.L_x_1452:
[----:B------:R-:W-:Y:S01]  /*4b10*/  ULEA UR7, UR5, UR38, 0x3 ;  /* 0x0000002605077291 */ /* 0x000fe2000f8e183f */
[----:B------:R-:W-:-:S05]  /*4b20*/  IMAD.U32 R21, RZ, RZ, UR39 ;  /* 0x00000027ff157e24 */ /* 0x000fca000f8e00ff */
[----:B------:R-:W-:-:S04]  /*4b30*/  SHF.L.U32 R21, R21, 0x1f, RZ ;  /* 0x0000001f15157819 */ /* 0x000fc800000006ff */
[----:B------:R0:W1:Y:S01]  /*4b40*/  SYNCS.PHASECHK.TRANS64.TRYWAIT P2, [UR7+0x30830], R21 ;  /* 0x03083015ff0075a7 */ /* 0x0000620008040147 */
[----:B------:R-:W-:Y:S05]  /*4b50*/  @!P0 BRA `(.L_x_1453) ;  /* 0x0000000000048947 */ /* 0x000fea0003800000 */
[----:B------:R-:W-:Y:S01]  /*4b60*/  BPT.TRAP 0x1 ;  /* 0x000000040000795c */ /* 0x000fe20000300000 */
.L_x_1453:
[----:B-1----:R-:W-:Y:S05]  /*4b70*/  @P2 BRA `(.L_x_1454) ;  /* 0x0000000000082947 */ /* 0x002fea0003800000 */
[----:B------:R-:W1:Y:S02]  /*4b80*/  SYNCS.PHASECHK.TRANS64.TRYWAIT P2, [UR7+0x30830], R21 ;  /* 0x03083015ff0075a7 */ /* 0x000e640008040147 */
[----:B-1----:R-:W-:Y:S05]  /*4b90*/  @!P2 BRA `(.L_x_1455) ;  /* 0x000001340028a947 */ /* 0x002fea0003800000 */
.L_x_1454:
        /* <DEDUP_REMOVED lines=228> */
.L_x_1456:
[----:B------:R-:W-:Y:S01]  /*59e0*/  ULEA UR14, UR37, UR38, 0x3 ;  /* 0x00000026250e7291 */ /* 0x000fe2000f8e183f */
[----:B------:R-:W-:-:S05]  /*59f0*/  IMAD.U32 R0, RZ, RZ, UR36 ;  /* 0x00000024ff007e24 */ /* 0x000fca000f8e00ff */
[----:B------:R-:W-:-:S04]  /*5a00*/  SHF.L.U32 R0, R0, 0x1f, RZ ;  /* 0x0000001f00007819 */ /* 0x000fc800000006ff */
[----:B------:R1:W2:Y:S01]  /*5a10*/  SYNCS.PHASECHK.TRANS64.TRYWAIT P2, [UR14+0x30850], R0 ;  /* 0x03085000ff0075a7 */ /* 0x0002a2000804014e */
[----:B------:R-:W-:Y:S05]  /*5a20*/  @!P0 BRA `(.L_x_1457) ;  /* 0x0000000000048947 */ /* 0x000fea0003800000 */
[----:B------:R-:W-:Y:S01]  /*5a30*/  BPT.TRAP 0x1 ;  /* 0x000000040000795c */ /* 0x000fe20000300000 */
.L_x_1457:
[----:B--2---:R-:W-:Y:S05]  /*5a40*/  @P2 BRA `(.L_x_1458) ;  /* 0x0000000000082947 */ /* 0x004fea0003800000 */
[----:B------:R-:W2:Y:S02]  /*5a50*/  SYNCS.PHASECHK.TRANS64.TRYWAIT P2, [UR14+0x30850], R0 ;  /* 0x03085000ff0075a7 */ /* 0x000ea4000804014e */
[----:B--2---:R-:W-:Y:S05]  /*5a60*/  @!P2 BRA `(.L_x_1459) ;  /* 0x00000124008ca947 */ /* 0x004fea0003800000 */
.L_x_1458:
[----:B------:R-:W-:Y:S01]  /*5a70*/  UIADD3 UR6, UR38, 0x400, URZ ;  /* 0x0000040026067890 */ /* 0x000fe2000fffe03f */
[----:B------:R-:W-:Y:S01]  /*5a80*/  WARPGROUP.ARRIVE ;  /* 0x00000000000079c5 */ /* 0x000fe20000000000 */
[----:B------:R-:W-:Y:S01]  /*5a90*/  UMOV UR11, 0x40000040 ;  /* 0x40000040000b7882 */ /* 0x000fe20000000000 */
[----:B------:R-:W-:Y:S01]  /*5aa0*/  R2UR UR15, R22 ;  /* 0x00000000160f72ca */ /* 0x000fe200000e0000 */
[----:B------:R-:W-:Y:S01]  /*5ab0*/  USHF.R.U32.HI UR6, URZ, 0x4, UR6 ;  /* 0x000000043f067899 */ /* 0x000fe20008011606 */
[----:B------:R-:W-:Y:S01]  /*5ac0*/  PLOP3.LUT P2, PT, PT, PT, UP0, 0x80, 0x0 ;  /* 0x000000000000781c */ /* 0x000fe20003f4f008 */
[----:B0-----:R-:W-:Y:S01]  /*5ad0*/  FMUL.FTZ R21, R158, UR4 ;  /* 0x000000049e157c20 */ /* 0x001fe20008410000 */
[----:B------:R-:W-:Y:S01]  /*5ae0*/  PLOP3.LUT P3, PT, PT, PT, UP0, 0x80, 0x0 ;  /* 0x000000000000781c */ /* 0x000fe20003f6f008 */
[----:B------:R-:W-:Y:S01]  /*5af0*/  ULOP3.LUT UR6, UR6, 0x3fff, URZ, 0xc0, !UPT ;  /* 0x00003fff06067892 */ /* 0x000fe2000f8ec03f */
[----:B------:R-:W-:Y:S01]  /*5b00*/  FMUL.FTZ R158, R167, UR4 ;  /* 0x00000004a79e7c20 */ /* 0x000fe20008410000 */
[----:B-1----:R-:W-:Y:S01]  /*5b10*/  FMUL.FTZ R0, R154, UR4 ;  /* 0x000000049a007c20 */ /* 0x002fe20008410000 */
[----:B------:R-:W-:Y:S01]  /*5b20*/  FMUL.FTZ R2, R155, UR4 ;  /* 0x000000049b027c20 */ /* 0x000fe20008410000 */
[----:B------:R-:W-:Y:S01]  /*5b30*/  ULOP3.LUT UR6, UR6, 0x2000000, URZ, 0xfc, !UPT ;  /* 0x0200000006067892 */ /* 0x000fe2000f8efc3f */
[----:B------:R-:W-:Y:S01]  /*5b40*/  FMUL.FTZ R154, R159, UR4 ;  /* 0x000000049f9a7c20 */ /* 0x000fe20008410000 */
[----:B------:R-:W-:Y:S01]  /*5b50*/  FMUL.FTZ R155, R162, UR4 ;  /* 0x00000004a29b7c20 */ /* 0x000fe20008410000 */
[----:B------:R-:W-:Y:S01]  /*5b60*/  FMUL.FTZ R159, R170, UR4 ;  /* 0x00000004aa9f7c20 */ /* 0x000fe20008410000 */
[----:B------:R-:W-:Y:S01]  /*5b70*/  ULEA UR6, UR37, UR6, 0xb ;  /* 0x0000000625067291 */ /* 0x000fe2000f8e583f */
[----:B------:R-:W-:-:S02]  /*5b80*/  VIADD R167, R23, UR15 ;  /* 0x0000000f17a77c36 */ /* 0x000fc40008000000 */
[----:B------:R-:W-:Y:S01]  /*5b90*/  FMUL.FTZ R162, R174, UR4 ;  /* 0x00000004aea27c20 */ /* 0x000fe20008410000 */
[----:B------:R-:W0:Y:S03]  /*5ba0*/  MUFU.TANH R0, R0 ;  /* 0x0000000000007308 */ /* 0x000e260000002400 */
[----:B------:R-:W-:Y:S02]  /*5bb0*/  UMOV UR10, UR6 ;  /* 0x00000006000a7c82 */ /* 0x000fe40008000000 */
[----:B------:R-:W-:Y:S01]  /*5bc0*/  HGMMA.64x256x16.F32.BF16 R24, R196, gdesc[UR8].tnspB, R24, gsb0 ;  /* 0x43e00008c4187df0 */ /* 0x000fe20008001818 */
[----:B------:R-:W-:Y:S02]  /*5bd0*/  UIADD3 UR10, UR6, 0x80, URZ ;  /* 0x00000080060a7890 */ /* 0x000fe4000fffe03f */
[----:B------:R-:W1:Y:S01]  /*5be0*/  MUFU.TANH R2, R2 ;  /* 0x0000000200027308 */ /* 0x000e620000002400 */
[----:B------:R-:W-:-:S07]  /*5bf0*/  UMOV UR11, 0x40000040 ;  /* 0x40000040000b7882 */ /* 0x000fce0000000000 */
[----:B------:R-:W2:Y:S08]  /*5c00*/  MUFU.TANH R21, R21 ;  /* 0x0000001500157308 */ /* 0x000eb00000002400 */
[----:B------:R-:W3:Y:S08]  /*5c10*/  MUFU.TANH R154, R154 ;  /* 0x0000009a009a7308 */ /* 0x000ef00000002400 */
[----:B------:R-:W4:Y:S08]  /*5c20*/  MUFU.TANH R155, R155 ;  /* 0x0000009b009b7308 */ /* 0x000f300000002400 */
[----:B------:R-:W0:Y:S08]  /*5c30*/  MUFU.TANH R158, R158 ;  /* 0x0000009e009e7308 */ /* 0x000e300000002400 */
[----:B------:R-:W0:Y:S08]  /*5c40*/  MUFU.TANH R159, R159 ;  /* 0x0000009f009f7308 */ /* 0x000e300000002400 */
[----:B------:R-:W0:Y:S01]  /*5c50*/  MUFU.TANH R162, R162 ;  /* 0x000000a200a27308 */ /* 0x000e220000002400 */
[----:B------:R-:W-:-:S02]  /*5c60*/  WARPGROUP.DEPBAR.LE gsb0, 0x0 ;  /* 0x00008000000079c5 */ /* 0x000fc40000010000 */
[----:B------:R-:W-:-:S06]  /*5c70*/  WARPGROUP.ARRIVE ;  /* 0x00000000000079c5 */ /* 0x000fcc0000000000 */
[----:B------:R-:W-:Y:S01]  /*5c80*/  HGMMA.64x256x16.F32.BF16 R24, R192, gdesc[UR8].tnspB, R24, gsb0 ;  /* 0x43e00008c0187df0 */ /* 0x000fe20008001818 */
[----:B------:R-:W-:Y:S01]  /*5c90*/  UIADD3 UR10, UR6, 0x100, URZ ;  /* 0x00000100060a7890 */ /* 0x000fe2000fffe03f */
[----:B------:R-:W-:Y:S01]  /*5ca0*/  UMOV UR11, 0x40000040 ;  /* 0x40000040000b7882 */ /* 0x000fe20000000000 */
[----:B------:R-:W-:Y:S02]  /*5cb0*/  WARPGROUP.DEPBAR.LE gsb0, 0x0 ;  /* 0x00008000000079c5 */ /* 0x000fe40000010000 */
[----:B------:R-:W-:Y:S01]  /*5cc0*/  WARPGROUP.ARRIVE ;  /* 0x00000000000079c5 */ /* 0x000fe20000000000 */
[----:B------:R-:W-:Y:S01]  /*5cd0*/  FMUL.FTZ R192, R168, UR4 ;  /* 0x00000004a8c07c20 */ /* 0x000fe20008410000 */
[----:B------:R-:W-:Y:S01]  /*5ce0*/  FMUL.FTZ R193, R169, UR4 ;  /* 0x00000004a9c17c20 */ /* 0x000fe20008410000 */
[----:B------:R-:W-:Y:S01]  /*5cf0*/  FMUL.FTZ R194, R172, UR4 ;  /* 0x00000004acc27c20 */ /* 0x000fe20008410000 */
[----:B------:R-:W-:Y:S01]  /*5d00*/  FMUL.FTZ R195, R173, UR4 ;  /* 0x00000004adc37c20 */ /* 0x000fe20008410000 */
[----:B------:R-:W-:-:S15]  /*5d10*/  IMAD.U32 R169, RZ, RZ, UR60 ;  /* 0x0000003cffa97e24 */ /* 0x000fde000f8e00ff */
[----:B------:R-:W-:-:S03]  /*5d20*/  NOP ;  /* 0x0000000000007918 */ /* 0x000fc60000000000 */
        /* <DEDUP_REMOVED lines=11> */
[----:B------:R-:W-:Y:S01]  /*5de0*/  @P2 IMAD.HI.U32 R152, R167, UR6, RZ ;  /* 0x00000006a7982c27 */ /* 0x000fe2000f8e00ff */
[----:B------:R-:W-:-:S03]  /*5df0*/  @UP0 ULDC UR6, c[0x0][0x450] ;  /* 0x0001140000060ab9 */ /* 0x000fc60000000800 */
[----:B------:R-:W-:Y:S01]  /*5e00*/  FMUL.FTZ R189, R153, UR4 ;  /* 0x0000000499bd7c20 */ /* 0x000fe20008410000 */
[----:B------:R-:W-:Y:S01]  /*5e10*/  FMUL.FTZ R191, R156, UR4 ;  /* 0x000000049cbf7c20 */ /* 0x000fe20008410000 */
[----:B------:R-:W-:Y:S01]  /*5e20*/  HGMMA.64x256x16.F32.BF16 R24, R184, gdesc[UR8].tnspB, R24, gsb0 ;  /* 0x43e00008b8187df0 */ /* 0x000fe20008001818 */
[----:B------:R-:W-:Y:S01]  /*5e30*/  @P3 SHF.R.U32.HI R167, RZ, UR6, R152 ;  /* 0x00000006ffa73c19 */ /* 0x000fe20008011698 */
[----:B------:R-:W-:Y:S01]  /*5e40*/  FMUL.FTZ R190, R157, UR4 ;  /* 0x000000049dbe7c20 */ /* 0x000fe20008410000 */
[----:B------:R-:W-:Y:S01]  /*5e50*/  FMUL.FTZ R156, R163, UR4 ;  /* 0x00000004a39c7c20 */ /* 0x000fe20008410000 */
[----:B------:R-:W-:Y:S01]  /*5e60*/  FMUL.FTZ R157, R166, UR4 ;  /* 0x00000004a69d7c20 */ /* 0x000fe20008410000 */
[----:B------:R-:W-:Y:S01]  /*5e70*/  FMUL.FTZ R163, R178, UR4 ;  /* 0x00000004b2a37c20 */ /* 0x000fe20008410000 */
[----:B------:R-:W5:Y:S01]  /*5e80*/  SHFL.IDX PT, R153, R167, RZ, 0x1c1f ;  /* 0x001c1fffa7997589 */ /* 0x000f6200000e0000 */
[----:B------:R-:W-:Y:S01]  /*5e90*/  FMUL.FTZ R178, R181, UR4 ;  /* 0x00000004b5b27c20 */ /* 0x000fe20008410000 */
[----:B------:R-:W-:Y:S01]  /*5ea0*/  FMUL.FTZ R166, R183, UR4 ;  /* 0x00000004b7a67c20 */ /* 0x000fe20008410000 */
[----:B------:R-:W-:Y:S01]  /*5eb0*/  IMAD.U32 R152, RZ, RZ, UR7 ;  /* 0x00000007ff987e24 */ /* 0x000fe2000f8e00ff */
[----:B------:R-:W-:Y:S01]  /*5ec0*/  PLOP3.LUT P2, PT, PT, PT, UP1, 0x40, 0x0 ;  /* 0x000000000000781c */ /* 0x000fe20003f4e818 */
[----:B------:R-:W0:Y:S01]  /*5ed0*/  MUFU.TANH R188, R188 ;  /* 0x000000bc00bc7308 */ /* 0x000e220000002400 */
[----:B------:R-:W-:Y:S01]  /*5ee0*/  ULDC UR6, c[0x0][0x9e0] ;  /* 0x0002780000067ab9 */ /* 0x000fe20000000800 */
        /* <DEDUP_REMOVED lines=13> */
[----:B------:R-:W-:Y:S02]  /*5fc0*/  IMAD.SHL.U32 R179, R20, 0x40, RZ ;  /* 0x0000004014b37824 */ /* 0x000fe400078e00ff */
[----:B------:R-:W-:Y:S01]  /*5fd0*/  FMUL.FTZ R185, R161, UR4 ;  /* 0x00000004a1b97c20 */ /* 0x000fe20008410000 */
[----:B------:R-:W-:Y:S01]  /*5fe0*/  FMUL.FTZ R161, R175, UR4 ;  /* 0x00000004afa17c20 */ /* 0x000fe20008410000 */
[----:B------:R-:W-:Y:S01]  /*5ff0*/  FMUL.FTZ R175, R176, UR4 ;  /* 0x00000004b0af7c20 */ /* 0x000fe20008410000 */
[----:B------:R-:W-:Y:S01]  /*6000*/  FMUL.FTZ R184, R160, UR4 ;  /* 0x00000004a0b87c20 */ /* 0x000fe20008410000 */
[----:B------:R-:W-:Y:S01]  /*6010*/  FMUL.FTZ R187, R165, UR4 ;  /* 0x00000004a5bb7c20 */ /* 0x000fe20008410000 */
[----:B------:R-:W-:Y:S01]  /*6020*/  FMUL.FTZ R176, R177, UR4 ;  /* 0x00000004b1b07c20 */ /* 0x000fe20008410000 */
[----:B------:R-:W-:Y:S01]  /*6030*/  IADD3 R168, -R179, 0x1, RZ ;  /* 0x00000001b3a87810 */ /* 0x000fe20007ffe1ff */
[----:B------:R-:W-:Y:S01]  /*6040*/  FMUL.FTZ R160, R171, UR4 ;  /* 0x00000004aba07c20 */ /* 0x000fe20008410000 */
[----:B------:R-:W-:Y:S01]  /*6050*/  FMUL.FTZ R177, R180, UR4 ;  /* 0x00000004b4b17c20 */ /* 0x000fe20008410000 */
[----:B------:R-:W-:Y:S01]  /*6060*/  FMUL.FTZ R165, R182, UR4 ;  /* 0x00000004b6a57c20 */ /* 0x000fe20008410000 */
[----:B------:R-:W0:Y:S01]  /*6070*/  MUFU.TANH R184, R184 ;  /* 0x000000b800b87308 */ /* 0x000e220000002400 */
[----:B------:R-:W-:Y:S01]  /*6080*/  IMAD R168, R17, -0x2, R168 ;  /* 0xfffffffe11a87824 */ /* 0x000fe200078e02a8 */
[----:B------:R0:W-:Y:S04]  /*6090*/  @!P1 SYNCS.ARRIVE.TRANS64.RED.A1T0 RZ, [R152+URZ], RZ ;  /* 0x000000ff98ff99a7 */ /* 0x0001e8000810043f */
[----:B------:R-:W-:-:S02]  /*60a0*/  IADD3 R168, -R169, UR61, R168 ;  /* 0x0000003da9a87c10 */ /* 0x000fc4000fffe1a8 */
[----:B------:R-:W0:Y:S03]  /*60b0*/  MUFU.TANH R185, R185 ;  /* 0x000000b900b97308 */ /* 0x000e260000002400 */
[C---:B------:R-:W-:Y:S02]  /*60c0*/  VIADD R183, R168.reuse, UR6 ;  /* 0x00000006a8b77c36 */ /* 0x040fe40008000000 */
[----:B------:R-:W-:Y:S02]  /*60d0*/  VIADD R196, R168, UR54 ;  /* 0x00000036a8c47c36 */ /* 0x000fe40008000000 */
[--C-:B-----5:R-:W-:Y:S01]  /*60e0*/  IMAD.IADD R180, R183, 0x1, R153.reuse ;  /* 0x00000001b7b47824 */ /* 0x120fe200078e0299 */
[----:B------:R-:W0:Y:S01]  /*60f0*/  MUFU.TANH R186, R186 ;  /* 0x000000ba00ba7308 */ /* 0x000e220000002400 */
[----:B------:R-:W-:-:S07]  /*6100*/  IMAD.IADD R182, R196, 0x1, R153 ;  /* 0x00000001c4b67824 */ /* 0x000fce00078e0299 */
        /* <DEDUP_REMOVED lines=9> */
[----:B------:R-:W-:Y:S01]  /*61a0*/  IMAD.U32 R168, RZ, RZ, UR60 ;  /* 0x0000003cffa87e24 */ /* 0x000fe2000f8e00ff */
[----:B------:R-:W-:Y:S04]  /*61b0*/  BSSY B0, `(.L_x_1461) ;  /* 0x0000011000007945 */ /* 0x000fe80003800000 */
[----:B------:R-:W-:-:S04]  /*61c0*/  IADD3 R168, -R168, UR61, R153 ;  /* 0x0000003da8a87c10 */ /* 0x000fc8000fffe199 */
[----:B------:R-:W-:-:S13]  /*61d0*/  ISETP.GT.AND P2, PT, R168, -0x1, PT ;  /* 0xffffffffa800780c */ /* 0x000fda0003f44270 */
[----:B------:R-:W-:Y:S05]  /*61e0*/  @P2 BRA `(.L_x_1462) ;  /* 0x0000000000202947 */ /* 0x000fea0003800000 */
[----:B------:R-:W-:Y:S01]  /*61f0*/  IMAD.U32 R170, RZ, RZ, UR51 ;  /* 0x00000033ffaa7e24 */ /* 0x000fe2000f8e00ff */
[----:B------:R-:W-:-:S04]  /*6200*/  LOP3.LUT R169, RZ, R168, RZ, 0x33, !PT ;  /* 0x000000a8ffa97212 */ /* 0x000fc800078e33ff */
[----:B------:R-:W-:-:S13]  /*6210*/  ISETP.NE.AND P2, PT, R170, 0x1, PT ;  /* 0x00000001aa00780c */ /* 0x000fda0003f45270 */
[----:B0-----:R-:W0:Y:S02]  /*6220*/  @P2 LDC.64 R152, c[0x0][0x9e8] ;  /* 0x00027a00ff982b82 */ /* 0x001e240000000a00 */
[----:B0-----:R-:W-:-:S05]  /*6230*/  @P2 IMAD.HI.U32 R152, R169, R152, RZ ;  /* 0x00000098a9982227 */ /* 0x001fca00078e00ff */
[----:B------:R-:W-:-:S04]  /*6240*/  @P2 SHF.R.U32.HI R169, RZ, R153, R152 ;  /* 0x00000099ffa92219 */ /* 0x000fc80000011698 */
[----:B------:R-:W-:Y:S01]  /*6250*/  LOP3.LUT R168, RZ, R169, RZ, 0x33, !PT ;  /* 0x000000a9ffa87212 */ /* 0x000fe200078e33ff */
[----:B------:R-:W-:Y:S06]  /*6260*/  BRA `(.L_x_1463) ;  /* 0x0000000000147947 */ /* 0x000fec0003800000 */
.L_x_1462:
[----:B------:R-:W-:-:S05]  /*6270*/  IMAD.U32 R170, RZ, RZ, UR51 ;  /* 0x00000033ffaa7e24 */ /* 0x000fca000f8e00ff */
[----:B------:R-:W-:-:S13]  /*6280*/  ISETP.NE.AND P2, PT, R170, 0x1, PT ;  /* 0x00000001aa00780c */ /* 0x000fda0003f45270 */
[----:B0-----:R-:W0:Y:S02]  /*6290*/  @P2 LDC.64 R152, c[0x0][0x9e8] ;  /* 0x00027a00ff982b82 */ /* 0x001e240000000a00 */
[----:B0-----:R-:W-:-:S05]  /*62a0*/  @P2 IMAD.HI.U32 R152, R168, R152, RZ ;  /* 0x00000098a8982227 */ /* 0x001fca00078e00ff */
[----:B------:R-:W-:-:S07]  /*62b0*/  @P2 SHF.R.U32.HI R168, RZ, R153, R152 ;  /* 0x00000099ffa82219 */ /* 0x000fce0000011698 */
.L_x_1463:
[----:B------:R-:W-:Y:S05]  /*62c0*/  BSYNC B0 ;  /* 0x0000000000007941 */ /* 0x000fea0003800000 */
.L_x_1461:
[----:B------:R-:W-:-:S04]  /*62d0*/  IMAD R168, R168, R170, -R179 ;  /* 0x000000aaa8a87224 */ /* 0x000fc800078e0ab3 */
[----:B------:R-:W-:-:S05]  /*62e0*/  IMAD R153, R17, -0x2, R168 ;  /* 0xfffffffe11997824 */ /* 0x000fca00078e02a8 */
[----:B------:R-:W-:Y:S02]  /*62f0*/  VIADDMNMX R180, R153, R170, R180, PT ;  /* 0x000000aa99b47246 */ /* 0x000fe400038001b4 */
[----:B------:R-:W-:-:S07]  /*6300*/  VIMNMX R182, R182, R153, !PT ;  /* 0x00000099b6b67248 */ /* 0x000fce0007fe0100 */
.L_x_1460:
[----:B------:R-:W-:Y:S01]  /*6310*/  ISETP.GT.AND P2, PT, R20, -0x1, PT ;  /* 0xffffffff1400780c */ /* 0x000fe20003f44270 */
[----:B0-----:R0:W1:Y:S03]  /*6320*/  SHFL.IDX PT, R152, R167, 0x1, 0x1c1f ;  /* 0x003c1f00a7987f89 */ /* 0x00106600000e0000 */
[C---:B------:R-:W-:Y:S02]  /*6330*/  ISETP.GT.AND P5, PT, R182.reuse, RZ, P2 ;  /* 0x000000ffb600720c */ /* 0x040fe400017a4270 */
[----:B------:R-:W-:Y:S02]  /*6340*/  ISETP.GT.AND P4, PT, R182, 0x1, P2 ;  /* 0x00000001b600780c */ /* 0x000fe40001784270 */
[----:B------:R-:W-:Y:S02]  /*6350*/  ISETP.LT.OR P5, PT, R180, 0x1, P5 ;  /* 0x00000001b400780c */ /* 0x000fe40002fa1670 */
[----:B------:R-:W-:-:S02]  /*6360*/  ISETP.GT.AND P6, PT, R182, 0x8, P2 ;  /* 0x00000008b600780c */ /* 0x000fc400017c4270 */
[----:B------:R-:W-:Y:S02]  /*6370*/  FSEL R181, R188, -INF , !P5 ;  /* 0xff800000bcb57808 */ /* 0x000fe40006800000 */
[C---:B------:R-:W-:Y:S02]  /*6380*/  ISETP.GT.AND P5, PT, R182.reuse, 0x10, P2 ;  /* 0x00000010b600780c */ /* 0x040fe400017a4270 */
[----:B------:R-:W-:Y:S02]  /*6390*/  ISETP.GT.AND P3, PT, R182, 0x9, P2 ;  /* 0x00000009b600780c */ /* 0x000fe40001764270 */
[C---:B------:R-:W-:Y:S02]  /*63a0*/  ISETP.LT.OR P5, PT, R180.reuse, 0x11, P5 ;  /* 0x00000011b400780c */ /* 0x040fe40002fa1670 */
[----:B------:R-:W-:Y:S02]  /*63b0*/  ISETP.LT.OR P4, PT, R180, 0x2, P4 ;  /* 0x00000002b400780c */ /* 0x000fe40002781670 */
[----:B0-----:R-:W-:-:S02]  /*63c0*/  FSEL R167, R184, -INF , !P5 ;  /* 0xff800000b8a77808 */ /* 0x001fc40006800000 */
[----:B------:R-:W-:Y:S02]  /*63d0*/  ISETP.GT.AND P5, PT, R182, 0x20, P2 ;  /* 0x00000020b600780c */ /* 0x000fe400017a4270 */
[C---:B------:R-:W-:Y:S02]  /*63e0*/  ISETP.LT.OR P6, PT, R180.reuse, 0x9, P6 ;  /* 0x00000009b400780c */ /* 0x040fe400037c1670 */
[C---:B------:R-:W-:Y:S02]  /*63f0*/  ISETP.LT.OR P3, PT, R180.reuse, 0xa, P3 ;  /* 0x0000000ab400780c */ /* 0x040fe40001f61670 */
[----:B------:R-:W-:Y:S02]  /*6400*/  ISETP.LT.OR P5, PT, R180, 0x21, P5 ;  /* 0x00000021b400780c */ /* 0x000fe40002fa1670 */
[----:B------:R-:W-:Y:S02]  /*6410*/  FSEL R189, R189, -INF , !P4 ;  /* 0xff800000bdbd7808 */ /* 0x000fe40006000000 */
[----:B------:R-:W-:-:S02]  /*6420*/  FSEL R191, R191, -INF , !P6 ;  /* 0xff800000bfbf7808 */ /* 0x000fc40007000000 */
[----:B------:R-:W-:Y:S02]  /*6430*/  FSEL R190, R190, -INF , !P3 ;  /* 0xff800000bebe7808 */ /* 0x000fe40005800000 */
[C---:B------:R-:W-:Y:S02]  /*6440*/  ISETP.GT.AND P4, PT, R182.reuse, 0x11, P2 ;  /* 0x00000011b600780c */ /* 0x040fe40001784270 */
[C---:B------:R-:W-:Y:S02]  /*6450*/  ISETP.GT.AND P6, PT, R182.reuse, 0x18, P2 ;  /* 0x00000018b600780c */ /* 0x040fe400017c4270 */
[----:B------:R-:W-:Y:S02]  /*6460*/  ISETP.GT.AND P3, PT, R182, 0x19, P2 ;  /* 0x00000019b600780c */ /* 0x000fe40001764270 */
[----:B------:R-:W-:Y:S02]  /*6470*/  FSEL R171, R192, -INF , !P5 ;  /* 0xff800000c0ab7808 */ /* 0x000fe40006800000 */
[----:B------:R-:W-:-:S02]  /*6480*/  ISETP.GT.AND P5, PT, R182, 0x30, P2 ;  /* 0x00000030b600780c */ /* 0x000fc400017a4270 */
[C---:B------:R-:W-:Y:S02]  /*6490*/  ISETP.LT.OR P4, PT, R180.reuse, 0x12, P4 ;  /* 0x00000012b400780c */ /* 0x040fe40002781670 */
        /* <DEDUP_REMOVED lines=10> */
[----:B------:R-:W-:-:S02]  /*6540*/  PLOP3.LUT P5, PT, PT, PT, UP1, 0x40, 0x0 ;  /* 0x000000000000781c */ /* 0x000fc40003fae818 */
[C---:B------:R-:W-:Y:S02]  /*6550*/  ISETP.LT.OR P4, PT, R180.reuse, 0x22, P4 ;  /* 0x00000022b400780c */ /* 0x040fe40002781670 */
[C---:B------:R-:W-:Y:S02]  /*6560*/  ISETP.LT.OR P6, PT, R180.reuse, 0x29, P6 ;  /* 0x00000029b400780c */ /* 0x040fe400037c1670 */
[----:B------:R-:W-:Y:S02]  /*6570*/  ISETP.LT.OR P3, PT, R180, 0x2a, P3 ;  /* 0x0000002ab400780c */ /* 0x000fe40001f61670 */
[----:B------:R-:W-:Y:S02]  /*6580*/  FSEL R172, R193, -INF , !P4 ;  /* 0xff800000c1ac7808 */ /* 0x000fe40006000000 */
[----:B------:R-:W-:Y:S02]  /*6590*/  FSEL R173, R194, -INF , !P6 ;  /* 0xff800000c2ad7808 */ /* 0x000fe40007000000 */
[----:B------:R-:W-:-:S02]  /*65a0*/  FSEL R174, R195, -INF , !P3 ;  /* 0xff800000c3ae7808 */ /* 0x000fc40005800000 */
[C---:B------:R-:W-:Y:S02]  /*65b0*/  ISETP.GT.AND P4, PT, R182.reuse, 0x31, P2 ;  /* 0x00000031b600780c */ /* 0x040fe40001784270 */
[C---:B------:R-:W-:Y:S02]  /*65c0*/  ISETP.GT.AND P6, PT, R182.reuse, 0x38, P2 ;  /* 0x00000038b600780c */ /* 0x040fe400017c4270 */
[----:B------:R-:W-:Y:S02]  /*65d0*/  ISETP.GT.AND P3, PT, R182, 0x39, P2 ;  /* 0x00000039b600780c */ /* 0x000fe40001764270 */
[C---:B------:R-:W-:Y:S02]  /*65e0*/  ISETP.LT.OR P4, PT, R180.reuse, 0x32, P4 ;  /* 0x00000032b400780c */ /* 0x040fe40002781670 */
[C---:B------:R-:W-:Y:S02]  /*65f0*/  ISETP.LT.OR P6, PT, R180.reuse, 0x39, P6 ;  /* 0x00000039b400780c */ /* 0x040fe400037c1670 */
[----:B------:R-:W-:Y:S01]  /*6600*/  ISETP.LT.OR P3, PT, R180, 0x3a, P3 ;  /* 0x0000003ab400780c */ /* 0x000fe20001f61670 */
[--C-:B-1----:R-:W-:Y:S01]  /*6610*/  IMAD.IADD R180, R183, 0x1, R152.reuse ;  /* 0x00000001b7b47824 */ /* 0x102fe200078e0298 */
[----:B------:R-:W-:Y:S01]  /*6620*/  FSEL R176, R176, -INF , !P4 ;  /* 0xff800000b0b07808 */ /* 0x000fe20006000000 */
[----:B------:R-:W-:Y:S01]  /*6630*/  IMAD.IADD R183, R196, 0x1, R152 ;  /* 0x00000001c4b77824 */ /* 0x000fe200078e0298 */
[----:B------:R-:W-:-:S02]  /*6640*/  FSEL R177, R177, -INF , !P6 ;  /* 0xff800000b1b17808 */ /* 0x000fc40007000000 */
[----:B------:R-:W-:Y:S01]  /*6650*/  FSEL R178, R178, -INF , !P3 ;  /* 0xff800000b2b27808 */ /* 0x000fe20005800000 */
[----:B------:R-:W-:Y:S06]  /*6660*/  @P5 BRA `(.L_x_1464) ;  /* 0x00000000005c5947 */ /* 0x000fec0003800000 */
        /* <DEDUP_REMOVED lines=13> */
.L_x_1466:
[----:B------:R-:W-:-:S05]  /*6740*/  IMAD.U32 R187, RZ, RZ, UR51 ;  /* 0x00000033ffbb7e24 */ /* 0x000fca000f8e00ff */
[----:B------:R-:W-:-:S13]  /*6750*/  ISETP.NE.AND P3, PT, R187, 0x1, PT ;  /* 0x00000001bb00780c */ /* 0x000fda0003f65270 */
[----:B------:R-:W0:Y:S02]  /*6760*/  @P3 LDC.64 R152, c[0x0][0x9e8] ;  /* 0x00027a00ff983b82 */ /* 0x000e240000000a00 */
[----:B0-----:R-:W-:-:S05]  /*6770*/  @P3 IMAD.HI.U32 R152, R182, R152, RZ ;  /* 0x00000098b6983227 */ /* 0x001fca00078e00ff */
[----:B------:R-:W-:-:S07]  /*6780*/  @P3 SHF.R.U32.HI R182, RZ, R153, R152 ;  /* 0x00000099ffb63219 */ /* 0x000fce0000011698 */
.L_x_1467:
[----:B------:R-:W-:Y:S05]  /*6790*/  BSYNC B0 ;  /* 0x0000000000007941 */ /* 0x000fea0003800000 */
.L_x_1465:
[----:B------:R-:W-:-:S04]  /*67a0*/  IMAD R182, R182, R187, -R179 ;  /* 0x000000bbb6b67224 */ /* 0x000fc800078e0ab3 */
[----:B------:R-:W-:-:S05]  /*67b0*/  IMAD R182, R17, -0x2, R182 ;  /* 0xfffffffe11b67824 */ /* 0x000fca00078e02b6 */
[----:B------:R-:W-:Y:S02]  /*67c0*/  VIADDMNMX R180, R182, R187, R180, PT ;  /* 0x000000bbb6b47246 */ /* 0x000fe400038001b4 */
[----:B------:R-:W-:-:S07]  /*67d0*/  VIMNMX R183, R183, R182, !PT ;  /* 0x000000b6b7b77248 */ /* 0x000fce0007fe0100 */
.L_x_1464:
        /* <DEDUP_REMOVED lines=94> */
[----:B------:R1:W-:Y:S01]  /*6dc0*/  MUFU.EX2 R179, R190 ;  /* 0x000000be00b37308 */ /* 0x0003e20000000800 */
[----:B0-----:R-:W-:Y:S01]  /*6dd0*/  FMNMX.FTZ R181, R165, R180, !PT ;  /* 0x000000b4a5b57209 */ /* 0x001fe20007810000 */
[--C-:B------:R-:W-:Y:S01]  /*6de0*/  FFMA.FTZ R194, R169, UR6, -R0.reuse ;  /* 0x00000006a9c27c23 */ /* 0x100fe20008010800 */
[----:B------:R-:W-:Y:S01]  /*6df0*/  FSEL R177, R152, RZ, P4 ;  /* 0x000000ff98b17208 */ /* 0x000fe20002000000 */
[--C-:B------:R-:W-:Y:S01]  /*6e00*/  FFMA.FTZ R188, R171, UR6, -R0.reuse ;  /* 0x00000006abbc7c23 */ /* 0x100fe20008010800 */
[----:B------:R-:W-:Y:S01]  /*6e10*/  FMNMX.FTZ R181, R166, R181, !PT ;  /* 0x000000b5a6b57209 */ /* 0x000fe20007810000 */
[--C-:B------:R-:W-:Y:S01]  /*6e20*/  FFMA.FTZ R184, R175, UR6, -R0.reuse ;  /* 0x00000006afb87c23 */ /* 0x100fe20008010800 */
[--C-:B------:R-:W-:Y:S01]  /*6e30*/  FFMA.FTZ R196, R189, UR6, -R0.reuse ;  /* 0x00000006bdc47c23 */ /* 0x100fe20008010800 */
[--C-:B------:R-:W-:Y:S01]  /*6e40*/  FFMA.FTZ R198, R191, UR6, -R0.reuse ;  /* 0x00000006bfc67c23 */ /* 0x100fe20008010800 */
[--C-:B-1----:R-:W-:Y:S01]  /*6e50*/  FFMA.FTZ R190, R173, UR6, -R0.reuse ;  /* 0x00000006adbe7c23 */ /* 0x102fe20008010800 */
[----:B------:R-:W0:Y:S01]  /*6e60*/  SHFL.BFLY PT, R168, R181, 0x2, 0x1f ;  /* 0x0c401f00b5a87f89 */ /* 0x000e2200000e0000 */
[--C-:B------:R-:W-:Y:S01]  /*6e70*/  FFMA.FTZ R169, R170, UR6, -R0.reuse ;  /* 0x00000006aaa97c23 */ /* 0x100fe20008010800 */
        /* <DEDUP_REMOVED lines=8> */
[----:B------:R-:W1:Y:S01]  /*6f00*/  MUFU.EX2 R0, R0 ;  /* 0x0000000000007308 */ /* 0x000e620000000800 */
[----:B0-----:R-:W-:-:S05]  /*6f10*/  FMNMX.FTZ R168, R181, R168, !PT ;  /* 0x000000a8b5a87209 */ /* 0x001fca0007810000 */
[----:B------:R-:W0:Y:S02]  /*6f20*/  SHFL.BFLY PT, R181, R168, 0x1, 0x1f ;  /* 0x0c201f00a8b57f89 */ /* 0x000e2400000e0000 */
[----:B------:R-:W2:Y:S08]  /*6f30*/  MUFU.EX2 R192, R192 ;  /* 0x000000c000c07308 */ /* 0x000eb00000000800 */
[----:B------:R-:W3:Y:S08]  /*6f40*/  MUFU.EX2 R167, R167 ;  /* 0x000000a700a77308 */ /* 0x000ef00000000800 */
[----:B------:R-:W-:Y:S01]  /*6f50*/  MUFU.EX2 R194, R194 ;  /* 0x000000c200c27308 */ /* 0x000fe20000000800 */
[----:B0-----:R-:W-:-:S07]  /*6f60*/  FMNMX.FTZ R168, R168, R181, !PT ;  /* 0x000000b5a8a87209 */ /* 0x001fce0007810000 */
        /* <DEDUP_REMOVED lines=13> */
[----:B-1----:R-:W-:Y:S01]  /*7040*/  FFMA.FTZ R3, R0, R16, R153 ;  /* 0x0000001000037223 */ /* 0x002fe20000010099 */
        /* <DEDUP_REMOVED lines=9> */
[----:B------:R-:W-:Y:S01]  /*70e0*/  FFMA.FTZ R160, R160, UR6, -R181 ;  /* 0x00000006a0a07c23 */ /* 0x000fe200080108b5 */
[----:B------:R-:W-:-:S02]  /*70f0*/  IMAD.U32 R21, RZ, RZ, UR14 ;  /* 0x0000000eff157e24 */ /* 0x000fc4000f8e00ff */
[----:B------:R-:W-:Y:S01]  /*7100*/  FADD.FTZ R3, R179, R16 ;  /* 0x00000010b3037221 */ /* 0x000fe20000010000 */
[--C-:B------:R-:W-:Y:S01]  /*7110*/  FFMA.FTZ R185, R163, UR6, -R181.reuse ;  /* 0x00000006a3b97c23 */ /* 0x100fe200080108b5 */
[----:B------:R-:W-:Y:S01]  /*7120*/  FFMA.FTZ R164, R164, UR6, -R181 ;  /* 0x00000006a4a47c23 */ /* 0x000fe200080108b5 */
[----:B------:R-:W0:Y:S01]  /*7130*/  MUFU.EX2 R2, R2 ;  /* 0x0000000200027308 */ /* 0x000e220000000800 */
[----:B--2---:R-:W-:Y:S01]  /*7140*/  FADD.FTZ R162, R192, R3 ;  /* 0x00000003c0a27221 */ /* 0x004fe20000010000 */
[----:B------:R-:W-:Y:S02]  /*7150*/  @!P1 VIADD R21, R21, 0x30860 ;  /* 0x0003086015159836 */ /* 0x000fe40000000000 */
[--C-:B------:R-:W-:Y:S01]  /*7160*/  FFMA.FTZ R165, R165, UR6, -R181.reuse ;  /* 0x00000006a5a57c23 */ /* 0x100fe200080108b5 */
[----:B------:R-:W-:Y:S01]  /*7170*/  FFMA.FTZ R166, R166, UR6, -R181 ;  /* 0x00000006a6a67c23 */ /* 0x000fe200080108b5 */
[C---:B------:R-:W-:Y:S01]  /*7180*/  ISETP.GT.AND P2, PT, R20.reuse, UR50, PT ;  /* 0x0000003214007c0c */ /* 0x040fe2000bf44270 */
[----:B------:R-:W-:Y:S01]  /*7190*/  VIADD R20, R20, 0xffffffff ;  /* 0xffffffff14147836 */ /* 0x000fe20000000000 */
[----:B------:R-:W-:Y:S01]  /*71a0*/  @!P1 PRMT R21, RZ, 0x654, R21 ;  /* 0x00000654ff159816 */ /* 0x000fe20000000015 */
[----:B------:R-:W1:Y:S01]  /*71b0*/  MUFU.EX2 R199, R199 ;  /* 0x000000c700c77308 */ /* 0x000e620000000800 */
[----:B------:R-:W-:-:S02]  /*71c0*/  F2FP.BF16.F32.PACK_AB R196, R196, R153 ;  /* 0x00000099c4c4723e */ /* 0x000fc400000010ff */
[----:B------:R2:W-:Y:S01]  /*71d0*/  @!P1 SYNCS.ARRIVE.TRANS64.RED.A1T0 RZ, [R21+URZ], RZ ;  /* 0x000000ff15ff99a7 */ /* 0x0005e2000810043f */
[----:B------:R-:W-:Y:S02]  /*71e0*/  F2FP.BF16.F32.PACK_AB R198, R179, R198 ;  /* 0x000000c6b3c6723e */ /* 0x000fe400000010ff */
[----:B---3--:R-:W-:Y:S02]  /*71f0*/  F2FP.BF16.F32.PACK_AB R192, R167, R192 ;  /* 0x000000c0a7c0723e */ /* 0x008fe400000010ff */
[----:B------:R-:W3:Y:S01]  /*7200*/  MUFU.EX2 R154, R154 ;  /* 0x0000009a009a7308 */ /* 0x000ee20000000800 */
[----:B0-----:R-:W-:Y:S01]  /*7210*/  FFMA.FTZ R5, R2, R5, R197 ;  /* 0x0000000502057223 */ /* 0x001fe200000100c5 */
[----:B------:R-:W-:-:S03]  /*7220*/  F2FP.BF16.F32.PACK_AB R197, R4, R197 ;  /* 0x000000c504c5723e */ /* 0x000fc600000010ff */
[----:B------:R-:W-:Y:S01]  /*7230*/  FADD.FTZ R16, R4, R5 ;  /* 0x0000000504107221 */ /* 0x000fe20000010000 */
[----:B------:R-:W-:Y:S01]  /*7240*/  FADD.FTZ R5, R167, R162 ;  /* 0x000000a2a7057221 */ /* 0x000fe20000010000 */
[----:B------:R-:W-:Y:S01]  /*7250*/  FFMA.FTZ R162, R161, UR6, -R181 ;  /* 0x00000006a1a27c23 */ /* 0x000fe200080108b5 */
[----:B------:R-:W0:Y:S01]  /*7260*/  MUFU.EX2 R193, R193 ;  /* 0x000000c100c17308 */ /* 0x000e220000000800 */
[----:B-1----:R-:W-:Y:S01]  /*7270*/  FADD.FTZ R3, R199, R16 ;  /* 0x00000010c7037221 */ /* 0x002fe20000010000 */
[----:B------:R-:W-:Y:S01]  /*7280*/  FADD.FTZ R170, R194, R5 ;  /* 0x00000005c2aa7221 */ /* 0x000fe20000010000 */
[C---:B------:R-:W-:Y:S01]  /*7290*/  F2FP.BF16.F32.PACK_AB R194, R169.reuse, R194 ;  /* 0x000000c2a9c2723e */ /* 0x040fe200000010ff */
[----:B------:R-:W-:Y:S02]  /*72a0*/  IMAD.MOV.U32 R4, RZ, RZ, R152 ;  /* 0x000000ffff047224 */ /* 0x000fe400078e0098 */
[----:B------:R-:W-:Y:S02]  /*72b0*/  FADD.FTZ R5, R169, R170 ;  /* 0x000000aaa9057221 */ /* 0x000fe40000010000 */
[----:B------:R-:W1:Y:S01]  /*72c0*/  MUFU.EX2 R156, R156 ;  /* 0x0000009c009c7308 */ /* 0x000e620000000800 */
[----:B---3--:R-:W-:Y:S01]  /*72d0*/  FADD.FTZ R16, R154, R3 ;  /* 0x000000039a107221 */ /* 0x008fe20000010000 */
[----:B------:R-:W-:Y:S01]  /*72e0*/  FADD.FTZ R170, R188, R5 ;  /* 0x00000005bcaa7221 */ /* 0x000fe20000010000 */
[----:B------:R-:W-:-:S05]  /*72f0*/  F2FP.BF16.F32.PACK_AB R199, R154, R199 ;  /* 0x000000c79ac7723e */ /* 0x000fca00000010ff */
        /* <DEDUP_REMOVED lines=16> */
[C---:B0-----:R-:W-:Y:S01]  /*7400*/  FADD.FTZ R16, R160.reuse, R3 ;  /* 0x00000003a0107221 */ /* 0x041fe20000010000 */
[----:B------:R-:W-:-:S06]  /*7410*/  F2FP.BF16.F32.PACK_AB R189, R160, R189 ;  /* 0x000000bda0bd723e */ /* 0x000fcc00000010ff */
[----:B------:R-:W0:Y:S01]  /*7420*/  MUFU.EX2 R173, R173 ;  /* 0x000000ad00ad7308 */ /* 0x000e220000000800 */
[----:B-1----:R-:W-:-:S07]  /*7430*/  FADD.FTZ R170, R190, R5 ;  /* 0x00000005beaa7221 */ /* 0x002fce0000010000 */
[----:B------:R-:W1:Y:S01]  /*7440*/  MUFU.EX2 R162, R162 ;  /* 0x000000a200a27308 */ /* 0x000e620000000800 */
[----:B---3--:R-:W-:-:S07]  /*7450*/  FADD.FTZ R3, R191, R16 ;  /* 0x00000010bf037221 */ /* 0x008fce0000010000 */
[----:B------:R-:W3:Y:S01]  /*7460*/  MUFU.EX2 R184, R184 ;  /* 0x000000b800b87308 */ /* 0x000ee20000000800 */
[C---:B0-----:R-:W-:Y:S01]  /*7470*/  FADD.FTZ R5, R173.reuse, R170 ;  /* 0x000000aaad057221 */ /* 0x041fe20000010000 */
[----:B------:R-:W-:-:S06]  /*7480*/  F2FP.BF16.F32.PACK_AB R190, R173, R190 ;  /* 0x000000beadbe723e */ /* 0x000fcc00000010ff */
[----:B------:R-:W-:Y:S01]  /*7490*/  MUFU.EX2 R185, R185 ;  /* 0x000000b900b97308 */ /* 0x000fe20000000800 */
[----:B-1----:R-:W-:-:S07]  /*74a0*/  F2FP.BF16.F32.PACK_AB R191, R162, R191 ;  /* 0x000000bfa2bf723e */ /* 0x002fce00000010ff */
[----:B------:R-:W0:Y:S01]  /*74b0*/  MUFU.EX2 R175, R175 ;  /* 0x000000af00af7308 */ /* 0x000e220000000800 */
[----:B---3--:R-:W-:-:S07]  /*74c0*/  FADD.FTZ R170, R184, R5 ;  /* 0x00000005b8aa7221 */ /* 0x008fce0000010000 */
[----:B--2---:R1:W2:Y:S08]  /*74d0*/  MUFU.EX2 R21, R164 ;  /* 0x000000a400157308 */ /* 0x0042b00000000800 */
[----:B------:R-:W3:Y:S01]  /*74e0*/  MUFU.EX2 R186, R186 ;  /* 0x000000ba00ba7308 */ /* 0x000ee20000000800 */
[----:B-1----:R-:W-:Y:S01]  /*74f0*/  FADD.FTZ R164, R162, R3 ;  /* 0x00000003a2a47221 */ /* 0x002fe20000010000 */
[C---:B0-----:R-:W-:Y:S01]  /*7500*/  FADD.FTZ R5, R175.reuse, R170 ;  /* 0x000000aaaf057221 */ /* 0x041fe20000010000 */
[----:B------:R-:W-:Y:S01]  /*7510*/  F2FP.BF16.F32.PACK_AB R184, R175, R184 ;  /* 0x000000b8afb8723e */ /* 0x000fe200000010ff */
[----:B------:R-:W-:-:S02]  /*7520*/  IMAD.MOV.U32 R3, RZ, RZ, R168 ;  /* 0x000000ffff037224 */ /* 0x000fc400078e00a8 */
[----:B------:R-:W-:Y:S02]  /*7530*/  FADD.FTZ R164, R185, R164 ;  /* 0x000000a4b9a47221 */ /* 0x000fe40000010000 */
[----:B------:R-:W0:Y:S02]  /*7540*/  MUFU.EX2 R165, R165 ;  /* 0x000000a500a57308 */ /* 0x000e240000000800 */
[C---:B--2---:R-:W-:Y:S01]  /*7550*/  FADD.FTZ R164, R21.reuse, R164 ;  /* 0x000000a415a47221 */ /* 0x044fe20000010000 */
[----:B------:R-:W-:-:S05]  /*7560*/  F2FP.BF16.F32.PACK_AB R185, R21, R185 ;  /* 0x000000b915b9723e */ /* 0x000fca00000010ff */
[----:B------:R-:W1:Y:S01]  /*7570*/  MUFU.EX2 R177, R178 ;  /* 0x000000b200b17308 */ /* 0x000e620000000800 */
[----:B---3--:R-:W-:-:S07]  /*7580*/  FADD.FTZ R16, R186, R5 ;  /* 0x00000005ba107221 */ /* 0x008fce0000010000 */
[----:B------:R-:W2:Y:S01]  /*7590*/  MUFU.EX2 R166, R166 ;  /* 0x000000a600a67308 */ /* 0x000ea20000000800 */
[----:B0-----:R-:W-:Y:S01]  /*75a0*/  FADD.FTZ R164, R165, R164 ;  /* 0x000000a4a5a47221 */ /* 0x001fe20000010000 */
[C---:B-1----:R-:W-:Y:S01]  /*75b0*/  FADD.FTZ R16, R177.reuse, R16 ;  /* 0x00000010b1107221 */ /* 0x042fe20000010000 */
[----:B------:R-:W-:Y:S02]  /*75c0*/  F2FP.BF16.F32.PACK_AB R186, R177, R186 ;  /* 0x000000bab1ba723e */ /* 0x000fe400000010ff */
[C---:B--2---:R-:W-:Y:S01]  /*75d0*/  FADD.FTZ R5, R166.reuse, R164 ;  /* 0x000000a4a6057221 */ /* 0x044fe20000010000 */
[----:B------:R-:W-:Y:S01]  /*75e0*/  F2FP.BF16.F32.PACK_AB R187, R166, R165 ;  /* 0x000000a5a6bb723e */ /* 0x000fe200000010ff */
[----:B------:R-:W-:Y:S06]  /*75f0*/  @P2 BRA `(.L_x_1468) ;  /* 0xffffffd400282947 */ /* 0x000fec000383ffff */
[----:B------:R-:W-:Y:S01]  /*7600*/  IMAD.MOV.U32 R3, RZ, RZ, R168 ;  /* 0x000000ffff037224 */ /* 0x000fe200078e00a8 */
[----:B------:R-:W-:Y:S01]  /*7610*/  UMOV UR37, UR5 ;  /* 0x0000000500257c82 */ /* 0x000fe20008000000 */
[----:B------:R-:W-:Y:S01]  /*7620*/  IMAD.MOV.U32 R4, RZ, RZ, R152 ;  /* 0x000000ffff047224 */ /* 0x000fe200078e0098 */
[----:B------:R-:W-:-:S06]  /*7630*/  UMOV UR36, UR39 ;  /* 0x0000002700247c82 */ /* 0x000fcc0008000000 */
.L_x_1451:
[----:B------:R-:W-:Y:S01]  /*7640*/  R2UR UR5, R22 ;  /* 0x00000000160572ca */ /* 0x000fe200000e0000 */
[----:B------:R-:W-:Y:S01]  /*7650*/  ULDC UR4, c[0x0][0x448] ;  /* 0x0001120000047ab9 */ /* 0x000fe20000000800 */
[----:B------:R-:W-:Y:S01]  /*7660*/  ULDC UR7, c[0x0][0x9e4] ;  /* 0x0002790000077ab9 */ /* 0x000fe20000000800 */
[----:B------:R-:W-:Y:S02]  /*7670*/  UISETP.NE.AND UP0, UPT, UR4, 0x1, UPT ;  /* 0x000000010400788c */ /* 0x000fe4000bf05270 */
[----:B------:R-:W-:Y:S02]  /*7680*/  UISETP.GE.AND UP1, UPT, UR7, 0x1, UPT ;  /* 0x000000010700788c */ /* 0x000fe4000bf26270 */
[----:B------:R-:W-:-:S04]  /*7690*/  UIADD3 UR11, UR61, 0x1, -UR60 ;  /* 0x000000013d0b7890 */ /* 0x000fc8000fffe83c */
[----:B------:R-:W-:Y:S02]  /*76a0*/  PLOP3.LUT P6, PT, PT, PT, UP1, 0x80, 0x0 ;  /* 0x000000000000781c */ /* 0x000fe40003fcf018 */
[----:B------:R-:W-:Y:S01]  /*76b0*/  UIADD3 UR10, UR5, 0x7f, URZ ;  /* 0x0000007f050a7890 */ /* 0x000fe2000fffe03f */
[----:B------:R-:W-:Y:S01]  /*76c0*/  @UP0 ULDC UR4, c[0x0][0x44c] ;  /* 0x0001130000040ab9 */ /* 0x000fe20000000800 */
[----:B------:R-:W-:Y:S02]  /*76d0*/  @UP0 ULDC UR14, c[0x0][0x450] ;  /* 0x00011400000e0ab9 */ /* 0x000fe40000000800 */
[----:B------:R-:W-:-:S04]  /*76e0*/  UIMAD.WIDE.U32 UR4, UR10, UR4, URZ ;  /* 0x000000040a0472a5 */ /* 0x000fc8000f8e003f */
[----:B------:R-:W-:-:S03]  /*76f0*/  @UP0 USHF.R.U32.HI UR10, URZ, UR14, UR5 ;  /* 0x0000000e3f0a0299 */ /* 0x000fc60008011605 */
[----:B------:R-:W-:Y:S01]  /*7700*/  ULDC UR14, c[0x0][0x9dc] ;  /* 0x00027700000e7ab9 */ /* 0x000fe20000000800 */
[----:B------:R-:W-:-:S04]  /*7710*/  UIADD3 UR10, UR11, UR10, URZ ;  /* 0x0000000a0b0a7290 */ /* 0x000fc8000fffe03f */
[----:B------:R-:W-:Y:S01]  /*7720*/  UIADD3 UR14, UR10, -UR14, URZ ;  /* 0x8000000e0a0e7290 */ /* 0x000fe2000fffe03f */
[----:B------:R-:W-:Y:S11]  /*7730*/  @!P6 BRA `(.L_x_1469) ;  /* 0x000000000048e947 */ /* 0x000ff60003800000 */
[----:B------:R-:W-:Y:S02]  /*7740*/  UMOV UR15, UR10 ;  /* 0x0000000a000f7c82 */ /* 0x000fe40008000000 */
        /* <DEDUP_REMOVED lines=10> */
.L_x_1470:
[----:B------:R-:W-:-:S11]  /*77f0*/  UISETP.NE.AND UP1, UPT, UR7, 0x1, UPT ;  /* 0x000000010700788c */ /* 0x000fd6000bf25270 */
[----:B------:R-:W-:Y:S02]  /*7800*/  @UP1 ULDC.64 UR4, c[0x0][0x9e8] ;  /* 0x00027a0000041ab9 */ /* 0x000fe40000000a00 */
[----:B------:R-:W-:-:S04]  /*7810*/  UIMAD.WIDE.U32 UR10, UR15, UR4, URZ ;  /* 0x000000040f0a72a5 */ /* 0x000fc8000f8e003f */
[----:B------:R-:W-:-:S12]  /*7820*/  @UP1 USHF.R.U32.HI UR15, URZ, UR5, UR11 ;  /* 0x000000053f0f1299 */ /* 0x000fd8000801160b */
.L_x_1471:
[----:B------:R-:W-:-:S04]  /*7830*/  UIMAD UR7, UR15, UR7, URZ ;  /* 0x000000070f0772a4 */ /* 0x000fc8000f8e023f */
[----:B------:R-:W-:-:S04]  /*7840*/  UISETP.LT.AND UP1, UPT, UR14, UR7, UPT ;  /* 0x000000070e00728c */ /* 0x000fc8000bf21270 */
[----:B------:R-:W-:-:S12]  /*7850*/  USEL UR14, UR14, UR7, !UP1 ;  /* 0x000000070e0e7287 */ /* 0x000fd8000c800000 */
.L_x_1469:
[----:B------:R-:W-:Y:S01]  /*7860*/  UIADD3 UR14, UR14, 0x3f, URZ ;  /* 0x0000003f0e0e7890 */ /* 0x000fe2000fffe03f */
[----:B------:R-:W-:-:S03]  /*7870*/  R2UR UR5, R200 ;  /* 0x00000000c80572ca */ /* 0x000fc600000e0000 */
[----:B------:R-:W-:-:S04]  /*7880*/  USHF.R.S32.HI UR4, URZ, 0x1f, UR14 ;  /* 0x0000001f3f047899 */ /* 0x000fc8000801140e */
[----:B------:R-:W-:-:S04]  /*7890*/  ULEA.HI UR4, UR4, UR14, URZ, 0x6 ;  /* 0x0000000e04047291 */ /* 0x000fc8000f8f303f */
[----:B------:R-:W-:-:S04]  /*78a0*/  USHF.R.S32.HI UR4, URZ, 0x6, UR4 ;  /* 0x000000063f047899 */ /* 0x000fc80008011404 */
[----:B------:R-:W-:-:S04]  /*78b0*/  UISETP.LT.AND UP1, UPT, UR5, UR4, UPT ;  /* 0x000000040500728c */ /* 0x000fc8000bf21270 */
[----:B------:R-:W-:-:S06]  /*78c0*/  USEL UR39, UR5, UR4, !UP1 ;  /* 0x0000000405277287 */ /* 0x000fcc000c800000 */
[----:B------:R-:W-:-:S13]  /*78d0*/  ISETP.GE.AND P2, PT, R20, UR39, PT ;  /* 0x0000002714007c0c */ /* 0x000fda000bf46270 */
[----:B------:R-:W-:Y:S05]  /*78e0*/  @!P2 BRA `(.L_x_1472) ;  /* 0x000000200038a947 */ /* 0x000fea0003800000 */
[----:B------:R-:W-:Y:S01]  /*78f0*/  IMAD.MOV.U32 R220, RZ, RZ, R3 ;  /* 0x000000ffffdc7224 */ /* 0x000fe200078e0003 */
[----:B------:R-:W-:Y:S01]  /*7900*/  UMOV UR7, UR36 ;  /* 0x0000002400077c82 */ /* 0x000fe20008000000 */
[----:B------:R-:W-:Y:S01]  /*7910*/  IMAD.MOV.U32 R21, RZ, RZ, R4 ;  /* 0x000000ffff157224 */ /* 0x000fe200078e0004 */
[----:B------:R-:W-:Y:S01]  /*7920*/  UMOV UR4, UR37 ;  /* 0x0000002500047c82 */ /* 0x000fe20008000000 */
[----:B------:R-:W-:Y:S01]  /*7930*/  ULDC UR5, c[0x0][0x9d8] ;  /* 0x0002760000057ab9 */ /* 0x000fe20000000800 */
[----:B------:R-:W-:-:S05]  /*7940*/  ULDC UR50, c[0x0][0x988] ;  /* 0x0002620000327ab9 */ /* 0x000fca0000000800 */
.L_x_1481:
[----:B------:R-:W-:-:S04]  /*7950*/  UIADD3 UR37, UR4, 0x1, URZ ;  /* 0x0000000104257890 */ /* 0x000fc8000fffe03f */
[----:B------:R-:W-:-:S04]  /*7960*/  UISETP.NE.AND UP1, UPT, UR37, 0x2, UPT ;  /* 0x000000022500788c */ /* 0x000fc8000bf25270 */
[----:B------:R-:W-:Y:S02]  /*7970*/  USEL UR36, URZ, 0x1, UP1 ;  /* 0x000000013f247887 */ /* 0x000fe40008800000 */
[----:B------:R-:W-:Y:S02]  /*7980*/  USEL UR37, UR37, URZ, UP1 ;  /* 0x0000003f25257287 */ /* 0x000fe40008800000 */
[----:B------:R-:W-:Y:S01]  /*7990*/  ULOP3.LUT UR36, UR7, UR36, URZ, 0x3c, !UPT ;  /* 0x0000002407247292 */ /* 0x000fe2000f8e3c3f */
[----:B------:R-:W-:Y:S11]  /*79a0*/  @!P0 BRA `(.L_x_1473) ;  /* 0x0000000000048947 */ /* 0x000ff60003800000 */
[----:B------:R-:W-:Y:S01]  /*79b0*/  BPT.TRAP 0x1 ;  /* 0x000000040000795c */ /* 0x000fe20000300000 */
.L_x_1473:
[----:B------:R-:W-:Y:S01]  /*79c0*/  ULEA UR6, UR37, UR38, 0x3 ;  /* 0x0000002625067291 */ /* 0x000fe2000f8e183f */
[----:B------:R-:W-:-:S05]  /*79d0*/  IMAD.U32 R3, RZ, RZ, UR36 ;  /* 0x00000024ff037e24 */ /* 0x000fca000f8e00ff */
[----:B------:R-:W-:-:S04]  /*79e0*/  SHF.L.U32 R3, R3, 0x1f, RZ ;  /* 0x0000001f03037819 */ /* 0x000fc800000006ff */
[----:B------:R0:W1:Y:S01]  /*79f0*/  SYNCS.PHASECHK.TRANS64.TRYWAIT P2, [UR6+0x30830], R3 ;  /* 0x03083003ff0075a7 */ /* 0x0000620008040146 */
[----:B------:R-:W-:Y:S05]  /*7a00*/  @!P0 BRA `(.L_x_1474) ;  /* 0x0000000000048947 */ /* 0x000fea0003800000 */
[----:B------:R-:W-:Y:S01]  /*7a10*/  BPT.TRAP 0x1 ;  /* 0x000000040000795c */ /* 0x000fe20000300000 */
.L_x_1474:
[----:B-1----:R-:W-:Y:S05]  /*7a20*/  @P2 BRA `(.L_x_1475) ;  /* 0x0000000000082947 */ /* 0x002fea0003800000 */
[----:B------:R-:W1:Y:S02]  /*7a30*/  SYNCS.PHASECHK.TRANS64.TRYWAIT P2, [UR6+0x30830], R3 ;  /* 0x03083003ff0075a7 */ /* 0x000e640008040146 */
[----:B-1----:R-:W-:Y:S05]  /*7a40*/  @!P2 BRA `(.L_x_1476) ;  /* 0x0000010400aca947 */ /* 0x002fea0003800000 */
.L_x_1475:
        /* <DEDUP_REMOVED lines=228> */
.L_x_1477:
[----:B------:R-:W-:Y:S01]  /*8890*/  ULEA UR14, UR4, UR38, 0x3 ;  /* 0x00000026040e7291 */ /* 0x000fe2000f8e183f */
[----:B------:R-:W-:-:S05]  /*88a0*/  IMAD.U32 R0, RZ, RZ, UR7 ;  /* 0x00000007ff007e24 */ /* 0x000fca000f8e00ff */
[----:B------:R-:W-:-:S04]  /*88b0*/  SHF.L.U32 R0, R0, 0x1f, RZ ;  /* 0x0000001f00007819 */ /* 0x000fc800000006ff */
[----:B------:R2:W3:Y:S01]  /*88c0*/  SYNCS.PHASECHK.TRANS64.TRYWAIT P2, [UR14+0x30850], R0 ;  /* 0x03085000ff0075a7 */ /* 0x0004e2000804014e */
[----:B------:R-:W-:Y:S05]  /*88d0*/  @!P0 BRA `(.L_x_1478) ;  /* 0x0000000000048947 */ /* 0x000fea0003800000 */
[----:B------:R-:W-:Y:S01]  /*88e0*/  BPT.TRAP 0x1 ;  /* 0x000000040000795c */ /* 0x000fe20000300000 */
.L_x_1478:
[----:B---3--:R-:W-:Y:S05]  /*88f0*/  @P2 BRA `(.L_x_1479) ;  /* 0x0000000000082947 */ /* 0x008fea0003800000 */
[----:B------:R-:W3:Y:S02]  /*8900*/  SYNCS.PHASECHK.TRANS64.TRYWAIT P2, [UR14+0x30850], R0 ;  /* 0x03085000ff0075a7 */ /* 0x000ee4000804014e */
[----:B---3--:R-:W-:Y:S05]  /*8910*/  @!P2 BRA `(.L_x_1480) ;  /* 0x000000f80010a947 */ /* 0x008fea0003800000 */
.L_x_1479:
        /* <DEDUP_REMOVED lines=40> */
[C---:B------:R-:W-:Y:S01]  /*8ba0*/  ISETP.GT.AND P2, PT, R20.reuse, UR39, PT ;  /* 0x0000002714007c0c */ /* 0x040fe2000bf44270 */
        /* <DEDUP_REMOVED lines=44> */
[----:B------:R-:W-:-:S06]  /*8e70*/  FMUL.FTZ R173, R180, UR5 ;  /* 0x00000005b4ad7c20 */ /* 0x000fcc0008410000 */
[----:B------:R-:W0:Y:S01]  /*8e80*/  MUFU.TANH R161, R161 ;  /* 0x000000a100a17308 */ /* 0x000e220000002400 */
[----:B-1----:R-:W-:-:S04]  /*8e90*/  FMNMX.FTZ R0, R193, R0, !PT ;  /* 0x00000000c1007209 */ /* 0x002fc80007810000 */
[----:B------:R-:W-:-:S03]  /*8ea0*/  FMNMX.FTZ R177, R159, R0, !PT ;  /* 0x000000009fb17209 */ /* 0x000fc60007810000 */
[----:B------:R-:W1:Y:S01]  /*8eb0*/  MUFU.TANH R169, R169 ;  /* 0x000000a900a97308 */ /* 0x000e620000002400 */
[----:B------:R-:W-:-:S04]  /*8ec0*/  FMNMX.FTZ R177, R164, R177, !PT ;  /* 0x000000b1a4b17209 */ /* 0x000fc80007810000 */
[----:B--2---:R-:W-:-:S03]  /*8ed0*/  FMNMX.FTZ R0, R160, R177, !PT ;  /* 0x000000b1a0007209 */ /* 0x004fc60007810000 */
        /* <DEDUP_REMOVED lines=28> */
[----:B------:R-:W-:-:S03]  /*90a0*/  FMNMX.FTZ R21, R163, R0, !PT ;  /* 0x00000000a3157209 */ /* 0x000fc60007810000 */
        /* <DEDUP_REMOVED lines=81> */
[C---:B------:R-:W-:Y:S01]  /*95c0*/  FADD.FTZ R153, R196.reuse, R153 ;  /* 0x00000099c4997221 */ /* 0x040fe20000010000 */
        /* <DEDUP_REMOVED lines=55> */
[----:B0-----:R-:W-:Y:S01]  /*9940*/  FADD.FTZ R16, R186, R21 ;  /* 0x00000015ba107221 */ /* 0x001fe20000010000 */
[----:B------:R-:W-:-:S06]  /*9950*/  IMAD.MOV.U32 R21, RZ, RZ, R4 ;  /* 0x000000ffff157224 */ /* 0x000fcc00078e0004 */
[----:B------:R-:W0:Y:S01]  /*9960*/  MUFU.EX2 R173, R173 ;  /* 0x000000ad00ad7308 */ /* 0x000e220000000800 */
[----:B--2---:R-:W-:Y:S01]  /*9970*/  FADD.FTZ R5, R178, R5 ;  /* 0x00000005b2057221 */ /* 0x004fe20000010000 */
[C---:B-1----:R-:W-:Y:S01]  /*9980*/  FADD.FTZ R16, R169.reuse, R16 ;  /* 0x00000010a9107221 */ /* 0x042fe20000010000 */
[----:B------:R-:W-:Y:S02]  /*9990*/  F2FP.BF16.F32.PACK_AB R186, R169, R186 ;  /* 0x000000baa9ba723e */ /* 0x000fe400000010ff */
[C---:B0-----:R-:W-:Y:S01]  /*99a0*/  FADD.FTZ R5, R173.reuse, R5 ;  /* 0x00000005ad057221 */ /* 0x041fe20000010000 */
[----:B------:R-:W-:Y:S01]  /*99b0*/  F2FP.BF16.F32.PACK_AB R187, R173, R178 ;  /* 0x000000b2adbb723e */ /* 0x000fe200000010ff */
[----:B------:R-:W-:Y:S06]  /*99c0*/  @P2 BRA `(.L_x_1481) ;  /* 0xffffffdc00e02947 */ /* 0x000fec000383ffff */
.L_x_1472:
        /* <DEDUP_REMOVED lines=10> */
[----:B------:R-:W-:-:S05]  /*9a70*/  ULDC UR51, c[0x0][0x9e0] ;  /* 0x0002780000337ab9 */ /* 0x000fca0000000800 */
.L_x_1499:
[----:B------:R-:W-:-:S04]  /*9a80*/  UIADD3 UR37, UR4, 0x1, URZ ;  /* 0x0000000104257890 */ /* 0x000fc8000fffe03f */
[----:B------:R-:W-:-:S04]  /*9a90*/  UISETP.NE.AND UP1, UPT, UR37, 0x2, UPT ;  /* 0x000000022500788c */ /* 0x000fc8000bf25270 */
[----:B------:R-:W-:Y:S02]  /*9aa0*/  USEL UR36, URZ, 0x1, UP1 ;  /* 0x000000013f247887 */ /* 0x000fe40008800000 */
[----:B------:R-:W-:Y:S02]  /*9ab0*/  USEL UR37, UR37, URZ, UP1 ;  /* 0x0000003f25257287 */ /* 0x000fe40008800000 */
[----:B------:R-:W-:Y:S01]  /*9ac0*/  ULOP3.LUT UR36, UR7, UR36, URZ, 0x3c, !UPT ;  /* 0x0000002407247292 */ /* 0x000fe2000f8e3c3f */
[----:B------:R-:W-:Y:S11]  /*9ad0*/  @!P0 BRA `(.L_x_1483) ;  /* 0x0000000000048947 */ /* 0x000ff60003800000 */
[----:B------:R-:W-:Y:S01]  /*9ae0*/  BPT.TRAP 0x1 ;  /* 0x000000040000795c */ /* 0x000fe20000300000 */
.L_x_1483:
[----:B------:R-:W-:Y:S01]  /*9af0*/  ULEA UR6, UR37, UR38, 0x3 ;  /* 0x0000002625067291 */ /* 0x000fe2000f8e183f */
[----:B------:R-:W-:-:S05]  /*9b00*/  IMAD.U32 R3, RZ, RZ, UR36 ;  /* 0x00000024ff037e24 */ /* 0x000fca000f8e00ff */
[----:B------:R-:W-:-:S04]  /*9b10*/  SHF.L.U32 R3, R3, 0x1f, RZ ;  /* 0x0000001f03037819 */ /* 0x000fc800000006ff */
[----:B------:R0:W1:Y:S01]  /*9b20*/  SYNCS.PHASECHK.TRANS64.TRYWAIT P2, [UR6+0x30830], R3 ;  /* 0x03083003ff0075a7 */ /* 0x0000620008040146 */
[----:B------:R-:W-:Y:S05]  /*9b30*/  @!P0 BRA `(.L_x_1484) ;  /* 0x0000000000048947 */ /* 0x000fea0003800000 */
[----:B------:R-:W-:Y:S01]  /*9b40*/  BPT.TRAP 0x1 ;  /* 0x000000040000795c */ /* 0x000fe20000300000 */
.L_x_1484:
[----:B-1----:R-:W-:Y:S05]  /*9b50*/  @P2 BRA `(.L_x_1485) ;  /* 0x0000000000082947 */ /* 0x002fea0003800000 */
[----:B------:R-:W1:Y:S02]  /*9b60*/  SYNCS.PHASECHK.TRANS64.TRYWAIT P2, [UR6+0x30830], R3 ;  /* 0x03083003ff0075a7 */ /* 0x000e640008040146 */
[----:B-1----:R-:W-:Y:S05]  /*9b70*/  @!P2 BRA `(.L_x_1486) ;  /* 0x000000e40090a947 */ /* 0x002fea0003800000 */
.L_x_1485:
        /* <DEDUP_REMOVED lines=228> */
.L_x_1487:
[----:B------:R-:W-:Y:S01]  /*a9c0*/  ULEA UR10, UR4, UR38, 0x3 ;  /* 0x00000026040a7291 */ /* 0x000fe2000f8e183f */
[----:B------:R-:W-:-:S05]  /*a9d0*/  IMAD.U32 R0, RZ, RZ, UR7 ;  /* 0x00000007ff007e24 */ /* 0x000fca000f8e00ff */
[----:B------:R-:W-:-:S04]  /*a9e0*/  SHF.L.U32 R0, R0, 0x1f, RZ ;  /* 0x0000001f00007819 */ /* 0x000fc800000006ff */
[----:B------:R2:W3:Y:S01]  /*a9f0*/  SYNCS.PHASECHK.TRANS64.TRYWAIT P2, [UR10+0x30850], R0 ;  /* 0x03085000ff0075a7 */ /* 0x0004e2000804014a */
[----:B------:R-:W-:Y:S05]  /*aa00*/  @!P0 BRA `(.L_x_1488) ;  /* 0x0000000000048947 */ /* 0x000fea0003800000 */
[----:B------:R-:W-:Y:S01]  /*aa10*/  BPT.TRAP 0x1 ;  /* 0x000000040000795c */ /* 0x000fe20000300000 */
.L_x_1488:
[----:B---3--:R-:W-:Y:S05]  /*aa20*/  @P2 BRA `(.L_x_1489) ;  /* 0x0000000000082947 */ /* 0x008fea0003800000 */
[----:B------:R-:W3:Y:S02]  /*aa30*/  SYNCS.PHASECHK.TRANS64.TRYWAIT P2, [UR10+0x30850], R0 ;  /* 0x03085000ff0075a7 */ /* 0x000ee4000804014a */
[----:B---3--:R-:W-:Y:S05]  /*aa40*/  @!P2 BRA `(.L_x_1490) ;  /* 0x000000d400f4a947 */ /* 0x008fea0003800000 */
.L_x_1489:
[----:B------:R-:W-:Y:S01]  /*aa50*/  UIADD3 UR6, UR38, 0x400, URZ ;  /* 0x0000040026067890 */ /* 0x000fe2000fffe03f */
[----:B------:R-:W-:Y:S01]  /*aa60*/  WARPGROUP.ARRIVE ;  /* 0x00000000000079c5 */ /* 0x000fe20000000000 */
[----:B------:R-:W-:Y:S01]  /*aa70*/  UMOV UR7, 0x40000040 ;  /* 0x4000004000077882 */ /* 0x000fe20000000000 */
[----:B------:R-:W-:Y:S01]  /*aa80*/  R2UR UR11, R22 ;  /* 0x00000000160b72ca */ /* 0x000fe200000e0000 */
[----:B------:R-:W-:Y:S01]  /*aa90*/  USHF.R.U32.HI UR6, URZ, 0x4, UR6 ;  /* 0x000000043f067899 */ /* 0x000fe20008011606 */
[----:B------:R-:W-:Y:S01]  /*aaa0*/  PLOP3.LUT P2, PT, PT, PT, UP0, 0x80, 0x0 ;  /* 0x000000000000781c */ /* 0x000fe20003f4f008 */
[----:B0-2---:R-:W-:Y:S01]  /*aab0*/  FMUL.FTZ R0, R154, UR5 ;  /* 0x000000059a007c20 */ /* 0x005fe20008410000 */
[----:B------:R-:W-:Y:S01]  /*aac0*/  FMUL.FTZ R154, R159, UR5 ;  /* 0x000000059f9a7c20 */ /* 0x000fe20008410000 */
[----:B------:R-:W-:Y:S01]  /*aad0*/  ULOP3.LUT UR6, UR6, 0x3fff, URZ, 0xc0, !UPT ;  /* 0x00003fff06067892 */ /* 0x000fe2000f8ec03f */
[----:B------:R-:W-:Y:S01]  /*aae0*/  FMUL.FTZ R159, R170, UR5 ;  /* 0x00000005aa9f7c20 */ /* 0x000fe20008410000 */
[----:B-1----:R-:W-:-:S02]  /*aaf0*/  IMAD.U32 R3, RZ, RZ, UR37 ;  /* 0x00000025ff037e24 */ /* 0x002fc4000f8e00ff */
[----:B------:R-:W-:Y:S01]  /*ab00*/  FMUL.FTZ R4, R152, UR5 ;  /* 0x0000000598047c20 */ /* 0x000fe20008410000 */
[----:B------:R-:W-:Y:S01]  /*ab10*/  ULOP3.LUT UR6, UR6, 0x2000000, URZ, 0xfc, !UPT ;  /* 0x0200000006067892 */ /* 0x000fe2000f8efc3f */
[----:B------:R-:W-:Y:S01]  /*ab20*/  FMUL.FTZ R152, R155, UR5 ;  /* 0x000000059b987c20 */ /* 0x000fe20008410000 */
[----:B------:R-:W-:Y:S01]  /*ab30*/  FMUL.FTZ R155, R162, UR5 ;  /* 0x00000005a29b7c20 */ /* 0x000fe20008410000 */
[----:B------:R-:W-:Y:S01]  /*ab40*/  FMUL.FTZ R162, R174, UR5 ;  /* 0x00000005aea27c20 */ /* 0x000fe20008410000 */
[----:B------:R-:W-:Y:S01]  /*ab50*/  ULEA UR4, UR4, UR6, 0xb ;  /* 0x0000000604047291 */ /* 0x000fe2000f8e583f */
[----:B------:R-:W0:Y:S06]  /*ab60*/  MUFU.TANH R4, R4 ;  /* 0x0000000400047308 */ /* 0x000e2c0000002400 */
[----:B------:R-:W-:-:S02]  /*ab70*/  UMOV UR6, UR4 ;  /* 0x0000000400067c82 */ /* 0x000fc40008000000 */
[----:B------:R-:W-:Y:S01]  /*ab80*/  HGMMA.64x256x16.F32.BF16 R24, R196, gdesc[UR4].tnspB, R24, gsb0 ;  /* 0x43e00004c4187df0 */ /* 0x000fe20008001818 */
[----:B------:R-:W-:Y:S01]  /*ab90*/  UIADD3 UR6, UR4, 0x80, URZ ;  /* 0x0000008004067890 */ /* 0x000fe2000fffe03f */
[----:B------:R-:W1:Y:S01]  /*aba0*/  MUFU.TANH R0, R0 ;  /* 0x0000000000007308 */ /* 0x000e620000002400 */
[----:B------:R-:W-:-:S07]  /*abb0*/  UMOV UR7, 0x40000040 ;  /* 0x4000004000077882 */ /* 0x000fce0000000000 */
[----:B------:R-:W2:Y:S08]  /*abc0*/  MUFU.TANH R152, R152 ;  /* 0x0000009800987308 */ /* 0x000eb00000002400 */
[----:B------:R-:W3:Y:S08]  /*abd0*/  MUFU.TANH R154, R154 ;  /* 0x0000009a009a7308 */ /* 0x000ef00000002400 */
[----:B------:R-:W4:Y:S08]  /*abe0*/  MUFU.TANH R155, R155 ;  /* 0x0000009b009b7308 */ /* 0x000f300000002400 */
        /* <DEDUP_REMOVED lines=10> */
[----:B------:R-:W-:Y:S02]  /*ac90*/  VIADD R173, R23, UR11 ;  /* 0x0000000b17ad7c36 */ /* 0x000fe40008000000 */
[----:B------:R-:W-:Y:S01]  /*aca0*/  FMUL.FTZ R192, R169, UR5 ;  /* 0x00000005a9c07c20 */ /* 0x000fe20008410000 */
[----:B------:R-:W-:-:S15]  /*acb0*/  FMUL.FTZ R193, R172, UR5 ;  /* 0x00000005acc17c20 */ /* 0x000fde0008410000 */
[----:B------:R-:W-:-:S03]  /*acc0*/  NOP ;  /* 0x0000000000007918 */ /* 0x000fc60000000000 */
[----:B------:R-:W-:Y:S01]  /*acd0*/  HGMMA.64x256x16.F32.BF16 R24, R188, gdesc[UR4].tnspB, R24, gsb0 ;  /* 0x43e00004bc187df0 */ /* 0x000fe20008001818 */
[----:B------:R-:W-:Y:S01]  /*ace0*/  UIADD3 UR6, UR4, 0x180, URZ ;  /* 0x0000018004067890 */ /* 0x000fe2000fffe03f */
[----:B------:R-:W0:Y:S01]  /*acf0*/  MUFU.TANH R194, R194 ;  /* 0x000000c200c27308 */ /* 0x000e220000002400 */
[----:B------:R-:W-:Y:S01]  /*ad00*/  UMOV UR7, 0x40000040 ;  /* 0x4000004000077882 */ /* 0x000fe20000000000 */
[----:B------:R-:W-:Y:S02]  /*ad10*/  @UP0 ULDC UR4, c[0x0][0x44c] ;  /* 0x0001130000040ab9 */ /* 0x000fe40000000800 */
[----:B------:R-:W-:Y:S01]  /*ad20*/  @P2 IMAD.HI.U32 R2, R173, UR4, RZ ;  /* 0x00000004ad022c27 */ /* 0x000fe2000f8e00ff */
[----:B------:R-:W-:-:S03]  /*ad30*/  @UP0 ULDC UR4, c[0x0][0x450] ;  /* 0x0001140000040ab9 */ /* 0x000fc60000000800 */
[----:B------:R-:W0:Y:S01]  /*ad40*/  MUFU.TANH R192, R192 ;  /* 0x000000c000c07308 */ /* 0x000e220000002400 */
[----:B------:R-:W-:Y:S02]  /*ad50*/  @P2 SHF.R.U32.HI R173, RZ, UR4, R2 ;  /* 0x00000004ffad2c19 */ /* 0x000fe40008011602 */
[----:B------:R-:W-:Y:S01]  /*ad60*/  @!P1 LEA R2, R3, UR38, 0x3 ;  /* 0x0000002603029c11 */ /* 0x000fe2000f8e18ff */
[----:B------:R-:W-:Y:S02]  /*ad70*/  IMAD.U32 R3, RZ, RZ, UR60 ;  /* 0x0000003cff037e24 */ /* 0x000fe4000f8e00ff */
[----:B------:R-:W5:Y:S02]  /*ad80*/  SHFL.IDX PT, R170, R173, RZ, 0x1c1f ;  /* 0x001c1fffadaa7589 */ /* 0x000f6400000e0000 */
[----:B------:R-:W0:Y:S01]  /*ad90*/  MUFU.TANH R193, R193 ;  /* 0x000000c100c17308 */ /* 0x000e220000002400 */
[----:B------:R-:W-:-:S05]  /*ada0*/  @!P1 VIADD R2, R2, 0x30840 ;  /* 0x0003084002029836 */ /* 0x000fca0000000000 */
[----:B------:R-:W-:Y:S01]  /*adb0*/  @!P1 PRMT R2, RZ, 0x654, R2 ;  /* 0x00000654ff029816 */ /* 0x000fe20000000002 */
[----:B------:R-:W-:Y:S02]  /*adc0*/  WARPGROUP.DEPBAR.LE gsb0, 0x0 ;  /* 0x00008000000079c5 */ /* 0x000fe40000010000 */
[----:B------:R-:W-:Y:S01]  /*add0*/  WARPGROUP.ARRIVE ;  /* 0x00000000000079c5 */ /* 0x000fe20000000000 */
[----:B------:R-:W-:Y:S01]  /*ade0*/  FMUL.FTZ R190, R156, UR5 ;  /* 0x000000059cbe7c20 */ /* 0x000fe20008410000 */
[----:B------:R-:W-:Y:S01]  /*adf0*/  FMUL.FTZ R156, R163, UR5 ;  /* 0x00000005a39c7c20 */ /* 0x000fe20008410000 */
[----:B------:R-:W-:Y:S01]  /*ae00*/  FMUL.FTZ R163, R179, UR5 ;  /* 0x00000005b3a37c20 */ /* 0x000fe20008410000 */
[----:B------:R-:W-:Y:S02]  /*ae10*/  IMAD.SHL.U32 R179, R20, 0x40, RZ ;  /* 0x0000004014b37824 */ /* 0x000fe400078e00ff */
[----:B------:R-:W-:Y:S01]  /*ae20*/  FMUL.FTZ R188, R153, UR5 ;  /* 0x0000000599bc7c20 */ /* 0x000fe20008410000 */
[----:B------:R-:W-:Y:S01]  /*ae30*/  HGMMA.64x256x16.F32.BF16 R24, R184, gdesc[UR4].tnspB, R24, gsb0 ;  /* 0x43e00004b8187df0 */ /* 0x000fe20008001818 */
[----:B------:R-:W-:Y:S01]  /*ae40*/  FMUL.FTZ R189, R157, UR5 ;  /* 0x000000059dbd7c20 */ /* 0x000fe20008410000 */
[----:B------:R-:W-:Y:S01]  /*ae50*/  FMUL.FTZ R191, R168, UR5 ;  /* 0x00000005a8bf7c20 */ /* 0x000fe20008410000 */
[----:B------:R-:W-:Y:S01]  /*ae60*/  FMUL.FTZ R153, R158, UR5 ;  /* 0x000000059e997c20 */ /* 0x000fe20008410000 */
[----:B------:R-:W-:Y:S01]  /*ae70*/  FMUL.FTZ R157, R166, UR5 ;  /* 0x00000005a69d7c20 */ /* 0x000fe20008410000 */
[----:B------:R-:W-:Y:S01]  /*ae80*/  IADD3 R168, -R179, 0x1, RZ ;  /* 0x00000001b3a87810 */ /* 0x000fe20007ffe1ff */
[----:B------:R-:W-:Y:S01]  /*ae90*/  FMUL.FTZ R158, R167, UR5 ;  /* 0x00000005a79e7c20 */ /* 0x000fe20008410000 */
[----:B------:R-:W-:Y:S01]  /*aea0*/  FMUL.FTZ R166, R183, UR5 ;  /* 0x00000005b7a67c20 */ /* 0x000fe20008410000 */
[----:B------:R-:W0:Y:S02]  /*aeb0*/  MUFU.TANH R188, R188 ;  /* 0x000000bc00bc7308 */ /* 0x000e240000002400 */
[----:B------:R-:W-:-:S05]  /*aec0*/  IMAD R168, R17, -0x2, R168 ;  /* 0xfffffffe11a87824 */ /* 0x000fca00078e02a8 */
[----:B------:R-:W-:Y:S01]  /*aed0*/  IADD3 R168, -R3, UR61, R168 ;  /* 0x0000003d03a87c10 */ /* 0x000fe2000fffe1a8 */
[----:B------:R-:W0:Y:S04]  /*aee0*/  MUFU.TANH R190, R190 ;  /* 0x000000be00be7308 */ /* 0x000e280000002400 */
[C---:B------:R-:W-:Y:S02]  /*aef0*/  VIADD R183, R168.reuse, UR51 ;  /* 0x00000033a8b77c36 */ /* 0x040fe40008000000 */
[----:B------:R-:W-:Y:S02]  /*af00*/  VIADD R195, R168, UR54 ;  /* 0x00000036a8c37c36 */ /* 0x000fe40008000000 */
        /* <DEDUP_REMOVED lines=21> */
[----:B------:R-:W0:Y:S01]  /*b060*/  MUFU.TANH R184, R184 ;  /* 0x000000b800b87308 */ /* 0x000e220000002400 */
[----:B------:R0:W-:Y:S01]  /*b070*/  @!P1 SYNCS.ARRIVE.TRANS64.RED.A1T0 RZ, [R2+URZ], RZ ;  /* 0x000000ff02ff99a7 */ /* 0x0001e2000810043f */
[----:B-----5:R-:W-:-:S02]  /*b080*/  IMAD.IADD R181, R183, 0x1, R170 ;  /* 0x00000001b7b57824 */ /* 0x020fc400078e02aa */
[----:B------:R-:W-:-:S04]  /*b090*/  IMAD.IADD R182, R195, 0x1, R170 ;  /* 0x00000001c3b67824 */ /* 0x000fc800078e02aa */
        /* <DEDUP_REMOVED lines=25> */
.L_x_1493:
[----:B------:R-:W-:-:S05]  /*b230*/  IMAD.U32 R168, RZ, RZ, UR39 ;  /* 0x00000027ffa87e24 */ /* 0x000fca000f8e00ff */
[----:B------:R-:W-:-:S13]  /*b240*/  ISETP.NE.AND P2, PT, R168, 0x1, PT ;  /* 0x00000001a800780c */ /* 0x000fda0003f45270 */
[----:B0-----:R-:W0:Y:S02]  /*b250*/  @P2 LDC.64 R2, c[0x0][0x9e8] ;  /* 0x00027a00ff022b82 */ /* 0x001e240000000a00 */
[----:B0-----:R-:W-:-:S05]  /*b260*/  @P2 IMAD.HI.U32 R2, R167, R2, RZ ;  /* 0x00000002a7022227 */ /* 0x001fca00078e00ff */
[----:B------:R-:W-:-:S07]  /*b270*/  @P2 SHF.R.U32.HI R167, RZ, R3, R2 ;  /* 0x00000003ffa72219 */ /* 0x000fce0000011602 */
.L_x_1494:
[----:B------:R-:W-:Y:S05]  /*b280*/  BSYNC B0 ;  /* 0x0000000000007941 */ /* 0x000fea0003800000 */
.L_x_1492:
[----:B------:R-:W-:-:S04]  /*b290*/  IMAD R2, R167, R168, -R179 ;  /* 0x000000a8a7027224 */ /* 0x000fc800078e0ab3 */
[----:B------:R-:W-:-:S05]  /*b2a0*/  IMAD R2, R17, -0x2, R2 ;  /* 0xfffffffe11027824 */ /* 0x000fca00078e0202 */
[----:B------:R-:W-:Y:S02]  /*b2b0*/  VIADDMNMX R181, R2, R168, R181, PT ;  /* 0x000000a802b57246 */ /* 0x000fe400038001b5 */
[----:B------:R-:W-:-:S07]  /*b2c0*/  VIMNMX R182, R182, R2, !PT ;  /* 0x00000002b6b67248 */ /* 0x000fce0007fe0100 */
.L_x_1491:
[----:B------:R-:W-:-:S04]  /*b2d0*/  ISETP.GT.AND P2, PT, R20, -0x1, PT ;  /* 0xffffffff1400780c */ /* 0x000fc80003f44270 */
[C---:B------:R-:W-:Y:S02]  /*b2e0*/  ISETP.GT.AND P3, PT, R182.reuse, RZ, P2 ;  /* 0x000000ffb600720c */ /* 0x040fe40001764270 */
[C---:B------:R-:W-:Y:S02]  /*b2f0*/  ISETP.GT.AND P5, PT, R182.reuse, 0x1, P2 ;  /* 0x00000001b600780c */ /* 0x040fe400017a4270 */
[C---:B------:R-:W-:Y:S02]  /*b300*/  ISETP.LT.OR P4, PT, R181.reuse, 0x1, P3 ;  /* 0x00000001b500780c */ /* 0x040fe40001f81670 */
[----:B------:R-:W-:Y:S02]  /*b310*/  ISETP.GT.AND P3, PT, R182, 0x8, P2 ;  /* 0x00000008b600780c */ /* 0x000fe40001764270 */
[----:B0-----:R-:W-:Y:S02]  /*b320*/  FSEL R180, R4, -INF , !P4 ;  /* 0xff80000004b47808 */ /* 0x001fe40006000000 */
[----:B------:R-:W-:Y:S01]  /*b330*/  ISETP.GT.AND P4, PT, R182, 0x9, P2 ;  /* 0x00000009b600780c */ /* 0x000fe20001784270 */
[----:B------:R0:W1:Y:S01]  /*b340*/  SHFL.IDX PT, R4, R173, 0x1, 0x1c1f ;  /* 0x003c1f00ad047f89 */ /* 0x00006200000e0000 */
[----:B------:R-:W-:-:S02]  /*b350*/  ISETP.LT.OR P5, PT, R181, 0x2, P5 ;  /* 0x00000002b500780c */ /* 0x000fc40002fa1670 */
[C---:B------:R-:W-:Y:S02]  /*b360*/  ISETP.LT.OR P3, PT, R181.reuse, 0x9, P3 ;  /* 0x00000009b500780c */ /* 0x040fe40001f61670 */
[----:B------:R-:W-:Y:S02]  /*b370*/  ISETP.LT.OR P4, PT, R181, 0xa, P4 ;  /* 0x0000000ab500780c */ /* 0x000fe40002781670 */
[----:B------:R-:W-:Y:S02]  /*b380*/  FSEL R188, R188, -INF , !P5 ;  /* 0xff800000bcbc7808 */ /* 0x000fe40006800000 */
[----:B------:R-:W-:Y:S02]  /*b390*/  FSEL R190, R190, -INF , !P3 ;  /* 0xff800000bebe7808 */ /* 0x000fe40005800000 */
[----:B------:R-:W-:Y:S02]  /*b3a0*/  FSEL R189, R189, -INF , !P4 ;  /* 0xff800000bdbd7808 */ /* 0x000fe40006000000 */
[----:B------:R-:W-:-:S02]  /*b3b0*/  ISETP.GT.AND P5, PT, R182, 0x10, P2 ;  /* 0x00000010b600780c */ /* 0x000fc400017a4270 */
[C---:B------:R-:W-:Y:S02]  /*b3c0*/  ISETP.GT.AND P3, PT, R182.reuse, 0x11, P2 ;  /* 0x00000011b600780c */ /* 0x040fe40001764270 */
[----:B------:R-:W-:Y:S02]  /*b3d0*/  ISETP.GT.AND P4, PT, R182, 0x18, P2 ;  /* 0x00000018b600780c */ /* 0x000fe40001784270 */
[C---:B------:R-:W-:Y:S02]  /*b3e0*/  ISETP.LT.OR P5, PT, R181.reuse, 0x11, P5 ;  /* 0x00000011b500780c */ /* 0x040fe40002fa1670 */
[C---:B------:R-:W-:Y:S02]  /*b3f0*/  ISETP.LT.OR P3, PT, R181.reuse, 0x12, P3 ;  /* 0x00000012b500780c */ /* 0x040fe40001f61670 */
[----:B------:R-:W-:Y:S02]  /*b400*/  ISETP.LT.OR P4, PT, R181, 0x19, P4 ;  /* 0x00000019b500780c */ /* 0x000fe40002781670 */
[----:B------:R-:W-:-:S02]  /*b410*/  FSEL R167, R184, -INF , !P5 ;  /* 0xff800000b8a77808 */ /* 0x000fc40006800000 */
[----:B------:R-:W-:Y:S02]  /*b420*/  FSEL R168, R185, -INF , !P3 ;  /* 0xff800000b9a87808 */ /* 0x000fe40005800000 */
[----:B------:R-:W-:Y:S02]  /*b430*/  FSEL R169, R186, -INF , !P4 ;  /* 0xff800000baa97808 */ /* 0x000fe40006000000 */
[C---:B------:R-:W-:Y:S02]  /*b440*/  ISETP.GT.AND P5, PT, R182.reuse, 0x19, P2 ;  /* 0x00000019b600780c */ /* 0x040fe400017a4270 */
[C---:B------:R-:W-:Y:S02]  /*b450*/  ISETP.GT.AND P3, PT, R182.reuse, 0x20, P2 ;  /* 0x00000020b600780c */ /* 0x040fe40001764270 */
[----:B------:R-:W-:Y:S02]  /*b460*/  ISETP.GT.AND P4, PT, R182, 0x21, P2 ;  /* 0x00000021b600780c */ /* 0x000fe40001784270 */
        /* <DEDUP_REMOVED lines=12> */
[----:B0-----:R-:W-:-:S02]  /*b530*/  FSEL R173, R193, -INF , !P5 ;  /* 0xff800000c1ad7808 */ /* 0x001fc40006800000 */
[----:B------:R-:W-:Y:S02]  /*b540*/  FSEL R174, R194, -INF , !P3 ;  /* 0xff800000c2ae7808 */ /* 0x000fe40005800000 */
[----:B------:R-:W-:Y:S02]  /*b550*/  FSEL R175, R175, -INF , !P4 ;  /* 0xff800000afaf7808 */ /* 0x000fe40006000000 */
[C---:B------:R-:W-:Y:S02]  /*b560*/  ISETP.GT.AND P5, PT, R182.reuse, 0x31, P2 ;  /* 0x00000031b600780c */ /* 0x040fe400017a4270 */
[C---:B------:R-:W-:Y:S02]  /*b570*/  ISETP.GT.AND P3, PT, R182.reuse, 0x38, P2 ;  /* 0x00000038b600780c */ /* 0x040fe40001764270 */
[----:B------:R-:W-:Y:S01]  /*b580*/  ISETP.GT.AND P4, PT, R182, 0x39, P2 ;  /* 0x00000039b600780c */ /* 0x000fe20001784270 */
[----:B-1----:R-:W-:Y:S01]  /*b590*/  IMAD.IADD R182, R195, 0x1, R4 ;  /* 0x00000001c3b67824 */ /* 0x002fe200078e0204 */
[----:B------:R-:W-:-:S02]  /*b5a0*/  ISETP.LT.OR P5, PT, R181, 0x32, P5 ;  /* 0x00000032b500780c */ /* 0x000fc40002fa1670 */
[C---:B------:R-:W-:Y:S02]  /*b5b0*/  ISETP.LT.OR P3, PT, R181.reuse, 0x39, P3 ;  /* 0x00000039b500780c */ /* 0x040fe40001f61670 */
[----:B------:R-:W-:Y:S01]  /*b5c0*/  ISETP.LT.OR P4, PT, R181, 0x3a, P4 ;  /* 0x0000003ab500780c */ /* 0x000fe20002781670 */
[----:B------:R-:W-:Y:S01]  /*b5d0*/  IMAD.IADD R181, R183, 0x1, R4 ;  /* 0x00000001b7b57824 */ /* 0x000fe200078e0204 */
[----:B------:R-:W-:Y:S02]  /*b5e0*/  FSEL R176, R176, -INF , !P5 ;  /* 0xff800000b0b07808 */ /* 0x000fe40006800000 */
[----:B------:R-:W-:Y:S02]  /*b5f0*/  FSEL R177, R177, -INF , !P3 ;  /* 0xff800000b1b17808 */ /* 0x000fe40005800000 */
[----:B------:R-:W-:Y:S01]  /*b600*/  FSEL R178, R178, -INF , !P4 ;  /* 0xff800000b2b27808 */ /* 0x000fe20006000000 */
[----:B------:R-:W-:Y:S06]  /*b610*/  @!P6 BRA `(.L_x_1495) ;  /* 0x00000000005ce947 */ /* 0x000fec0003800000 */
        /* <DEDUP_REMOVED lines=13> */
.L_x_1497:
[----:B------:R-:W-:-:S05]  /*b6f0*/  IMAD.U32 R184, RZ, RZ, UR39 ;  /* 0x00000027ffb87e24 */ /* 0x000fca000f8e00ff */
[----:B------:R-:W-:-:S13]  /*b700*/  ISETP.NE.AND P3, PT, R184, 0x1, PT ;  /* 0x00000001b800780c */ /* 0x000fda0003f65270 */
[----:B------:R-:W0:Y:S02]  /*b710*/  @P3 LDC.64 R2, c[0x0][0x9e8] ;  /* 0x00027a00ff023b82 */ /* 0x000e240000000a00 */
[----:B0-----:R-:W-:-:S05]  /*b720*/  @P3 IMAD.HI.U32 R2, R4, R2, RZ ;  /* 0x0000000204023227 */ /* 0x001fca00078e00ff */
[----:B------:R-:W-:-:S07]  /*b730*/  @P3 SHF.R.U32.HI R4, RZ, R3, R2 ;  /* 0x00000003ff043219 */ /* 0x000fce0000011602 */
.L_x_1498:
[----:B------:R-:W-:Y:S05]  /*b740*/  BSYNC B0 ;  /* 0x0000000000007941 */ /* 0x000fea0003800000 */
.L_x_1496:
[----:B------:R-:W-:-:S04]  /*b750*/  IMAD R4, R4, R184, -R179 ;  /* 0x000000b804047224 */ /* 0x000fc800078e0ab3 */
[----:B------:R-:W-:-:S05]  /*b760*/  IMAD R4, R17, -0x2, R4 ;  /* 0xfffffffe11047824 */ /* 0x000fca00078e0204 */
[----:B------:R-:W-:Y:S02]  /*b770*/  VIADDMNMX R181, R4, R184, R181, PT ;  /* 0x000000b804b57246 */ /* 0x000fe400038001b5 */
[----:B------:R-:W-:-:S07]  /*b780*/  VIMNMX R182, R182, R4, !PT ;  /* 0x00000004b6b67248 */ /* 0x000fce0007fe0100 */
.L_x_1495:
[----:B------:R-:W-:Y:S01]  /*b790*/  FMNMX.FTZ R3, R180, R21, !PT ;  /* 0x00000015b4037209 */ /* 0x000fe20007810000 */
[----:B------:R-:W-:Y:S01]  /*b7a0*/  UMOV UR6, UR50 ;  /* 0x0000003200067c82 */ /* 0x000fe20008000000 */
[----:B------:R-:W-:Y:S01]  /*b7b0*/  ISETP.GT.AND P3, PT, R182, 0x1, P2 ;  /* 0x00000001b600780c */ /* 0x000fe20001764270 */
[----:B------:R-:W-:Y:S01]  /*b7c0*/  UMOV UR7, UR36 ;  /* 0x0000002400077c82 */ /* 0x000fe20008000000 */
[----:B------:R-:W-:Y:S02]  /*b7d0*/  FMNMX.FTZ R3, R188, R3, !PT ;  /* 0x00000003bc037209 */ /* 0x000fe40007810000 */
[----:B------:R-:W-:Y:S02]  /*b7e0*/  ISETP.LT.OR P3, PT, R181, 0x2, P3 ;  /* 0x00000002b500780c */ /* 0x000fe40001f61670 */
[----:B------:R-:W-:Y:S02]  /*b7f0*/  FMNMX.FTZ R2, R190, R3, !PT ;  /* 0x00000003be027209 */ /* 0x000fe40007810000 */
[----:B------:R-:W-:-:S02]  /*b800*/  FSEL R152, R152, -INF , !P3 ;  /* 0xff80000098987808 */ /* 0x000fc40005800000 */
[----:B------:R-:W-:Y:S02]  /*b810*/  FMNMX.FTZ R2, R189, R2, !PT ;  /* 0x00000002bd027209 */ /* 0x000fe40007810000 */
[C---:B------:R-:W-:Y:S02]  /*b820*/  ISETP.GT.AND P3, PT, R182.reuse, RZ, P2 ;  /* 0x000000ffb600720c */ /* 0x040fe40001764270 */
[----:B------:R-:W-:Y:S02]  /*b830*/  FMNMX.FTZ R3, R167, R2, !PT ;  /* 0x00000002a7037209 */ /* 0x000fe40007810000 */
        /* <DEDUP_REMOVED lines=8> */
[----:B------:R-:W-:-:S02]  /*b8c0*/  ISETP.LT.OR P4, PT, R181, 0x9, P4 ;  /* 0x00000009b500780c */ /* 0x000fc40002781670 */
[----:B------:R-:W-:Y:S02]  /*b8d0*/  FMNMX.FTZ R2, R172, R3, !PT ;  /* 0x00000003ac027209 */ /* 0x000fe40007810000 */
[----:B------:R-:W-:Y:S02]  /*b8e0*/  FSEL R154, R154, -INF , !P5 ;  /* 0xff8000009a9a7808 */ /* 0x000fe40006800000 */
[----:B------:R-:W-:Y:S02]  /*b8f0*/  FMNMX.FTZ R3, R173, R2, !PT ;  /* 0x00000002ad037209 */ /* 0x000fe40007810000 */
[----:B------:R-:W-:Y:S02]  /*b900*/  ISETP.GT.AND P5, PT, R182, 0x11, P2 ;  /* 0x00000011b600780c */ /* 0x000fe400017a4270 */
[----:B------:R-:W-:Y:S02]  /*b910*/  FMNMX.FTZ R2, R174, R3, !PT ;  /* 0x00000003ae027209 */ /* 0x000fe40007810000 */
[----:B------:R-:W-:-:S02]  /*b920*/  FSEL R153, R153, -INF , !P4 ;  /* 0xff80000099997808 */ /* 0x000fc40006000000 */
        /* <DEDUP_REMOVED lines=8> */
[C---:B------:R-:W-:Y:S01]  /*b9b0*/  ISETP.GT.AND P5, PT, R182.reuse, 0x20, P2 ;  /* 0x00000020b600780c */ /* 0x040fe200017a4270 */
[----:B------:R-:W0:Y:S01]  /*b9c0*/  SHFL.BFLY PT, R2, R3, 0x2, 0x1f ;  /* 0x0c401f0003027f89 */ /* 0x000e2200000e0000 */
[----:B------:R-:W-:Y:S02]  /*b9d0*/  FSEL R155, R155, -INF , !P4 ;  /* 0xff8000009b9b7808 */ /* 0x000fe40006000000 */
[----:B------:R-:W-:Y:S02]  /*b9e0*/  ISETP.LT.OR P5, PT, R181, 0x21, P5 ;  /* 0x00000021b500780c */ /* 0x000fe40002fa1670 */
[----:B------:R-:W-:-:S02]  /*b9f0*/  ISETP.GT.AND P4, PT, R182, 0x19, P2 ;  /* 0x00000019b600780c */ /* 0x000fc40001784270 */
[----:B------:R-:W-:Y:S02]  /*ba00*/  FSEL R159, R159, -INF , !P5 ;  /* 0xff8000009f9f7808 */ /* 0x000fe40006800000 */
[----:B------:R-:W-:Y:S02]  /*ba10*/  ISETP.LT.OR P4, PT, R181, 0x1a, P4 ;  /* 0x0000001ab500780c */ /* 0x000fe40002781670 */
[----:B------:R-:W-:Y:S02]  /*ba20*/  R2UR UR4, R200 ;  /* 0x00000000c80472ca */ /* 0x000fe400000e0000 */
[----:B------:R-:W-:Y:S02]  /*ba30*/  FSEL R158, R158, -INF , !P4 ;  /* 0xff8000009e9e7808 */ /* 0x000fe40006000000 */
[----:B------:R-:W-:-:S04]  /*ba40*/  ISETP.GT.AND P4, PT, R182, 0x28, P2 ;  /* 0x00000028b600780c */ /* 0x000fc80001784270 */
[----:B------:R-:W-:-:S04]  /*ba50*/  ISETP.LT.OR P4, PT, R181, 0x29, P4 ;  /* 0x00000029b500780c */ /* 0x000fc80002781670 */
[----:B------:R-:W-:Y:S02]  /*ba60*/  FSEL R162, R162, -INF , !P4 ;  /* 0xff800000a2a27808 */ /* 0x000fe40006000000 */
[----:B0-----:R-:W-:Y:S02]  /*ba70*/  FMNMX.FTZ R2, R3, R2, !PT ;  /* 0x0000000203027209 */ /* 0x001fe40007810000 */
[----:B------:R-:W-:-:S03]  /*ba80*/  ISETP.GT.AND P4, PT, R182, 0x30, P2 ;  /* 0x00000030b600780c */ /* 0x000fc60001784270 */
[----:B------:R-:W0:Y:S01]  /*ba90*/  SHFL.BFLY PT, R179, R2, 0x1, 0x1f ;  /* 0x0c201f0002b37f89 */ /* 0x000e2200000e0000 */
[----:B------:R-:W-:-:S04]  /*baa0*/  ISETP.LT.OR P4, PT, R181, 0x31, P4 ;  /* 0x00000031b500780c */ /* 0x000fc80002781670 */
[----:B------:R-:W-:Y:S02]  /*bab0*/  FSEL R164, R164, -INF , !P4 ;  /* 0xff800000a4a47808 */ /* 0x000fe40006000000 */
[----:B------:R-:W-:-:S04]  /*bac0*/  ISETP.GT.AND P4, PT, R182, 0x38, P2 ;  /* 0x00000038b600780c */ /* 0x000fc80001784270 */
[----:B------:R-:W-:-:S04]  /*bad0*/  ISETP.LT.OR P4, PT, R181, 0x39, P4 ;  /* 0x00000039b500780c */ /* 0x000fc80002781670 */
[----:B------:R-:W-:Y:S02]  /*bae0*/  FSEL R165, R165, -INF , !P4 ;  /* 0xff800000a5a57808 */ /* 0x000fe40006000000 */
[----:B0-----:R-:W-:Y:S02]  /*baf0*/  FMNMX.FTZ R4, R2, R179, !PT ;  /* 0x000000b302047209 */ /* 0x001fe40007810000 */
[----:B------:R-:W-:Y:S02]  /*bb00*/  FSEL R2, R0, -INF , !P3 ;  /* 0xff80000000027808 */ /* 0x000fe40005800000 */
[----:B------:R-:W-:Y:S01]  /*bb10*/  ISETP.GT.AND P3, PT, R182, 0x18, P2 ;  /* 0x00000018b600780c */ /* 0x000fe20001764270 */
[----:B------:R-:W-:Y:S01]  /*bb20*/  FMUL.FTZ R179, R4, UR6 ;  /* 0x0000000604b37c20 */ /* 0x000fe20008410000 */
[----:B------:R-:W-:Y:S02]  /*bb30*/  FMNMX.FTZ R3, R2, R219, !PT ;  /* 0x000000db02037209 */ /* 0x000fe40007810000 */
[----:B------:R-:W-:-:S02]  /*bb40*/  ISETP.LT.OR P3, PT, R181, 0x19, P3 ;  /* 0x00000019b500780c */ /* 0x000fc40001f61670 */
[----:B------:R-:W-:Y:S02]  /*bb50*/  FMNMX.FTZ R0, R152, R3, !PT ;  /* 0x0000000398007209 */ /* 0x000fe40007810000 */
[----:B------:R-:W-:Y:S02]  /*bb60*/  FSETP.NEU.FTZ.AND P5, PT, R4, -INF , PT ;  /* 0xff8000000400780b */ /* 0x000fe40003fbd000 */
[----:B------:R-:W-:Y:S02]  /*bb70*/  FMNMX.FTZ R3, R153, R0, !PT ;  /* 0x0000000099037209 */ /* 0x000fe40007810000 */
[----:B------:R-:W-:Y:S02]  /*bb80*/  FSEL R157, R157, -INF , !P3 ;  /* 0xff8000009d9d7808 */ /* 0x000fe40005800000 */
[----:B------:R-:W-:Y:S02]  /*bb90*/  FMNMX.FTZ R0, R154, R3, !PT ;  /* 0x000000039a007209 */ /* 0x000fe40007810000 */
[----:B------:R-:W-:-:S02]  /*bba0*/  ISETP.GT.AND P3, PT, R182, 0x21, P2 ;  /* 0x00000021b600780c */ /* 0x000fc40001764270 */
[----:B------:R-:W-:Y:S02]  /*bbb0*/  FMNMX.FTZ R3, R155, R0, !PT ;  /* 0x000000009b037209 */ /* 0x000fe40007810000 */
[----:B------:R-:W-:Y:S02]  /*bbc0*/  ISETP.LT.OR P3, PT, R181, 0x22, P3 ;  /* 0x00000022b500780c */ /* 0x000fe40001f61670 */
[----:B------:R-:W-:Y:S02]  /*bbd0*/  FMNMX.FTZ R0, R156, R3, !PT ;  /* 0x000000039c007209 */ /* 0x000fe40007810000 */
[----:B------:R-:W-:Y:S02]  /*bbe0*/  FSEL R3, R179, RZ, P5 ;  /* 0x000000ffb3037208 */ /* 0x000fe40002800000 */
[----:B------:R-:W-:Y:S02]  /*bbf0*/  FMNMX.FTZ R179, R157, R0, !PT ;  /* 0x000000009db37209 */ /* 0x000fe40007810000 */
[----:B------:R-:W-:Y:S01]  /*bc00*/  FSEL R160, R160, -INF , !P3 ;  /* 0xff800000a0a07808 */ /* 0x000fe20005800000 */
[--C-:B------:R-:W-:Y:S01]  /*bc10*/  FFMA.FTZ R196, R188, UR6, -R3.reuse ;  /* 0x00000006bcc47c23 */ /* 0x100fe20008010803 */
[----:B------:R-:W-:Y:S01]  /*bc20*/  FMNMX.FTZ R0, R158, R179, !PT ;  /* 0x000000b39e007209 */ /* 0x000fe20007810000 */
        /* <DEDUP_REMOVED lines=19> */
[----:B------:R-:W-:Y:S01]  /*bd60*/  ISETP.GT.AND P2, PT, R182, 0x39, P2 ;  /* 0x00000039b600780c */ /* 0x000fe20001744270 */
[--C-:B------:R-:W-:Y:S01]  /*bd70*/  FFMA.FTZ R173, R174, UR6, -R3.reuse ;  /* 0x00000006aead7c23 */ /* 0x100fe20008010803 */
[----:B------:R-:W-:Y:S01]  /*bd80*/  FSEL R163, R163, -INF , !P3 ;  /* 0xff800000a3a37808 */ /* 0x000fe20005800000 */
[--C-:B------:R-:W-:Y:S01]  /*bd90*/  FFMA.FTZ R175, R176, UR6, -R3.reuse ;  /* 0x00000006b0af7c23 */ /* 0x100fe20008010803 */
[----:B------:R-:W-:Y:S01]  /*bda0*/  FMNMX.FTZ R0, R164, R183, !PT ;  /* 0x000000b7a4007209 */ /* 0x000fe20007810000 */
[--C-:B------:R-:W-:Y:S01]  /*bdb0*/  FFMA.FTZ R186, R177, UR6, -R3.reuse ;  /* 0x00000006b1ba7c23 */ /* 0x100fe20008010803 */
[----:B------:R-:W-:Y:S01]  /*bdc0*/  ISETP.LT.OR P2, PT, R181, 0x3a, P2 ;  /* 0x0000003ab500780c */ /* 0x000fe20001741670 */
[--C-:B------:R-:W-:Y:S01]  /*bdd0*/  FFMA.FTZ R181, R189, UR6, -R3.reuse ;  /* 0x00000006bdb57c23 */ /* 0x100fe20008010803 */
[----:B------:R-:W-:Y:S01]  /*bde0*/  FMNMX.FTZ R0, R163, R0, !PT ;  /* 0x00000000a3007209 */ /* 0x000fe20007810000 */
[----:B------:R-:W-:Y:S01]  /*bdf0*/  FFMA.FTZ R178, R178, UR6, -R3 ;  /* 0x00000006b2b27c23 */ /* 0x000fe20008010803 */
[----:B------:R-:W-:Y:S01]  /*be00*/  FSEL R166, R166, -INF , !P2 ;  /* 0xff800000a6a67808 */ /* 0x000fe20005000000 */
[----:B------:R-:W-:Y:S01]  /*be10*/  MUFU.EX2 R179, R180 ;  /* 0x000000b400b37308 */ /* 0x000fe20000000800 */
[----:B------:R-:W-:-:S02]  /*be20*/  FMNMX.FTZ R183, R165, R0, !PT ;  /* 0x00000000a5b77209 */ /* 0x000fc40007810000 */
[----:B------:R-:W-:Y:S02]  /*be30*/  FSEL R168, R4, RZ, P5 ;  /* 0x000000ff04a87208 */ /* 0x000fe40002800000 */
[----:B------:R-:W-:-:S03]  /*be40*/  FMNMX.FTZ R183, R166, R183, !PT ;  /* 0x000000b7a6b77209 */ /* 0x000fc60007810000 */
[----:B------:R-:W-:Y:S01]  /*be50*/  FADD.FTZ R168, -R168, R21 ;  /* 0x00000015a8a87221 */ /* 0x000fe20000010100 */
[----:B------:R-:W-:Y:S01]  /*be60*/  MUFU.EX2 R196, R196 ;  /* 0x000000c400c47308 */ /* 0x000fe20000000800 */
[----:B------:R-:W0:Y:S02]  /*be70*/  SHFL.BFLY PT, R0, R183, 0x2, 0x1f ;  /* 0x0c401f00b7007f89 */ /* 0x000e2400000e0000 */
[----:B------:R-:W-:-:S05]  /*be80*/  FMUL.FTZ R168, R168, UR6 ;  /* 0x00000006a8a87c20 */ /* 0x000fca0008410000 */
        /* <DEDUP_REMOVED lines=9> */
[----:B------:R-:W0:Y:S01]  /*bf20*/  MUFU.EX2 R0, R168 ;  /* 0x000000a800007308 */ /* 0x000e220000000800 */
[C---:B------:R-:W-:Y:S01]  /*bf30*/  FSETP.NEU.FTZ.AND P2, PT, R3.reuse, -INF , PT ;  /* 0xff8000000300780b */ /* 0x040fe20003f5d000 */
[----:B------:R-:W-:-:S05]  /*bf40*/  FMUL.FTZ R177, R3, UR6 ;  /* 0x0000000603b17c20 */ /* 0x000fca0008410000 */
[----:B------:R-:W-:Y:S01]  /*bf50*/  FSEL R177, R177, RZ, P2 ;  /* 0x000000ffb1b17208 */ /* 0x000fe20001000000 */
[----:B------:R-:W1:Y:S04]  /*bf60*/  MUFU.EX2 R188, R188 ;  /* 0x000000bc00bc7308 */ /* 0x000e680000000800 */
[--C-:B------:R-:W-:Y:S01]  /*bf70*/  FFMA.FTZ R197, R2, UR6, -R177.reuse ;  /* 0x0000000602c57c23 */ /* 0x100fe200080108b1 */
[----:B------:R-:W-:Y:S01]  /*bf80*/  FSEL R2, R3, RZ, P2 ;  /* 0x000000ff03027208 */ /* 0x000fe20001000000 */
[--C-:B------:R-:W-:Y:S01]  /*bf90*/  FFMA.FTZ R152, R152, UR6, -R177.reuse ;  /* 0x0000000698987c23 */ /* 0x100fe200080108b1 */
[--C-:B------:R-:W-:Y:S01]  /*bfa0*/  FFMA.FTZ R199, R153, UR6, -R177.reuse ;  /* 0x0000000699c77c23 */ /* 0x100fe200080108b1 */
[----:B------:R-:W-:Y:S01]  /*bfb0*/  FFMA.FTZ R154, R154, UR6, -R177 ;  /* 0x000000069a9a7c23 */ /* 0x000fe200080108b1 */
[----:B0-----:R-:W-:Y:S01]  /*bfc0*/  FFMA.FTZ R153, R0, R16, R179 ;  /* 0x0000001000997223 */ /* 0x001fe200000100b3 */
[----:B------:R-:W-:Y:S01]  /*bfd0*/  FADD.FTZ R2, -R2, R219 ;  /* 0x000000db02027221 */ /* 0x000fe20000010100 */
[----:B------:R-:W-:Y:S01]  /*bfe0*/  MUFU.EX2 R197, R197 ;  /* 0x000000c500c57308 */ /* 0x000fe20000000800 */
[----:B------:R-:W-:Y:S01]  /*bff0*/  FFMA.FTZ R193, R155, UR6, -R177 ;  /* 0x000000069bc17c23 */ /* 0x000fe200080108b1 */
[----:B------:R-:W-:Y:S01]  /*c000*/  FADD.FTZ R153, R196, R153 ;  /* 0x00000099c4997221 */ /* 0x000fe20000010000 */
[----:B------:R-:W-:Y:S01]  /*c010*/  FMUL.FTZ R2, R2, UR6 ;  /* 0x0000000602027c20 */ /* 0x000fe20008410000 */
[--C-:B------:R-:W-:Y:S01]  /*c020*/  FFMA.FTZ R156, R156, UR6, -R177.reuse ;  /* 0x000000069c9c7c23 */ /* 0x100fe200080108b1 */
[----:B------:R-:W-:Y:S01]  /*c030*/  FFMA.FTZ R195, R157, UR6, -R177 ;  /* 0x000000069dc37c23 */ /* 0x000fe200080108b1 */
[----:B------:R-:W-:Y:S01]  /*c040*/  FADD.FTZ R16, R198, R153 ;  /* 0x00000099c6107221 */ /* 0x000fe20000010000 */
[--C-:B------:R-:W-:Y:S01]  /*c050*/  FFMA.FTZ R158, R158, UR6, -R177.reuse ;  /* 0x000000069e9e7c23 */ /* 0x100fe200080108b1 */
[----:B------:R-:W-:Y:S01]  /*c060*/  MUFU.EX2 R152, R152 ;  /* 0x0000009800987308 */ /* 0x000fe20000000800 */
[--C-:B------:R-:W-:Y:S01]  /*c070*/  FFMA.FTZ R191, R162, UR6, -R177.reuse ;  /* 0x00000006a2bf7c23 */ /* 0x100fe200080108b1 */
[----:B------:R-:W-:Y:S01]  /*c080*/  FADD.FTZ R153, R181, R16 ;  /* 0x00000010b5997221 */ /* 0x000fe20000010000 */
[--C-:B------:R-:W-:Y:S01]  /*c090*/  FFMA.FTZ R189, R159, UR6, -R177.reuse ;  /* 0x000000069fbd7c23 */ /* 0x100fe200080108b1 */
[--C-:B------:R-:W-:Y:S01]  /*c0a0*/  FFMA.FTZ R160, R160, UR6, -R177.reuse ;  /* 0x00000006a0a07c23 */ /* 0x100fe200080108b1 */
[----:B------:R-:W-:Y:S01]  /*c0b0*/  FFMA.FTZ R185, R164, UR6, -R177 ;  /* 0x00000006a4b97c23 */ /* 0x000fe200080108b1 */
[----:B------:R-:W-:Y:S01]  /*c0c0*/  FADD.FTZ R162, R192, R153 ;  /* 0x00000099c0a27221 */ /* 0x000fe20000010000 */
[--C-:B------:R-:W-:Y:S01]  /*c0d0*/  FFMA.FTZ R163, R163, UR6, -R177.reuse ;  /* 0x00000006a3a37c23 */ /* 0x100fe200080108b1 */
[----:B------:R-:W0:Y:S01]  /*c0e0*/  MUFU.EX2 R2, R2 ;  /* 0x0000000200027308 */ /* 0x000e220000000800 */
[--C-:B------:R-:W-:Y:S01]  /*c0f0*/  FFMA.FTZ R165, R165, UR6, -R177.reuse ;  /* 0x00000006a5a57c23 */ /* 0x100fe200080108b1 */
[----:B------:R-:W-:Y:S01]  /*c100*/  FADD.FTZ R153, R167, R162 ;  /* 0x000000a2a7997221 */ /* 0x000fe20000010000 */
[--C-:B------:R-:W-:Y:S01]  /*c110*/  FFMA.FTZ R162, R161, UR6, -R177.reuse ;  /* 0x00000006a1a27c23 */ /* 0x100fe200080108b1 */
[----:B------:R-:W-:Y:S01]  /*c120*/  FFMA.FTZ R166, R166, UR6, -R177 ;  /* 0x00000006a6a67c23 */ /* 0x000fe200080108b1 */
[----:B------:R-:W-:-:S02]  /*c130*/  IMAD.U32 R155, RZ, RZ, UR10 ;  /* 0x0000000aff9b7e24 */ /* 0x000fc4000f8e00ff */
[----:B------:R-:W-:Y:S01]  /*c140*/  FADD.FTZ R168, R194, R153 ;  /* 0x00000099c2a87221 */ /* 0x000fe20000010000 */
[----:B------:R-:W-:Y:S01]  /*c150*/  ISETP.GT.AND P2, PT, R20, UR4, PT ;  /* 0x0000000414007c0c */ /* 0x000fe2000bf44270 */
[----:B------:R-:W2:Y:S01]  /*c160*/  MUFU.EX2 R199, R199 ;  /* 0x000000c700c77308 */ /* 0x000ea20000000800 */
[----:B------:R-:W-:Y:S02]  /*c170*/  @!P1 VIADD R155, R155, 0x30860 ;  /* 0x000308609b9b9836 */ /* 0x000fe40000000000 */
[----:B------:R-:W-:Y:S01]  /*c180*/  FADD.FTZ R153, R169, R168 ;  /* 0x000000a8a9997221 */ /* 0x000fe20000010000 */
[----:B------:R-:W-:Y:S01]  /*c190*/  UMOV UR4, UR37 ;  /* 0x0000002500047c82 */ /* 0x000fe20008000000 */
[----:B------:R-:W-:Y:S01]  /*c1a0*/  F2FP.BF16.F32.PACK_AB R196, R196, R179 ;  /* 0x000000b3c4c4723e */ /* 0x000fe200000010ff */
[----:B------:R-:W-:Y:S02]  /*c1b0*/  VIADD R20, R20, 0xffffffff ;  /* 0xffffffff14147836 */ /* 0x000fe40000000000 */
[----:B-1----:R-:W-:Y:S01]  /*c1c0*/  FADD.FTZ R164, R188, R153 ;  /* 0x00000099bca47221 */ /* 0x002fe20000010000 */
[----:B------:R-:W-:Y:S01]  /*c1d0*/  @!P1 PRMT R155, RZ, 0x654, R155 ;  /* 0x00000654ff9b9816 */ /* 0x000fe2000000009b */
[----:B------:R-:W1:Y:S01]  /*c1e0*/  MUFU.EX2 R154, R154 ;  /* 0x0000009a009a7308 */ /* 0x000e620000000800 */
[----:B0-----:R-:W-:Y:S01]  /*c1f0*/  FFMA.FTZ R5, R2, R5, R197 ;  /* 0x0000000502057223 */ /* 0x001fe200000100c5 */
[----:B------:R-:W-:Y:S01]  /*c200*/  F2FP.BF16.F32.PACK_AB R198, R181, R198 ;  /* 0x000000c6b5c6723e */ /* 0x000fe200000010ff */
[----:B------:R0:W-:Y:S01]  /*c210*/  @!P1 SYNCS.ARRIVE.TRANS64.RED.A1T0 RZ, [R155+URZ], RZ ;  /* 0x000000ff9bff99a7 */ /* 0x0001e2000810043f */
[----:B------:R-:W-:Y:S01]  /*c220*/  F2FP.BF16.F32.PACK_AB R192, R167, R192 ;  /* 0x000000c0a7c0723e */ /* 0x000fe200000010ff */
[C---:B------:R-:W-:Y:S01]  /*c230*/  FADD.FTZ R16, R152.reuse, R5 ;  /* 0x0000000598107221 */ /* 0x040fe20000010000 */
[----:B------:R-:W-:Y:S01]  /*c240*/  F2FP.BF16.F32.PACK_AB R194, R169, R194 ;  /* 0x000000c2a9c2723e */ /* 0x000fe200000010ff */
[----:B------:R-:W-:Y:S01]  /*c250*/  IMAD.MOV.U32 R219, RZ, RZ, R3 ;  /* 0x000000ffffdb7224 */ /* 0x000fe200078e0003 */
[----:B------:R-:W3:Y:S01]  /*c260*/  MUFU.EX2 R193, R193 ;  /* 0x000000c100c17308 */ /* 0x000ee20000000800 */
[----:B--2---:R-:W-:Y:S01]  /*c270*/  FADD.FTZ R5, R199, R16 ;  /* 0x00000010c7057221 */ /* 0x004fe20000010000 */
[----:B------:R-:W-:-:S06]  /*c280*/  F2FP.BF16.F32.PACK_AB R197, R152, R197 ;  /* 0x000000c598c5723e */ /* 0x000fcc00000010ff */
[----:B------:R-:W2:Y:S01]  /*c290*/  MUFU.EX2 R156, R156 ;  /* 0x0000009c009c7308 */ /* 0x000ea20000000800 */
[C---:B-1----:R-:W-:Y:S01]  /*c2a0*/  FADD.FTZ R16, R154.reuse, R5 ;  /* 0x000000059a107221 */ /* 0x042fe20000010000 */
[----:B------:R-:W-:-:S06]  /*c2b0*/  F2FP.BF16.F32.PACK_AB R199, R154, R199 ;  /* 0x000000c79ac7723e */ /* 0x000fcc00000010ff */
[----:B------:R-:W1:Y:S01]  /*c2c0*/  MUFU.EX2 R195, R195 ;  /* 0x000000c300c37308 */ /* 0x000e620000000800 */
[----:B---3--:R-:W-:-:S07]  /*c2d0*/  FADD.FTZ R5, R193, R16 ;  /* 0x00000010c1057221 */ /* 0x008fce0000010000 */
[----:B------:R-:W3:Y:S01]  /*c2e0*/  MUFU.EX2 R171, R171 ;  /* 0x000000ab00ab7308 */ /* 0x000ee20000000800 */
[C---:B--2---:R-:W-:Y:S01]  /*c2f0*/  FADD.FTZ R16, R156.reuse, R5 ;  /* 0x000000059c107221 */ /* 0x044fe20000010000 */
[----:B------:R-:W-:-:S06]  /*c300*/  F2FP.BF16.F32.PACK_AB R193, R156, R193 ;  /* 0x000000c19cc1723e */ /* 0x000fcc00000010ff */
[----:B------:R-:W2:Y:S01]  /*c310*/  MUFU.EX2 R158, R158 ;  /* 0x0000009e009e7308 */ /* 0x000ea20000000800 */
[----:B-1----:R-:W-:-:S07]  /*c320*/  FADD.FTZ R5, R195, R16 ;  /* 0x00000010c3057221 */ /* 0x002fce0000010000 */
[----:B------:R-:W1:Y:S01]  /*c330*/  MUFU.EX2 R190, R190 ;  /* 0x000000be00be7308 */ /* 0x000e620000000800 */
[C---:B---3--:R-:W-:Y:S01]  /*c340*/  FADD.FTZ R153, R171.reuse, R164 ;  /* 0x000000a4ab997221 */ /* 0x048fe20000010000 */
[----:B------:R-:W-:-:S06]  /*c350*/  F2FP.BF16.F32.PACK_AB R188, R171, R188 ;  /* 0x000000bcabbc723e */ /* 0x000fcc00000010ff */
[----:B------:R-:W3:Y:S01]  /*c360*/  MUFU.EX2 R189, R189 ;  /* 0x000000bd00bd7308 */ /* 0x000ee20000000800 */
[C---:B--2---:R-:W-:Y:S01]  /*c370*/  FADD.FTZ R16, R158.reuse, R5 ;  /* 0x000000059e107221 */ /* 0x044fe20000010000 */
[----:B------:R-:W-:-:S06]  /*c380*/  F2FP.BF16.F32.PACK_AB R195, R158, R195 ;  /* 0x000000c39ec3723e */ /* 0x000fcc00000010ff */
[----:B------:R-:W2:Y:S01]  /*c390*/  MUFU.EX2 R173, R173 ;  /* 0x000000ad00ad7308 */ /* 0x000ea20000000800 */
[----:B-1----:R-:W-:-:S07]  /*c3a0*/  FADD.FTZ R164, R190, R153 ;  /* 0x00000099bea47221 */ /* 0x002fce0000010000 */
[----:B------:R-:W1:Y:S01]  /*c3b0*/  MUFU.EX2 R160, R160 ;  /* 0x000000a000a07308 */ /* 0x000e620000000800 */
[----:B---3--:R-:W-:-:S07]  /*c3c0*/  FADD.FTZ R5, R189, R16 ;  /* 0x00000010bd057221 */ /* 0x008fce0000010000 */
[----:B------:R-:W3:Y:S01]  /*c3d0*/  MUFU.EX2 R184, R184 ;  /* 0x000000b800b87308 */ /* 0x000ee20000000800 */
[C---:B--2---:R-:W-:Y:S01]  /*c3e0*/  FADD.FTZ R153, R173.reuse, R164 ;  /* 0x000000a4ad997221 */ /* 0x044fe20000010000 */
[----:B------:R-:W-:-:S06]  /*c3f0*/  F2FP.BF16.F32.PACK_AB R190, R173, R190 ;  /* 0x000000beadbe723e */ /* 0x000fcc00000010ff */
[----:B------:R-:W2:Y:S01]  /*c400*/  MUFU.EX2 R191, R191 ;  /* 0x000000bf00bf7308 */ /* 0x000ea20000000800 */
[C---:B-1----:R-:W-:Y:S01]  /*c410*/  FADD.FTZ R16, R160.reuse, R5 ;  /* 0x00000005a0107221 */ /* 0x042fe20000010000 */
[----:B------:R-:W-:-:S06]  /*c420*/  F2FP.BF16.F32.PACK_AB R189, R160, R189 ;  /* 0x000000bda0bd723e */ /* 0x000fcc00000010ff */
[----:B------:R-:W1:Y:S01]  /*c430*/  MUFU.EX2 R175, R175 ;  /* 0x000000af00af7308 */ /* 0x000e620000000800 */
[----:B---3--:R-:W-:-:S07]  /*c440*/  FADD.FTZ R164, R184, R153 ;  /* 0x00000099b8a47221 */ /* 0x008fce0000010000 */
[----:B------:R-:W3:Y:S01]  /*c450*/  MUFU.EX2 R162, R162 ;  /* 0x000000a200a27308 */ /* 0x000ee20000000800 */
[----:B--2---:R-:W-:-:S07]  /*c460*/  FADD.FTZ R5, R191, R16 ;  /* 0x00000010bf057221 */ /* 0x004fce0000010000 */
[----:B------:R-:W2:Y:S01]  /*c470*/  MUFU.EX2 R185, R185 ;  /* 0x000000b900b97308 */ /* 0x000ea20000000800 */
[C---:B-1----:R-:W-:Y:S01]  /*c480*/  FADD.FTZ R153, R175.reuse, R164 ;  /* 0x000000a4af997221 */ /* 0x042fe20000010000 */
[----:B------:R-:W-:-:S06]  /*c490*/  F2FP.BF16.F32.PACK_AB R184, R175, R184 ;  /* 0x000000b8afb8723e */ /* 0x000fcc00000010ff */
[----:B------:R-:W1:Y:S01]  /*c4a0*/  MUFU.EX2 R163, R163 ;  /* 0x000000a300a37308 */ /* 0x000e620000000800 */
[C---:B---3--:R-:W-:Y:S01]  /*c4b0*/  FADD.FTZ R164, R162.reuse, R5 ;  /* 0x00000005a2a47221 */ /* 0x048fe20000010000 */
[----:B------:R-:W-:-:S06]  /*c4c0*/  F2FP.BF16.F32.PACK_AB R191, R162, R191 ;  /* 0x000000bfa2bf723e */ /* 0x000fcc00000010ff */
[----:B------:R-:W3:Y:S01]  /*c4d0*/  MUFU.EX2 R186, R186 ;  /* 0x000000ba00ba7308 */ /* 0x000ee20000000800 */
[----:B--2---:R-:W-:-:S07]  /*c4e0*/  FADD.FTZ R164, R185, R164 ;  /* 0x000000a4b9a47221 */ /* 0x004fce0000010000 */
[----:B------:R-:W2:Y:S01]  /*c4f0*/  MUFU.EX2 R165, R165 ;  /* 0x000000a500a57308 */ /* 0x000ea20000000800 */
[C---:B-1----:R-:W-:Y:S01]  /*c500*/  FADD.FTZ R164, R163.reuse, R164 ;  /* 0x000000a4a3a47221 */ /* 0x042fe20000010000 */
[----:B------:R-:W-:-:S06]  /*c510*/  F2FP.BF16.F32.PACK_AB R185, R163, R185 ;  /* 0x000000b9a3b9723e */ /* 0x000fcc00000010ff */
[----:B------:R-:W1:Y:S01]  /*c520*/  MUFU.EX2 R21, R178 ;  /* 0x000000b200157308 */ /* 0x000e620000000800 */
[----:B---3--:R-:W-:-:S07]  /*c530*/  FADD.FTZ R16, R186, R153 ;  /* 0x00000099ba107221 */ /* 0x008fce0000010000 */
[----:B------:R-:W3:Y:S01]  /*c540*/  MUFU.EX2 R166, R166 ;  /* 0x000000a600a67308 */ /* 0x000ee20000000800 */
[----:B--2---:R-:W-:Y:S01]  /*c550*/  FADD.FTZ R164, R165, R164 ;  /* 0x000000a4a5a47221 */ /* 0x004fe20000010000 */
[C---:B-1----:R-:W-:Y:S01]  /*c560*/  FADD.FTZ R16, R21.reuse, R16 ;  /* 0x0000001015107221 */ /* 0x042fe20000010000 */
[----:B------:R-:W-:Y:S01]  /*c570*/  F2FP.BF16.F32.PACK_AB R186, R21, R186 ;  /* 0x000000ba15ba723e */ /* 0x000fe200000010ff */
[----:B------:R-:W-:Y:S02]  /*c580*/  IMAD.MOV.U32 R21, RZ, RZ, R4 ;  /* 0x000000ffff157224 */ /* 0x000fe400078e0004 */
[C---:B---3--:R-:W-:Y:S01]  /*c590*/  FADD.FTZ R5, R166.reuse, R164 ;  /* 0x000000a4a6057221 */ /* 0x048fe20000010000 */
[----:B------:R-:W-:Y:S01]  /*c5a0*/  F2FP.BF16.F32.PACK_AB R187, R166, R165 ;  /* 0x000000a5a6bb723e */ /* 0x000fe200000010ff */
[----:B0-----:R-:W-:Y:S06]  /*c5b0*/  @P2 BRA `(.L_x_1499) ;  /* 0xffffffd400302947 */ /* 0x001fec000383ffff */
.L_x_1482:
        /* <DEDUP_REMOVED lines=131> */
.L_x_1500:
[----:B------:R-:W-:Y:S01]  /*cdf0*/  ULEA UR5, UR37, UR38, 0x3 ;  /* 0x0000002625057291 */ /* 0x000fe2000f8e183f */
[----:B------:R-:W-:-:S05]  /*ce00*/  IMAD.U32 R0, RZ, RZ, UR36 ;  /* 0x00000024ff007e24 */ /* 0x000fca000f8e00ff */
[----:B------:R-:W-:-:S04]  /*ce10*/  SHF.L.U32 R0, R0, 0x1f, RZ ;  /* 0x0000001f00007819 */ /* 0x000fc800000006ff */
[----:B------:R0:W1:Y:S01]  /*ce20*/  SYNCS.PHASECHK.TRANS64.TRYWAIT P2, [UR5+0x30850], R0 ;  /* 0x03085000ff0075a7 */ /* 0x0000620008040145 */
[----:B------:R-:W-:Y:S05]  /*ce30*/  @!P0 BRA `(.L_x_1501) ;  /* 0x0000000000048947 */ /* 0x000fea0003800000 */
[----:B------:R-:W-:Y:S01]  /*ce40*/  BPT.TRAP 0x1 ;  /* 0x000000040000795c */ /* 0x000fe20000300000 */
.L_x_1501:
[----:B-1----:R-:W-:Y:S05]  /*ce50*/  @P2 BRA `(.L_x_1502) ;  /* 0x0000000000082947 */ /* 0x002fea0003800000 */
[----:B------:R-:W1:Y:S02]  /*ce60*/  SYNCS.PHASECHK.TRANS64.TRYWAIT P0, [UR5+0x30850], R0 ;  /* 0x03085000ff0075a7 */ /* 0x000e640008000145 */
[----:B-1----:R-:W-:Y:S05]  /*ce70*/  @!P0 BRA `(.L_x_1503) ;  /* 0x000000b400008947 */ /* 0x002fea0003800000 */
.L_x_1502:
        /* <DEDUP_REMOVED lines=197> */
.L_x_1433:
[----:B------:R-:W0:Y:S01]  /*dad0*/  S2R R5, SR_CgaCtaId ;  /* 0x0000000000057919 */ /* 0x000e220000008800 */
[----:B------:R-:W-:Y:S01]  /*dae0*/  MOV R168, 0x400 ;  /* 0x0000040000a87802 */ /* 0x000fe20000000f00 */
[----:B------:R-:W-:Y:S01]  /*daf0*/  BSSY B0, `(.L_x_1504) ;  /* 0x00002ef000007945 */ /* 0x000fe20003800000 */
[----:B------:R-:W-:Y:S02]  /*db00*/  BAR.SYNC.DEFER_BLOCKING 0x5, 0x180 ;  /* 0x0146000000007b1d */ /* 0x000fe40000010000 */
[----:B0-----:R-:W-:-:S05]  /*db10*/  LEA R168, R5, R168, 0x18 ;  /* 0x000000a805a87211 */ /* 0x001fca00078ec0ff */
[----:B------:R-:W0:Y:S02]  /*db20*/  LDS.128 R4, [R168+0x308d0] ;  /* 0x0308d000a8047984 */ /* 0x000e240000000c00 */
[----:B0-----:R-:W-:Y:S02]  /*db30*/  R2UR UR5, R5 ;  /* 0x00000000050572ca */ /* 0x001fe400000e0000 */
[----:B------:R-:W-:Y:S02]  /*db40*/  R2UR UR7, R6 ;  /* 0x00000000060772ca */ /* 0x000fe400000e0000 */
        /* <DEDUP_REMOVED lines=13> */
[----:B------:R-:W-:Y:S01]  /*dc20*/  F2FP.BF16.F32.PACK_AB R33, R162, R34 ;  /* 0x00000022a221723e */ /* 0x000fe200000010ff */
[----:B------:R-:W-:Y:S01]  /*dc30*/  ULDC.64 UR8, c[0x0][0xc00] ;  /* 0x0003000000087ab9 */ /* 0x000fe20000000a00 */
        /* <DEDUP_REMOVED lines=10> */
[----:B------:R-:W-:Y:S02]  /*dce0*/  MOV R4, R168 ;  /* 0x000000a800047202 */ /* 0x000fe40000000f00 */
[----:B0-----:R-:W-:Y:S02]  /*dcf0*/  MOV R5, R7 ;  /* 0x0000000700057202 */ /* 0x001fe40000000f00 */
[----:B------:R-:W-:-:S02]  /*dd00*/  F2FP.BF16.F32.PACK_AB R51, R157, R51 ;  /* 0x000000339d33723e */ /* 0x000fc400000010ff */
[----:B------:R-:W-:Y:S01]  /*dd10*/  F2FP.BF16.F32.PACK_AB R57, R156, R58 ;  /* 0x0000003a9c39723e */ /* 0x000fe200000010ff */
[----:B------:R-:W-:Y:S01]  /*dd20*/  IMAD.WIDE R98, R212, 0x2, R4 ;  /* 0x00000002d4627825 */ /* 0x000fe200078e0204 */
[----:B------:R-:W-:Y:S02]  /*dd30*/  F2FP.BF16.F32.PACK_AB R64, R65, R64 ;  /* 0x000000404140723e */ /* 0x000fe400000010ff */
[----:B------:R-:W-:Y:S02]  /*dd40*/  F2FP.BF16.F32.PACK_AB R58, R61, R60 ;  /* 0x0000003c3d3a723e */ /* 0x000fe400000010ff */
[C---:B------:R-:W-:Y:S02]  /*dd50*/  IADD3 R171, P1, R98.reuse, 0x20, RZ ;  /* 0x0000002062ab7810 */ /* 0x040fe40007f3e0ff */
[C---:B------:R-:W-:Y:S02]  /*dd60*/  IADD3 R173, P0, R98.reuse, 0x40, RZ ;  /* 0x0000004062ad7810 */ /* 0x040fe40007f1e0ff */
[C---:B------:R-:W-:Y:S01]  /*dd70*/  LOP3.LUT R7, R98.reuse, 0x380, RZ, 0xc0, !PT ;  /* 0x0000038062077812 */ /* 0x040fe200078ec0ff */
        /* <DEDUP_REMOVED lines=16> */
[----:B------:R-:W-:-:S02]  /*de80*/  SHF.R.U64 R7, R7, 0x3, RZ ;  /* 0x0000000307077819 */ /* 0x000fc400000012ff */
[----:B------:R-:W-:Y:S02]  /*de90*/  LOP3.LUT R14, R175, 0x380, RZ, 0xc0, !PT ;  /* 0x00000380af0e7812 */ /* 0x000fe400078ec0ff */
[----:B------:R-:W-:Y:S02]  /*dea0*/  LOP3.LUT R20, R177, 0x380, RZ, 0xc0, !PT ;  /* 0x00000380b1147812 */ /* 0x000fe400078ec0ff */
[----:B------:R-:W-:Y:S02]  /*deb0*/  IADD3 R187, P0, R98, 0x8020, RZ ;  /* 0x0000802062bb7810 */ /* 0x000fe40007f1e0ff */
[----:B------:R-:W-:Y:S02]  /*dec0*/  SHF.R.U64 R10, R10, 0x3, RZ ;  /* 0x000000030a0a7819 */ /* 0x000fe400000012ff */
[----:B------:R-:W-:Y:S01]  /*ded0*/  LOP3.LUT R30, R179, 0x380, RZ, 0xc0, !PT ;  /* 0x00000380b31e7812 */ /* 0x000fe200078ec0ff */
        /* <DEDUP_REMOVED lines=10> */
[----:B------:R-:W-:Y:S01]  /*df80*/  IMAD.X R95, RZ, RZ, R99, P5 ;  /* 0x000000ffff5f7224 */ /* 0x000fe200028e0663 */
[----:B------:R-:W-:-:S02]  /*df90*/  SHF.R.U64 R12, R12, 0x3, RZ ;  /* 0x000000030c0c7819 */ /* 0x000fc400000012ff */
[----:B------:R-:W-:Y:S01]  /*dfa0*/  LOP3.LUT R38, R181, 0x380, RZ, 0xc0, !PT ;  /* 0x00000380b5267812 */ /* 0x000fe200078ec0ff */
[--C-:B------:R-:W-:Y:S01]  /*dfb0*/  IMAD.X R9, RZ, RZ, R99.reuse, P1 ;  /* 0x000000ffff097224 */ /* 0x100fe200008e0663 */
[----:B------:R-:W-:Y:S01]  /*dfc0*/  LOP3.LUT R98, R7, R98, RZ, 0x3c, !PT ;  /* 0x0000006207627212 */ /* 0x000fe200078e3cff */
[----:B------:R-:W-:Y:S01]  /*dfd0*/  IMAD.X R7, RZ, RZ, R99, P2 ;  /* 0x000000ffff077224 */ /* 0x000fe200010e0663 */
[----:B------:R-:W-:Y:S02]  /*dfe0*/  SHF.R.U64 R14, R14, 0x3, RZ ;  /* 0x000000030e0e7819 */ /* 0x000fe400000012ff */
[----:B------:R-:W-:Y:S02]  /*dff0*/  LOP3.LUT R46, R183, 0x380, RZ, 0xc0, !PT ;  /* 0x00000380b72e7812 */ /* 0x000fe400078ec0ff */
[----:B------:R-:W-:Y:S02]  /*e000*/  SHF.R.U64 R20, R20, 0x3, RZ ;  /* 0x0000000314147819 */ /* 0x000fe400000012ff */
[----:B------:R-:W-:-:S02]  /*e010*/  LOP3.LUT R54, R185, 0x380, RZ, 0xc0, !PT ;  /* 0x00000380b9367812 */ /* 0x000fc400078ec0ff */
[----:B------:R-:W-:Y:S02]  /*e020*/  LOP3.LUT R10, R10, R171, RZ, 0x3c, !PT ;  /* 0x000000ab0a0a7212 */ /* 0x000fe400078e3cff */
[----:B------:R-:W-:Y:S02]  /*e030*/  SHF.R.U64 R30, R30, 0x3, RZ ;  /* 0x000000031e1e7819 */ /* 0x000fe400000012ff */
[----:B------:R-:W-:Y:S02]  /*e040*/  LOP3.LUT R62, R187, 0x380, RZ, 0xc0, !PT ;  /* 0x00000380bb3e7812 */ /* 0x000fe400078ec0ff */
[----:B------:R-:W-:Y:S02]  /*e050*/  LOP3.LUT R12, R12, R173, RZ, 0x3c, !PT ;  /* 0x000000ad0c0c7212 */ /* 0x000fe400078e3cff */
[----:B------:R-:W-:Y:S02]  /*e060*/  SHF.R.U64 R38, R38, 0x3, RZ ;  /* 0x0000000326267819 */ /* 0x000fe400000012ff */
[----:B------:R-:W-:-:S02]  /*e070*/  LOP3.LUT R70, R189, 0x380, RZ, 0xc0, !PT ;  /* 0x00000380bd467812 */ /* 0x000fc400078ec0ff */
[----:B------:R-:W-:Y:S02]  /*e080*/  LOP3.LUT R14, R14, R175, RZ, 0x3c, !PT ;  /* 0x000000af0e0e7212 */ /* 0x000fe400078e3cff */
[----:B------:R-:W-:Y:S02]  /*e090*/  SHF.R.U64 R46, R46, 0x3, RZ ;  /* 0x000000032e2e7819 */ /* 0x000fe400000012ff */
[----:B------:R-:W-:Y:S02]  /*e0a0*/  LOP3.LUT R78, R191, 0x380, RZ, 0xc0, !PT ;  /* 0x00000380bf4e7812 */ /* 0x000fe400078ec0ff */
[----:B------:R-:W-:Y:S01]  /*e0b0*/  MOV R98, R98 ;  /* 0x0000006200627202 */ /* 0x000fe20000000f00 */
[----:B------:R-:W-:Y:S01]  /*e0c0*/  BAR.SYNC.DEFER_BLOCKING 0x1, 0x100 ;  /* 0x0044000000007b1d */ /* 0x000fe20000010000 */
[----:B------:R-:W-:Y:S02]  /*e0d0*/  LOP3.LUT R94, R6, 0x380, RZ, 0xc0, !PT ;  /* 0x00000380065e7812 */ /* 0x000fe400078ec0ff */
[----:B------:R-:W-:-:S02]  /*e0e0*/  LOP3.LUT R20, R20, R177, RZ, 0x3c, !PT ;  /* 0x000000b114147212 */ /* 0x000fc400078e3cff */
[----:B------:R-:W-:Y:S02]  /*e0f0*/  SHF.R.U64 R54, R54, 0x3, RZ ;  /* 0x0000000336367819 */ /* 0x000fe400000012ff */
[----:B------:R-:W-:Y:S02]  /*e100*/  LOP3.LUT R86, R193, 0x380, RZ, 0xc0, !PT ;  /* 0x00000380c1567812 */ /* 0x000fe400078ec0ff */
[----:B------:R-:W-:Y:S02]  /*e110*/  LOP3.LUT R99, R170, 0x380, RZ, 0xc0, !PT ;  /* 0x00000380aa637812 */ /* 0x000fe400078ec0ff */
[----:B------:R-:W-:Y:S02]  /*e120*/  LOP3.LUT R30, R30, R179, RZ, 0x3c, !PT ;  /* 0x000000b31e1e7212 */ /* 0x000fe400078e3cff */
[----:B------:R-:W-:Y:S02]  /*e130*/  SHF.R.U64 R62, R62, 0x3, RZ ;  /* 0x000000033e3e7819 */ /* 0x000fe400000012ff */
[----:B------:R-:W-:-:S02]  /*e140*/  MOV R11, R10 ;  /* 0x0000000a000b7202 */ /* 0x000fc40000000f00 */
[----:B------:R-:W-:Y:S02]  /*e150*/  LOP3.LUT R38, R38, R181, RZ, 0x3c, !PT ;  /* 0x000000b526267212 */ /* 0x000fe400078e3cff */
[----:B------:R-:W-:Y:S02]  /*e160*/  SHF.R.U64 R70, R70, 0x3, RZ ;  /* 0x0000000346467819 */ /* 0x000fe400000012ff */
[----:B------:R-:W-:Y:S02]  /*e170*/  MOV R12, R12 ;  /* 0x0000000c000c7202 */ /* 0x000fe40000000f00 */
[----:B------:R-:W-:Y:S01]  /*e180*/  LOP3.LUT R46, R46, R183, RZ, 0x3c, !PT ;  /* 0x000000b72e2e7212 */ /* 0x000fe200078e3cff */
[----:B------:R0:W-:Y:S01]  /*e190*/  STSM.16.M88.4 [R98], R24 ;  /* 0x0000001862007844 */ /* 0x0001e20000000200 */
[----:B------:R-:W-:Y:S02]  /*e1a0*/  SHF.R.U64 R78, R78, 0x3, RZ ;  /* 0x000000034e4e7819 */ /* 0x000fe400000012ff */
[----:B------:R-:W-:Y:S01]  /*e1b0*/  LOP3.LUT R163, R169, 0x380, RZ, 0xc0, !PT ;  /* 0x00000380a9a37812 */ /* 0x000fe200078ec0ff */
[----:B------:R-:W-:Y:S01]  /*e1c0*/  STSM.16.M88.4 [R11], R32 ;  /* 0x000000200b007844 */ /* 0x000fe20000000200 */
[----:B------:R-:W-:-:S02]  /*e1d0*/  SHF.R.U64 R29, R94, 0x3, RZ ;  /* 0x000000035e1d7819 */ /* 0x000fc400000012ff */
[----:B------:R-:W-:Y:S01]  /*e1e0*/  MOV R14, R14 ;  /* 0x0000000e000e7202 */ /* 0x000fe20000000f00 */
[----:B------:R1:W-:Y:S01]  /*e1f0*/  STSM.16.M88.4 [R12], R40 ;  /* 0x000000280c007844 */ /* 0x0003e20000000200 */
[----:B------:R-:W-:Y:S02]  /*e200*/  LOP3.LUT R54, R54, R185, RZ, 0x3c, !PT ;  /* 0x000000b936367212 */ /* 0x000fe400078e3cff */
[----:B------:R-:W-:Y:S01]  /*e210*/  SHF.R.U64 R86, R86, 0x3, RZ ;  /* 0x0000000356567819 */ /* 0x000fe200000012ff */
[----:B------:R-:W-:Y:S01]  /*e220*/  STSM.16.M88.4 [R14], R48 ;  /* 0x000000300e007844 */ /* 0x000fe20000000200 */
[----:B------:R-:W-:Y:S02]  /*e230*/  SHF.R.U64 R99, R99, 0x3, RZ ;  /* 0x0000000363637819 */ /* 0x000fe400000012ff */
[----:B------:R-:W-:Y:S02]  /*e240*/  MOV R20, R20 ;  /* 0x0000001400147202 */ /* 0x000fe40000000f00 */
[----:B------:R-:W-:-:S02]  /*e250*/  F2FP.BF16.F32.PACK_AB R59, R155, R59 ;  /* 0x0000003b9b3b723e */ /* 0x000fc400000010ff */
[----:B------:R-:W-:Y:S02]  /*e260*/  F2FP.BF16.F32.PACK_AB R65, R154, R66 ;  /* 0x000000429a41723e */ /* 0x000fe400000010ff */
[----:B------:R-:W-:Y:S01]  /*e270*/  F2FP.BF16.F32.PACK_AB R72, R73, R72 ;  /* 0x000000484948723e */ /* 0x000fe200000010ff */
[----:B------:R-:W-:Y:S01]  /*e280*/  STSM.16.M88.4 [R20], R56 ;  /* 0x0000003814007844 */ /* 0x000fe20000000200 */
[----:B------:R-:W-:Y:S02]  /*e290*/  LOP3.LUT R62, R62, R187, RZ, 0x3c, !PT ;  /* 0x000000bb3e3e7212 */ /* 0x000fe400078e3cff */
[----:B------:R-:W-:Y:S02]  /*e2a0*/  MOV R30, R30 ;  /* 0x0000001e001e7202 */ /* 0x000fe40000000f00 */
[----:B------:R-:W-:Y:S02]  /*e2b0*/  F2FP.BF16.F32.PACK_AB R66, R69, R68 ;  /* 0x000000444542723e */ /* 0x000fe400000010ff */
        /* <DEDUP_REMOVED lines=11> */
[----:B------:R-:W-:Y:S01]  /*e370*/  LOP3.LUT R78, R78, R191, RZ, 0x3c, !PT ;  /* 0x000000bf4e4e7212 */ /* 0x000fe200078e3cff */
[----:B------:R-:W2:Y:S01]  /*e380*/  LDC R16, c[0x0][0xbe8] ;  /* 0x0002fa00ff107b82 */ /* 0x000ea20000000800 */
[----:B------:R-:W-:Y:S02]  /*e390*/  SHF.R.U64 R28, R163, 0x3, RZ ;  /* 0x00000003a31c7819 */ /* 0x000fe400000012ff */
[----:B------:R-:W-:Y:S02]  /*e3a0*/  LOP3.LUT R94, R29, R6, RZ, 0x3c, !PT ;  /* 0x000000061d5e7212 */ /* 0x000fe400078e3cff */
[----:B------:R-:W-:-:S02]  /*e3b0*/  MOV R46, R46 ;  /* 0x0000002e002e7202 */ /* 0x000fc40000000f00 */
[----:B------:R-:W-:Y:S02]  /*e3c0*/  F2FP.BF16.F32.PACK_AB R82, R85, R84 ;  /* 0x000000545552723e */ /* 0x000fe400000010ff */
[----:B------:R-:W-:Y:S02]  /*e3d0*/  F2FP.BF16.F32.PACK_AB R83, R3, R83 ;  /* 0x000000530353723e */ /* 0x000fe400000010ff */
[----:B------:R-:W-:Y:S02]  /*e3e0*/  F2FP.BF16.F32.PACK_AB R89, R91, R90 ;  /* 0x0000005a5b59723e */ /* 0x000fe400000010ff */
[----:B------:R-:W-:Y:S01]  /*e3f0*/  LOP3.LUT R86, R86, R193, RZ, 0x3c, !PT ;  /* 0x000000c156567212 */ /* 0x000fe200078e3cff */
[----:B------:R-:W-:Y:S01]  /*e400*/  STSM.16.M88.4 [R46], R80 ;  /* 0x000000502e007844 */ /* 0x000fe20000000200 */
[----:B------:R-:W-:Y:S02]  /*e410*/  LOP3.LUT R6, R99, R170, RZ, 0x3c, !PT ;  /* 0x000000aa63067212 */ /* 0x000fe400078e3cff */
[----:B------:R-:W-:-:S02]  /*e420*/  MOV R54, R54 ;  /* 0x0000003600367202 */ /* 0x000fc40000000f00 */
[----:B------:R-:W-:Y:S02]  /*e430*/  F2FP.BF16.F32.PACK_AB R90, R93, R92 ;  /* 0x0000005c5d5a723e */ /* 0x000fe400000010ff */
[----:B------:R-:W-:Y:S02]  /*e440*/  F2FP.BF16.F32.PACK_AB R91, R165, R164 ;  /* 0x000000a4a55b723e */ /* 0x000fe400000010ff */
[----:B------:R-:W-:Y:S02]  /*e450*/  F2FP.BF16.F32.PACK_AB R96, R97, R96 ;  /* 0x000000606160723e */ /* 0x000fe400000010ff */
[----:B------:R-:W-:Y:S01]  /*e460*/  F2FP.BF16.F32.PACK_AB R104, R105, R104 ;  /* 0x000000686968723e */ /* 0x000fe200000010ff */
[----:B------:R-:W-:Y:S01]  /*e470*/  STSM.16.M88.4 [R54], R88 ;  /* 0x0000005836007844 */ /* 0x000fe20000000200 */
[----:B------:R-:W-:Y:S02]  /*e480*/  MOV R62, R62 ;  /* 0x0000003e003e7202 */ /* 0x000fe40000000f00 */
[----:B------:R-:W-:-:S02]  /*e490*/  F2FP.BF16.F32.PACK_AB R97, R167, R166 ;  /* 0x000000a6a761723e */ /* 0x000fc400000010ff */
[----:B0-----:R-:W-:Y:S02]  /*e4a0*/  F2FP.BF16.F32.PACK_AB R98, R101, R100 ;  /* 0x000000646562723e */ /* 0x001fe400000010ff */
[----:B------:R-:W-:Y:S02]  /*e4b0*/  F2FP.BF16.F32.PACK_AB R99, R103, R102 ;  /* 0x000000666763723e */ /* 0x000fe400000010ff */
[----:B------:R-:W-:Y:S02]  /*e4c0*/  F2FP.BF16.F32.PACK_AB R105, R107, R106 ;  /* 0x0000006a6b69723e */ /* 0x000fe400000010ff */
[----:B------:R-:W-:Y:S01]  /*e4d0*/  F2FP.BF16.F32.PACK_AB R112, R113, R112 ;  /* 0x000000707170723e */ /* 0x000fe200000010ff */
[----:B------:R-:W-:Y:S01]  /*e4e0*/  STSM.16.M88.4 [R62], R96 ;  /* 0x000000603e007844 */ /* 0x000fe20000000200 */
[----:B------:R-:W-:Y:S02]  /*e4f0*/  MOV R70, R70 ;  /* 0x0000004600467202 */ /* 0x000fe40000000f00 */
[----:B------:R-:W-:-:S02]  /*e500*/  F2FP.BF16.F32.PACK_AB R106, R109, R108 ;  /* 0x0000006c6d6a723e */ /* 0x000fc400000010ff */
[----:B------:R-:W-:Y:S02]  /*e510*/  F2FP.BF16.F32.PACK_AB R107, R111, R110 ;  /* 0x0000006e6f6b723e */ /* 0x000fe400000010ff */
[----:B------:R-:W-:Y:S02]  /*e520*/  F2FP.BF16.F32.PACK_AB R113, R115, R114 ;  /* 0x000000727371723e */ /* 0x000fe400000010ff */
[----:B------:R-:W-:Y:S01]  /*e530*/  F2FP.BF16.F32.PACK_AB R120, R121, R120 ;  /* 0x000000787978723e */ /* 0x000fe200000010ff */
[----:B------:R-:W-:Y:S01]  /*e540*/  STSM.16.M88.4 [R70], R104 ;  /* 0x0000006846007844 */ /* 0x000fe20000000200 */
[----:B------:R-:W-:Y:S02]  /*e550*/  LOP3.LUT R8, R28, R169, RZ, 0x3c, !PT ;  /* 0x000000a91c087212 */ /* 0x000fe400078e3cff */
[----:B------:R-:W-:Y:S02]  /*e560*/  MOV R78, R78 ;  /* 0x0000004e004e7202 */ /* 0x000fe40000000f00 */
[----:B------:R-:W-:-:S02]  /*e570*/  F2FP.BF16.F32.PACK_AB R114, R117, R116 ;  /* 0x000000747572723e */ /* 0x000fc400000010ff */
[----:B------:R-:W-:Y:S02]  /*e580*/  F2FP.BF16.F32.PACK_AB R115, R119, R118 ;  /* 0x000000767773723e */ /* 0x000fe400000010ff */
[----:B------:R-:W-:Y:S02]  /*e590*/  F2FP.BF16.F32.PACK_AB R121, R123, R122 ;  /* 0x0000007a7b79723e */ /* 0x000fe400000010ff */
[----:B------:R-:W-:Y:S01]  /*e5a0*/  F2FP.BF16.F32.PACK_AB R128, R129, R128 ;  /* 0x000000808180723e */ /* 0x000fe200000010ff */
[----:B------:R-:W-:Y:S01]  /*e5b0*/  STSM.16.M88.4 [R78], R112 ;  /* 0x000000704e007844 */ /* 0x000fe20000000200 */
[----:B------:R-:W-:Y:S02]  /*e5c0*/  MOV R86, R86 ;  /* 0x0000005600567202 */ /* 0x000fe40000000f00 */
[----:B------:R-:W-:Y:S02]  /*e5d0*/  F2FP.BF16.F32.PACK_AB R122, R125, R124 ;  /* 0x0000007c7d7a723e */ /* 0x000fe400000010ff */
[----:B------:R-:W-:-:S02]  /*e5e0*/  F2FP.BF16.F32.PACK_AB R123, R127, R126 ;  /* 0x0000007e7f7b723e */ /* 0x000fc400000010ff */
[----:B------:R-:W-:Y:S02]  /*e5f0*/  F2FP.BF16.F32.PACK_AB R129, R131, R130 ;  /* 0x000000828381723e */ /* 0x000fe400000010ff */
[----:B------:R-:W-:Y:S01]  /*e600*/  F2FP.BF16.F32.PACK_AB R136, R137, R136 ;  /* 0x000000888988723e */ /* 0x000fe200000010ff */
[----:B------:R-:W-:Y:S01]  /*e610*/  STSM.16.M88.4 [R86], R120 ;  /* 0x0000007856007844 */ /* 0x000fe20000000200 */
[----:B------:R-:W-:Y:S02]  /*e620*/  MOV R94, R94 ;  /* 0x0000005e005e7202 */ /* 0x000fe40000000f00 */
[----:B------:R-:W-:Y:S02]  /*e630*/  F2FP.BF16.F32.PACK_AB R130, R133, R132 ;  /* 0x000000848582723e */ /* 0x000fe400000010ff */
[----:B------:R-:W-:Y:S02]  /*e640*/  F2FP.BF16.F32.PACK_AB R131, R135, R134 ;  /* 0x000000868783723e */ /* 0x000fe400000010ff */
[----:B------:R-:W-:-:S02]  /*e650*/  F2FP.BF16.F32.PACK_AB R137, R139, R138 ;  /* 0x0000008a8b89723e */ /* 0x000fc400000010ff */
[----:B------:R-:W-:Y:S01]  /*e660*/  F2FP.BF16.F32.PACK_AB R144, R145, R144 ;  /* 0x000000909190723e */ /* 0x000fe200000010ff */
[----:B------:R-:W-:Y:S01]  /*e670*/  STSM.16.M88.4 [R94], R128 ;  /* 0x000000805e007844 */ /* 0x000fe20000000200 */
[----:B------:R-:W-:Y:S02]  /*e680*/  MOV R10, R6 ;  /* 0x00000006000a7202 */ /* 0x000fe40000000f00 */
[----:B------:R-:W-:Y:S02]  /*e690*/  F2FP.BF16.F32.PACK_AB R138, R141, R140 ;  /* 0x0000008c8d8a723e */ /* 0x000fe400000010ff */
[----:B------:R-:W-:Y:S02]  /*e6a0*/  F2FP.BF16.F32.PACK_AB R139, R143, R142 ;  /* 0x0000008e8f8b723e */ /* 0x000fe400000010ff */
[----:B------:R-:W-:Y:S02]  /*e6b0*/  F2FP.BF16.F32.PACK_AB R145, R147, R146 ;  /* 0x000000929391723e */ /* 0x000fe400000010ff */
[----:B------:R-:W-:Y:S01]  /*e6c0*/  MOV R8, R8 ;  /* 0x0000000800087202 */ /* 0x000fe20000000f00 */
[----:B------:R0:W-:Y:S01]  /*e6d0*/  STSM.16.M88.4 [R10], R136 ;  /* 0x000000880a007844 */ /* 0x0001e20000000200 */
[----:B------:R-:W-:-:S02]  /*e6e0*/  F2FP.BF16.F32.PACK_AB R146, R149, R148 ;  /* 0x000000949592723e */ /* 0x000fc400000010ff */
[----:B------:R-:W-:Y:S02]  /*e6f0*/  F2FP.BF16.F32.PACK_AB R147, R151, R150 ;  /* 0x000000969793723e */ /* 0x000fe400000010ff */
[----:B------:R-:W-:Y:S02]  /*e700*/  R2UR UR4, R207 ;  /* 0x00000000cf0472ca */ /* 0x000fe400000e0000 */
[----:B------:R-:W-:Y:S01]  /*e710*/  PLOP3.LUT P0, PT, PT, PT, UP0, 0x80, 0x0 ;  /* 0x000000000000781c */ /* 0x000fe20003f0f008 */
[----:B------:R3:W-:Y:S10]  /*e720*/  STSM.16.M88.4 [R8], R144 ;  /* 0x0000009008007844 */ /* 0x0007f40000000200 */
[----:B------:R-:W-:-:S06]  /*e730*/  UIMAD.WIDE UR8, UR4, 0x4, UR8 ;  /* 0x00000004040878a5 */ /* 0x000fcc000f8e0208 */
[----:B------:R-:W-:Y:S02]  /*e740*/  IMAD.U32 R6, RZ, RZ, UR8 ;  /* 0x00000008ff067e24 */ /* 0x000fe4000f8e00ff */
[----:B------:R-:W-:Y:S01]  /*e750*/  IMAD.U32 R7, RZ, RZ, UR9 ;  /* 0x00000009ff077e24 */ /* 0x000fe2000f8e00ff */
[----:B------:R-:W-:Y:S01]  /*e760*/  BAR.SYNC.DEFER_BLOCKING 0x1, 0x100 ;  /* 0x0044000000007b1d */ /* 0x000fe20000010000 */
[----:B--2---:R-:W-:-:S05]  /*e770*/  ISETP.NE.AND P1, PT, R16, 0x1, PT ;  /* 0x000000011000780c */ /* 0x004fca0003f25270 */
[----:B------:R-:W-:Y:S01]  /*e780*/  ULDC.64 UR8, c[0x0][0xc08] ;  /* 0x0003020000087ab9 */ /* 0x000fe20000000a00 */
[----:B------:R-:W2:Y:S01]  /*e790*/  @P0 LDG.E R3, desc[UR12][R6.64] ;  /* 0x0000000c06030981 */ /* 0x000ea2000c1e1900 */
[----:B------:R-:W-:-:S06]  /*e7a0*/  UISETP.NE.U32.AND UP1, UPT, UR8, URZ, UPT ;  /* 0x0000003f0800728c */ /* 0x000fcc000bf25070 */
[----:B------:R-:W4:Y:S01]  /*e7b0*/  @P1 LDC R9, c[0x0][0xbec] ;  /* 0x0002fb00ff091b82 */ /* 0x000f220000000800 */
[----:B------:R-:W-:Y:S01]  /*e7c0*/  ULDC UR10, c[0x0][0xa88] ;  /* 0x0002a200000a7ab9 */ /* 0x000fe20000000800 */
[----:B------:R-:W-:-:S06]  /*e7d0*/  UISETP.NE.AND.EX UP1, UPT, UR9, URZ, UPT, UP1 ;  /* 0x0000003f0900728c */ /* 0x000fcc000bf25310 */
[----:B-1----:R-:W1:Y:S01]  /*e7e0*/  @P1 LDC R12, c[0x0][0xbf0] ;  /* 0x0002fc00ff0c1b82 */ /* 0x002e620000000800 */
[----:B------:R-:W-:-:S04]  /*e7f0*/  PLOP3.LUT P2, PT, PT, PT, UP1, 0x80, 0x0 ;  /* 0x000000000000781c */ /* 0x000fc80003f4f018 */
[----:B------:R-:W-:Y:S02]  /*e800*/  @UP1 ULDC.64 UR8, c[0x0][0xc08] ;  /* 0x0003020000081ab9 */ /* 0x000fe40000000a00 */
[----:B------:R-:W-:-:S03]  /*e810*/  @UP1 UIMAD.WIDE UR8, UR4, 0x4, UR8 ;  /* 0x00000004040818a5 */ /* 0x000fc6000f8e0208 */
[----:B------:R-:W-:-:S03]  /*e820*/  UMOV UR4, URZ ;  /* 0x0000003f00047c82 */ /* 0x000fc60008000000 */
[----:B0-----:R-:W-:Y:S02]  /*e830*/  IMAD.U32 R10, RZ, RZ, UR8 ;  /* 0x00000008ff0a7e24 */ /* 0x001fe4000f8e00ff */
[----:B------:R-:W-:Y:S01]  /*e840*/  IMAD.U32 R11, RZ, RZ, UR9 ;  /* 0x00000009ff0b7e24 */ /* 0x000fe2000f8e00ff */
[----:B--2---:R-:W-:Y:S01]  /*e850*/  @P0 R2UR UR4, R3 ;  /* 0x00000000030402ca */ /* 0x004fe200000e0000 */
[----:B------:R-:W-:-:S06]  /*e860*/  IMAD.U32 R3, RZ, RZ, UR10 ;  /* 0x0000000aff037e24 */ /* 0x000fcc000f8e00ff */
[----:B------:R3:W5:Y:S01]  /*e870*/  @P2 LDG.E R3, desc[UR12][R10.64] ;  /* 0x0000000c0a032981 */ /* 0x000762000c1e1900 */
[----:B-1--4-:R-:W-:Y:S07]  /*e880*/  @P2 BRA `(.L_x_1506) ;  /* 0x0000000000142947 */ /* 0x012fee0003800000 */
[----:B------:R-:W-:Y:S05]  /*e890*/  @!P0 BRA `(.L_x_1506) ;  /* 0x0000000000108947 */ /* 0x000fea0003800000 */
[----:B------:R-:W-:Y:S02]  /*e8a0*/  ULDC.64 UR8, c[0x0][0x208] ;  /* 0x0000820000087ab9 */ /* 0x000fe40000000a00 */
[----:B---3--:R-:W2:Y:S04]  /*e8b0*/  LDG.E R8, desc[UR8][R6.64] ;  /* 0x0000000806087981 */ /* 0x008ea8000c1e1900 */
[----:B-----5:R-:W2:Y:S02]  /*e8c0*/  LDG.E R3, desc[UR8][R6.64+0x4] ;  /* 0x0000040806037981 */ /* 0x020ea4000c1e1900 */
[----:B--2---:R-:W-:-:S07]  /*e8d0*/  IMAD.IADD R3, R3, 0x1, -R8 ;  /* 0x0000000103037824 */ /* 0x004fce00078e0a08 */
.L_x_1506:
[----:B------:R-:W-:Y:S01]  /*e8e0*/  R2UR UR20, R205 ;  /* 0x00000000cd1472ca */ /* 0x000fe200000e0000 */
[----:B------:R-:W-:Y:S01]  /*e8f0*/  USHF.R.S32.HI UR9, URZ, 0x1f, UR4 ;  /* 0x0000001f3f097899 */ /* 0x000fe20008011404 */
[----:B------:R-:W-:Y:S01]  /*e900*/  R2UR UR19, R22 ;  /* 0x00000000161372ca */ /* 0x000fe200000e0000 */
[----:B------:R-:W-:Y:S01]  /*e910*/  ULDC.64 UR14, c[0x0][0xb90] ;  /* 0x0002e400000e7ab9 */ /* 0x000fe20000000a00 */
[----:B------:R-:W-:Y:S01]  /*e920*/  R2UR UR13, R207 ;  /* 0x00000000cf0d72ca */ /* 0x000fe200000e0000 */
[----:B------:R-:W-:Y:S01]  /*e930*/  UMOV UR8, UR4 ;  /* 0x0000000400087c82 */ /* 0x000fe20008000000 */
[----:B-----5:R-:W-:Y:S01]  /*e940*/  IMAD R81, R3, R16, RZ ;  /* 0x0000001003517224 */ /* 0x020fe200078e02ff */
[----:B------:R-:W0:Y:S01]  /*e950*/  @P1 LDC R77, c[0x0][0xbf0] ;  /* 0x0002fc00ff4d1b82 */ /* 0x000e220000000800 */
[----:B------:R-:W-:-:S05]  /*e960*/  ULDC.64 UR22, c[0x0][0x208] ;  /* 0x0000820000167ab9 */ /* 0x000fca0000000a00 */
[----:B------:R-:W-:Y:S02]  /*e970*/  USHF.R.S32.HI UR16, URZ, 0x1f, UR20 ;  /* 0x0000001f3f107899 */ /* 0x000fe40008011414 */
[----:B---3--:R-:W-:Y:S01]  /*e980*/  VIADD R8, R23, UR19 ;  /* 0x0000001317087c36 */ /* 0x008fe20008000000 */
[----:B------:R-:W-:Y:S01]  /*e990*/  UIMAD.WIDE.U32 UR10, UR20, UR14, UR8 ;  /* 0x0000000e140a72a5 */ /* 0x000fe2000f8e0008 */
[----:B------:R-:W-:Y:S01]  /*e9a0*/  VIADD R18, R211, UR19 ;  /* 0x00000013d3127c36 */ /* 0x000fe20008000000 */
[----:B------:R-:W-:Y:S01]  /*e9b0*/  USHF.R.S32.HI UR8, URZ, 0x1f, UR13 ;  /* 0x0000001f3f087899 */ /* 0x000fe2000801140d */
[----:B------:R-:W-:Y:S01]  /*e9c0*/  @P1 IMAD.HI.U32 R7, R8, R9, RZ ;  /* 0x0000000908071227 */ /* 0x000fe200078e00ff */
[----:B------:R-:W-:Y:S02]  /*e9d0*/  UIMAD UR12, UR16, UR14, URZ ;  /* 0x0000000e100c72a4 */ /* 0x000fe4000f8e023f */
[----:B------:R-:W-:Y:S01]  /*e9e0*/  USEL UR18, UR8, URZ, !UP0 ;  /* 0x0000003f08127287 */ /* 0x000fe2000c000000 */
[----:B------:R-:W-:Y:S01]  /*e9f0*/  IMAD.MOV.U32 R6, RZ, RZ, R8 ;  /* 0x000000ffff067224 */ /* 0x000fe200078e0008 */
[----:B------:R-:W-:Y:S01]  /*ea00*/  UIMAD UR12, UR20, UR15, UR12 ;  /* 0x0000000f140c72a4 */ /* 0x000fe2000f8e020c */
[----:B------:R-:W-:Y:S01]  /*ea10*/  @P1 SHF.R.U32.HI R6, RZ, R12, R7 ;  /* 0x0000000cff061219 */ /* 0x000fe20000011607 */
[----:B------:R-:W-:Y:S01]  /*ea20*/  USEL UR17, UR13, URZ, !UP0 ;  /* 0x0000003f0d117287 */ /* 0x000fe2000c000000 */
[----:B------:R-:W-:Y:S01]  /*ea30*/  IMAD R7, R206, 0x40, R19 ;  /* 0x00000040ce077824 */ /* 0x000fe200078e0213 */
[----:B------:R-:W-:Y:S01]  /*ea40*/  ULDC.64 UR14, c[0x0][0xb98] ;  /* 0x0002e600000e7ab9 */ /* 0x000fe20000000a00 */
[----:B------:R-:W-:Y:S01]  /*ea50*/  UIADD3 UR11, UR11, UR12, URZ ;  /* 0x0000000c0b0b7290 */ /* 0x000fe2000fffe03f */
[----:B------:R-:W-:Y:S01]  /*ea60*/  IMAD.MOV R9, RZ, RZ, -R6 ;  /* 0x000000ffff097224 */ /* 0x000fe200078e0a06 */
[----:B------:R-:W-:Y:S01]  /*ea70*/  UIMAD UR8, UR18, UR14, URZ ;  /* 0x0000000e120872a4 */ /* 0x000fe2000f8e023f */
[----:B------:R-:W-:Y:S01]  /*ea80*/  IMAD.WIDE R4, R7, 0x2, R4 ;  /* 0x0000000207047825 */ /* 0x000fe200078e0204 */
[----:B------:R-:W-:Y:S01]  /*ea90*/  UIMAD.WIDE.U32 UR10, UR17, UR14, UR10 ;  /* 0x0000000e110a72a5 */ /* 0x000fe2000f8e000a */
[----:B------:R-:W-:Y:S01]  /*eaa0*/  SHF.R.S32.HI R7, RZ, 0x1f, R6 ;  /* 0x0000001fff077819 */ /* 0x000fe20000011406 */
[----:B------:R-:W-:Y:S01]  /*eab0*/  UIMAD UR8, UR17, UR15, UR8 ;  /* 0x0000000f110872a4 */ /* 0x000fe2000f8e0208 */
[----:B------:R-:W-:Y:S01]  /*eac0*/  IMAD R9, R16, R9, R8 ;  /* 0x0000000910097224 */ /* 0x000fe200078e0208 */
[----:B------:R-:W-:Y:S01]  /*ead0*/  IADD3 R11, P5, R4, 0x1000, RZ ;  /* 0x00001000040b7810 */ /* 0x000fe20007fbe0ff */
[----:B------:R-:W-:Y:S01]  /*eae0*/  ULDC.64 UR12, c[0x0][0xaa0] ;  /* 0x0002a800000c7ab9 */ /* 0x000fe20000000a00 */
[----:B------:R-:W-:-:S02]  /*eaf0*/  IADD3 R6, P0, R6, UR10, RZ ;  /* 0x0000000a06067c10 */ /* 0x000fc4000ff1e0ff */
[----:B------:R-:W-:Y:S01]  /*eb00*/  IMAD.U32 R10, RZ, RZ, UR8 ;  /* 0x00000008ff0a7e24 */ /* 0x000fe2000f8e00ff */
[----:B------:R-:W-:Y:S02]  /*eb10*/  SHF.R.S32.HI R8, RZ, 0x1f, R9 ;  /* 0x0000001fff087819 */ /* 0x000fe40000011409 */
[----:B------:R-:W-:Y:S02]  /*eb20*/  IADD3 R53, P3, R4, 0x4000, RZ ;  /* 0x0000400004357810 */ /* 0x000fe40007f7e0ff */
[----:B------:R-:W-:Y:S01]  /*eb30*/  IADD3.X R7, R7, UR11, R10, P0, !PT ;  /* 0x0000000b07077c10 */ /* 0x000fe200087fe40a */
[----:B------:R-:W-:Y:S01]  /*eb40*/  ULDC.64 UR10, c[0x0][0xb88] ;  /* 0x0002e200000a7ab9 */ /* 0x000fe20000000a00 */
[----:B------:R-:W-:Y:S01]  /*eb50*/  LOP3.LUT R52, R53, 0x380, RZ, 0xc0, !PT ;  /* 0x0000038035347812 */ /* 0x000fe200078ec0ff */
[----:B------:R-:W-:Y:S01]  /*eb60*/  IMAD R10, R8, UR10, RZ ;  /* 0x0000000a080a7c24 */ /* 0x000fe2000f8e02ff */
[----:B------:R-:W-:Y:S01]  /*eb70*/  LOP3.LUT R8, R11, 0x380, RZ, 0xc0, !PT ;  /* 0x000003800b087812 */ /* 0x000fe200078ec0ff */
[----:B------:R-:W-:Y:S01]  /*eb80*/  IMAD.WIDE.U32 R6, R9, UR10, R6 ;  /* 0x0000000a09067c25 */ /* 0x000fe2000f8e0006 */
[----:B------:R-:W-:-:S02]  /*eb90*/  SHF.R.U64 R52, R52, 0x3, RZ ;  /* 0x0000000334347819 */ /* 0x000fc400000012ff */
[----:B------:R-:W-:Y:S01]  /*eba0*/  SHF.R.U64 R8, R8, 0x3, RZ ;  /* 0x0000000308087819 */ /* 0x000fe200000012ff */
[----:B------:R-:W-:Y:S01]  /*ebb0*/  IMAD R15, R9, UR11, R10 ;  /* 0x0000000b090f7c24 */ /* 0x000fe2000f8e020a */
[----:B------:R-:W-:Y:S01]  /*ebc0*/  ULDC.64 UR10, c[0x0][0xb50] ;  /* 0x0002d400000a7ab9 */ /* 0x000fe20000000a00 */
[----:B------:R-:W-:Y:S01]  /*ebd0*/  LOP3.LUT R52, R52, R53, RZ, 0x3c, !PT ;  /* 0x0000003534347212 */ /* 0x000fe200078e3cff */
[----:B------:R-:W-:Y:S01]  /*ebe0*/  IMAD.X R53, RZ, RZ, R5, P3 ;  /* 0x000000ffff357224 */ /* 0x000fe200018e0605 */
[----:B------:R-:W-:Y:S01]  /*ebf0*/  LEA R14, P0, R6, UR10, 0x2 ;  /* 0x0000000a060e7c11 */ /* 0x000fe2000f8010ff */
[----:B------:R-:W-:Y:S01]  /*ec00*/  IMAD.IADD R7, R7, 0x1, R15 ;  /* 0x0000000107077824 */ /* 0x000fe200078e020f */
[----:B------:R-:W-:Y:S01]  /*ec10*/  LOP3.LUT R8, R8, R11, RZ, 0x3c, !PT ;  /* 0x0000000b08087212 */ /* 0x000fe200078e3cff */
[----:B------:R-:W-:Y:S01]  /*ec20*/  IMAD.X R9, RZ, RZ, R5, P5 ;  /* 0x000000ffff097224 */ /* 0x000fe200028e0605 */
[----:B------:R-:W-:Y:S01]  /*ec30*/  IADD3 R41, P3, R4, 0xa000, RZ ;  /* 0x0000a00004297810 */ /* 0x000fe20007f7e0ff */
[----:B------:R-:W-:Y:S01]  /*ec40*/  SHFL.IDX PT, R20, R14, RZ, 0x1c1f ;  /* 0x001c1fff0e147589 */ /* 0x000fe200000e0000 */
[----:B------:R-:W-:-:S02]  /*ec50*/  LEA.HI.X R11, R6, UR11, R7, 0x2, P0 ;  /* 0x0000000b060b7c11 */ /* 0x000fc400080f1407 */
[C---:B------:R-:W-:Y:S02]  /*ec60*/  IADD3 R29, P2, R4.reuse, 0x5000, RZ ;  /* 0x00005000041d7810 */ /* 0x040fe40007f5e0ff */
[C---:B------:R-:W-:Y:S01]  /*ec70*/  IADD3 R13, P4, R4.reuse, 0x2000, RZ ;  /* 0x00002000040d7810 */ /* 0x040fe20007f9e0ff */
[----:B------:R-:W1:Y:S01]  /*ec80*/  SHFL.IDX PT, R21, R11, RZ, 0x1c1f ;  /* 0x001c1fff0b157589 */ /* 0x000e6200000e0000 */
[----:B------:R-:W-:Y:S01]  /*ec90*/  IADD3 R25, P0, R4, 0x3000, RZ ;  /* 0x0000300004197810 */ /* 0x000fe20007f1e0ff */
[----:B------:R-:W-:Y:S01]  /*eca0*/  UIMAD UR10, UR9, UR12, URZ ;  /* 0x0000000c090a72a4 */ /* 0x000fe2000f8e023f */
[----:B------:R-:W-:Y:S01]  /*ecb0*/  LOP3.LUT R40, R41, 0x380, RZ, 0xc0, !PT ;  /* 0x0000038029287812 */ /* 0x000fe200078ec0ff */
[----:B------:R-:W-:Y:S01]  /*ecc0*/  SHFL.IDX PT, R42, R14, 0x1, 0x1c1f ;  /* 0x003c1f000e2a7f89 */ /* 0x000fe200000e0000 */
[----:B------:R-:W-:Y:S01]  /*ecd0*/  LOP3.LUT R24, R25, 0x380, RZ, 0xc0, !PT ;  /* 0x0000038019187812 */ /* 0x000fe200078ec0ff */
[----:B------:R-:W-:Y:S01]  /*ece0*/  VIADD R6, R18, 0x8 ;  /* 0x0000000812067836 */ /* 0x000fe20000000000 */
[----:B------:R-:W-:Y:S01]  /*ecf0*/  LOP3.LUT R28, R29, 0x380, RZ, 0xc0, !PT ;  /* 0x000003801d1c7812 */ /* 0x000fe200078ec0ff */
[----:B------:R-:W2:Y:S01]  /*ed00*/  SHFL.IDX PT, R43, R11, 0x1, 0x1c1f ;  /* 0x003c1f000b2b7f89 */ /* 0x000ea200000e0000 */
[----:B------:R-:W-:-:S02]  /*ed10*/  SHF.R.U64 R24, R24, 0x3, RZ ;  /* 0x0000000318187819 */ /* 0x000fc400000012ff */
[----:B------:R-:W-:Y:S02]  /*ed20*/  SHF.R.U64 R40, R40, 0x3, RZ ;  /* 0x0000000328287819 */ /* 0x000fe400000012ff */
[----:B------:R-:W-:Y:S02]  /*ed30*/  SHF.R.U64 R28, R28, 0x3, RZ ;  /* 0x000000031c1c7819 */ /* 0x000fe400000012ff */
[----:B------:R-:W-:Y:S01]  /*ed40*/  LOP3.LUT R24, R24, R25, RZ, 0x3c, !PT ;  /* 0x0000001918187212 */ /* 0x000fe200078e3cff */
[--C-:B------:R-:W-:Y:S01]  /*ed50*/  IMAD.X R25, RZ, RZ, R5.reuse, P0 ;  /* 0x000000ffff197224 */ /* 0x100fe200000e0605 */
[----:B------:R-:W-:Y:S02]  /*ed60*/  IADD3 R57, P0, R4, 0x9000, RZ ;  /* 0x0000900004397810 */ /* 0x000fe40007f1e0ff */
[----:B------:R-:W-:Y:S01]  /*ed70*/  LOP3.LUT R40, R40, R41, RZ, 0x3c, !PT ;  /* 0x0000002928287212 */ /* 0x000fe200078e3cff */
[--C-:B------:R-:W-:Y:S01]  /*ed80*/  IMAD.X R41, RZ, RZ, R5.reuse, P3 ;  /* 0x000000ffff297224 */ /* 0x100fe200018e0605 */
[----:B------:R-:W-:Y:S01]  /*ed90*/  LOP3.LUT R28, R28, R29, RZ, 0x3c, !PT ;  /* 0x0000001d1c1c7212 */ /* 0x000fe200078e3cff */
[----:B------:R-:W-:Y:S01]  /*eda0*/  IMAD.X R29, RZ, RZ, R5, P2 ;  /* 0x000000ffff1d7224 */ /* 0x000fe200010e0605 */
[----:B------:R-:W-:-:S02]  /*edb0*/  IADD3 R10, P3, R4, 0xf000, RZ ;  /* 0x0000f000040a7810 */ /* 0x000fc40007f7e0ff */
[----:B------:R-:W-:Y:S02]  /*edc0*/  LOP3.LUT R56, R57, 0x380, RZ, 0xc0, !PT ;  /* 0x0000038039387812 */ /* 0x000fe400078ec0ff */
[C---:B------:R-:W-:Y:S02]  /*edd0*/  IADD3 R45, P2, R4.reuse, 0xb000, RZ ;  /* 0x0000b000042d7810 */ /* 0x040fe40007f5e0ff */
[----:B------:R-:W-:Y:S02]  /*ede0*/  LOP3.LUT R12, R13, 0x380, RZ, 0xc0, !PT ;  /* 0x000003800d0c7812 */ /* 0x000fe400078ec0ff */
[C---:B------:R-:W-:Y:S02]  /*edf0*/  IADD3 R33, P6, R4.reuse, 0x6000, RZ ;  /* 0x0000600004217810 */ /* 0x040fe40007fde0ff */
[----:B------:R-:W-:Y:S01]  /*ee00*/  IADD3 R37, P5, R4, 0x7000, RZ ;  /* 0x0000700004257810 */ /* 0x000fe20007fbe0ff */
[----:B------:R-:W-:Y:S01]  /*ee10*/  UIMAD.WIDE.U32 UR8, UR4, UR12, URZ ;  /* 0x0000000c040872a5 */ /* 0x000fe2000f8e003f */
[----:B------:R-:W-:Y:S01]  /*ee20*/  LOP3.LUT R3, R10, 0x380, RZ, 0xc0, !PT ;  /* 0x000003800a037812 */ /* 0x000fe200078ec0ff */
[----:B------:R-:W-:Y:S01]  /*ee30*/  UIMAD UR10, UR4, UR13, UR10 ;  /* 0x0000000d040a72a4 */ /* 0x000fe2000f8e020a */
[----:B------:R-:W-:Y:S01]  /*ee40*/  SHF.R.U64 R56, R56, 0x3, RZ ;  /* 0x0000000338387819 */ /* 0x000fe200000012ff */
[----:B------:R-:W-:Y:S01]  /*ee50*/  IMAD.X R49, RZ, RZ, R5, P3 ;  /* 0x000000ffff317224 */ /* 0x000fe200018e0605 */
[----:B------:R-:W-:Y:S01]  /*ee60*/  LOP3.LUT R44, R45, 0x380, RZ, 0xc0, !PT ;  /* 0x000003802d2c7812 */ /* 0x000fe200078ec0ff */
[----:B------:R-:W-:Y:S01]  /*ee70*/  ULDC.64 UR12, c[0x0][0xae8] ;  /* 0x0002ba00000c7ab9 */ /* 0x000fe20000000a00 */
[----:B------:R-:W-:-:S02]  /*ee80*/  SHF.R.U64 R3, R3, 0x3, RZ ;  /* 0x0000000303037819 */ /* 0x000fc400000012ff */
[----:B------:R-:W-:Y:S01]  /*ee90*/  LOP3.LUT R56, R56, R57, RZ, 0x3c, !PT ;  /* 0x0000003938387212 */ /* 0x000fe200078e3cff */
[--C-:B------:R-:W-:Y:S01]  /*eea0*/  IMAD.X R57, RZ, RZ, R5.reuse, P0 ;  /* 0x000000ffff397224 */ /* 0x100fe200000e0605 */
[----:B------:R-:W-:Y:S02]  /*eeb0*/  SHF.R.U64 R44, R44, 0x3, RZ ;  /* 0x000000032c2c7819 */ /* 0x000fe400000012ff */
[----:B------:R-:W-:Y:S02]  /*eec0*/  LOP3.LUT P0, RZ, R209, 0x3, RZ, 0xc0, !PT ;  /* 0x00000003d1ff7812 */ /* 0x000fe4000780c0ff */
[----:B------:R-:W-:Y:S02]  /*eed0*/  LOP3.LUT R48, R3, R10, RZ, 0x3c, !PT ;  /* 0x0000000a03307212 */ /* 0x000fe400078e3cff */
[----:B------:R-:W-:Y:S01]  /*eee0*/  LOP3.LUT R44, R44, R45, RZ, 0x3c, !PT ;  /* 0x0000002d2c2c7212 */ /* 0x000fe200078e3cff */
[----:B------:R-:W3:Y:S01]  /*eef0*/  @P1 LDC R3, c[0x0][0xbec] ;  /* 0x0002fb00ff031b82 */ /* 0x000ee20000000800 */
[----:B------:R-:W-:Y:S01]  /*ef00*/  IMAD.X R45, RZ, RZ, R5, P2 ;  /* 0x000000ffff2d7224 */ /* 0x000fe200010e0605 */
[----:B------:R-:W-:-:S02]  /*ef10*/  SHF.R.U64 R12, R12, 0x3, RZ ;  /* 0x000000030c0c7819 */ /* 0x000fc400000012ff */
[----:B------:R-:W-:Y:S02]  /*ef20*/  ISETP.GE.OR P2, PT, R18, R81, P0 ;  /* 0x000000511200720c */ /* 0x000fe40000746670 */
[----:B------:R-:W-:Y:S01]  /*ef30*/  LOP3.LUT R12, R12, R13, RZ, 0x3c, !PT ;  /* 0x0000000d0c0c7212 */ /* 0x000fe200078e3cff */
[--C-:B------:R-:W-:Y:S01]  /*ef40*/  IMAD.X R13, RZ, RZ, R5.reuse, P4 ;  /* 0x000000ffff0d7224 */ /* 0x100fe200020e0605 */
[----:B------:R-:W-:Y:S02]  /*ef50*/  IADD3 R65, P4, R4, 0x8000, RZ ;  /* 0x0000800004417810 */ /* 0x000fe40007f9e0ff */
[----:B------:R-:W-:Y:S02]  /*ef60*/  LOP3.LUT R32, R33, 0x380, RZ, 0xc0, !PT ;  /* 0x0000038021207812 */ /* 0x000fe400078ec0ff */
[----:B------:R-:W-:Y:S02]  /*ef70*/  LOP3.LUT R36, R37, 0x380, RZ, 0xc0, !PT ;  /* 0x0000038025247812 */ /* 0x000fe400078ec0ff */
[----:B------:R-:W-:Y:S01]  /*ef80*/  LOP3.LUT R64, R65, 0x380, RZ, 0xc0, !PT ;  /* 0x0000038041407812 */ /* 0x000fe200078ec0ff */
[----:B------:R-:W-:Y:S01]  /*ef90*/  UIADD3 UR9, UR9, UR10, URZ ;  /* 0x0000000a09097290 */ /* 0x000fe2000fffe03f */
[----:B------:R-:W-:Y:S01]  /*efa0*/  SHF.R.U64 R32, R32, 0x3, RZ ;  /* 0x0000000320207819 */ /* 0x000fe200000012ff */
[----:B-1----:R1:W-:Y:S01]  /*efb0*/  @!P2 ST.E desc[UR22][R20.64], R0 ;  /* 0x000000001400a985 */ /* 0x0023e2000c101916 */
[----:B------:R-:W-:Y:S01]  /*efc0*/  SHF.R.U64 R36, R36, 0x3, RZ ;  /* 0x0000000324247819 */ /* 0x000fe200000012ff */
[----:B------:R-:W-:Y:S01]  /*efd0*/  UIMAD UR4, UR16, UR12, URZ ;  /* 0x0000000c100472a4 */ /* 0x000fe2000f8e023f */
[----:B------:R-:W-:Y:S01]  /*efe0*/  SHF.R.U64 R64, R64, 0x3, RZ ;  /* 0x0000000340407819 */ /* 0x000fe200000012ff */
[----:B------:R-:W-:Y:S01]  /*eff0*/  UIMAD.WIDE.U32 UR8, UR20, UR12, UR8 ;  /* 0x0000000c140872a5 */ /* 0x000fe2000f8e0008 */
[----:B------:R-:W-:Y:S01]  /*f000*/  LOP3.LUT R32, R32, R33, RZ, 0x3c, !PT ;  /* 0x0000002120207212 */ /* 0x000fe200078e3cff */
[--C-:B------:R-:W-:Y:S01]  /*f010*/  IMAD.X R33, RZ, RZ, R5.reuse, P6 ;  /* 0x000000ffff217224 */ /* 0x100fe200030e0605 */
[----:B------:R-:W-:Y:S01]  /*f020*/  LOP3.LUT R36, R36, R37, RZ, 0x3c, !PT ;  /* 0x0000002524247212 */ /* 0x000fe200078e3cff */
[--C-:B------:R-:W-:Y:S01]  /*f030*/  IMAD.X R37, RZ, RZ, R5.reuse, P5 ;  /* 0x000000ffff257224 */ /* 0x100fe200028e0605 */
[----:B------:R-:W-:Y:S01]  /*f040*/  LOP3.LUT R64, R64, R65, RZ, 0x3c, !PT ;  /* 0x0000004140407212 */ /* 0x000fe200078e3cff */
[----:B------:R-:W-:Y:S01]  /*f050*/  IMAD.X R65, RZ, RZ, R5, P4 ;  /* 0x000000ffff417224 */ /* 0x000fe200020e0605 */
[----:B------:R-:W-:Y:S01]  /*f060*/  ULDC.64 UR10, c[0x0][0xaf0] ;  /* 0x0002bc00000a7ab9 */ /* 0x000fe20000000a00 */
[----:B-1----:R-:W-:Y:S01]  /*f070*/  IMAD R0, R204, 0x20, R206 ;  /* 0x00000020cc007824 */ /* 0x002fe200078e02ce */
[----:B------:R-:W-:Y:S01]  /*f080*/  UIMAD UR4, UR20, UR13, UR4 ;  /* 0x0000000d140472a4 */ /* 0x000fe2000f8e0204 */
[----:B------:R-:W-:-:S02]  /*f090*/  IADD3 R73, P6, R4, 0xc000, RZ ;  /* 0x0000c00004497810 */ /* 0x000fc40007fde0ff */
[----:B------:R-:W-:Y:S01]  /*f0a0*/  VIADD R18, R0, UR19 ;  /* 0x0000001300127c36 */ /* 0x000fe20008000000 */
[C---:B------:R-:W-:Y:S02]  /*f0b0*/  IADD3 R69, P5, R4.reuse, 0xd000, RZ ;  /* 0x0000d00004457810 */ /* 0x040fe40007fbe0ff */
[----:B------:R-:W-:Y:S01]  /*f0c0*/  IADD3 R61, P4, R4, 0xe000, RZ ;  /* 0x0000e000043d7810 */ /* 0x000fe20007f9e0ff */
[----:B---3--:R-:W-:Y:S01]  /*f0d0*/  @P1 IMAD.HI.U32 R0, R18, R3, RZ ;  /* 0x0000000312001227 */ /* 0x008fe200078e00ff */
[----:B------:R-:W-:Y:S01]  /*f0e0*/  UIADD3 UR9, UR9, UR4, URZ ;  /* 0x0000000409097290 */ /* 0x000fe2000fffe03f */
[----:B------:R-:W-:Y:S01]  /*f0f0*/  LOP3.LUT R72, R73, 0x380, RZ, 0xc0, !PT ;  /* 0x0000038049487812 */ /* 0x000fe200078ec0ff */
[----:B------:R-:W-:Y:S01]  /*f100*/  UIMAD UR4, UR18, UR10, URZ ;  /* 0x0000000a120472a4 */ /* 0x000fe2000f8e023f */
[----:B------:R-:W-:Y:S02]  /*f110*/  LOP3.LUT R68, R69, 0x380, RZ, 0xc0, !PT ;  /* 0x0000038045447812 */ /* 0x000fe400078ec0ff */
[----:B------:R-:W-:-:S02]  /*f120*/  LOP3.LUT R60, R61, 0x380, RZ, 0xc0, !PT ;  /* 0x000003803d3c7812 */ /* 0x000fc400078ec0ff */
[----:B------:R-:W-:Y:S01]  /*f130*/  ISETP.GE.OR P0, PT, R6, R81, P0 ;  /* 0x000000510600720c */ /* 0x000fe20000706670 */
[----:B------:R-:W-:Y:S01]  /*f140*/  IMAD.MOV.U32 R21, RZ, RZ, R18 ;  /* 0x000000ffff157224 */ /* 0x000fe200078e0012 */
[----:B------:R-:W-:Y:S01]  /*f150*/  LOP3.LUT R7, R4, 0x380, RZ, 0xc0, !PT ;  /* 0x0000038004077812 */ /* 0x000fe200078ec0ff */
[----:B------:R-:W-:Y:S01]  /*f160*/  UIMAD UR4, UR17, UR11, UR4 ;  /* 0x0000000b110472a4 */ /* 0x000fe2000f8e0204 */
[----:B0-----:R-:W-:Y:S01]  /*f170*/  @P1 SHF.R.U32.HI R21, RZ, R77, R0 ;  /* 0x0000004dff151219 */ /* 0x001fe20000011600 */
[----:B------:R-:W-:Y:S01]  /*f180*/  UIMAD.WIDE.U32 UR8, UR17, UR10, UR8 ;  /* 0x0000000a110872a5 */ /* 0x000fe2000f8e0008 */
[----:B------:R-:W-:Y:S02]  /*f190*/  SHF.R.U64 R72, R72, 0x3, RZ ;  /* 0x0000000348487819 */ /* 0x000fe400000012ff */
[----:B------:R-:W-:Y:S02]  /*f1a0*/  SHF.R.U64 R68, R68, 0x3, RZ ;  /* 0x0000000344447819 */ /* 0x000fe400000012ff */
[----:B------:R-:W-:-:S02]  /*f1b0*/  SHF.R.U64 R60, R60, 0x3, RZ ;  /* 0x000000033c3c7819 */ /* 0x000fc400000012ff */
[----:B------:R-:W-:Y:S01]  /*f1c0*/  SHF.R.U64 R7, R7, 0x3, RZ ;  /* 0x0000000307077819 */ /* 0x000fe200000012ff */
[----:B------:R-:W-:Y:S01]  /*f1d0*/  UIADD3 UR4, UR9, UR4, URZ ;  /* 0x0000000409047290 */ /* 0x000fe2000fffe03f */
[--C-:B------:R-:W-:Y:S01]  /*f1e0*/  SHF.R.S32.HI R0, RZ, 0x1f, R21.reuse ;  /* 0x0000001fff007819 */ /* 0x100fe20000011415 */
[----:B------:R-:W-:Y:S01]  /*f1f0*/  IMAD.MOV R77, RZ, RZ, -R21 ;  /* 0x000000ffff4d7224 */ /* 0x000fe200078e0a15 */
[----:B------:R-:W-:Y:S01]  /*f200*/  LOP3.LUT R72, R72, R73, RZ, 0x3c, !PT ;  /* 0x0000004948487212 */ /* 0x000fe200078e3cff */
[--C-:B------:R-:W-:Y:S01]  /*f210*/  IMAD.X R73, RZ, RZ, R5.reuse, P6 ;  /* 0x000000ffff497224 */ /* 0x100fe200030e0605 */
[----:B------:R-:W-:Y:S01]  /*f220*/  LOP3.LUT R68, R68, R69, RZ, 0x3c, !PT ;  /* 0x0000004544447212 */ /* 0x000fe200078e3cff */
[--C-:B------:R-:W-:Y:S01]  /*f230*/  IMAD.X R69, RZ, RZ, R5.reuse, P5 ;  /* 0x000000ffff457224 */ /* 0x100fe200028e0605 */
[----:B------:R-:W-:Y:S01]  /*f240*/  LOP3.LUT R60, R60, R61, RZ, 0x3c, !PT ;  /* 0x0000003d3c3c7212 */ /* 0x000fe200078e3cff */
[----:B------:R-:W-:Y:S01]  /*f250*/  IMAD.X R61, RZ, RZ, R5, P4 ;  /* 0x000000ffff3d7224 */ /* 0x000fe200020e0605 */
[----:B------:R-:W-:Y:S01]  /*f260*/  LOP3.LUT R4, R7, R4, RZ, 0x3c, !PT ;  /* 0x0000000407047212 */ /* 0x000fe200078e3cff */
[----:B------:R-:W-:Y:S01]  /*f270*/  ULDC.64 UR10, c[0x0][0xae0] ;  /* 0x0002b800000a7ab9 */ /* 0x000fe20000000a00 */
[----:B------:R-:W-:Y:S01]  /*f280*/  IMAD R77, R16, R77, R18 ;  /* 0x0000004d104d7224 */ /* 0x000fe200078e0212 */
[----:B--2---:R0:W-:Y:S01]  /*f290*/  @!P0 ST.E desc[UR22][R42.64], R2 ;  /* 0x000000022a008985 */ /* 0x0041e2000c101916 */
[----:B------:R-:W-:-:S02]  /*f2a0*/  IMAD R0, R0, UR10, RZ ;  /* 0x0000000a00007c24 */ /* 0x000fc4000f8e02ff */
[----:B------:R-:W-:Y:S01]  /*f2b0*/  IMAD.U32 R3, RZ, RZ, UR9 ;  /* 0x00000009ff037e24 */ /* 0x000fe2000f8e00ff */
[----:B------:R-:W5:Y:S01]  /*f2c0*/  LD.E.128 R4, desc[UR22][R4.64] ;  /* 0x0000001604047980 */ /* 0x000f62000c101d00 */
[----:B------:R-:W-:Y:S02]  /*f2d0*/  IMAD.U32 R3, RZ, RZ, UR4 ;  /* 0x00000004ff037e24 */ /* 0x000fe4000f8e00ff */
[----:B------:R-:W-:Y:S01]  /*f2e0*/  IMAD R79, R21, UR11, R0 ;  /* 0x0000000b154f7c24 */ /* 0x000fe2000f8e0200 */
[----:B------:R-:W5:Y:S01]  /*f2f0*/  LD.E.128 R8, desc[UR22][R8.64] ;  /* 0x0000001608087980 */ /* 0x000f62000c101d00 */
[----:B------:R-:W-:Y:S01]  /*f300*/  SHF.R.S32.HI R0, RZ, 0x1f, R77 ;  /* 0x0000001fff007819 */ /* 0x000fe2000001144d */
[----:B0-----:R-:W-:Y:S02]  /*f310*/  IMAD.U32 R2, RZ, RZ, UR8 ;  /* 0x00000008ff027e24 */ /* 0x001fe4000f8e00ff */
[----:B------:R-:W5:Y:S01]  /*f320*/  LD.E.128 R12, desc[UR22][R12.64] ;  /* 0x000000160c0c7980 */ /* 0x000f62000c101d00 */
[----:B------:R-:W-:-:S03]  /*f330*/  ULDC.64 UR8, c[0x0][0xad8] ;  /* 0x0002b60000087ab9 */ /* 0x000fc60000000a00 */
[----:B------:R-:W5:Y:S01]  /*f340*/  LD.E.128 R24, desc[UR22][R24.64] ;  /* 0x0000001618187980 */ /* 0x000f62000c101d00 */
[----:B------:R-:W-:-:S03]  /*f350*/  IMAD.WIDE.U32 R2, R21, UR10, R2 ;  /* 0x0000000a15027c25 */ /* 0x000fc6000f8e0002 */
[----:B------:R-:W5:Y:S04]  /*f360*/  LD.E.128 R52, desc[UR22][R52.64] ;  /* 0x0000001634347980 */ /* 0x000f68000c101d00 */
        /* <DEDUP_REMOVED lines=10> */
[----:B------:R-:W5:Y:S01]  /*f410*/  LD.E.128 R48, desc[UR22][R48.64] ;  /* 0x0000001630307980 */ /* 0x000f62000c101d00 */
[----:B------:R-:W-:Y:S01]  /*f420*/  IMAD.IADD R3, R3, 0x1, R79 ;  /* 0x0000000103037824 */ /* 0x000fe200078e024f */
[----:B------:R-:W-:Y:S01]  /*f430*/  BSSY B1, `(.L_x_1507) ;  /* 0x000002c000017945 */ /* 0x000fe20003800000 */
[----:B------:R-:W-:Y:S01]  /*f440*/  IMAD R16, R0, UR8, RZ ;  /* 0x0000000800107c24 */ /* 0x000fe2000f8e02ff */
[----:B------:R-:W-:Y:S01]  /*f450*/  @!PT LDS RZ, [RZ] ;  /* 0x00000000fffff984 */ /* 0x000fe20000000800 */
[----:B------:R-:W-:Y:S01]  /*f460*/  @!PT LDS RZ, [RZ] ;  /* 0x00000000fffff984 */ /* 0x000fe20000000800 */
[----:B------:R-:W-:Y:S01]  /*f470*/  @!PT LDS RZ, [RZ] ;  /* 0x00000000fffff984 */ /* 0x000fe20000000800 */
[----:B------:R-:W-:Y:S01]  /*f480*/  @!PT LDS RZ, [RZ] ;  /* 0x00000000fffff984 */ /* 0x000fe20000000800 */
[----:B------:R0:W-:Y:S06]  /*f490*/  MEMBAR.ALL.CTA ;  /* 0x0000000000007992 */ /* 0x0001ec0000008000 */
[----:B0-----:R-:W0:Y:S01]  /*f4a0*/  FENCE.VIEW.ASYNC.S ;  /* 0x00000000000073c6 */ /* 0x001e220000000000 */
[----:B------:R-:W-:-:S02]  /*f4b0*/  VIADD R22, R206, UR19 ;  /* 0x00000013ce167c36 */ /* 0x000fc40008000000 */
[C---:B------:R-:W-:Y:S02]  /*f4c0*/  IMAD R21, R77.reuse, UR9, R16 ;  /* 0x000000094d157c24 */ /* 0x040fe4000f8e0210 */
[----:B------:R-:W-:Y:S01]  /*f4d0*/  IMAD.WIDE.U32 R2, R77, UR8, R2 ;  /* 0x000000084d027c25 */ /* 0x000fe2000f8e0002 */
[CC--:B------:R-:W-:Y:S01]  /*f4e0*/  ISETP.GE.AND P2, PT, R22.reuse, R81.reuse, PT ;  /* 0x000000511600720c */ /* 0x0c0fe20003f46270 */
[----:B------:R-:W-:Y:S02]  /*f4f0*/  ULDC.64 UR8, c[0x0][0xa80] ;  /* 0x0002a00000087ab9 */ /* 0x000fe40000000a00 */
[----:B------:R-:W-:Y:S01]  /*f500*/  VIADD R0, R22, 0x20 ;  /* 0x0000002016007836 */ /* 0x000fe20000000000 */
[----:B------:R-:W-:Y:S01]  /*f510*/  LEA R16, P3, R2, UR8, 0x1 ;  /* 0x0000000802107c11 */ /* 0x000fe2000f8608ff */
[----:B------:R-:W-:Y:S02]  /*f520*/  IMAD.IADD R3, R3, 0x1, R21 ;  /* 0x0000000103037824 */ /* 0x000fe400078e0215 */
[----:B------:R-:W-:Y:S01]  /*f530*/  VIADD R168, R168, 0x30820 ;  /* 0x00030820a8a87836 */ /* 0x000fe20000000000 */
[----:B------:R-:W-:Y:S01]  /*f540*/  ISETP.GE.AND P1, PT, R0, R81, PT ;  /* 0x000000510000720c */ /* 0x000fe20003f26270 */
[----:B------:R-:W-:Y:S01]  /*f550*/  VIADD R0, R22, 0x40 ;  /* 0x0000004016007836 */ /* 0x000fe20000000000 */
[----:B------:R-:W-:Y:S01]  /*f560*/  LEA.HI.X R18, R2, UR9, R3, 0x1, P3 ;  /* 0x0000000902127c11 */ /* 0x000fe200098f0c03 */
[----:B0-----:R0:W1:Y:S01]  /*f570*/  SHFL.IDX PT, R78, R16, RZ, 0x181f ;  /* 0x00181fff104e7589 */ /* 0x00106200000e0000 */
[----:B------:R-:W-:-:S02]  /*f580*/  PRMT R168, RZ, 0x654, R168 ;  /* 0x00000654ffa87816 */ /* 0x000fc400000000a8 */
[----:B------:R-:W-:Y:S02]  /*f590*/  ISETP.GE.AND P0, PT, R0, R81, PT ;  /* 0x000000510000720c */ /* 0x000fe40003f06270 */
[----:B------:R0:W2:Y:S01]  /*f5a0*/  SHFL.IDX PT, R0, R18, RZ, 0x181f ;  /* 0x00181fff12007589 */ /* 0x0000a200000e0000 */
[----:B------:R0:W-:Y:S01]  /*f5b0*/  SYNCS.ARRIVE.TRANS64.RED.A1T0 RZ, [R168+URZ], RZ ;  /* 0x000000ffa8ff79a7 */ /* 0x0001e2000810043f */
[----:B------:R-:W-:Y:S09]  /*f5c0*/  @P2 BRA `(.L_x_1508) ;  /* 0x0000000000482947 */ /* 0x000ff20003800000 */
        /* <DEDUP_REMOVED lines=18> */
.L_x_1508:
[----:B------:R-:W-:Y:S05]  /*f6f0*/  BSYNC B1 ;  /* 0x0000000000017941 */ /* 0x000fea0003800000 */
.L_x_1507:
[----:B--2---:R2:W4:Y:S01]  /*f700*/  SHFL.IDX PT, R0, R18, 0x1, 0x181f ;  /* 0x00381f0012007f89 */ /* 0x00452200000e0000 */
[----:B------:R-:W-:Y:S03]  /*f710*/  BSSY B1, `(.L_x_1509) ;  /* 0x0000015000017945 */ /* 0x000fe60003800000 */
[----:B---3--:R2:W3:Y:S01]  /*f720*/  SHFL.IDX PT, R20, R16, 0x1, 0x181f ;  /* 0x00381f0010147f89 */ /* 0x0084e200000e0000 */
[----:B------:R-:W-:Y:S05]  /*f730*/  @P1 BRA `(.L_x_1510) ;  /* 0x0000000000481947 */ /* 0x000fea0003800000 */
[----:B------:R-:W-:Y:S01]  /*f740*/  ULDC UR4, c[0x0][0xac8] ;  /* 0x0002b20000047ab9 */ /* 0x000fe20000000800 */
[----:B------:R-:W-:Y:S01]  /*f750*/  ULDC.64 UR8, c[0x0][0x208] ;  /* 0x0000820000087ab9 */ /* 0x000fe20000000a00 */
[----:B------:R-:W-:Y:S02]  /*f760*/  ISETP.GE.AND P4, PT, R19, UR4, PT ;  /* 0x0000000413007c0c */ /* 0x000fe4000bf86270 */
[----:B------:R-:W-:Y:S02]  /*f770*/  ISETP.GE.AND P3, PT, R202, UR4, PT ;  /* 0x00000004ca007c0c */ /* 0x000fe4000bf66270 */
[----:B------:R-:W-:Y:S02]  /*f780*/  ISETP.GE.AND P2, PT, R201, UR4, PT ;  /* 0x00000004c9007c0c */ /* 0x000fe4000bf46270 */
[----:B------:R-:W-:-:S07]  /*f790*/  ISETP.GE.AND P1, PT, R203, UR4, PT ;  /* 0x00000004cb007c0c */ /* 0x000fce000bf26270 */
[CC--:B---3--:R-:W-:Y:S02]  /*f7a0*/  @!P4 LEA R2, P6, R19.reuse, R20.reuse, 0x1 ;  /* 0x000000141302c211 */ /* 0x0c8fe400078c08ff */
[C---:B-----5:R-:W-:Y:S02]  /*f7b0*/  @!P3 LEA R4, P5, R202.reuse, R20, 0x1 ;  /* 0x00000014ca04b211 */ /* 0x060fe400078a08ff */
        /* <DEDUP_REMOVED lines=10> */
.L_x_1510:
[----:B------:R-:W-:Y:S05]  /*f860*/  BSYNC B1 ;  /* 0x0000000000017941 */ /* 0x000fea0003800000 */
.L_x_1509:
[----:B----4-:R4:W0:Y:S01]  /*f870*/  SHFL.IDX PT, R0, R18, 0x2, 0x181f ;  /* 0x00581f0012007f89 */ /* 0x01082200000e0000 */
[----:B------:R-:W-:Y:S03]  /*f880*/  BSSY B1, `(.L_x_1511) ;  /* 0x0000015000017945 */ /* 0x000fe60003800000 */
[----:B---3-5:R4:W3:Y:S01]  /*f890*/  SHFL.IDX PT, R8, R16, 0x2, 0x181f ;  /* 0x00581f0010087f89 */ /* 0x0288e200000e0000 */
[----:B------:R-:W-:Y:S05]  /*f8a0*/  @P0 BRA `(.L_x_1512) ;  /* 0x0000000000480947 */ /* 0x000fea0003800000 */
[----:B------:R-:W-:Y:S01]  /*f8b0*/  ULDC UR4, c[0x0][0xac8] ;  /* 0x0002b20000047ab9 */ /* 0x000fe20000000800 */
[----:B------:R-:W-:Y:S01]  /*f8c0*/  ULDC.64 UR8, c[0x0][0x208] ;  /* 0x0000820000087ab9 */ /* 0x000fe20000000a00 */
[----:B------:R-:W-:Y:S02]  /*f8d0*/  ISETP.GE.AND P3, PT, R19, UR4, PT ;  /* 0x0000000413007c0c */ /* 0x000fe4000bf66270 */
[----:B------:R-:W-:Y:S02]  /*f8e0*/  ISETP.GE.AND P2, PT, R202, UR4, PT ;  /* 0x00000004ca007c0c */ /* 0x000fe4000bf46270 */
[----:B------:R-:W-:Y:S02]  /*f8f0*/  ISETP.GE.AND P1, PT, R201, UR4, PT ;  /* 0x00000004c9007c0c */ /* 0x000fe4000bf26270 */
[----:B------:R-:W-:-:S07]  /*f900*/  ISETP.GE.AND P0, PT, R203, UR4, PT ;  /* 0x00000004cb007c0c */ /* 0x000fce000bf06270 */
[-C--:B---3--:R-:W-:Y:S02]  /*f910*/  @!P3 LEA R2, P6, R19, R8.reuse, 0x1 ;  /* 0x000000081302b211 */ /* 0x088fe400078c08ff */
[CC--:B------:R-:W-:Y:S02]  /*f920*/  @!P2 LEA R4, P5, R202.reuse, R8.reuse, 0x1 ;  /* 0x00000008ca04a211 */ /* 0x0c0fe400078a08ff */
        /* <DEDUP_REMOVED lines=10> */
.L_x_1512:
[----:B------:R-:W-:Y:S05]  /*f9d0*/  BSYNC B1 ;  /* 0x0000000000017941 */ /* 0x000fea0003800000 */
.L_x_1511:
[----:B0-----:R-:W-:Y:S01]  /*f9e0*/  VIADD R0, R22, 0x60 ;  /* 0x0000006016007836 */ /* 0x001fe20000000000 */
[----:B--2-4-:R-:W0:Y:S04]  /*f9f0*/  SHFL.IDX PT, R18, R18, 0x3, 0x181f ;  /* 0x00781f0012127f89 */ /* 0x014e2800000e0000 */
[----:B------:R-:W-:Y:S01]  /*fa00*/  ISETP.GE.AND P0, PT, R0, R81, PT ;  /* 0x000000510000720c */ /* 0x000fe20003f06270 */
[----:B------:R-:W2:-:S12]  /*fa10*/  SHFL.IDX PT, R16, R16, 0x3, 0x181f ;  /* 0x00781f0010107f89 */ /* 0x000e9800000e0000 */
[----:B------:R-:W-:Y:S05]  /*fa20*/  @P0 BRA `(.L_x_1513) ;  /* 0x0000000c00ec0947 */ /* 0x000fea0003800000 */
[----:B------:R-:W-:Y:S01]  /*fa30*/  ULDC UR4, c[0x0][0xac8] ;  /* 0x0002b20000047ab9 */ /* 0x000fe20000000800 */
[----:B------:R-:W-:Y:S01]  /*fa40*/  ULDC.64 UR8, c[0x0][0x208] ;  /* 0x0000820000087ab9 */ /* 0x000fe20000000a00 */
[----:B------:R-:W-:Y:S02]  /*fa50*/  ISETP.GE.AND P3, PT, R19, UR4, PT ;  /* 0x0000000413007c0c */ /* 0x000fe4000bf66270 */
[----:B------:R-:W-:Y:S02]  /*fa60*/  ISETP.GE.AND P4, PT, R202, UR4, PT ;  /* 0x00000004ca007c0c */ /* 0x000fe4000bf86270 */
[----:B------:R-:W-:-:S09]  /*fa70*/  ISETP.GE.AND P5, PT, R201, UR4, PT ;  /* 0x00000004c9007c0c */ /* 0x000fd2000bfa6270 */
[CC--:B--2---:R-:W-:Y:S02]  /*fa80*/  @!P3 LEA R2, P0, R19.reuse, R16.reuse, 0x1 ;  /* 0x000000101302b211 */ /* 0x0c4fe400078008ff */
        /* <DEDUP_REMOVED lines=10> */
[----:B----4-:R-:W-:Y:S01]  /*fb30*/  LEA R2, P0, R203, R16, 0x1 ;  /* 0x00000010cb027211 */ /* 0x010fe200078008ff */
[----:B------:R-:W-:-:S03]  /*fb40*/  ULDC.64 UR8, c[0x0][0x208] ;  /* 0x0000820000087ab9 */ /* 0x000fc60000000a00 */
[----:B------:R-:W-:-:S05]  /*fb50*/  LEA.HI.X R3, R203, R18, R214, 0x1, P0 ;  /* 0x00000012cb037211 */ /* 0x000fca00000f0cd6 */
[----:B------:R0:W-:Y:S01]  /*fb60*/  ST.E.128 desc[UR8][R2.64], R48 ;  /* 0x0000003002007985 */ /* 0x0001e2000c101d08 */
[----:B------:R-:W-:Y:S05]  /*fb70*/  BRA `(.L_x_1513) ;  /* 0x0000000c00987947 */ /* 0x000fea0003800000 */
.L_x_1505:
        /* <DEDUP_REMOVED lines=14> */
[----:B0-----:R-:W-:Y:S01]  /*fc60*/  ISETP.NE.AND P0, PT, R11, 0x1, PT ;  /* 0x000000010b00780c */ /* 0x001fe20003f05270 */
[----:B------:R-:W-:-:S04]  /*fc70*/  UISETP.NE.U32.AND UP1, UPT, UR8, URZ, UPT ;  /* 0x0000003f0800728c */ /* 0x000fc8000bf25070 */
[----:B------:R-:W-:-:S06]  /*fc80*/  UISETP.NE.AND.EX UP1, UPT, UR9, URZ, UPT, UP1 ;  /* 0x0000003f0900728c */ /* 0x000fcc000bf25310 */
[----:B------:R-:W-:Y:S02]  /*fc90*/  PLOP3.LUT P3, PT, PT, PT, UP1, 0x80, 0x0 ;  /* 0x000000000000781c */ /* 0x000fe40003f6f018 */
[----:B------:R-:W0:Y:S03]  /*fca0*/  @P0 LDC R9, c[0x0][0xbec] ;  /* 0x0002fb00ff090b82 */ /* 0x000e260000000800 */
[----:B------:R-:W-:Y:S02]  /*fcb0*/  @UP1 ULDC.64 UR8, c[0x0][0xc08] ;  /* 0x0003020000081ab9 */ /* 0x000fe40000000a00 */
[----:B------:R-:W-:-:S03]  /*fcc0*/  @UP1 UIMAD.WIDE UR8, UR4, 0x4, UR8 ;  /* 0x00000004040818a5 */ /* 0x000fc6000f8e0208 */
[----:B------:R-:W-:Y:S02]  /*fcd0*/  ULDC UR4, c[0x0][0xa88] ;  /* 0x0002a20000047ab9 */ /* 0x000fe40000000800 */
[----:B------:R-:W-:Y:S02]  /*fce0*/  IMAD.U32 R0, RZ, RZ, UR4 ;  /* 0x00000004ff007e24 */ /* 0x000fe4000f8e00ff */
[----:B------:R-:W-:Y:S02]  /*fcf0*/  IMAD.U32 R4, RZ, RZ, UR8 ;  /* 0x00000008ff047e24 */ /* 0x000fe4000f8e00ff */
[----:B------:R-:W-:Y:S01]  /*fd00*/  IMAD.U32 R5, RZ, RZ, UR9 ;  /* 0x00000009ff057e24 */ /* 0x000fe2000f8e00ff */
[----:B------:R-:W-:-:S04]  /*fd10*/  UMOV UR4, URZ ;  /* 0x0000003f00047c82 */ /* 0x000fc80008000000 */
[----:B------:R1:W5:Y:S01]  /*fd20*/  @P3 LDG.E R0, desc[UR12][R4.64] ;  /* 0x0000000c04003981 */ /* 0x000362000c1e1900 */
[----:B------:R-:W-:Y:S01]  /*fd30*/  USHF.R.S32.HI UR12, URZ, 0x1f, UR10 ;  /* 0x0000001f3f0c7899 */ /* 0x000fe2000801140a */
[----:B------:R-:W-:Y:S02]  /*fd40*/  ISETP.GE.AND P1, PT, R218, 0x80, PT ;  /* 0x00000080da00780c */ /* 0x000fe40003f26270 */
[----:B--2---:R-:W-:Y:S01]  /*fd50*/  @P2 R2UR UR4, R6 ;  /* 0x00000000060422ca */ /* 0x004fe200000e0000 */
[----:B01----:R-:W-:-:S14]  /*fd60*/  @P3 BRA `(.L_x_1514) ;  /* 0x0000000000143947 */ /* 0x003fdc0003800000 */
[----:B------:R-:W-:Y:S05]  /*fd70*/  @!P2 BRA `(.L_x_1514) ;  /* 0x000000000010a947 */ /* 0x000fea0003800000 */
[----:B------:R-:W-:Y:S02]  /*fd80*/  ULDC.64 UR8, c[0x0][0x208] ;  /* 0x0000820000087ab9 */ /* 0x000fe40000000a00 */
[----:B------:R-:W2:Y:S04]  /*fd90*/  LDG.E R5, desc[UR8][R2.64] ;  /* 0x0000000802057981 */ /* 0x000ea8000c1e1900 */
[----:B-----5:R-:W2:Y:S02]  /*fda0*/  LDG.E R0, desc[UR8][R2.64+0x4] ;  /* 0x0000040802007981 */ /* 0x020ea4000c1e1900 */
[----:B--2---:R-:W-:-:S07]  /*fdb0*/  IMAD.IADD R0, R0, 0x1, -R5 ;  /* 0x0000000100007824 */ /* 0x004fce00078e0a05 */
.L_x_1514:
[----:B------:R-:W-:Y:S01]  /*fdc0*/  R2UR UR9, R207 ;  /* 0x00000000cf0972ca */ /* 0x000fe200000e0000 */
[----:B------:R-:W-:Y:S01]  /*fdd0*/  USHF.R.S32.HI UR11, URZ, 0x1f, UR4 ;  /* 0x0000001f3f0b7899 */ /* 0x000fe20008011404 */
[----:B------:R-:W-:Y:S11]  /*fde0*/  BSSY B1, `(.L_x_1515) ;  /* 0x0000031000017945 */ /* 0x000ff60003800000 */
[----:B------:R-:W-:-:S02]  /*fdf0*/  USHF.R.S32.HI UR8, URZ, 0x1f, UR9 ;  /* 0x0000001f3f087899 */ /* 0x000fc40008011409 */
[----:B------:R-:W-:Y:S02]  /*fe00*/  USEL UR13, UR9, URZ, !UP0 ;  /* 0x0000003f090d7287 */ /* 0x000fe4000c000000 */
[----:B------:R-:W-:Y:S01]  /*fe10*/  USEL UR14, UR8, URZ, !UP0 ;  /* 0x0000003f080e7287 */ /* 0x000fe2000c000000 */
[----:B------:R-:W-:Y:S11]  /*fe20*/  @P1 BRA `(.L_x_1516) ;  /* 0x0000000000b01947 */ /* 0x000ff60003800000 */
[----:B------:R-:W0:Y:S01]  /*fe30*/  S2R R3, SR_TID.X ;  /* 0x0000000000037919 */ /* 0x000e220000002100 */
[----:B------:R-:W1:Y:S01]  /*fe40*/  LDC R7, c[0x0][0xbe8] ;  /* 0x0002fa00ff077b82 */ /* 0x000e620000000800 */
[----:B------:R-:W-:-:S13]  /*fe50*/  R2UR UR8, R22 ;  /* 0x00000000160872ca */ /* 0x000fda00000e0000 */
[----:B------:R-:W-:Y:S02]  /*fe60*/  IMAD.U32 R4, RZ, RZ, UR8 ;  /* 0x00000008ff047e24 */ /* 0x000fe4000f8e00ff */
[----:B-1---5:R-:W-:-:S03]  /*fe70*/  IMAD R2, R0, R7, RZ ;  /* 0x0000000700027224 */ /* 0x022fc600078e02ff */
[----:B0-----:R-:W-:-:S04]  /*fe80*/  IADD3 R4, R4, -0x80, R3 ;  /* 0xffffff8004047810 */ /* 0x001fc80007ffe003 */
        /* <DEDUP_REMOVED lines=8> */
[----:B------:R-:W-:Y:S01]  /*ff10*/  UMOV UR9, UR11 ;  /* 0x0000000b00097c82 */ /* 0x000fe20008000000 */
[----:B------:R-:W-:-:S06]  /*ff20*/  ULDC.64 UR18, c[0x0][0x208] ;  /* 0x0000820000127ab9 */ /* 0x000fcc0000000a00 */
        /* <DEDUP_REMOVED lines=8> */
[----:B------:R-:W-:-:S03]  /*ffb0*/  UIMAD UR10, UR13, UR17, UR10 ;  /* 0x000000110d0a72a4 */ /* 0x000fc6000f8e020a */
        /* <DEDUP_REMOVED lines=19> */
.L_x_1516:
[----:B------:R-:W-:Y:S05]  /*100f0*/  BSYNC B1 ;  /* 0x0000000000017941 */ /* 0x000fea0003800000 */
.L_x_1515:
[----:B0-----:R-:W0:Y:S01]  /*10100*/  @P0 LDC R3, c[0x0][0xbf0] ;  /* 0x0002fc00ff030b82 */ /* 0x001e220000000800 */
[----:B------:R-:W-:Y:S01]  /*10110*/  R2UR UR15, R22 ;  /* 0x00000000160f72ca */ /* 0x000fe200000e0000 */
        /* <DEDUP_REMOVED lines=8> */
[----:B------:R-:W-:Y:S02]  /*101a0*/  UIADD3 UR9, UR9, UR10, URZ ;  /* 0x0000000a09097290 */ /* 0x000fe4000fffe03f */
[----:B------:R-:W-:Y:S01]  /*101b0*/  UIMAD UR4, UR12, UR16, URZ ;  /* 0x000000100c0472a4 */ /* 0x000fe2000f8e023f */
[----:B------:R-:W-:Y:S01]  /*101c0*/  VIADD R6, R2, UR15 ;  /* 0x0000000f02067c36 */ /* 0x000fe20008000000 */
[----:B------:R-:W-:Y:S01]  /*101d0*/  UIMAD.WIDE.U32 UR8, UR18, UR16, UR8 ;  /* 0x00000010120872a5 */ /* 0x000fe2000f8e0008 */
[----:B------:R-:W-:Y:S01]  /*101e0*/  VIADD R8, R206, UR15 ;  /* 0x0000000fce087c36 */ /* 0x000fe20008000000 */
[----:B------:R-:W-:Y:S01]  /*101f0*/  UIMAD UR4, UR18, UR17, UR4 ;  /* 0x00000011120472a4 */ /* 0x000fe2000f8e0204 */
[----:B------:R-:W-:Y:S01]  /*10200*/  @P0 IMAD.HI.U32 R2, R6, R9, RZ ;  /* 0x0000000906020227 */ /* 0x000fe200078e00ff */
[----:B------:R-:W-:Y:S02]  /*10210*/  ULDC.64 UR10, c[0x0][0xaf0] ;  /* 0x0002bc00000a7ab9 */ /* 0x000fe40000000a00 */
[----:B------:R-:W-:Y:S01]  /*10220*/  UIADD3 UR9, UR9, UR4, URZ ;  /* 0x0000000409097290 */ /* 0x000fe2000fffe03f */
[----:B------:R-:W-:Y:S01]  /*10230*/  IMAD.MOV.U32 R5, RZ, RZ, R6 ;  /* 0x000000ffff057224 */ /* 0x000fe200078e0006 */
[----:B------:R-:W-:Y:S01]  /*10240*/  UIMAD UR4, UR14, UR10, URZ ;  /* 0x0000000a0e0472a4 */ /* 0x000fe2000f8e023f */
[----:B0-----:R-:W-:Y:S01]  /*10250*/  @P0 SHF.R.U32.HI R5, RZ, R3, R2 ;  /* 0x00000003ff050219 */ /* 0x001fe20000011602 */
[----:B------:R-:W-:-:S02]  /*10260*/  UIMAD.WIDE.U32 UR8, UR13, UR10, UR8 ;  /* 0x0000000a0d0872a5 */ /* 0x000fc4000f8e0008 */
[----:B------:R-:W-:Y:S01]  /*10270*/  UIMAD UR4, UR13, UR11, UR4 ;  /* 0x0000000b0d0472a4 */ /* 0x000fe2000f8e0204 */
[--C-:B------:R-:W-:Y:S01]  /*10280*/  SHF.R.S32.HI R2, RZ, 0x1f, R5.reuse ;  /* 0x0000001fff027819 */ /* 0x100fe20000011405 */
[----:B------:R-:W-:Y:S01]  /*10290*/  IMAD.MOV R7, RZ, RZ, -R5 ;  /* 0x000000ffff077224 */ /* 0x000fe200078e0a05 */
[----:B------:R-:W-:Y:S01]  /*102a0*/  ULDC.64 UR10, c[0x0][0xae0] ;  /* 0x0002b800000a7ab9 */ /* 0x000fe20000000a00 */
[----:B------:R-:W-:Y:S02]  /*102b0*/  UIADD3 UR4, UR9, UR4, URZ ;  /* 0x0000000409047290 */ /* 0x000fe4000fffe03f */
[----:B------:R-:W-:Y:S02]  /*102c0*/  IMAD.U32 R3, RZ, RZ, UR9 ;  /* 0x00000009ff037e24 */ /* 0x000fe4000f8e00ff */
[----:B------:R-:W-:Y:S02]  /*102d0*/  IMAD R4, R2, UR10, RZ ;  /* 0x0000000a02047c24 */ /* 0x000fe4000f8e02ff */
[----:B------:R-:W-:-:S02]  /*102e0*/  IMAD R7, R11, R7, R6 ;  /* 0x000000070b077224 */ /* 0x000fc400078e0206 */
        /* <DEDUP_REMOVED lines=8> */
[----:B-----5:R-:W-:Y:S02]  /*10370*/  IMAD R11, R0, R11, RZ ;  /* 0x0000000b000b7224 */ /* 0x020fe400078e02ff */
        /* <DEDUP_REMOVED lines=32> */
.L_x_1518:
[----:B------:R-:W-:Y:S05]  /*10580*/  BSYNC B1 ;  /* 0x0000000000017941 */ /* 0x000fea0003800000 */
.L_x_1517:
        /* <DEDUP_REMOVED lines=22> */
.L_x_1520:
[----:B------:R-:W-:Y:S05]  /*106f0*/  BSYNC B1 ;  /* 0x0000000000017941 */ /* 0x000fea0003800000 */
.L_x_1519:
        /* <DEDUP_REMOVED lines=22> */
.L_x_1522:
[----:B------:R-:W-:Y:S05]  /*10860*/  BSYNC B1 ;  /* 0x0000000000017941 */ /* 0x000fea0003800000 */
.L_x_1521:
[----:B0-----:R-:W-:Y:S01]  /*10870*/  VIADD R0, R8, 0x60 ;  /* 0x0000006008007836 */ /* 0x001fe20000000000 */
[----:B---3--:R0:W3:Y:S04]  /*10880*/  SHFL.IDX PT, R6, R5, 0x3, 0x181f ;  /* 0x00781f0005067f89 */ /* 0x0080e800000e0000 */
[----:B------:R-:W-:Y:S01]  /*10890*/  ISETP.GE.AND P0, PT, R0, R11, PT ;  /* 0x0000000b0000720c */ /* 0x000fe20003f06270 */
[----:B-1----:R0:W1:-:S12]  /*108a0*/  SHFL.IDX PT, R2, R4, 0x3, 0x181f ;  /* 0x00781f0004027f89 */ /* 0x00205800000e0000 */
[----:B0-----:R-:W-:Y:S05]  /*108b0*/  @P0 BRA `(.L_x_1513) ;  /* 0x0000000000480947 */ /* 0x001fea0003800000 */
[----:B------:R-:W-:Y:S01]  /*108c0*/  ULDC UR4, c[0x0][0xac8] ;  /* 0x0002b20000047ab9 */ /* 0x000fe20000000800 */
[----:B------:R-:W-:Y:S01]  /*108d0*/  ULDC.64 UR8, c[0x0][0x208] ;  /* 0x0000820000087ab9 */ /* 0x000fe20000000a00 */
[----:B------:R-:W-:Y:S02]  /*108e0*/  ISETP.GE.AND P3, PT, R19, UR4, PT ;  /* 0x0000000413007c0c */ /* 0x000fe4000bf66270 */
[----:B------:R-:W-:Y:S02]  /*108f0*/  ISETP.GE.AND P2, PT, R202, UR4, PT ;  /* 0x00000004ca007c0c */ /* 0x000fe4000bf46270 */
[----:B------:R-:W-:Y:S02]  /*10900*/  ISETP.GE.AND P1, PT, R201, UR4, PT ;  /* 0x00000004c9007c0c */ /* 0x000fe4000bf26270 */
[----:B------:R-:W-:-:S07]  /*10910*/  ISETP.GE.AND P0, PT, R203, UR4, PT ;  /* 0x00000004cb007c0c */ /* 0x000fce000bf06270 */
[-C--:B-12-4-:R-:W-:Y:S02]  /*10920*/  @!P3 LEA R4, P6, R19, R2.reuse, 0x1 ;  /* 0x000000021304b211 */ /* 0x096fe400078c08ff */
[CC--:B------:R-:W-:Y:S02]  /*10930*/  @!P2 LEA R8, P5, R202.reuse, R2.reuse, 0x1 ;  /* 0x00000002ca08a211 */ /* 0x0c0fe400078a08ff */
[----:B------:R-:W-:Y:S02]  /*10940*/  @!P1 LEA R10, P4, R201, R2, 0x1 ;  /* 0x00000002c90a9211 */ /* 0x000fe400078808ff */
[----:B---3--:R-:W-:Y:S02]  /*10950*/  @!P3 LEA.HI.X R5, R19, R6, R217, 0x1, P6 ;  /* 0x000000061305b211 */ /* 0x008fe400030f0cd9 */
        /* <DEDUP_REMOVED lines=8> */
.L_x_1513:
[----:B------:R-:W-:Y:S05]  /*109e0*/  BSYNC B0 ;  /* 0x0000000000007941 */ /* 0x000fea0003800000 */
.L_x_1504:
[----:B------:R-:W-:Y:S02]  /*109f0*/  ULDC UR4, c[0x0][0xc3c] ;  /* 0x00030f0000047ab9 */ /* 0x000fe40000000800 */
[----:B------:R-:W-:-:S06]  /*10a00*/  UISETP.GE.AND UP0, UPT, UR6, UR4, UPT ;  /* 0x000000040600728c */ /* 0x000fcc000bf06270 */
[----:B------:R-:W-:-:S13]  /*10a10*/  PLOP3.LUT P0, PT, PT, PT, UP0, 0x80, 0x0 ;  /* 0x000000000000781c */ /* 0x000fda0003f0f008 */
[----:B------:R-:W-:Y:S05]  /*10a20*/  @!P0 BRA `(.L_x_1523) ;  /* 0xffffff0400108947 */ /* 0x000fea000383ffff */
[----:B------:R-:W-:Y:S05]  /*10a30*/  EXIT ;  /* 0x000000000000794d */ /* 0x000fea0003800000 */
.L_x_1422:
        /* <DEDUP_REMOVED lines=15> */
[----:B------:R-:W2:Y:S01]  /*10b30*/  LDS.128 R16, [UR4+0x308d0] ;  /* 0x0308d004ff107984 */ /* 0x000ea20008000c00 */
[----:B------:R-:W-:Y:S06]  /*10b40*/  BAR.ARV 0x4, 0x180 ;  /* 0x0106000000007b1d */ /* 0x000fec0000002000 */
[----:B------:R-:W-:Y:S05]  /*10b50*/  BRA `(.L_x_1525) ;  /* 0x0000000800947947 */ /* 0x000fea0003800000 */
.L_x_1524:
[----:B------:R-:W1:Y:S01]  /*10b60*/  S2R R0, SR_TID.X ;  /* 0x0000000000007919 */ /* 0x000e620000002100 */
[----:B------:R-:W-:Y:S01]  /*10b70*/  ULDC UR4, c[0x0][0xc3c] ;  /* 0x00030f0000047ab9 */ /* 0x000fe20000000800 */
[----:B------:R-:W-:Y:S01]  /*10b80*/  ULDC.64 UR6, c[0x0][0x208] ;  /* 0x0000820000067ab9 */ /* 0x000fe20000000a00 */
[----:B------:R-:W-:Y:S01]  /*10b90*/  ULDC UR5, c[0x0][0xc38] ;  /* 0x00030e0000057ab9 */ /* 0x000fe20000000800 */
[----:B-1----:R-:W-:-:S04]  /*10ba0*/  LOP3.LUT R0, R0, 0x1f, RZ, 0xc0, !PT ;  /* 0x0000001f00007812 */ /* 0x002fc800078ec0ff */
        /* <DEDUP_REMOVED lines=38> */
.L_x_1530:
        /* <DEDUP_REMOVED lines=13> */
.L_x_1529:
[----:B------:R-:W-:Y:S05]  /*10ee0*/  BSYNC B0 ;  /* 0x0000000000007941 */ /* 0x000fea0003800000 */
.L_x_1528:
        /* <DEDUP_REMOVED lines=20> */
[----:B------:R-:W-:-:S07]  /*11030*/  IMAD.MOV.U32 R4, RZ, RZ, R10 ;  /* 0x000000ffff047224 */ /* 0x000fce00078e000a */
.L_x_1526:
[----:B------:R-:W-:Y:S01]  /*11040*/  IMAD.IADD R7, R6, 0x1, -R7 ;  /* 0x0000000106077824 */ /* 0x000fe200078e0a07 */
[----:B------:R-:W-:-:S03]  /*11050*/  ULDC.64 UR8, c[0x0][0x208] ;  /* 0x0000820000087ab9 */ /* 0x000fc60000000a00 */
[----:B------:R-:W-:-:S05]  /*11060*/  IMAD R2, R4, UR5, R7 ;  /* 0x0000000504027c24 */ /* 0x000fca000f8e0207 */
[----:B------:R-:W-:Y:S02]  /*11070*/  ISETP.GT.AND P0, PT, R2, UR6, PT ;  /* 0x0000000602007c0c */ /* 0x000fe4000bf04270 */
[----:B------:R-:W0:Y:S11]  /*11080*/  LDC.64 R2, c[0x0][0xc90] ;  /* 0x00032400ff027b82 */ /* 0x000e360000000a00 */
[----:B------:R-:W-:-:S04]  /*11090*/  VOTE.ANY R11, PT, !P0 ;  /* 0x00000000000b7806 */ /* 0x000fc800040e0100 */
[----:B------:R-:W1:Y:S02]  /*110a0*/  POPC R6, R11 ;  /* 0x0000000b00067309 */ /* 0x000e640000000000 */
[----:B-1----:R-:W-:-:S04]  /*110b0*/  VIADD R19, R6, UR4 ;  /* 0x0000000406137c36 */ /* 0x002fc80008000000 */
[----:B0-----:R-:W-:-:S05]  /*110c0*/  IMAD.WIDE R2, R19, 0x4, R2 ;  /* 0x0000000413027825 */ /* 0x001fca00078e0202 */
[----:B------:R-:W2:Y:S01]  /*110d0*/  LDG.E R10, desc[UR8][R2.64] ;  /* 0x00000008020a7981 */ /* 0x000ea2000c1e1900 */
[----:B------:R-:W-:-:S03]  /*110e0*/  ISETP.NE.AND P0, PT, R11, RZ, PT ;  /* 0x000000ff0b00720c */ /* 0x000fc60003f05270 */
[----:B------:R-:W2:Y:S02]  /*110f0*/  SHFL.IDX PT, R5, R5, R6, 0x1f ;  /* 0x00001f0605057589 */ /* 0x000ea400000e0000 */
[----:B--2---:R-:W-:-:S05]  /*11100*/  IMAD R8, R5, R10, RZ ;  /* 0x0000000a05087224 */ /* 0x004fca00078e02ff */
[----:B------:R-:W-:-:S04]  /*11110*/  IABS R9, R8 ;  /* 0x0000000800097213 */ /* 0x000fc80000000000 */
[----:B------:R-:W0:Y:S08]  /*11120*/  I2F.RP R12, R9 ;  /* 0x00000009000c7306 */ /* 0x000e300000209400 */
[----:B0-----:R-:W0:Y:S02]  /*11130*/  MUFU.RCP R12, R12 ;  /* 0x0000000c000c7308 */ /* 0x001e240000001000 */
[----:B0-----:R-:W-:-:S06]  /*11140*/  VIADD R13, R12, 0xffffffe ;  /* 0x0ffffffe0c0d7836 */ /* 0x001fcc0000000000 */
[----:B------:R0:W1:Y:S01]  /*11150*/  F2I.FTZ.U32.TRUNC.NTZ R3, R13 ;  /* 0x0000000d00037305 */ /* 0x000062000021f000 */
[----:B------:R-:W-:Y:S05]  /*11160*/  @!P0 BRA `(.L_x_1531) ;  /* 0x0000000000088947 */ /* 0x000fea0003800000 */
[----:B------:R-:W-:-:S05]  /*11170*/  VIADD R11, R6, 0xffffffff ;  /* 0xffffffff060b7836 */ /* 0x000fca0000000000 */
[----:B------:R2:W3:Y:S02]  /*11180*/  SHFL.IDX PT, R16, R4, R11, 0x1f ;  /* 0x00001f0b04107589 */ /* 0x0004e400000e0000 */
.L_x_1531:
[----:B-1----:R-:W-:Y:S01]  /*11190*/  IMAD.MOV R2, RZ, RZ, -R3 ;  /* 0x000000ffff027224 */ /* 0x002fe200078e0a03 */
[----:B--2---:R-:W-:Y:S01]  /*111a0*/  IABS R4, R8 ;  /* 0x0000000800047213 */ /* 0x004fe20000000000 */
[----:B---3--:R-:W-:Y:S02]  /*111b0*/  IMAD R16, R16, UR5, R7 ;  /* 0x0000000510107c24 */ /* 0x008fe4000f8e0207 */
[----:B------:R-:W-:Y:S02]  /*111c0*/  IMAD R7, R2, R9, RZ ;  /* 0x0000000902077224 */ /* 0x000fe400078e02ff */
[----:B------:R-:W-:Y:S02]  /*111d0*/  IMAD.MOV.U32 R2, RZ, RZ, RZ ;  /* 0x000000ffff027224 */ /* 0x000fe400078e00ff */
[----:B------:R-:W-:Y:S02]  /*111e0*/  IMAD.MOV R4, RZ, RZ, -R4 ;  /* 0x000000ffff047224 */ /* 0x000fe400078e0a04 */
[----:B------:R-:W-:Y:S01]  /*111f0*/  IMAD.HI.U32 R2, R3, R7, R2 ;  /* 0x0000000703027227 */ /* 0x000fe200078e0002 */
[----:B------:R-:W-:-:S04]  /*11200*/  IADD3 R7, -R16, UR6, RZ ;  /* 0x0000000610077c10 */ /* 0x000fc8000fffe1ff */
[----:B------:R-:W-:-:S05]  /*11210*/  IABS R3, R7 ;  /* 0x0000000700037213 */ /* 0x000fca0000000000 */
[----:B------:R-:W-:-:S04]  /*11220*/  IMAD.HI.U32 R2, R2, R3, RZ ;  /* 0x0000000302027227 */ /* 0x000fc800078e00ff */
[----:B------:R-:W-:Y:S01]  /*11230*/  IMAD R4, R2, R4, R3 ;  /* 0x0000000402047224 */ /* 0x000fe200078e0203 */
[----:B------:R-:W-:-:S04]  /*11240*/  LOP3.LUT R3, R7, R8, RZ, 0x3c, !PT ;  /* 0x0000000807037212 */ /* 0x000fc800078e3cff */
[----:B------:R-:W-:Y:S02]  /*11250*/  ISETP.GT.U32.AND P1, PT, R9, R4, PT ;  /* 0x000000040900720c */ /* 0x000fe40003f24070 */
[----:B------:R-:W-:-:S11]  /*11260*/  ISETP.GE.AND P2, PT, R3, RZ, PT ;  /* 0x000000ff0300720c */ /* 0x000fd60003f46270 */
[----:B------:R-:W-:Y:S02]  /*11270*/  @!P1 IMAD.IADD R4, R4, 0x1, -R9 ;  /* 0x0000000104049824 */ /* 0x000fe400078e0a09 */
[----:B------:R-:W-:Y:S01]  /*11280*/  @!P1 VIADD R2, R2, 0x1 ;  /* 0x0000000102029836 */ /* 0x000fe20000000000 */
[----:B------:R-:W-:Y:S02]  /*11290*/  ISETP.NE.AND P1, PT, R8, RZ, PT ;  /* 0x000000ff0800720c */ /* 0x000fe40003f25270 */
[----:B------:R-:W-:-:S13]  /*112a0*/  ISETP.GE.U32.AND P0, PT, R4, R9, PT ;  /* 0x000000090400720c */ /* 0x000fda0003f06070 */
[----:B------:R-:W-:-:S04]  /*112b0*/  @P0 VIADD R2, R2, 0x1 ;  /* 0x0000000102020836 */ /* 0x000fc80000000000 */
[----:B------:R-:W-:-:S04]  /*112c0*/  IMAD.MOV.U32 R9, RZ, RZ, R2 ;  /* 0x000000ffff097224 */ /* 0x000fc800078e0002 */
[----:B------:R-:W-:Y:S01]  /*112d0*/  @!P2 IMAD.MOV R9, RZ, RZ, -R9 ;  /* 0x000000ffff09a224 */ /* 0x000fe200078e0a09 */
[----:B------:R-:W-:-:S05]  /*112e0*/  @!P1 LOP3.LUT R9, RZ, R8, RZ, 0x33, !PT ;  /* 0x00000008ff099212 */ /* 0x000fca00078e33ff */
[----:B------:R-:W-:Y:S02]  /*112f0*/  IMAD R4, R10, R9, RZ ;  /* 0x000000090a047224 */ /* 0x000fe400078e02ff */
[----:B------:R-:W-:Y:S02]  /*11300*/  IMAD.MOV R9, RZ, RZ, -R9 ;  /* 0x000000ffff097224 */ /* 0x000fe400078e0a09 */
[----:B------:R-:W-:Y:S02]  /*11310*/  IMAD.MOV R3, RZ, RZ, -R4 ;  /* 0x000000ffff037224 */ /* 0x000fe400078e0a04 */
[----:B------:R-:W-:-:S03]  /*11320*/  IMAD R7, R8, R9, R7 ;  /* 0x0000000908077224 */ /* 0x000fc600078e0207 */
[----:B------:R-:W-:Y:S01]  /*11330*/  VIADDMNMX R10, R3, UR5, R10, PT ;  /* 0x00000005030a7c46 */ /* 0x000fe2000b80010a */
[----:B------:R-:W-:Y:S01]  /*11340*/  IMAD.IADD R4, R7, 0x1, R4 ;  /* 0x0000000107047824 */ /* 0x000fe200078e0204 */
[----:B------:R-:W-:Y:S02]  /*11350*/  IABS R8, R7 ;  /* 0x0000000700087213 */ /* 0x000fe40000000000 */
[----:B------:R-:W-:-:S04]  /*11360*/  IABS R6, R10 ;  /* 0x0000000a00067213 */ /* 0x000fc80000000000 */
[----:B------:R-:W1:Y:S08]  /*11370*/  I2F.RP R11, R6 ;  /* 0x00000006000b7306 */ /* 0x000e700000209400 */
[----:B-1----:R-:W1:Y:S02]  /*11380*/  MUFU.RCP R11, R11 ;  /* 0x0000000b000b7308 */ /* 0x002e640000001000 */
[----:B-1----:R-:W-:-:S06]  /*11390*/  VIADD R2, R11, 0xffffffe ;  /* 0x0ffffffe0b027836 */ /* 0x002fcc0000000000 */
[----:B------:R1:W2:Y:S02]  /*113a0*/  F2I.FTZ.U32.TRUNC.NTZ R3, R2 ;  /* 0x0000000200037305 */ /* 0x0002a4000021f000 */
[----:B-1----:R-:W-:Y:S02]  /*113b0*/  IMAD.MOV.U32 R2, RZ, RZ, RZ ;  /* 0x000000ffff027224 */ /* 0x002fe400078e00ff */
[----:B--2---:R-:W-:-:S04]  /*113c0*/  IMAD.MOV R9, RZ, RZ, -R3 ;  /* 0x000000ffff097224 */ /* 0x004fc800078e0a03 */
[----:B------:R-:W-:-:S04]  /*113d0*/  IMAD R9, R9, R6, RZ ;  /* 0x0000000609097224 */ /* 0x000fc800078e02ff */
[----:B------:R-:W-:Y:S01]  /*113e0*/  IMAD.HI.U32 R3, R3, R9, R2 ;  /* 0x0000000903037227 */ /* 0x000fe200078e0002 */
[-C--:B------:R-:W-:Y:S02]  /*113f0*/  IABS R9, R10.reuse ;  /* 0x0000000a00097213 */ /* 0x080fe40000000000 */
[----:B------:R-:W-:-:S03]  /*11400*/  LOP3.LUT R2, R7, R10, RZ, 0x3c, !PT ;  /* 0x0000000a07027212 */ /* 0x000fc600078e3cff */
[----:B------:R-:W-:Y:S01]  /*11410*/  IMAD.MOV R9, RZ, RZ, -R9 ;  /* 0x000000ffff097224 */ /* 0x000fe200078e0a09 */
[----:B------:R-:W-:Y:S01]  /*11420*/  ISETP.GE.AND P2, PT, R2, RZ, PT ;  /* 0x000000ff0200720c */ /* 0x000fe20003f46270 */
[----:B------:R-:W-:-:S04]  /*11430*/  IMAD.HI.U32 R3, R3, R8, RZ ;  /* 0x0000000803037227 */ /* 0x000fc800078e00ff */
[----:B------:R-:W-:-:S05]  /*11440*/  IMAD R9, R3, R9, R8 ;  /* 0x0000000903097224 */ /* 0x000fca00078e0208 */
[----:B------:R-:W-:-:S13]  /*11450*/  ISETP.GT.U32.AND P1, PT, R6, R9, PT ;  /* 0x000000090600720c */ /* 0x000fda0003f24070 */
[----:B------:R-:W-:Y:S02]  /*11460*/  @!P1 IMAD.IADD R9, R9, 0x1, -R6 ;  /* 0x0000000109099824 */ /* 0x000fe400078e0a06 */
[----:B------:R-:W-:Y:S01]  /*11470*/  @!P1 VIADD R3, R3, 0x1 ;  /* 0x0000000103039836 */ /* 0x000fe20000000000 */
[----:B------:R-:W-:Y:S02]  /*11480*/  ISETP.NE.AND P1, PT, R10, RZ, PT ;  /* 0x000000ff0a00720c */ /* 0x000fe40003f25270 */
[----:B------:R-:W-:-:S13]  /*11490*/  ISETP.GE.U32.AND P0, PT, R9, R6, PT ;  /* 0x000000060900720c */ /* 0x000fda0003f06070 */
[----:B------:R-:W-:-:S04]  /*114a0*/  @P0 VIADD R3, R3, 0x1 ;  /* 0x0000000103030836 */ /* 0x000fc80000000000 */
[----:B------:R-:W-:Y:S01]  /*114b0*/  @!P2 IMAD.MOV R3, RZ, RZ, -R3 ;  /* 0x000000ffff03a224 */ /* 0x000fe200078e0a03 */
[----:B------:R-:W-:Y:S01]  /*114c0*/  @!P1 LOP3.LUT R3, RZ, R10, RZ, 0x33, !PT ;  /* 0x0000000aff039212 */ /* 0x000fe200078e33ff */
[----:B------:R-:W-:-:S03]  /*114d0*/  IMAD.MOV R10, RZ, RZ, -R10 ;  /* 0x000000ffff0a7224 */ /* 0x000fc600078e0a0a */
[----:B------:R-:W-:Y:S01]  /*114e0*/  LOP3.LUT R2, RZ, R3, RZ, 0x33, !PT ;  /* 0x00000003ff027212 */ /* 0x000fe200078e33ff */
[----:B------:R-:W-:-:S04]  /*114f0*/  IMAD R18, R3, R10, R4 ;  /* 0x0000000a03127224 */ /* 0x000fc800078e0204 */
[----:B------:R-:W-:Y:S01]  /*11500*/  IMAD.IADD R17, R5, 0x1, R2 ;  /* 0x0000000105117824 */ /* 0x000fe200078e0202 */
[----:B------:R-:W-:Y:S06]  /*11510*/  BRA `(.L_x_1532) ;  /* 0x00000000000c7947 */ /* 0x000fec0003800000 */
.L_x_1527:
[----:B------:R-:W-:Y:S02]  /*11520*/  IMAD.MOV.U32 R17, RZ, RZ, RZ ;  /* 0x000000ffff117224 */ /* 0x000fe400078e00ff */
[----:B------:R-:W-:Y:S02]  /*11530*/  IMAD.U32 R16, RZ, RZ, UR6 ;  /* 0x00000006ff107e24 */ /* 0x000fe4000f8e00ff */
[----:B------:R-:W-:-:S07]  /*11540*/  IMAD.MOV.U32 R18, RZ, RZ, RZ ;  /* 0x000000ffff127224 */ /* 0x000fce00078e00ff */
.L_x_1532:
[----:B------:R-:W-:-:S13]  /*11550*/  ISETP.NE.AND P0, PT, R0, RZ, PT ;  /* 0x000000ff0000720c */ /* 0x000fda0003f05270 */
[----:B------:R-:W1:Y:S01]  /*11560*/  @!P0 S2R R3, SR_CgaCtaId ;  /* 0x0000000000038919 */ /* 0x000e620000008800 */
[----:B------:R-:W-:-:S04]  /*11570*/  @!P0 MOV R0, 0x400 ;  /* 0x0000040000008802 */ /* 0x000fc80000000f00 */
[----:B-1----:R-:W-:-:S05]  /*11580*/  @!P0 LEA R0, R3, R0, 0x18 ;  /* 0x0000000003008211 */ /* 0x002fca00078ec0ff */
[----:B------:R1:W-:Y:S01]  /*11590*/  @!P0 STS.128 [R0+0x308d0], R16 ;  /* 0x0308d01000008388 */ /* 0x0003e20000000c00 */
[----:B------:R-:W-:Y:S06]  /*115a0*/  BAR.ARV 0x5, 0x180 ;  /* 0x0146000000007b1d */ /* 0x000fec0000002000 */
.L_x_1525:
[----:B-1----:R-:W-:Y:S01]  /*115b0*/  IMAD.MOV.U32 R0, RZ, RZ, 0x1 ;  /* 0x00000001ff007424 */ /* 0x002fe200078e00ff */
[----:B------:R1:W-:Y:S01]  /*115c0*/  STL [R1+0x4], RZ ;  /* 0x000004ff01007387 */ /* 0x0003e20000100800 */
[----:B------:R-:W-:Y:S02]  /*115d0*/  ULDC UR4, c[0x0][0xc3c] ;  /* 0x00030f0000047ab9 */ /* 0x000fe40000000800 */
[----:B--2---:R-:W-:Y:S01]  /*115e0*/  ISETP.GE.AND P0, PT, R19, UR4, PT ;  /* 0x0000000413007c0c */ /* 0x004fe2000bf06270 */
[----:B------:R1:W-:Y:S04]  /*115f0*/  STL [R1+0x10], R0 ;  /* 0x0000100001007387 */ /* 0x0003e80000100800 */
[----:B------:R1:W-:Y:S08]  /*11600*/  STL [R1+0x38], RZ ;  /* 0x000038ff01007387 */ /* 0x0003f00000100800 */
[----:B-1----:R-:W-:Y:S05]  /*11610*/  @P0 BRA `(.L_x_1533) ;  /* 0x0000006400600947 */ /* 0x002fea0003800000 */
[----:B------:R-:W1:Y:S01]  /*11620*/  S2R R5, SR_TID.X ;  /* 0x0000000000057919 */ /* 0x000e620000002100 */
[----:B------:R-:W2:Y:S01]  /*11630*/  S2UR UR5, SR_CgaCtaId ;  /* 0x00000000000579c3 */ /* 0x000ea20000008800 */
[----:B------:R-:W-:Y:S01]  /*11640*/  UMOV UR4, 0x400 ;  /* 0x0000040000047882 */ /* 0x000fe20000000000 */
[----:B------:R-:W-:Y:S01]  /*11650*/  BSSY B8, `(.L_x_1533) ;  /* 0x0000654000087945 */ /* 0x000fe20003800000 */
[----:B------:R-:W-:Y:S01]  /*11660*/  ULDC UR38, c[0x0][0xc] ;  /* 0x0000030000267ab9 */ /* 0x000fe20000000800 */
[----:B------:R-:W-:Y:S01]  /*11670*/  ULDC.64 UR36, c[0x0][0x198] ;  /* 0x0000660000247ab9 */ /* 0x000fe20000000a00 */
[----:B--2---:R-:W-:Y:S01]  /*11680*/  ULEA UR4, UR5, UR4, 0x18 ;  /* 0x0000000405047291 */ /* 0x004fe2000f8ec03f */
[C---:B-1----:R-:W-:Y:S01]  /*11690*/  IMAD.SHL.U32 R0, R5.reuse, 0x8, RZ ;  /* 0x0000000805007824 */ /* 0x042fe200078e00ff */
[----:B------:R-:W-:-:S04]  /*116a0*/  LOP3.LUT R4, R5, 0x7f, RZ, 0xc0, !PT ;  /* 0x0000007f05047812 */ /* 0x000fc800078ec0ff */
[C---:B0-----:R-:W-:Y:S02]  /*116b0*/  LOP3.LUT R2, R0.reuse, 0x1f8, RZ, 0xc0, !PT ;  /* 0x000001f800027812 */ /* 0x041fe400078ec0ff */
        /* <DEDUP_REMOVED lines=9> */
[----:B------:R-:W-:Y:S01]  /*11750*/  STL [R1], R4 ;  /* 0x0000000401007387 */ /* 0x000fe20000100800 */
        /* <DEDUP_REMOVED lines=8> */
.L_x_1654:
[----:B------:R-:W-:Y:S05]  /*117e0*/  YIELD ;  /* 0x0000000000007946 */ /* 0x000fea0003800000 */
[----:B------:R-:W-:Y:S01]  /*117f0*/  ULDC.64 UR4, c[0x0][0xa28] ;  /* 0x00028a0000047ab9 */ /* 0x000fe20000000a00 */
[----:B----4-:R-:W-:Y:S01]  /*11800*/  IMAD.MOV.U32 R0, RZ, RZ, RZ ;  /* 0x000000ffff007224 */ /* 0x010fe200078e00ff */
[----:B------:R-:W-:Y:S01]  /*11810*/  ISETP.NE.U32.AND P0, PT, RZ, UR4, PT ;  /* 0x00000004ff007c0c */ /* 0x000fe2000bf05070 */
[----:B-1----:R-:W1:Y:S01]  /*11820*/  LDC.64 R4, c[0x0][0xa00] ;  /* 0x00028000ff047b82 */ /* 0x002e620000000a00 */
[----:B------:R-:W-:Y:S01]  /*11830*/  ULDC.64 UR8, c[0x0][0x208] ;  /* 0x0000820000087ab9 */ /* 0x000fe20000000a00 */
[----:B0-2---:R-:W-:-:S02]  /*11840*/  CS2R R8, SRZ ;  /* 0x0000000000087805 */ /* 0x005fc4000001ff00 */
[----:B------:R-:W-:Y:S01]  /*11850*/  ISETP.NE.AND.EX P0, PT, RZ, UR5, PT, P0 ;  /* 0x00000005ff007c0c */ /* 0x000fe2000bf05300 */
[----:B------:R-:W-:Y:S01]  /*11860*/  ULDC.64 UR4, c[0x0][0xa18] ;  /* 0x0002860000047ab9 */ /* 0x000fe20000000a00 */
[----:B------:R-:W-:-:S11]  /*11870*/  ULDC.64 UR6, c[0x0][0xa08] ;  /* 0x0002820000067ab9 */ /* 0x000fd60000000a00 */
[----:B------:R-:W2:Y:S02]  /*11880*/  @P0 LDC.64 R2, c[0x0][0xa28] ;  /* 0x00028a00ff020b82 */ /* 0x000ea40000000a00 */
[----:B--2---:R-:W-:-:S05]  /*11890*/  @P0 IMAD.WIDE R2, R19, 0x4, R2 ;  /* 0x0000000413020825 */ /* 0x004fca00078e0202 */
[----:B------:R2:W5:Y:S01]  /*118a0*/  @P0 LDG.E R0, desc[UR8][R2.64] ;  /* 0x0000000802000981 */ /* 0x000562000c1e1900 */
[----:B------:R-:W-:Y:S01]  /*118b0*/  ISETP.NE.U32.AND P0, PT, RZ, UR4, PT ;  /* 0x00000004ff007c0c */ /* 0x000fe2000bf05070 */
[----:B-1----:R-:W-:Y:S01]  /*118c0*/  IMAD.WIDE R4, R19, 0x4, R4 ;  /* 0x0000000413047825 */ /* 0x002fe200078e0204 */
[----:B------:R-:W-:Y:S02]  /*118d0*/  ISETP.NE.U32.AND P1, PT, RZ, UR6, PT ;  /* 0x00000006ff007c0c */ /* 0x000fe4000bf25070 */
[----:B------:R-:W-:Y:S01]  /*118e0*/  ISETP.NE.AND.EX P2, PT, RZ, UR5, PT, P0 ;  /* 0x00000005ff007c0c */ /* 0x000fe2000bf45300 */
[----:B------:R-:W-:Y:S01]  /*118f0*/  ULDC.64 UR4, c[0x0][0xa00] ;  /* 0x0002800000047ab9 */ /* 0x000fe20000000a00 */
[----:B------:R-:W-:Y:S02]  /*11900*/  ISETP.NE.AND.EX P1, PT, RZ, UR7, PT, P1 ;  /* 0x00000007ff007c0c */ /* 0x000fe4000bf25310 */
[----:B------:R-:W-:Y:S01]  /*11910*/  ISETP.NE.U32.AND P0, PT, RZ, UR4, PT ;  /* 0x00000004ff007c0c */ /* 0x000fe2000bf05070 */
[----:B--2---:R-:W1:Y:S03]  /*11920*/  LDC.64 R2, c[0x0][0xa08] ;  /* 0x00028200ff027b82 */ /* 0x004e660000000a00 */
[----:B------:R-:W-:-:S05]  /*11930*/  ISETP.NE.AND.EX P0, PT, RZ, UR5, PT, P0 ;  /* 0x00000005ff007c0c */ /* 0x000fca000bf05300 */
[----:B------:R-:W2:Y:S08]  /*11940*/  @P2 LDC.64 R6, c[0x0][0xa18] ;  /* 0x00028600ff062b82 */ /* 0x000eb00000000a00 */
[----:B------:R-:W3:Y:S01]  /*11950*/  @P0 LDG.E R9, desc[UR8][R4.64] ;  /* 0x0000000804090981 */ /* 0x000ee2000c1e1900 */
[----:B------:R-:W-:Y:S01]  /*11960*/  ULDC UR4, c[0x0][0x288] ;  /* 0x0000a20000047ab9 */ /* 0x000fe20000000800 */
[----:B-1----:R-:W-:-:S05]  /*11970*/  IMAD.WIDE R2, R19, 0x4, R2 ;  /* 0x0000000413027825 */ /* 0x002fca00078e0202 */
[----:B------:R-:W5:Y:S01]  /*11980*/  @P1 LDG.E R8, desc[UR8][R2.64] ;  /* 0x0000000802081981 */ /* 0x000f62000c1e1900 */
[----:B--2---:R-:W-:-:S03]  /*11990*/  @P2 IMAD.WIDE R6, R19, 0x4, R6 ;  /* 0x0000000413062825 */ /* 0x004fc600078e0206 */
[----:B---3--:R1:W-:Y:S02]  /*119a0*/  STL [R1+0x34], R9 ;  /* 0x0000340901007387 */ /* 0x0083e40000100800 */
[----:B-1----:R-:W-:Y:S01]  /*119b0*/  IMAD.U32 R9, RZ, RZ, UR4 ;  /* 0x00000004ff097e24 */ /* 0x002fe2000f8e00ff */
[----:B------:R-:W-:-:S05]  /*119c0*/  ULDC.64 UR4, c[0x0][0x418] ;  /* 0x0001060000047ab9 */ /* 0x000fca0000000a00 */
        /* <DEDUP_REMOVED lines=12> */
[----:B------:R-:W1:Y:S04]  /*11a90*/  LDG.E R7, desc[UR4][R4.64] ;  /* 0x0000000404077981 */ /* 0x000e68000c1e1900 */
[----:B------:R-:W1:Y:S02]  /*11aa0*/  LDG.E R4, desc[UR4][R4.64+0x4] ;  /* 0x0000040404047981 */ /* 0x000e64000c1e1900 */
[----:B-1----:R-:W-:-:S05]  /*11ab0*/  IMAD.IADD R9, R4, 0x1, -R7 ;  /* 0x0000000104097824 */ /* 0x002fca00078e0a07 */
[----:B------:R2:W-:Y:S02]  /*11ac0*/  STL [R1+0x30], R9 ;  /* 0x0000300901007387 */ /* 0x0005e40000100800 */
.L_x_1534:
[----:B-----5:R-:W-:Y:S01]  /*11ad0*/  IMAD.IADD R4, R8, 0x1, R0 ;  /* 0x0000000108047824 */ /* 0x020fe200078e0200 */
[----:B------:R-:W-:Y:S02]  /*11ae0*/  ULDC.64 UR4, c[0x0][0xa20] ;  /* 0x0002880000047ab9 */ /* 0x000fe40000000a00 */
[----:B------:R-:W-:Y:S02]  /*11af0*/  ISETP.NE.U32.AND P0, PT, RZ, UR4, PT ;  /* 0x00000004ff007c0c */ /* 0x000fe4000bf05070 */
[----:B------:R3:W-:Y:S02]  /*11b00*/  STL [R1+0x14], R4 ;  /* 0x0000140401007387 */ /* 0x0007e40000100800 */
[----:B------:R-:W-:-:S13]  /*11b10*/  ISETP.NE.AND.EX P0, PT, RZ, UR5, PT, P0 ;  /* 0x00000005ff007c0c */ /* 0x000fda000bf05300 */
[----:B---3--:R-:W-:Y:S05]  /*11b20*/  @!P0 BRA `(.L_x_1535) ;  /* 0x0000000000148947 */ /* 0x008fea0003800000 */
[----:B------:R-:W3:Y:S01]  /*11b30*/  LDC.64 R2, c[0x0][0xa20] ;  /* 0x00028800ff027b82 */ /* 0x000ee20000000a00 */
[----:B------:R-:W-:Y:S01]  /*11b40*/  ULDC.64 UR4, c[0x0][0x208] ;  /* 0x0000820000047ab9 */ /* 0x000fe20000000a00 */
[----:B---3--:R-:W-:-:S05]  /*11b50*/  IMAD.WIDE R2, R19, 0x4, R2 ;  /* 0x0000000413027825 */ /* 0x008fca00078e0202 */
[----:B------:R3:W5:Y:S01]  /*11b60*/  LDG.E R6, desc[UR4][R2.64] ;  /* 0x0000000402067981 */ /* 0x000762000c1e1900 */
[----:B------:R-:W-:Y:S05]  /*11b70*/  BRA `(.L_x_1536) ;  /* 0x0000000000147947 */ /* 0x000fea0003800000 */
.L_x_1535:
[----:B------:R-:W-:Y:S05]  /*11b80*/  @!P1 BRA `(.L_x_1536) ;  /* 0x0000000000109947 */ /* 0x000fea0003800000 */
[----:B------:R-:W-:Y:S02]  /*11b90*/  ULDC.64 UR4, c[0x0][0x208] ;  /* 0x0000820000047ab9 */ /* 0x000fe40000000a00 */
[----:B------:R-:W3:Y:S04]  /*11ba0*/  LDG.E R6, desc[UR4][R2.64] ;  /* 0x0000000402067981 */ /* 0x000ee8000c1e1900 */
[----:B------:R-:W3:Y:S02]  /*11bb0*/  LDG.E R2, desc[UR4][R2.64+0x4] ;  /* 0x0000040402027981 */ /* 0x000ee4000c1e1900 */
[----:B---3--:R-:W-:-:S07]  /*11bc0*/  IMAD.IADD R6, R2, 0x1, -R6 ;  /* 0x0000000102067824 */ /* 0x008fce00078e0a06 */
.L_x_1536:
[----:B---3--:R-:W3:Y:S01]  /*11bd0*/  LDC R2, c[0x0][0x448] ;  /* 0x00011200ff027b82 */ /* 0x008ee20000000800 */
[----:B------:R-:W-:Y:S02]  /*11be0*/  IMAD.SHL.U32 R8, R17, 0x80, RZ ;  /* 0x0000008011087824 */ /* 0x000fe400078e00ff */
[----:B-----5:R-:W-:Y:S02]  /*11bf0*/  IMAD.IADD R0, R6, 0x1, -R0 ;  /* 0x0000000106007824 */ /* 0x020fe400078e0a00 */
[----:B------:R-:W-:Y:S01]  /*11c00*/  VIADD R4, R8, 0x7f ;  /* 0x0000007f08047836 */ /* 0x000fe20000000000 */
[----:B------:R4:W-:Y:S03]  /*11c10*/  STL [R1+0x2c], R8 ;  /* 0x00002c0801007387 */ /* 0x0009e60000100800 */
[----:B------:R-:W-:Y:S01]  /*11c20*/  IMAD.MOV.U32 R6, RZ, RZ, R4 ;  /* 0x000000ffff067224 */ /* 0x000fe200078e0004 */
[----:B---3--:R-:W-:-:S13]  /*11c30*/  ISETP.NE.AND P1, PT, R2, 0x1, PT ;  /* 0x000000010200780c */ /* 0x008fda0003f25270 */
[----:B------:R-:W3:Y:S08]  /*11c40*/  @P1 LDC R3, c[0x0][0x44c] ;  /* 0x00011300ff031b82 */ /* 0x000ef00000000800 */
[----:B------:R-:W0:Y:S01]  /*11c50*/  @P1 LDC R2, c[0x0][0x450] ;  /* 0x00011400ff021b82 */ /* 0x000e220000000800 */
[----:B---3--:R-:W-:-:S05]  /*11c60*/  @P1 IMAD.HI.U32 R3, R4, R3, RZ ;  /* 0x0000000304031227 */ /* 0x008fca00078e00ff */
[----:B0-----:R-:W-:Y:S02]  /*11c70*/  @P1 SHF.R.U32.HI R6, RZ, R2, R3 ;  /* 0x00000002ff061219 */ /* 0x001fe40000011603 */
[----:B------:R-:W-:-:S05]  /*11c80*/  IADD3 R2, R0, 0x1, -R9 ;  /* 0x0000000100027810 */ /* 0x000fca0007ffe809 */
[----:B------:R-:W-:Y:S02]  /*11c90*/  IMAD.IADD R6, R2, 0x1, R6 ;  /* 0x0000000102067824 */ /* 0x000fe400078e0206 */
[----:B------:R-:W0:Y:S02]  /*11ca0*/  LDC.64 R2, c[0x0][0x9e0] ;  /* 0x00027800ff027b82 */ /* 0x000e240000000a00 */
[----:B0-----:R-:W-:Y:S01]  /*11cb0*/  ISETP.GE.AND P2, PT, R3, 0x1, PT ;  /* 0x000000010300780c */ /* 0x001fe20003f46270 */
[----:B------:R-:W-:-:S12]  /*11cc0*/  IMAD.IADD R2, R6, 0x1, R2 ;  /* 0x0000000106027824 */ /* 0x000fd800078e0202 */
[----:B----4-:R-:W-:Y:S05]  /*11cd0*/  @!P2 BRA `(.L_x_1537) ;  /* 0x000000000048a947 */ /* 0x010fea0003800000 */
[C---:B------:R-:W-:Y:S01]  /*11ce0*/  ISETP.GT.AND P0, PT, R6.reuse, RZ, PT ;  /* 0x000000ff0600720c */ /* 0x040fe20003f04270 */
[----:B------:R-:W-:Y:S01]  /*11cf0*/  BSSY B0, `(.L_x_1538) ;  /* 0x000000e000007945 */ /* 0x000fe20003800000 */
[----:B------:R-:W-:-:S11]  /*11d00*/  VIADD R7, R6, 0xffffffff ;  /* 0xffffffff06077836 */ /* 0x000fd60000000000 */
[----:B------:R-:W-:Y:S05]  /*11d10*/  @P0 BRA `(.L_x_1539) ;  /* 0x00000000001c0947 */ /* 0x000fea0003800000 */
[----:B------:R-:W-:Y:S01]  /*11d20*/  ISETP.NE.AND P0, PT, R3, 0x1, PT ;  /* 0x000000010300780c */ /* 0x000fe20003f05270 */
[----:B------:R-:W-:-:S12]  /*11d30*/  IMAD.MOV R6, RZ, RZ, -R6 ;  /* 0x000000ffff067224 */ /* 0x000fd800078e0a06 */
[----:B------:R-:W0:Y:S02]  /*11d40*/  @P0 LDC.64 R4, c[0x0][0x9e8] ;  /* 0x00027a00ff040b82 */ /* 0x000e240000000a00 */
[----:B0-----:R-:W-:-:S05]  /*11d50*/  @P0 IMAD.HI.U32 R4, R6, R4, RZ ;  /* 0x0000000406040227 */ /* 0x001fca00078e00ff */
[----:B------:R-:W-:-:S04]  /*11d60*/  @P0 SHF.R.U32.HI R6, RZ, R5, R4 ;  /* 0x00000005ff060219 */ /* 0x000fc80000011604 */
[----:B------:R-:W-:Y:S01]  /*11d70*/  LOP3.LUT R7, RZ, R6, RZ, 0x33, !PT ;  /* 0x00000006ff077212 */ /* 0x000fe200078e33ff */
[----:B------:R-:W-:Y:S06]  /*11d80*/  BRA `(.L_x_1540) ;  /* 0x0000000000107947 */ /* 0x000fec0003800000 */
.L_x_1539:
[----:B------:R-:W-:-:S13]  /*11d90*/  ISETP.NE.AND P0, PT, R3, 0x1, PT ;  /* 0x000000010300780c */ /* 0x000fda0003f05270 */
[----:B------:R-:W0:Y:S02]  /*11da0*/  @P0 LDC.64 R4, c[0x0][0x9e8] ;  /* 0x00027a00ff040b82 */ /* 0x000e240000000a00 */
[----:B0-----:R-:W-:-:S05]  /*11db0*/  @P0 IMAD.HI.U32 R4, R7, R4, RZ ;  /* 0x0000000407040227 */ /* 0x001fca00078e00ff */
[----:B------:R-:W-:-:S07]  /*11dc0*/  @P0 SHF.R.U32.HI R7, RZ, R5, R4 ;  /* 0x00000005ff070219 */ /* 0x000fce0000011604 */
.L_x_1540:
[----:B------:R-:W-:Y:S05]  /*11dd0*/  BSYNC B0 ;  /* 0x0000000000007941 */ /* 0x000fea0003800000 */
.L_x_1538:
[----:B------:R-:W-:-:S05]  /*11de0*/  IMAD R7, R7, R3, R3 ;  /* 0x0000000307077224 */ /* 0x000fca00078e0203 */
[----:B------:R-:W-:-:S07]  /*11df0*/  VIMNMX R2, R2, R7, PT ;  /* 0x0000000702027248 */ /* 0x000fce0003fe0100 */
.L_x_1537:
[----:B------:R-:W0:Y:S01]  /*11e00*/  @P1 LDC R5, c[0x0][0x44c] ;  /* 0x00011300ff051b82 */ /* 0x000e220000000800 */
[----:B------:R-:W-:Y:S01]  /*11e10*/  IMAD.MOV.U32 R6, RZ, RZ, R8 ;  /* 0x000000ffff067224 */ /* 0x000fe200078e0008 */
[----:B------:R-:W-:-:S06]  /*11e20*/  ULDC UR4, c[0x0][0x9dc] ;  /* 0x0002770000047ab9 */ /* 0x000fcc0000000800 */
[----:B------:R-:W3:Y:S01]  /*11e30*/  @P1 LDC R4, c[0x0][0x450] ;  /* 0x00011400ff041b82 */ /* 0x000ee20000000800 */
[----:B0-----:R-:W-:-:S05]  /*11e40*/  @P1 IMAD.HI.U32 R5, R8, R5, RZ ;  /* 0x0000000508051227 */ /* 0x001fca00078e00ff */
[----:B---3--:R-:W-:Y:S01]  /*11e50*/  @P1 SHF.R.U32.HI R6, RZ, R4, R5 ;  /* 0x00000004ff061219 */ /* 0x008fe20000011605 */
[----:B------:R-:W-:-:S03]  /*11e60*/  VIADD R4, R2, 0x3f ;  /* 0x0000003f02047836 */ /* 0x000fc60000000000 */
[----:B------:R-:W-:Y:S01]  /*11e70*/  IADD3 R2, R6, R0, -R9 ;  /* 0x0000000006027210 */ /* 0x000fe20007ffe809 */
[----:B------:R-:W-:Y:S01]  /*11e80*/  VIADD R0, R0, 0x3f ;  /* 0x0000003f00007836 */ /* 0x000fe20000000000 */
[----:B------:R-:W-:-:S04]  /*11e90*/  SHF.R.S32.HI R5, RZ, 0x1f, R4 ;  /* 0x0000001fff057819 */ /* 0x000fc80000011404 */
[----:B------:R-:W-:Y:S02]  /*11ea0*/  LEA.HI R5, R5, R4, RZ, 0x6 ;  /* 0x0000000405057211 */ /* 0x000fe400078f30ff */
[----:B------:R-:W-:Y:S02]  /*11eb0*/  SHF.R.S32.HI R4, RZ, 0x1f, R0 ;  /* 0x0000001fff047819 */ /* 0x000fe40000011400 */
[----:B------:R-:W-:Y:S02]  /*11ec0*/  SHF.R.S32.HI R5, RZ, 0x6, R5 ;  /* 0x00000006ff057819 */ /* 0x000fe40000011405 */
[----:B------:R-:W-:Y:S01]  /*11ed0*/  LEA.HI R4, R4, R0, RZ, 0x6 ;  /* 0x0000000004047211 */ /* 0x000fe200078f30ff */
[----:B------:R-:W-:-:S03]  /*11ee0*/  VIADD R0, R2, -UR4 ;  /* 0x8000000402007c36 */ /* 0x000fc60008000000 */
[----:B------:R-:W-:-:S04]  /*11ef0*/  SHF.R.S32.HI R4, RZ, 0x6, R4 ;  /* 0x00000006ff047819 */ /* 0x000fc80000011404 */
[----:B------:R-:W-:-:S05]  /*11f00*/  VIMNMX R7, R4, R5, PT ;  /* 0x0000000504077248 */ /* 0x000fca0003fe0100 */
[----:B------:R0:W-:Y:S01]  /*11f10*/  STL [R1+0x28], R7 ;  /* 0x0000280701007387 */ /* 0x0001e20000100800 */
[----:B------:R-:W-:Y:S05]  /*11f20*/  @!P2 BRA `(.L_x_1541) ;  /* 0x000000000044a947 */ /* 0x000fea0003800000 */
[----:B------:R-:W-:Y:S01]  /*11f30*/  ISETP.GT.AND P0, PT, R2, -0x1, PT ;  /* 0xffffffff0200780c */ /* 0x000fe20003f04270 */
[----:B------:R-:W-:-:S12]  /*11f40*/  BSSY B0, `(.L_x_1542) ;  /* 0x000000d000007945 */ /* 0x000fd80003800000 */
[----:B------:R-:W-:Y:S05]  /*11f50*/  @P0 BRA `(.L_x_1543) ;  /* 0x00000000001c0947 */ /* 0x000fea0003800000 */
[----:B------:R-:W-:Y:S02]  /*11f60*/  ISETP.NE.AND P0, PT, R3, 0x1, PT ;  /* 0x000000010300780c */ /* 0x000fe40003f05270 */
[----:B------:R-:W-:-:S11]  /*11f70*/  LOP3.LUT R2, RZ, R2, RZ, 0x33, !PT ;  /* 0x00000002ff027212 */ /* 0x000fd600078e33ff */
[----:B------:R-:W3:Y:S02]  /*11f80*/  @P0 LDC.64 R4, c[0x0][0x9e8] ;  /* 0x00027a00ff040b82 */ /* 0x000ee40000000a00 */
[----:B---3--:R-:W-:-:S05]  /*11f90*/  @P0 IMAD.HI.U32 R4, R2, R4, RZ ;  /* 0x0000000402040227 */ /* 0x008fca00078e00ff */
[----:B------:R-:W-:-:S04]  /*11fa0*/  @P0 SHF.R.U32.HI R2, RZ, R5, R4 ;  /* 0x00000005ff020219 */ /* 0x000fc80000011604 */
[----:B------:R-:W-:Y:S01]  /*11fb0*/  LOP3.LUT R2, RZ, R2, RZ, 0x33, !PT ;  /* 0x00000002ff027212 */ /* 0x000fe200078e33ff */
[----:B------:R-:W-:Y:S06]  /*11fc0*/  BRA `(.L_x_1544) ;  /* 0x0000000000107947 */ /* 0x000fec0003800000 */
.L_x_1543:
[----:B------:R-:W-:-:S13]  /*11fd0*/  ISETP.NE.AND P0, PT, R3, 0x1, PT ;  /* 0x000000010300780c */ /* 0x000fda0003f05270 */
[----:B------:R-:W3:Y:S02]  /*11fe0*/  @P0 LDC.64 R4, c[0x0][0x9e8] ;  /* 0x00027a00ff040b82 */ /* 0x000ee40000000a00 */
[----:B---3--:R-:W-:-:S05]  /*11ff0*/  @P0 IMAD.HI.U32 R4, R2, R4, RZ ;  /* 0x0000000402040227 */ /* 0x008fca00078e00ff */
[----:B------:R-:W-:-:S07]  /*12000*/  @P0 SHF.R.U32.HI R2, RZ, R5, R4 ;  /* 0x00000005ff020219 */ /* 0x000fce0000011604 */
.L_x_1544:
[----:B------:R-:W-:Y:S05]  /*12010*/  BSYNC B0 ;  /* 0x0000000000007941 */ /* 0x000fea0003800000 */
.L_x_1542:
[----:B------:R-:W-:-:S05]  /*12020*/  IMAD R2, R2, R3, RZ ;  /* 0x0000000302027224 */ /* 0x000fca00078e02ff */
[----:B------:R-:W-:-:S07]  /*12030*/  VIMNMX R0, R0, R2, !PT ;  /* 0x0000000200007248 */ /* 0x000fce0007fe0100 */
.L_x_1541:
[----:B------:R-:W-:Y:S01]  /*12040*/  SHF.R.S32.HI R2, RZ, 0x1f, R0 ;  /* 0x0000001fff027819 */ /* 0x000fe20000011400 */
[----:B------:R-:W-:Y:S03]  /*12050*/  BSSY B7, `(.L_x_1545) ;  /* 0x00004ea000077945 */ /* 0x000fe60003800000 */
[----:B------:R-:W-:-:S04]  /*12060*/  LEA.HI R2, R2, R0, RZ, 0x6 ;  /* 0x0000000002027211 */ /* 0x000fc800078f30ff */
[----:B------:R-:W-:-:S04]  /*12070*/  SHF.R.S32.HI R2, RZ, 0x6, R2 ;  /* 0x00000006ff027819 */ /* 0x000fc80000011402 */
[----:B------:R-:W-:-:S04]  /*12080*/  VIMNMX R3, RZ, R2, !PT ;  /* 0x00000002ff037248 */ /* 0x000fc80007fe0100 */
[----:B------:R-:W-:Y:S01]  /*12090*/  ISETP.GT.AND P0, PT, R7, R3, PT ;  /* 0x000000030700720c */ /* 0x000fe20003f04270 */
[----:B------:R3:W-:-:S12]  /*120a0*/  STL [R1+0x24], R3 ;  /* 0x0000240301007387 */ /* 0x0007d80000100800 */
[----:B---3--:R-:W-:Y:S05]  /*120b0*/  @P0 BRA `(.L_x_1546) ;  /* 0x0000000000480947 */ /* 0x008fea0003800000 */
[----:B------:R-:W3:Y:S02]  /*120c0*/  S2R R3, SR_TID.X ;  /* 0x0000000000037919 */ /* 0x000ee40000002100 */
[----:B---3--:R-:W-:-:S04]  /*120d0*/  LOP3.LUT R3, R3, 0x7f, RZ, 0xc0, !PT ;  /* 0x0000007f03037812 */ /* 0x008fc800078ec0ff */
[----:B------:R-:W-:-:S13]  /*120e0*/  ISETP.NE.AND P0, PT, R3, RZ, PT ;  /* 0x000000ff0300720c */ /* 0x000fda0003f05270 */
[----:B------:R-:W-:Y:S05]  /*120f0*/  @P0 BRA `(.L_x_1547) ;  /* 0x0000004c007c0947 */ /* 0x000fea0003800000 */
[----:B------:R-:W3:Y:S01]  /*12100*/  S2R R3, SR_LANEID ;  /* 0x0000000000037919 */ /* 0x000ee20000000000 */
[----:B------:R-:W-:Y:S01]  /*12110*/  VOTEU.ANY UR4, UPT, PT ;  /* 0x0000000000047886 */ /* 0x000fe200038e0100 */
[----:B------:R-:W-:Y:S01]  /*12120*/  ULDC.64 UR6, c[0x0][0x208] ;  /* 0x0000820000067ab9 */ /* 0x000fe20000000a00 */
[----:B------:R-:W3:Y:S08]  /*12130*/  FLO.U32 R0, UR4 ;  /* 0x0000000400007d00 */ /* 0x000ef000080e0000 */
[----:B------:R-:W4:Y:S01]  /*12140*/  POPC R5, UR4 ;  /* 0x0000000400057d09 */ /* 0x000f220008000000 */
[----:B---3--:R-:W-:-:S02]  /*12150*/  ISETP.EQ.U32.AND P0, PT, R0, R3, PT ;  /* 0x000000030000720c */ /* 0x008fc40003f02070 */
[----:B------:R-:W4:Y:S11]  /*12160*/  LDC.64 R2, c[0x0][0xc60] ;  /* 0x00031800ff027b82 */ /* 0x000f360000000a00 */
[----:B----4-:R-:W3:Y:S01]  /*12170*/  @P0 ATOMG.E.ADD.STRONG.GPU PT, R3, desc[UR6][R2.64], R5 ;  /* 0x00000005020309a8 */ /* 0x010ee200081ee1c6 */
[----:B------:R-:W4:Y:S02]  /*12180*/  S2R R4, SR_LTMASK ;  /* 0x0000000000047919 */ /* 0x000f240000003900 */
[----:B----4-:R-:W-:-:S04]  /*12190*/  LOP3.LUT R4, R4, UR4, RZ, 0xc0, !PT ;  /* 0x0000000404047c12 */ /* 0x010fc8000f8ec0ff */
[----:B0-----:R-:W0:Y:S01]  /*121a0*/  POPC R7, R4 ;  /* 0x0000000400077309 */ /* 0x001e220000000000 */
[----:B---3--:R-:W0:Y:S02]  /*121b0*/  SHFL.IDX PT, R0, R3, R0, 0x1f ;  /* 0x00001f0003007589 */ /* 0x008e2400000e0000 */
[----:B0-----:R-:W-:Y:S01]  /*121c0*/  IADD3 R16, R0, UR38, R7 ;  /* 0x0000002600107c10 */ /* 0x001fe2000fffe007 */
[----:B------:R-:W-:Y:S06]  /*121d0*/  BRA `(.L_x_1547) ;  /* 0x0000004c00447947 */ /* 0x000fec0003800000 */
.L_x_1546:
[----:B------:R-:W3:Y:S01]  /*121e0*/  LDL R17, [R1] ;  /* 0x0000000001117983 */ /* 0x000ee20000100800 */
        /* <DEDUP_REMOVED lines=8> */
[----:B------:R-:W-:Y:S02]  /*12270*/  IMAD.U32 R4, RZ, RZ, UR6 ;  /* 0x00000006ff047e24 */ /* 0x000fe4000f8e00ff */
[----:B------:R-:W3:Y:S01]  /*12280*/  LDC.64 R2, c[0x4][R2] ;  /* 0x0100000002027b82 */ /* 0x000ee20000000a00 */
        /* <DEDUP_REMOVED lines=9> */
[----:B-123--:R-:W-:Y:S05]  /*12320*/  CALL.ABS.NOINC R2 ;  /* 0x0000000002007343 */ /* 0x00efea0003c00000 */
.L_x_1549:
[----:B------:R-:W-:Y:S05]  /*12330*/  BSYNC B6 ;  /* 0x0000000000067941 */ /* 0x000fea0003800000 */
.L_x_1548:
        /* <DEDUP_REMOVED lines=12> */
[----:B0-----:R-:W-:-:S02]  /*12400*/  IMAD.U32 R7, RZ, RZ, UR9 ;  /* 0x00000009ff077e24 */ /* 0x001fc4000f8e00ff */
[----:B------:R-:W-:Y:S02]  /*12410*/  IMAD.U32 R10, RZ, RZ, UR4 ;  /* 0x00000004ff0a7e24 */ /* 0x000fe4000f8e00ff */
[----:B------:R-:W-:Y:S02]  /*12420*/  IMAD.U32 R11, RZ, RZ, UR5 ;  /* 0x00000005ff0b7e24 */ /* 0x000fe4000f8e00ff */
[----:B------:R-:W-:Y:S02]  /*12430*/  IMAD.MOV.U32 R8, RZ, RZ, 0x70 ;  /* 0x00000070ff087424 */ /* 0x000fe400078e00ff */
[----:B------:R-:W-:Y:S02]  /*12440*/  IMAD.MOV.U32 R12, RZ, RZ, 0x1 ;  /* 0x00000001ff0c7424 */ /* 0x000fe400078e00ff */
[----:B---3--:R-:W-:-:S07]  /*12450*/  IMAD.MOV.U32 R13, RZ, RZ, RZ ;  /* 0x000000ffff0d7224 */ /* 0x008fce00078e00ff */
[----:B------:R-:W-:-:S07]  /*12460*/  LEPC R20, `(.L_x_1552) ;  /* 0x000000001014794e */ /* 0x000fce0000000000 */
[----:B-12-4-:R-:W-:Y:S05]  /*12470*/  CALL.ABS.NOINC R2 ;  /* 0x0000000002007343 */ /* 0x016fea0003c00000 */
.L_x_1552:
        /* <DEDUP_REMOVED lines=15> */
.L_x_1551:
[----:B------:R-:W-:Y:S05]  /*12570*/  BSYNC B6 ;  /* 0x0000000000067941 */ /* 0x000fea0003800000 */
.L_x_1550:
[----:B------:R-:W-:Y:S01]  /*12580*/  ULDC.64 UR4, c[0x0][0x9f8] ;  /* 0x00027e0000047ab9 */ /* 0x000fe20000000a00 */
[----:B------:R-:W3:Y:S01]  /*12590*/  LDL R17, [R1+0x28] ;  /* 0x0000280001117983 */ /* 0x000ee20000100800 */
[----:B------:R-:W-:Y:S01]  /*125a0*/  ISETP.NE.U32.AND P0, PT, RZ, UR4, PT ;  /* 0x00000004ff007c0c */ /* 0x000fe2000bf05070 */
[----:B0-----:R-:W-:Y:S01]  /*125b0*/  IMAD.MOV.U32 R7, RZ, RZ, R19 ;  /* 0x000000ffff077224 */ /* 0x001fe200078e0013 */
[----:B------:R-:W-:Y:S02]  /*125c0*/  ULDC.64 UR6, c[0x0][0x208] ;  /* 0x0000820000067ab9 */ /* 0x000fe40000000a00 */
[----:B------:R-:W-:Y:S01]  /*125d0*/  ISETP.NE.AND.EX P0, PT, RZ, UR5, PT, P0 ;  /* 0x00000005ff007c0c */ /* 0x000fe2000bf05300 */
[----:B------:R-:W-:-:S12]  /*125e0*/  ULDC.64 UR4, c[0x0][0xa08] ;  /* 0x0002820000047ab9 */ /* 0x000fd80000000a00 */
[----:B------:R-:W0:Y:S02]  /*125f0*/  @P0 LDC.64 R2, c[0x0][0x9f8] ;  /* 0x00027e00ff020b82 */ /* 0x000e240000000a00 */
[----:B0-----:R-:W-:-:S05]  /*12600*/  @P0 IMAD.WIDE R2, R19, 0x4, R2 ;  /* 0x0000000413020825 */ /* 0x001fca00078e0202 */
[----:B------:R0:W4:Y:S02]  /*12610*/  @P0 LDG.E R7, desc[UR6][R2.64] ;  /* 0x0000000602070981 */ /* 0x000124000c1e1900 */
[----:B0-----:R-:W0:Y:S02]  /*12620*/  LDC.64 R2, c[0x0][0x418] ;  /* 0x00010600ff027b82 */ /* 0x001e240000000a00 */
[----:B0-----:R-:W-:Y:S01]  /*12630*/  LOP3.LUT P0, RZ, R2, UR4, RZ, 0xfc, !PT ;  /* 0x0000000402ff7c12 */ /* 0x001fe2000f80fcff */
[----:B------:R-:W-:-:S03]  /*12640*/  UMOV UR4, 0xffffffff ;  /* 0xffffffff00047882 */ /* 0x000fc60000000000 */
[----:B------:R-:W-:Y:S01]  /*12650*/  LOP3.LUT P0, RZ, R3, UR5, RZ, 0xfc, P0 ;  /* 0x0000000503ff7c12 */ /* 0x000fe2000800fcff */
[----:B---3--:R-:W-:Y:S01]  /*12660*/  VIADD R0, R17, 0xffffffff ;  /* 0xffffffff11007836 */ /* 0x008fe20000000000 */
[----:B----4-:R-:W-:Y:S01]  /*12670*/  SHF.R.S32.HI R8, RZ, 0x1f, R7 ;  /* 0x0000001fff087819 */ /* 0x010fe20000011407 */
[----:B------:R0:W-:Y:S01]  /*12680*/  STL [R1+0xc], R7 ;  /* 0x00000c0701007387 */ /* 0x0001e20000100800 */
[----:B------:R-:W-:-:S03]  /*12690*/  SEL R17, R7, RZ, !P0 ;  /* 0x000000ff07117207 */ /* 0x000fc60004000000 */
[----:B------:R0:W-:Y:S01]  /*126a0*/  STL [R1+0x1c], R8 ;  /* 0x00001c0801007387 */ /* 0x0001e20000100800 */
[----:B------:R-:W-:Y:S05]  /*126b0*/  BRA.DIV UR4, `(.L_x_1553) ;  /* 0x0000005e04087947 */ /* 0x000fea000b800000 */
[----:B------:R-:W3:Y:S02]  /*126c0*/  S2R R4, SR_TID.X ;  /* 0x0000000000047919 */ /* 0x000ee40000002100 */
[----:B---3--:R-:W-:-:S04]  /*126d0*/  SHF.R.U32.HI R4, RZ, 0x5, R4 ;  /* 0x00000005ff047819 */ /* 0x008fc80000011604 */
[----:B------:R-:W-:-:S05]  /*126e0*/  LOP3.LUT R4, R4, 0x3, RZ, 0xc0, !PT ;  /* 0x0000000304047812 */ /* 0x000fca00078ec0ff */
[----:B------:R3:W4:Y:S02]  /*126f0*/  SHFL.IDX PT, R14, R4, RZ, 0x1f ;  /* 0x00001fff040e7589 */ /* 0x00072400000e0000 */
.L_x_1670:
[----:B---3--:R-:W3:Y:S01]  /*12700*/  LDL.LU R4, [R1+0x18] ;  /* 0x0000180001047983 */ /* 0x008ee20000300800 */
[----:B------:R-:W-:Y:S02]  /*12710*/  PLOP3.LUT P1, PT, PT, PT, PT, 0x8, 0x0 ;  /* 0x000000000000781c */ /* 0x000fe40003f2e170 */
[----:B----4-:R-:W-:Y:S01]  /*12720*/  ISETP.NE.AND P0, PT, R14, RZ, PT ;  /* 0x000000ff0e00720c */ /* 0x010fe20003f05270 */
[----:B------:R4:W-:Y:S01]  /*12730*/  STL [R1+0x8], R0 ;  /* 0x0000080001007387 */ /* 0x0009e20000100800 */
[----:B---3--:R-:W-:-:S09]  /*12740*/  LOP3.LUT R4, R4, 0xfffffffe, RZ, 0xc0, !PT ;  /* 0xfffffffe04047812 */ /* 0x008fd200078ec0ff */
[----:B------:R-:W-:-:S05]  /*12750*/  @P1 LOP3.LUT R4, R4, 0x1, RZ, 0xfc, !PT ;  /* 0x0000000104041812 */ /* 0x000fca00078efcff */
[----:B------:R4:W-:Y:S01]  /*12760*/  STL [R1+0x18], R4 ;  /* 0x0000180401007387 */ /* 0x0009e20000100800 */
[----:B------:R-:W-:Y:S05]  /*12770*/  @P0 BRA `(.L_x_1554) ;  /* 0x00000004005c0947 */ /* 0x000fea0003800000 */
[----:B------:R-:W-:-:S03]  /*12780*/  UMOV UR4, 0xffffffff ;  /* 0xffffffff00047882 */ /* 0x000fc60000000000 */
[----:B------:R-:W-:Y:S05]  /*12790*/  BRA.DIV UR4, `(.L_x_1555) ;  /* 0x0000005e04047947 */ /* 0x000fea000b800000 */
[----:B------:R-:W-:-:S13]  /*127a0*/  ELECT P6, URZ, PT ;  /* 0x00000000003f782f */ /* 0x000fda00038c0000 */
.L_x_1673:
[----:B------:R-:W-:Y:S05]  /*127b0*/  @!P6 BRA `(.L_x_1554) ;  /* 0x00000004004ce947 */ /* 0x000fea0003800000 */
[----:B------:R-:W-:-:S04]  /*127c0*/  ISETP.NE.U32.AND P0, PT, R2, RZ, PT ;  /* 0x000000ff0200720c */ /* 0x000fc80003f05070 */
[----:B------:R-:W-:-:S13]  /*127d0*/  ISETP.NE.AND.EX P0, PT, R3, RZ, PT, P0 ;  /* 0x000000ff0300720c */ /* 0x000fda0003f05300 */
[----:B------:R-:W-:Y:S05]  /*127e0*/  @!P0 BRA `(.L_x_1556) ;  /* 0x0000000000548947 */ /* 0x000fea0003800000 */
[----:B------:R-:W3:Y:S01]  /*127f0*/  LDC R6, c[0x0][0x43c] ;  /* 0x00010f00ff067b82 */ /* 0x000ee20000000800 */
[----:B-12---:R-:W-:Y:S01]  /*12800*/  IMAD.MOV.U32 R9, RZ, RZ, R0 ;  /* 0x000000ffff097224 */ /* 0x006fe200078e0000 */
[----:B------:R-:W-:Y:S01]  /*12810*/  ULDC.64 UR4, c[0x0][0x428] ;  /* 0x00010a0000047ab9 */ /* 0x000fe20000000a00 */
[----:B------:R-:W-:Y:S02]  /*12820*/  ULDC.64 UR6, c[0x0][0x208] ;  /* 0x0000820000067ab9 */ /* 0x000fe40000000a00 */
[----:B----4-:R-:W-:Y:S01]  /*12830*/  IMAD.MOV.U32 R0, RZ, RZ, R9 ;  /* 0x000000ffff007224 */ /* 0x010fe200078e0009 */
[----:B---3--:R-:W-:-:S13]  /*12840*/  ISETP.NE.AND P0, PT, R6, 0x1, PT ;  /* 0x000000010600780c */ /* 0x008fda0003f05270 */
[----:B------:R-:W1:Y:S02]  /*12850*/  @P0 LDC.64 R4, c[0x0][0x440] ;  /* 0x00011000ff040b82 */ /* 0x000e640000000a00 */
[----:B-1----:R-:W-:-:S05]  /*12860*/  @P0 IMAD.HI.U32 R4, R9, R4, RZ ;  /* 0x0000000409040227 */ /* 0x002fca00078e00ff */
[----:B------:R-:W-:-:S04]  /*12870*/  @P0 SHF.R.U32.HI R0, RZ, R5, R4 ;  /* 0x00000005ff000219 */ /* 0x000fc80000011604 */
[--C-:B------:R-:W-:Y:S01]  /*12880*/  SHF.R.S32.HI R5, RZ, 0x1f, R0.reuse ;  /* 0x0000001fff057819 */ /* 0x100fe20000011400 */
[----:B------:R-:W-:-:S04]  /*12890*/  IMAD.MOV R4, RZ, RZ, -R0 ;  /* 0x000000ffff047224 */ /* 0x000fc800078e0a00 */
[----:B------:R-:W-:Y:S02]  /*128a0*/  IMAD R9, R6, R4, R9 ;  /* 0x0000000406097224 */ /* 0x000fe400078e0209 */
[----:B------:R-:W-:Y:S02]  /*128b0*/  IMAD R6, R8, UR4, RZ ;  /* 0x0000000408067c24 */ /* 0x000fe4000f8e02ff */
[----:B------:R-:W-:Y:S01]  /*128c0*/  IMAD.MOV.U32 R4, RZ, RZ, R0 ;  /* 0x000000ffff047224 */ /* 0x000fe200078e0000 */
[----:B------:R3:W-:Y:S01]  /*128d0*/  STL [R1+0x8], R9 ;  /* 0x0000080901007387 */ /* 0x0007e20000100800 */
[C---:B------:R-:W-:Y:S02]  /*128e0*/  IMAD R0, R7.reuse, UR5, R6 ;  /* 0x0000000507007c24 */ /* 0x040fe4000f8e0206 */
[----:B------:R-:W-:-:S04]  /*128f0*/  IMAD.WIDE.U32 R4, R7, UR4, R4 ;  /* 0x0000000407047c25 */ /* 0x000fc8000f8e0004 */
[----:B------:R-:W-:Y:S01]  /*12900*/  IMAD.IADD R0, R5, 0x1, R0 ;  /* 0x0000000105007824 */ /* 0x000fe200078e0200 */
[----:B------:R-:W-:-:S04]  /*12910*/  LEA R2, P0, R4, R2, 0x2 ;  /* 0x0000000204027211 */ /* 0x000fc800078010ff */
[----:B------:R-:W-:-:S05]  /*12920*/  LEA.HI.X R3, R4, R3, R0, 0x2, P0 ;  /* 0x0000000304037211 */ /* 0x000fca00000f1400 */
[----:B------:R3:W5:Y:S04]  /*12930*/  LDG.E R17, desc[UR6][R2.64] ;  /* 0x0000000602117981 */ /* 0x000768000c1e1900 */
.L_x_1556:
[----:B0-----:R-:W2:Y:S04]  /*12940*/  LDL R7, [R1] ;  /* 0x0000000001077983 */ /* 0x001ea80000100800 */
[----:B----4-:R-:W2:Y:S04]  /*12950*/  LDL R0, [R1+0x4] ;  /* 0x0000040001007983 */ /* 0x010ea80000100800 */
[----:B---3--:R-:W3:Y:S01]  /*12960*/  LDL R2, [R1+0x10] ;  /* 0x0000100001027983 */ /* 0x008ee20000100800 */
[----:B--2---:R-:W-:Y:S01]  /*12970*/  IMAD R0, R0, 0x8, R7 ;  /* 0x0000000800007824 */ /* 0x004fe200078e0207 */
[----:B---3--:R-:W-:-:S04]  /*12980*/  SHF.L.U32 R2, R2, 0x1f, RZ ;  /* 0x0000001f02027819 */ /* 0x008fc800000006ff */
[----:B------:R-:W0:Y:S02]  /*12990*/  SYNCS.PHASECHK.TRANS64.TRYWAIT P0, [R0+URZ+0x30840], R2 ;  /* 0x03084002000075a7 */ /* 0x000e24000800017f */
[----:B0-----:R-:W-:Y:S05]  /*129a0*/  @!P0 BRA `(.L_x_1557) ;  /* 0x0000005800a08947 */ /* 0x001fea0003800000 */
.L_x_1674:
        /* <DEDUP_REMOVED lines=11> */
.L_x_1558:
[----:B0-----:R-:W2:Y:S04]  /*12a60*/  LDL R2, [R1+0x14] ;  /* 0x0000140001027983 */ /* 0x001ea80000100800 */
[----:B------:R-:W3:Y:S04]  /*12a70*/  LDL R4, [R1] ;  /* 0x0000000001047983 */ /* 0x000ee80000100800 */
[----:B------:R-:W3:Y:S04]  /*12a80*/  LDL R3, [R1+0x4] ;  /* 0x0000040001037983 */ /* 0x000ee80000100800 */
[----:B------:R-:W4:Y:S01]  /*12a90*/  LDL R5, [R1+0x8] ;  /* 0x0000080001057983 */ /* 0x000f220000100800 */
        /* <DEDUP_REMOVED lines=11> */
[----:B------:R-:W-:-:S04]  /*12b50*/  ULEA UR11, UR11, UR5, 0x6 ;  /* 0x000000050b0b7291 */ /* 0x000fc8000f8e303f */
        /* <DEDUP_REMOVED lines=10> */
[----:B------:R-:W-:Y:S01]  /*12c00*/  UMOV UR14, 0x80 ;  /* 0x00000080000e7882 */ /* 0x000fe20000000000 */
[----:B0-----:R-:W-:Y:S01]  /*12c10*/  UMOV UR8, UR15 ;  /* 0x0000000f00087c82 */ /* 0x001fe20008000000 */
[----:B------:R-:W-:-:S02]  /*12c20*/  UMOV UR10, UR16 ;  /* 0x00000010000a7c82 */ /* 0x000fc40008000000 */
[----:B------:R0:W-:Y:S02]  /*12c30*/  UTMALDG.4D [UR8], [UR4], desc[UR6] ;  /* 0x00000608040075b4 */ /* 0x0001e40008019000 */
[----:B0-----:R-:W-:Y:S01]  /*12c40*/  UMOV UR8, UR17 ;  /* 0x0000001100087c82 */ /* 0x001fe20008000000 */
[----:B------:R-:W-:Y:S01]  /*12c50*/  UMOV UR10, UR14 ;  /* 0x0000000e000a7c82 */ /* 0x000fe20008000000 */
[----:B------:R-:W-:Y:S01]  /*12c60*/  UMOV UR14, 0xc0 ;  /* 0x000000c0000e7882 */ /* 0x000fe20000000000 */
[----:B------:R0:W-:Y:S02]  /*12c70*/  UTMALDG.4D [UR8], [UR4], desc[UR6] ;  /* 0x00000608040075b4 */ /* 0x0001e40008019000 */
[----:B0-----:R-:W-:Y:S01]  /*12c80*/  UMOV UR8, UR18 ;  /* 0x0000001200087c82 */ /* 0x001fe20008000000 */
[----:B------:R-:W-:Y:S02]  /*12c90*/  UMOV UR10, UR14 ;  /* 0x0000000e000a7c82 */ /* 0x000fe40008000000 */
[----:B------:R3:W-:Y:S01]  /*12ca0*/  UTMALDG.4D [UR8], [UR4], desc[UR6] ;  /* 0x00000608040075b4 */ /* 0x0007e20008019000 */
[----:B--2---:R-:W-:-:S04]  /*12cb0*/  LOP3.LUT R2, R2, 0xfffffffe, RZ, 0xc0, !PT ;  /* 0xfffffffe02027812 */ /* 0x004fc800078ec0ff */
[----:B------:R-:W-:-:S05]  /*12cc0*/  @P0 LOP3.LUT R2, R2, 0x1, RZ, 0xfc, !PT ;  /* 0x0000000102020812 */ /* 0x000fca00078efcff */
[----:B------:R3:W-:Y:S01]  /*12cd0*/  STL [R1+0x18], R2 ;  /* 0x0000180201007387 */ /* 0x0007e20000100800 */
[----:B------:R-:W-:Y:S01]  /*12ce0*/  NOP ;  /* 0x0000000000007918 */ /* 0x000fe20000000000 */
.L_x_1554:
[----:B---3--:R-:W3:Y:S04]  /*12cf0*/  LDL R2, [R1] ;  /* 0x0000000001027983 */ /* 0x008ee80000100800 */
[----:B------:R-:W4:Y:S01]  /*12d00*/  LDL.LU R3, [R1+0x34] ;  /* 0x0000340001037983 */ /* 0x000f220000300800 */
[----:B------:R-:W-:Y:S05]  /*12d10*/  WARPSYNC.ALL ;  /* 0x0000000000007948 */ /* 0x000fea0003800000 */
[----:B------:R-:W-:Y:S01]  /*12d20*/  ULDC.64 UR4, c[0x0][0x298] ;  /* 0x0000a60000047ab9 */ /* 0x000fe20000000a00 */
[----:B------:R-:W-:Y:S01]  /*12d30*/  BSSY B6, `(.L_x_1559) ;  /* 0x000001c000067945 */ /* 0x000fe20003800000 */
[----:B------:R-:W-:Y:S01]  /*12d40*/  BAR.SYNC.DEFER_BLOCKING 0x8, 0x180 ;  /* 0x0206000000007b1d */ /* 0x000fe20000010000 */
[----:B---3--:R-:W-:Y:S01]  /*12d50*/  VIADD R2, R2, 0x10400 ;  /* 0x0001040002027836 */ /* 0x008fe20000000000 */
[----:B----4-:R-:W-:-:S04]  /*12d60*/  SHF.R.S32.HI R0, RZ, 0x1f, R3 ;  /* 0x0000001fff007819 */ /* 0x010fc80000011403 */
[----:B------:R-:W-:Y:S01]  /*12d70*/  LOP3.LUT P0, RZ, R2, 0x3ff, RZ, 0xc0, !PT ;  /* 0x000003ff02ff7812 */ /* 0x000fe2000780c0ff */
[----:B------:R-:W-:-:S04]  /*12d80*/  IMAD R0, R0, UR4, RZ ;  /* 0x0000000400007c24 */ /* 0x000fc8000f8e02ff */
[C---:B------:R-:W-:Y:S02]  /*12d90*/  IMAD R0, R3.reuse, UR5, R0 ;  /* 0x0000000503007c24 */ /* 0x040fe4000f8e0200 */
[----:B------:R-:W-:-:S04]  /*12da0*/  IMAD.WIDE.U32 R2, R3, UR4, RZ ;  /* 0x0000000403027c25 */ /* 0x000fc8000f8e00ff */
[----:B------:R-:W-:Y:S01]  /*12db0*/  IMAD.IADD R0, R3, 0x1, R0 ;  /* 0x0000000103007824 */ /* 0x000fe200078e0200 */
[----:B------:R3:W-:Y:S04]  /*12dc0*/  STL.64 [R1+0x40], R2 ;  /* 0x0000400201007387 */ /* 0x0007e80000100a00 */
[----:B------:R3:W-:Y:S01]  /*12dd0*/  STL [R1+0x34], R0 ;  /* 0x0000340001007387 */ /* 0x0007e20000100800 */
[----:B------:R-:W-:Y:S05]  /*12de0*/  @!P0 BRA `(.L_x_1560) ;  /* 0x0000000000408947 */ /* 0x000fea0003800000 */
[----:B---3--:R-:W-:Y:S01]  /*12df0*/  MOV R2, 0x0 ;  /* 0x0000000000027802 */ /* 0x008fe20000000f00 */
        /* <DEDUP_REMOVED lines=15> */
.L_x_1560:
[----:B------:R-:W-:Y:S05]  /*12ef0*/  BSYNC B6 ;  /* 0x0000000000067941 */ /* 0x000fea0003800000 */
.L_x_1559:
[----:B---3--:R-:W3:Y:S01]  /*12f00*/  LDL.LU R0, [R1+0x34] ;  /* 0x0000340001007983 */ /* 0x008ee20000300800 */
[----:B0-----:R-:W0:Y:S01]  /*12f10*/  LDC R7, c[0x0][0x448] ;  /* 0x00011200ff077b82 */ /* 0x001e220000000800 */
[----:B------:R-:W-:Y:S02]  /*12f20*/  ULDC.64 UR4, c[0x0][0x2d8] ;  /* 0x0000b60000047ab9 */ /* 0x000fe40000000a00 */
[----:B------:R-:W3:Y:S04]  /*12f30*/  LDL.LU.64 R2, [R1+0x40] ;  /* 0x0000400001027983 */ /* 0x000ee80000300a00 */
[----:B-12---:R-:W2:Y:S01]  /*12f40*/  LDL R9, [R1+0x2c] ;  /* 0x00002c0001097983 */ /* 0x006ea20000100800 */
[----:B------:R-:W1:Y:S01]  /*12f50*/  S2R R5, SR_TID.X ;  /* 0x0000000000057919 */ /* 0x000e620000002100 */
[----:B------:R-:W4:Y:S01]  /*12f60*/  S2R R6, SR_TID.X ;  /* 0x0000000000067919 */ /* 0x000f220000002100 */
[----:B------:R-:W-:-:S02]  /*12f70*/  SHF.R.S32.HI R4, RZ, 0x1f, R19 ;  /* 0x0000001fff047819 */ /* 0x000fc40000011413 */
[----:B-1----:R-:W-:-:S04]  /*12f80*/  LOP3.LUT R5, R5, 0x7f, RZ, 0xc0, !PT ;  /* 0x0000007f05057812 */ /* 0x002fc800078ec0ff */
[----:B------:R-:W-:Y:S01]  /*12f90*/  SHF.R.U32.HI R5, RZ, 0x3, R5 ;  /* 0x00000003ff057819 */ /* 0x000fe20000011605 */
[----:B----4-:R-:W-:-:S05]  /*12fa0*/  IMAD.SHL.U32 R8, R6, 0x10, RZ ;  /* 0x0000001006087824 */ /* 0x010fca00078e00ff */
[----:B------:R-:W-:Y:S01]  /*12fb0*/  LOP3.LUT R8, R5, 0x70, R8, 0xf8, !PT ;  /* 0x0000007005087812 */ /* 0x000fe200078ef808 */
[----:B---3--:R-:W-:Y:S01]  /*12fc0*/  IMAD.MOV.U32 R3, RZ, RZ, R0 ;  /* 0x000000ffff037224 */ /* 0x008fe200078e0000 */
[----:B------:R-:W-:-:S05]  /*12fd0*/  SHF.R.S32.HI R0, RZ, 0x1f, R18 ;  /* 0x0000001fff007819 */ /* 0x000fca0000011412 */
[----:B------:R-:W-:Y:S02]  /*12fe0*/  IMAD R0, R0, UR4, RZ ;  /* 0x0000000400007c24 */ /* 0x000fe4000f8e02ff */
[----:B------:R-:W-:-:S04]  /*12ff0*/  IMAD.WIDE.U32 R2, R18, UR4, R2 ;  /* 0x0000000412027c25 */ /* 0x000fc8000f8e0002 */
[----:B------:R-:W-:Y:S01]  /*13000*/  IMAD R0, R18, UR5, R0 ;  /* 0x0000000512007c24 */ /* 0x000fe2000f8e0200 */
[----:B------:R-:W-:Y:S02]  /*13010*/  ULDC.64 UR4, c[0x0][0xa00] ;  /* 0x0002800000047ab9 */ /* 0x000fe40000000a00 */
[----:B------:R-:W-:Y:S01]  /*13020*/  ISETP.NE.U32.AND P0, PT, RZ, UR4, PT ;  /* 0x00000004ff007c0c */ /* 0x000fe2000bf05070 */
[----:B------:R-:W-:-:S03]  /*13030*/  IMAD.IADD R3, R3, 0x1, R0 ;  /* 0x0000000103037824 */ /* 0x000fc600078e0200 */
[----:B------:R-:W-:Y:S01]  /*13040*/  ISETP.NE.AND.EX P0, PT, RZ, UR5, PT, P0 ;  /* 0x00000005ff007c0c */ /* 0x000fe2000bf05300 */
[----:B------:R-:W-:-:S03]  /*13050*/  ULDC.64 UR4, c[0x0][0x2e0] ;  /* 0x0000b80000047ab9 */ /* 0x000fc60000000a00 */
[----:B------:R-:W-:Y:S02]  /*13060*/  SEL R4, R4, RZ, !P0 ;  /* 0x000000ff04047207 */ /* 0x000fe40004000000 */
[----:B------:R-:W-:Y:S02]  /*13070*/  SEL R0, R19, RZ, !P0 ;  /* 0x000000ff13007207 */ /* 0x000fe40004000000 */
[----:B0-----:R-:W-:-:S13]  /*13080*/  ISETP.NE.AND P0, PT, R7, 0x1, PT ;  /* 0x000000010700780c */ /* 0x001fda0003f05270 */
[----:B------:R-:W0:Y:S08]  /*13090*/  @P0 LDC R5, c[0x0][0x44c] ;  /* 0x00011300ff050b82 */ /* 0x000e300000000800 */
[----:B------:R-:W1:Y:S01]  /*130a0*/  @P0 LDC R6, c[0x0][0x450] ;  /* 0x00011400ff060b82 */ /* 0x000e620000000800 */
[----:B------:R-:W-:Y:S02]  /*130b0*/  IMAD R4, R4, UR4, RZ ;  /* 0x0000000404047c24 */ /* 0x000fe4000f8e02ff */
[----:B------:R-:W-:-:S04]  /*130c0*/  IMAD.WIDE.U32 R2, R0, UR4, R2 ;  /* 0x0000000400027c25 */ /* 0x000fc8000f8e0002 */
[----:B------:R-:W-:Y:S01]  /*130d0*/  IMAD R4, R0, UR5, R4 ;  /* 0x0000000500047c24 */ /* 0x000fe2000f8e0204 */
[----:B------:R-:W-:Y:S01]  /*130e0*/  ULDC.64 UR4, c[0x0][0x2d0] ;  /* 0x0000b40000047ab9 */ /* 0x000fe20000000a00 */
[----:B--2---:R-:W-:Y:S02]  /*130f0*/  IMAD.IADD R0, R8, 0x1, R9 ;  /* 0x0000000108007824 */ /* 0x004fe400078e0209 */
[----:B------:R-:W2:Y:S01]  /*13100*/  S2R R8, SR_TID.X ;  /* 0x0000000000087919 */ /* 0x000ea20000002100 */
[----:B------:R-:W-:Y:S02]  /*13110*/  IMAD.IADD R3, R3, 0x1, R4 ;  /* 0x0000000103037824 */ /* 0x000fe400078e0204 */
[----:B0-----:R-:W-:-:S04]  /*13120*/  @P0 IMAD.HI.U32 R5, R0, R5, RZ ;  /* 0x0000000500050227 */ /* 0x001fc800078e00ff */
[----:B------:R-:W-:Y:S01]  /*13130*/  IMAD.MOV.U32 R4, RZ, RZ, R0 ;  /* 0x000000ffff047224 */ /* 0x000fe200078e0000 */
[----:B-1----:R-:W-:-:S05]  /*13140*/  @P0 SHF.R.U32.HI R4, RZ, R6, R5 ;  /* 0x00000006ff040219 */ /* 0x002fca0000011605 */
[----:B------:R-:W-:-:S04]  /*13150*/  IMAD.MOV R5, RZ, RZ, -R4 ;  /* 0x000000ffff057224 */ /* 0x000fc800078e0a04 */
[----:B------:R-:W-:Y:S01]  /*13160*/  IMAD R0, R7, R5, R0 ;  /* 0x0000000507007224 */ /* 0x000fe200078e0200 */
[----:B------:R-:W-:Y:S01]  /*13170*/  SHF.R.S32.HI R5, RZ, 0x1f, R4 ;  /* 0x0000001fff057819 */ /* 0x000fe20000011404 */
[----:B------:R-:W-:-:S04]  /*13180*/  IMAD.WIDE.U32 R2, R4, UR4, R2 ;  /* 0x0000000404027c25 */ /* 0x000fc8000f8e0002 */
[----:B------:R-:W-:-:S04]  /*13190*/  IMAD R5, R5, UR4, RZ ;  /* 0x0000000405057c24 */ /* 0x000fc8000f8e02ff */
[----:B------:R-:W-:Y:S01]  /*131a0*/  IMAD R4, R4, UR5, R5 ;  /* 0x0000000504047c24 */ /* 0x000fe2000f8e0205 */
[----:B------:R-:W-:-:S03]  /*131b0*/  ULDC.64 UR4, c[0x0][0x2c8] ;  /* 0x0000b20000047ab9 */ /* 0x000fc60000000a00 */
[----:B------:R-:W-:Y:S01]  /*131c0*/  IMAD.IADD R3, R3, 0x1, R4 ;  /* 0x0000000103037824 */ /* 0x000fe200078e0204 */
[----:B------:R-:W-:Y:S01]  /*131d0*/  SHF.R.S32.HI R4, RZ, 0x1f, R0 ;  /* 0x0000001fff047819 */ /* 0x000fe20000011400 */
[----:B--2---:R-:W-:-:S04]  /*131e0*/  IMAD.SHL.U32 R8, R8, 0x8, RZ ;  /* 0x0000000808087824 */ /* 0x004fc800078e00ff */
[----:B------:R-:W-:Y:S01]  /*131f0*/  IMAD R4, R4, UR4, RZ ;  /* 0x0000000404047c24 */ /* 0x000fe2000f8e02ff */
[----:B------:R-:W-:Y:S01]  /*13200*/  LOP3.LUT R8, R8, 0x38, RZ, 0xc0, !PT ;  /* 0x0000003808087812 */ /* 0x000fe200078ec0ff */
[----:B------:R-:W-:-:S04]  /*13210*/  IMAD.WIDE.U32 R2, R0, UR4, R2 ;  /* 0x0000000400027c25 */ /* 0x000fc8000f8e0002 */
[----:B------:R-:W-:Y:S01]  /*13220*/  IMAD R4, R0, UR5, R4 ;  /* 0x0000000500047c24 */ /* 0x000fe2000f8e0204 */
[C---:B------:R-:W-:Y:S01]  /*13230*/  LOP3.LUT R12, R8.reuse, 0x40, RZ, 0xfc, !PT ;  /* 0x00000040080c7812 */ /* 0x040fe200078efcff */
[----:B------:R-:W-:Y:S01]  /*13240*/  ULDC.64 UR4, c[0x0][0x280] ;  /* 0x0000a00000047ab9 */ /* 0x000fe20000000a00 */
[C---:B------:R-:W-:Y:S01]  /*13250*/  LOP3.LUT R11, R8.reuse, 0x80, RZ, 0xfc, !PT ;  /* 0x00000080080b7812 */ /* 0x040fe200078efcff */
[----:B------:R-:W-:Y:S01]  /*13260*/  IMAD.IADD R3, R3, 0x1, R4 ;  /* 0x0000000103037824 */ /* 0x000fe200078e0204 */
[----:B------:R-:W-:Y:S02]  /*13270*/  LOP3.LUT R8, R8, 0xc0, RZ, 0xfc, !PT ;  /* 0x000000c008087812 */ /* 0x000fe400078efcff */
[----:B------:R-:W-:Y:S01]  /*13280*/  LEA R4, P0, R2, UR4, 0x1 ;  /* 0x0000000402047c11 */ /* 0x000fe2000f8008ff */
[----:B------:R-:W-:Y:S02]  /*13290*/  ULDC UR4, c[0x0][0x2b8] ;  /* 0x0000ae0000047ab9 */ /* 0x000fe40000000800 */
[----:B------:R-:W-:-:S02]  /*132a0*/  ISETP.GE.AND P3, PT, R8, UR4, PT ;  /* 0x0000000408007c0c */ /* 0x000fc4000bf66270 */
[----:B------:R0:W5:Y:S01]  /*132b0*/  LDL R8, [R1+0x20] ;  /* 0x0000200001087983 */ /* 0x0001620000100800 */
[----:B------:R-:W1:Y:S01]  /*132c0*/  S2R R5, SR_TID.X ;  /* 0x0000000000057919 */ /* 0x000e620000002100 */
[----:B------:R-:W-:Y:S02]  /*132d0*/  LEA.HI.X R3, R2, UR5, R3, 0x1, P0 ;  /* 0x0000000502037c11 */ /* 0x000fe400080f0c03 */
[----:B------:R-:W-:Y:S02]  /*132e0*/  ISETP.GE.AND P1, PT, R12, UR4, PT ;  /* 0x000000040c007c0c */ /* 0x000fe4000bf26270 */
[----:B------:R-:W-:Y:S01]  /*132f0*/  ISETP.GE.AND P2, PT, R11, UR4, PT ;  /* 0x000000040b007c0c */ /* 0x000fe2000bf46270 */
[----:B-1----:R-:W-:-:S05]  /*13300*/  IMAD.SHL.U32 R10, R5, 0x8, RZ ;  /* 0x00000008050a7824 */ /* 0x002fca00078e00ff */
[----:B------:R-:W-:-:S04]  /*13310*/  LOP3.LUT R10, R10, 0x38, RZ, 0xc0, !PT ;  /* 0x000000380a0a7812 */ /* 0x000fc800078ec0ff */
[----:B------:R-:W-:Y:S01]  /*13320*/  ISETP.GE.AND P0, PT, R10, UR4, PT ;  /* 0x000000040a007c0c */ /* 0x000fe2000bf06270 */
[----:B------:R-:W-:-:S03]  /*13330*/  UMOV UR4, 0xffffffff ;  /* 0xffffffff00047882 */ /* 0x000fc60000000000 */
[----:B0-----:R-:W-:Y:S09]  /*13340*/  BRA.DIV UR4, `(.L_x_1561) ;  /* 0x00000052044c7947 */ /* 0x001ff2000b800000 */
[----:B------:R-:W0:Y:S02]  /*13350*/  S2R R6, SR_TID.X ;  /* 0x0000000000067919 */ /* 0x000e240000002100 */
[----:B0-----:R-:W-:Y:S02]  /*13360*/  LOP3.LUT R9, R6, 0x7f, RZ, 0xc0, !PT ;  /* 0x0000007f06097812 */ /* 0x001fe400078ec0ff */
[----:B------:R-:W2:Y:S04]  /*13370*/  LDL.LU R6, [R1+0x30] ;  /* 0x0000300001067983 */ /* 0x000ea80000300800 */
[----:B------:R-:W3:Y:S01]  /*13380*/  LDL.LU R11, [R1+0x2c] ;  /* 0x00002c00010b7983 */ /* 0x000ee20000300800 */
[----:B------:R-:W-:Y:S01]  /*13390*/  SHF.R.U32.HI R9, RZ, 0x3, R9 ;  /* 0x00000003ff097819 */ /* 0x000fe20000011609 */
[----:B------:R-:W-:Y:S01]  /*133a0*/  ULDC.64 UR4, c[0x0][0x208] ;  /* 0x0000820000047ab9 */ /* 0x000fe20000000a00 */
[----:B--2---:R-:W-:-:S02]  /*133b0*/  IMAD R2, R6, R7, RZ ;  /* 0x0000000706027224 */ /* 0x004fc400078e02ff */
[----:B------:R-:W0:Y:S01]  /*133c0*/  SHFL.IDX PT, R7, R4, RZ, 0x181f ;  /* 0x00181fff04077589 */ /* 0x000e2200000e0000 */
[----:B---3--:R-:W-:-:S03]  /*133d0*/  IMAD.IADD R0, R9, 0x1, R11 ;  /* 0x0000000109007824 */ /* 0x008fc600078e020b */
[----:B------:R-:W1:Y:S01]  /*133e0*/  SHFL.IDX PT, R6, R3, RZ, 0x181f ;  /* 0x00181fff03067589 */ /* 0x000e6200000e0000 */
[C---:B------:R-:W-:Y:S01]  /*133f0*/  VIADD R5, R0.reuse, 0x10 ;  /* 0x0000001000057836 */ /* 0x040fe20000000000 */
        /* <DEDUP_REMOVED lines=11> */
[----:B------:R-:W-:Y:S01]  /*134b0*/  ISETP.GE.AND P5, PT, R5, R2, PT ;  /* 0x000000020500720c */ /* 0x000fe20003fa6270 */
[----:B------:R-:W-:-:S02]  /*134c0*/  VIADD R5, R0, 0x20 ;  /* 0x0000002000057836 */ /* 0x000fc40000000000 */
        /* <DEDUP_REMOVED lines=67> */
[----:B------:R-:W-:Y:S02]  /*13900*/  @!P5 IMAD.X R6, RZ, RZ, R5, P4 ;  /* 0x000000ffff06d224 */ /* 0x000fe400020e0605 */
[----:B------:R0:W1:Y:S03]  /*13910*/  SHFL.IDX PT, R5, R3, 0x7, 0x181f ;  /* 0x00f81f0003057f89 */ /* 0x00006600000e0000 */
[-C--:B------:R-:W-:Y:S01]  /*13920*/  @!P5 LOP3.LUT R7, R7, R6.reuse, RZ, 0x3c, !PT ;  /* 0x000000060707d212 */ /* 0x080fe200078e3cff */
[----:B------:R0:W2:Y:S03]  /*13930*/  SHFL.IDX PT, R3, R4, 0x7, 0x181f ;  /* 0x00f81f0004037f89 */ /* 0x0000a600000e0000 */
[----:B------:R-:W-:-:S04]  /*13940*/  @!P5 LOP3.LUT R6, R7, R6, RZ, 0x3c, !PT ;  /* 0x000000060706d212 */ /* 0x000fc800078e3cff */
[----:B------:R-:W-:-:S05]  /*13950*/  @!P5 LOP3.LUT R7, R7, R6, RZ, 0x3c, !PT ;  /* 0x000000060707d212 */ /* 0x000fca00078e3cff */
[----:B------:R0:W-:Y:S04]  /*13960*/  @!P5 LDGSTS.E.BYPASS.LTC128B.128 [R8+0x13400], desc[UR4][R6.64], !P0 ;  /* 0x134000000608dfae */ /* 0x0001e8000c101d44 */
[----:B------:R0:W-:Y:S04]  /*13970*/  @!P5 LDGSTS.E.BYPASS.LTC128B.128 [R8+0x17400], desc[UR4][R6.64+0x80], !P1 ;  /* 0x174000800608dfae */ /* 0x0001e8000c901d44 */
[----:B------:R0:W-:Y:S04]  /*13980*/  @!P5 LDGSTS.E.BYPASS.LTC128B.128 [R8+0x1b400], desc[UR4][R6.64+0x100], !P2 ;  /* 0x1b4001000608dfae */ /* 0x0001e8000d101d44 */
[----:B-12---:R0:W-:Y:S02]  /*13990*/  @!P5 LDGSTS.E.BYPASS.LTC128B.128 [R8+0x1f400], desc[UR4][R6.64+0x180], !P3 ;  /* 0x1f4001800608dfae */ /* 0x0061e4000d901d44 */
.L_x_1691:
[----:B------:R-:W-:Y:S01]  /*139a0*/  VIADD R0, R0, 0x70 ;  /* 0x0000007000007836 */ /* 0x000fe20000000000 */
[----:B------:R-:W-:Y:S04]  /*139b0*/  BSSY B0, `(.L_x_1562) ;  /* 0x000000d000007945 */ /* 0x000fe80003800000 */
[----:B------:R-:W-:-:S13]  /*139c0*/  ISETP.GE.AND P4, PT, R0, R2, PT ;  /* 0x000000020000720c */ /* 0x000fda0003f86270 */
[----:B------:R-:W-:Y:S05]  /*139d0*/  @P4 BRA `(.L_x_1563) ;  /* 0x0000000000284947 */ /* 0x000fea0003800000 */
[----:B------:R-:W-:Y:S01]  /*139e0*/  LEA R2, P4, R10, R3, 0x1 ;  /* 0x000000030a027211 */ /* 0x000fe200078808ff */
[----:B------:R-:W-:-:S04]  /*139f0*/  ULDC.64 UR4, c[0x0][0x208] ;  /* 0x0000820000047ab9 */ /* 0x000fc80000000a00 */
[----:B0-----:R-:W-:-:S05]  /*13a00*/  IMAD.X R3, RZ, RZ, R5, P4 ;  /* 0x000000ffff037224 */ /* 0x001fca00020e0605 */
[----:B------:R-:W-:Y:S01]  /*13a10*/  @!PT LDS RZ, [RZ] ;  /* 0x00000000fffff984 */ /* 0x000fe20000000800 */
[----:B------:R-:W-:Y:S01]  /*13a20*/  @!PT LDS RZ, [RZ] ;  /* 0x00000000fffff984 */ /* 0x000fe20000000800 */
[----:B------:R-:W-:Y:S01]  /*13a30*/  @!PT LDS RZ, [RZ] ;  /* 0x00000000fffff984 */ /* 0x000fe20000000800 */
[----:B------:R1:W-:Y:S04]  /*13a40*/  LDGSTS.E.BYPASS.LTC128B.128 [R8+0x13c00], desc[UR4][R2.64], !P0 ;  /* 0x13c0000002087fae */ /* 0x0003e8000c101d44 */
[----:B------:R1:W-:Y:S04]  /*13a50*/  LDGSTS.E.BYPASS.LTC128B.128 [R8+0x17c00], desc[UR4][R2.64+0x80], !P1 ;  /* 0x17c0008002087fae */ /* 0x0003e8000c901d44 */
[----:B------:R1:W-:Y:S04]  /*13a60*/  LDGSTS.E.BYPASS.LTC128B.128 [R8+0x1bc00], desc[UR4][R2.64+0x100], !P2 ;  /* 0x1bc0010002087fae */ /* 0x0003e8000d101d44 */
[----:B------:R1:W-:Y:S02]  /*13a70*/  LDGSTS.E.BYPASS.LTC128B.128 [R8+0x1fc00], desc[UR4][R2.64+0x180], !P3 ;  /* 0x1fc0018002087fae */ /* 0x0003e4000d901d44 */
.L_x_1563:
[----:B------:R-:W-:Y:S05]  /*13a80*/  BSYNC B0 ;  /* 0x0000000000007941 */ /* 0x000fea0003800000 */
.L_x_1562:
[----:B01----:R-:W2:Y:S01]  /*13a90*/  LDL R8, [R1] ;  /* 0x0000000001087983 */ /* 0x003ea20000100800 */
[----:B------:R-:W-:Y:S01]  /*13aa0*/  PLOP3.LUT P0, PT, PT, PT, PT, 0x80, 0x0 ;  /* 0x000000000000781c */ /* 0x000fe20003f0f070 */
[----:B------:R-:W-:Y:S01]  /*13ab0*/  NOP ;  /* 0x0000000000007918 */ /* 0x000fe20000000000 */
[----:B--2---:R-:W-:-:S11]  /*13ac0*/  VIADD R10, R8, 0x30800 ;  /* 0x00030800080a7836 */ /* 0x004fd60000000000 */
.L_x_1564:
[----:B------:R-:W2:Y:S01]  /*13ad0*/  LDL R2, [R1] ;  /* 0x0000000001027983 */ /* 0x000ea20000100800 */
        /* <DEDUP_REMOVED lines=18> */
.L_x_1692:
[----:B------:R-:W-:Y:S05]  /*13c00*/  BSYNC B0 ;  /* 0x0000000000007941 */ /* 0x000fea0003800000 */
.L_x_1565:
[----:B------:R-:W2:Y:S04]  /*13c10*/  LDL R3, [R1+0x28] ;  /* 0x0000280001037983 */ /* 0x000ea80000100800 */
[----:B0-----:R-:W3:Y:S01]  /*13c20*/  LDL R2, [R1+0x24] ;  /* 0x0000240001027983 */ /* 0x001ee20000100800 */
[----:B------:R-:W-:Y:S01]  /*13c30*/  BSSY B0, `(.L_x_1567) ;  /* 0x00002b1000007945 */ /* 0x000fe20003800000 */
[----:B--2---:R-:W-:-:S05]  /*13c40*/  VIADD R0, R3, 0xfffffffe ;  /* 0xfffffffe03007836 */ /* 0x004fca0000000000 */
[----:B---3--:R-:W-:-:S13]  /*13c50*/  ISETP.GE.AND P0, PT, R0, R2, PT ;  /* 0x000000020000720c */ /* 0x008fda0003f06270 */
[----:B------:R-:W-:Y:S05]  /*13c60*/  @!P0 BRA `(.L_x_1568) ;  /* 0x0000002800b48947 */ /* 0x000fea0003800000 */
[----:B------:R-:W-:Y:S01]  /*13c70*/  LOP3.LUT R8, RZ, R2, RZ, 0x33, !PT ;  /* 0x00000002ff087212 */ /* 0x000fe200078e33ff */
[----:B------:R-:W-:Y:S01]  /*13c80*/  IMAD.MOV R2, RZ, RZ, -R3 ;  /* 0x000000ffff027224 */ /* 0x000fe200078e0a03 */
[----:B------:R-:W-:Y:S04]  /*13c90*/  BSSY B2, `(.L_x_1569) ;  /* 0x00000e9000027945 */ /* 0x000fe80003800000 */
[----:B------:R-:W-:-:S05]  /*13ca0*/  VIADDMNMX R8, R2, 0x1, R8, !PT ;  /* 0x0000000102087846 */ /* 0x000fca0007800108 */
[----:B------:R-:W-:-:S05]  /*13cb0*/  IMAD.IADD R2, R3, 0x1, R8 ;  /* 0x0000000103027824 */ /* 0x000fca00078e0208 */
[----:B------:R-:W-:-:S04]  /*13cc0*/  LOP3.LUT R2, R2, 0x1, RZ, 0xc0, !PT ;  /* 0x0000000102027812 */ /* 0x000fc800078ec0ff */
[----:B------:R-:W-:-:S13]  /*13cd0*/  ISETP.NE.U32.AND P0, PT, R2, 0x1, PT ;  /* 0x000000010200780c */ /* 0x000fda0003f05070 */
        /* <DEDUP_REMOVED lines=37> */
.L_x_1573:
[----:B------:R-:W2:Y:S01]  /*13f30*/  LDL R2, [R1] ;  /* 0x0000000001027983 */ /* 0x000ea20000100800 */
[----:B------:R-:W-:Y:S01]  /*13f40*/  BSSY B3, `(.L_x_1574) ;  /* 0x0000005000037945 */ /* 0x000fe20003800000 */
[----:B--2---:R-:W-:Y:S01]  /*13f50*/  IMAD R3, R7, 0x8, R2 ;  /* 0x0000000807037824 */ /* 0x004fe200078e0202 */
[----:B------:R-:W-:-:S04]  /*13f60*/  SHF.L.U32 R2, R9, 0x1f, RZ ;  /* 0x0000001f09027819 */ /* 0x000fc800000006ff */
[----:B------:R-:W1:Y:S02]  /*13f70*/  SYNCS.PHASECHK.TRANS64.TRYWAIT P0, [R3+URZ+0x30840], R2 ;  /* 0x03084002030075a7 */ /* 0x000e64000800017f */
[----:B-1----:R-:W-:Y:S05]  /*13f80*/  @!P0 BRA `(.L_x_1575) ;  /* 0x0000005000748947 */ /* 0x002fea0003800000 */
.L_x_1693:
[----:B------:R-:W-:Y:S05]  /*13f90*/  BSYNC B3 ;  /* 0x0000000000037941 */ /* 0x000fea0003800000 */
.L_x_1574:
        /* <DEDUP_REMOVED lines=12> */
.L_x_1577:
[----:B------:R-:W-:Y:S05]  /*14060*/  BSYNC B3 ;  /* 0x0000000000037941 */ /* 0x000fea0003800000 */
.L_x_1576:
[----:B------:R-:W2:Y:S04]  /*14070*/  LDL R5, [R1] ;  /* 0x0000000001057983 */ /* 0x000ea80000100800 */
        /* <DEDUP_REMOVED lines=12> */
.L_x_1578:
        /* <DEDUP_REMOVED lines=16> */
.L_x_1579:
        /* <DEDUP_REMOVED lines=16> */
.L_x_1580:
        /* <DEDUP_REMOVED lines=16> */
.L_x_1581:
        /* <DEDUP_REMOVED lines=17> */
.L_x_1694:
[----:B------:R-:W-:Y:S05]  /*14550*/  BSYNC B3 ;  /* 0x0000000000037941 */ /* 0x000fea0003800000 */
.L_x_1582:
[----:B------:R-:W-:Y:S01]  /*14560*/  BSSY B3, `(.L_x_1584) ;  /* 0x000000e000037945 */ /* 0x000fe20003800000 */
[----:B------:R-:W-:Y:S02]  /*14570*/  IMAD.MOV.U32 R12, RZ, RZ, 0x0 ;  /* 0x00000000ff0c7424 */ /* 0x000fe400078e00ff */
[----:B------:R-:W-:Y:S01]  /*14580*/  IMAD.MOV.U32 R13, RZ, RZ, 0x14f00000 ;  /* 0x14f00000ff0d7424 */ /* 0x000fe200078e00ff */
[----:B------:R-:W-:Y:S06]  /*14590*/  @P1 BRA `(.L_x_1585) ;  /* 0x0000000000281947 */ /* 0x000fec0003800000 */
[----:B0-----:R-:W2:Y:S04]  /*145a0*/  LDL R3, [R1] ;  /* 0x0000000001037983 */ /* 0x001ea80000100800 */
        /* <DEDUP_REMOVED lines=9> */
.L_x_1585:
[----:B------:R-:W-:Y:S05]  /*14640*/  BSYNC B3 ;  /* 0x0000000000037941 */ /* 0x000fea0003800000 */
.L_x_1584:
[----:B01----:R-:W2:Y:S01]  /*14650*/  LDL.LU R2, [R1+0x4] ;  /* 0x0000040001027983 */ /* 0x003ea20000300800 */
[----:B------:R-:W-:-:S03]  /*14660*/  R2UR UR10, R11 ;  /* 0x000000000b0a72ca */ /* 0x000fc600000e0000 */
[----:B------:R-:W3:Y:S04]  /*14670*/  LDL R6, [R1+0x14] ;  /* 0x0000140001067983 */ /* 0x000ee80000100800 */
[----:B------:R-:W3:Y:S04]  /*14680*/  LDL.LU R5, [R1+0x8] ;  /* 0x0000080001057983 */ /* 0x000ee80000300800 */
[----:B------:R-:W2:Y:S01]  /*14690*/  LDL R11, [R1] ;  /* 0x00000000010b7983 */ /* 0x000ea20000100800 */
        /* <DEDUP_REMOVED lines=10> */
.L_x_1586:
        /* <DEDUP_REMOVED lines=15> */
.L_x_1587:
        /* <DEDUP_REMOVED lines=15> */
.L_x_1588:
        /* <DEDUP_REMOVED lines=15> */
.L_x_1589:
        /* <DEDUP_REMOVED lines=12> */
.L_x_1572:
[----:B------:R-:W-:Y:S05]  /*14ad0*/  BSYNC B1 ;  /* 0x0000000000017941 */ /* 0x000fea0003800000 */
.L_x_1571:
[----:B0-----:R-:W2:Y:S04]  /*14ae0*/  LDL R0, [R1+0x28] ;  /* 0x0000280001007983 */ /* 0x001ea80000100800 */
[----:B------:R0:W-:Y:S04]  /*14af0*/  STL [R1+0x4], R7 ;  /* 0x0000040701007387 */ /* 0x0001e80000100800 */
[----:B------:R0:W-:Y:S02]  /*14b00*/  STL [R1+0x10], R9 ;  /* 0x0000100901007387 */ /* 0x0001e40000100800 */
[----:B0-2---:R-:W-:-:S07]  /*14b10*/  VIADD R0, R0, 0xfffffffd ;  /* 0xfffffffd00007836 */ /* 0x005fce0000000000 */
.L_x_1570:
[----:B------:R-:W-:Y:S05]  /*14b20*/  BSYNC B2 ;  /* 0x0000000000027941 */ /* 0x000fea0003800000 */
.L_x_1569:
[----:B------:R-:W2:Y:S01]  /*14b30*/  LDL.LU R2, [R1+0x28] ;  /* 0x0000280001027983 */ /* 0x000ea20000300800 */
[----:B------:R-:W-:Y:S01]  /*14b40*/  VIADD R8, R8, 0xfffffffe ;  /* 0xfffffffe08087836 */ /* 0x000fe20000000000 */
[----:B--2---:R-:W-:-:S04]  /*14b50*/  LOP3.LUT R2, RZ, R2, RZ, 0x33, !PT ;  /* 0x00000002ff027212 */ /* 0x004fc800078e33ff */
[----:B------:R-:W-:-:S13]  /*14b60*/  ISETP.NE.AND P0, PT, R8, R2, PT ;  /* 0x000000020800720c */ /* 0x000fda0003f05270 */
[----:B------:R-:W-:Y:S05]  /*14b70*/  @!P0 BRA `(.L_x_1568) ;  /* 0x0000001800f08947 */ /* 0x000fea0003800000 */
[----:B------:R-:W-:-:S07]  /*14b80*/  IMAD.MOV.U32 R9, RZ, RZ, R17 ;  /* 0x000000ffff097224 */ /* 0x000fce00078e0011 */
.L_x_1628:
[----:B--2---:R-:W2:Y:S04]  /*14b90*/  LDL R4, [R1+0x18] ;  /* 0x0000180001047983 */ /* 0x004ea80000100800 */
[----:B------:R-:W3:Y:S04]  /*14ba0*/  LDL R3, [R1+0x4] ;  /* 0x0000040001037983 */ /* 0x000ee80000100800 */
[----:B------:R-:W4:Y:S01]  /*14bb0*/  LDL R2, [R1+0x10] ;  /* 0x0000100001027983 */ /* 0x000f220000100800 */
[----:B------:R-:W-:Y:S05]  /*14bc0*/  YIELD ;  /* 0x0000000000007946 */ /* 0x000fea0003800000 */
[----:B------:R-:W-:Y:S01]  /*14bd0*/  BSSY B1, `(.L_x_1590) ;  /* 0x00000d7000017945 */ /* 0x000fe20003800000 */
[----:B--2---:R-:W-:Y:S01]  /*14be0*/  LOP3.LUT P1, RZ, R4, 0x1, RZ, 0xc0, !PT ;  /* 0x0000000104ff7812 */ /* 0x004fe2000782c0ff */
[----:B---3--:R-:W-:-:S05]  /*14bf0*/  VIADD R4, R3, 0x1 ;  /* 0x0000000103047836 */ /* 0x008fca0000000000 */
[----:B------:R-:W-:-:S04]  /*14c00*/  ISETP.NE.AND P0, PT, R4, 0x2, PT ;  /* 0x000000020400780c */ /* 0x000fc80003f05270 */
[----:B------:R-:W-:Y:S02]  /*14c10*/  SEL R5, RZ, 0x1, P0 ;  /* 0x00000001ff057807 */ /* 0x000fe40000000000 */
[----:B------:R-:W-:Y:S02]  /*14c20*/  SEL R4, R4, RZ, P0 ;  /* 0x000000ff04047207 */ /* 0x000fe40000000000 */
[----:B----4-:R-:W-:Y:S01]  /*14c30*/  LOP3.LUT R5, R2, R5, RZ, 0x3c, !PT ;  /* 0x0000000502057212 */ /* 0x010fe200078e3cff */
[----:B01----:R-:W-:Y:S06]  /*14c40*/  @!P1 BRA `(.L_x_1591) ;  /* 0x0000000c003c9947 */ /* 0x003fec0003800000 */
        /* <DEDUP_REMOVED lines=25> */
.L_x_1592:
[----:B------:R-:W2:Y:S01]  /*14de0*/  LDL R2, [R1] ;  /* 0x0000000001027983 */ /* 0x000ea20000100800 */
[----:B------:R-:W-:Y:S01]  /*14df0*/  BSSY B2, `(.L_x_1593) ;  /* 0x0000005000027945 */ /* 0x000fe20003800000 */
[----:B--2---:R-:W-:Y:S01]  /*14e00*/  IMAD R3, R4, 0x8, R2 ;  /* 0x0000000804037824 */ /* 0x004fe200078e0202 */
[----:B------:R-:W-:-:S04]  /*14e10*/  SHF.L.U32 R2, R5, 0x1f, RZ ;  /* 0x0000001f05027819 */ /* 0x000fc800000006ff */
[----:B------:R-:W1:Y:S02]  /*14e20*/  SYNCS.PHASECHK.TRANS64.TRYWAIT P0, [R3+URZ+0x30840], R2 ;  /* 0x03084002030075a7 */ /* 0x000e64000800017f */
[----:B-1----:R-:W-:Y:S05]  /*14e30*/  @!P0 BRA `(.L_x_1594) ;  /* 0x0000004000f08947 */ /* 0x002fea0003800000 */
.L_x_1695:
[----:B------:R-:W-:Y:S05]  /*14e40*/  BSYNC B2 ;  /* 0x0000000000027941 */ /* 0x000fea0003800000 */
.L_x_1593:
        /* <DEDUP_REMOVED lines=12> */
.L_x_1596:
[----:B------:R-:W-:Y:S05]  /*14f10*/  BSYNC B2 ;  /* 0x0000000000027941 */ /* 0x000fea0003800000 */
.L_x_1595:
        /* <DEDUP_REMOVED lines=13> */
.L_x_1597:
        /* <DEDUP_REMOVED lines=16> */
.L_x_1598:
        /* <DEDUP_REMOVED lines=16> */
.L_x_1599:
        /* <DEDUP_REMOVED lines=16> */
.L_x_1600:
        /* <DEDUP_REMOVED lines=17> */
.L_x_1696:
[----:B------:R-:W-:Y:S05]  /*15400*/  BSYNC B2 ;  /* 0x0000000000027941 */ /* 0x000fea0003800000 */
.L_x_1601:
        /* <DEDUP_REMOVED lines=11> */
.L_x_1604:
[----:B------:R-:W-:Y:S05]  /*154c0*/  BSYNC B2 ;  /* 0x0000000000027941 */ /* 0x000fea0003800000 */
.L_x_1603:
[----:B0-----:R-:W2:Y:S01]  /*154d0*/  LDL.LU R3, [R1+0x4] ;  /* 0x0000040001037983 */ /* 0x001ea20000300800 */
[----:B------:R-:W-:-:S03]  /*154e0*/  R2UR UR10, R11 ;  /* 0x000000000b0a72ca */ /* 0x000fc600000e0000 */
[----:B------:R-:W3:Y:S04]  /*154f0*/  LDL R7, [R1+0x14] ;  /* 0x0000140001077983 */ /* 0x000ee80000100800 */
[----:B------:R-:W3:Y:S04]  /*15500*/  LDL.LU R6, [R1+0x8] ;  /* 0x0000080001067983 */ /* 0x000ee80000300800 */
[----:B------:R-:W2:Y:S01]  /*15510*/  LDL R11, [R1] ;  /* 0x00000000010b7983 */ /* 0x000ea20000100800 */
        /* <DEDUP_REMOVED lines=9> */
.L_x_1605:
        /* <DEDUP_REMOVED lines=15> */
.L_x_1606:
        /* <DEDUP_REMOVED lines=15> */
.L_x_1607:
        /* <DEDUP_REMOVED lines=15> */
.L_x_1608:
        /* <DEDUP_REMOVED lines=12> */
.L_x_1591:
[----:B------:R-:W-:Y:S05]  /*15940*/  BSYNC B1 ;  /* 0x0000000000017941 */ /* 0x000fea0003800000 */
.L_x_1590:
[----:B------:R-:W2:Y:S01]  /*15950*/  LDL R2, [R1+0x18] ;  /* 0x0000180001027983 */ /* 0x000ea20000100800 */
[----:B------:R-:W-:Y:S01]  /*15960*/  VIADD R3, R4, 0x1 ;  /* 0x0000000104037836 */ /* 0x000fe20000000000 */
[----:B------:R-:W-:Y:S01]  /*15970*/  BSSY B1, `(.L_x_1609) ;  /* 0x00000d8000017945 */ /* 0x000fe20003800000 */
[----:B------:R-:W-:-:S03]  /*15980*/  VIADD R6, R0, 0xffffffff ;  /* 0xffffffff00067836 */ /* 0x000fc60000000000 */
        /* <DEDUP_REMOVED lines=9> */
[----:B------:R-:W-:Y:S01]  /*15a20*/  IMAD.MOV.U32 R7, RZ, RZ, R6 ;  /* 0x000000ffff077224 */ /* 0x000fe200078e0006 */
[----:B------:R-:W-:-:S04]  /*15a30*/  ISETP.NE.U32.AND P0, PT, RZ, UR4, PT ;  /* 0x00000004ff007c0c */ /* 0x000fc8000bf05070 */
[----:B------:R-:W-:-:S13]  /*15a40*/  ISETP.NE.AND.EX P0, PT, RZ, UR5, PT, P0 ;  /* 0x00000005ff007c0c */ /* 0x000fda000bf05300 */
[----:B------:R-:W-:Y:S05]  /*15a50*/  @!P0 BRA `(.L_x_1611) ;  /* 0x0000000000508947 */ /* 0x000fea0003800000 */
[----:B------:R-:W2:Y:S01]  /*15a60*/  LDL R14, [R1+0x1c] ;  /* 0x00001c00010e7983 */ /* 0x000ea20000100800 */
[----:B0-----:R-:W0:Y:S01]  /*15a70*/  LDC R8, c[0x0][0x43c] ;  /* 0x00010f00ff087b82 */ /* 0x001e220000000800 */
        /* <DEDUP_REMOVED lines=18> */
.L_x_1611:
[----:B------:R-:W3:Y:S01]  /*15ba0*/  LDL R2, [R1] ;  /* 0x0000000001027983 */ /* 0x000ee20000100800 */
[----:B------:R-:W-:Y:S01]  /*15bb0*/  SHF.L.U32 R3, R11, 0x1f, RZ ;  /* 0x0000001f0b037819 */ /* 0x000fe200000006ff */
[----:B------:R-:W-:Y:S01]  /*15bc0*/  BSSY B2, `(.L_x_1612) ;  /* 0x0000004000027945 */ /* 0x000fe20003800000 */
[----:B---3--:R-:W-:-:S04]  /*15bd0*/  IMAD R2, R12, 0x8, R2 ;  /* 0x000000080c027824 */ /* 0x008fc800078e0202 */
[----:B------:R-:W3:Y:S02]  /*15be0*/  SYNCS.PHASECHK.TRANS64.TRYWAIT P0, [R2+URZ+0x30840], R3 ;  /* 0x03084003020075a7 */ /* 0x000ee4000800017f */
[----:B---3--:R-:W-:Y:S05]  /*15bf0*/  @!P0 BRA `(.L_x_1613) ;  /* 0x0000003400a88947 */ /* 0x008fea0003800000 */
.L_x_1697:
[----:B------:R-:W-:Y:S05]  /*15c00*/  BSYNC B2 ;  /* 0x0000000000027941 */ /* 0x000fea0003800000 */
.L_x_1612:
[----:B0-2---:R-:W0:Y:S01]  /*15c10*/  S2R R8, SR_TID.X ;  /* 0x0000000000087919 */ /* 0x005e220000002100 */
        /* <DEDUP_REMOVED lines=9> */
[----:B--2---:R-:W-:Y:S05]  /*15cb0*/  @!P0 BRA `(.L_x_1615) ;  /* 0x0000000000048947 */ /* 0x004fea0003800000 */
[----:B------:R-:W-:Y:S01]  /*15cc0*/  BPT.TRAP 0x1 ;  /* 0x000000040000795c */ /* 0x000fe20000300000 */
.L_x_1615:
[----:B------:R-:W-:Y:S05]  /*15cd0*/  BSYNC B2 ;  /* 0x0000000000027941 */ /* 0x000fea0003800000 */
.L_x_1614:
[----:B------:R-:W2:Y:S04]  /*15ce0*/  LDL R8, [R1+0x4] ;  /* 0x0000040001087983 */ /* 0x000ea80000100800 */
[----:B-1----:R-:W4:Y:S04]  /*15cf0*/  LDL R11, [R1] ;  /* 0x00000000010b7983 */ /* 0x002f280000100800 */
        /* <DEDUP_REMOVED lines=8> */
[C---:B--2---:R-:W-:Y:S02]  /*15d80*/  IMAD R3, R8.reuse, 0x8, R10 ;  /* 0x0000000808037824 */ /* 0x044fe400078e020a */
[----:B----4-:R-:W-:Y:S02]  /*15d90*/  IMAD R8, R8, 0x8000, R11 ;  /* 0x0000800008087824 */ /* 0x010fe400078e020b */
[----:B------:R-:W-:-:S02]  /*15da0*/  VIADD R3, R3, 0x30 ;  /* 0x0000003003037836 */ /* 0x000fc40000000000 */
[----:B---3--:R-:W-:Y:S02]  /*15db0*/  IMAD R2, R7, 0x40, R2 ;  /* 0x0000004007027824 */ /* 0x008fe400078e0202 */
[----:B------:R-:W-:-:S07]  /*15dc0*/  VIADD R11, R8, 0x20400 ;  /* 0x00020400080b7836 */ /* 0x000fce0000000000 */
.L_x_1616:
        /* <DEDUP_REMOVED lines=16> */
.L_x_1617:
        /* <DEDUP_REMOVED lines=16> */
.L_x_1618:
        /* <DEDUP_REMOVED lines=16> */
.L_x_1619:
        /* <DEDUP_REMOVED lines=15> */
.L_x_1698:
[----:B------:R-:W-:Y:S05]  /*161c0*/  BSYNC B2 ;  /* 0x0000000000027941 */ /* 0x000fea0003800000 */
.L_x_1620:
        /* <DEDUP_REMOVED lines=11> */
.L_x_1623:
[----:B------:R-:W-:Y:S05]  /*16280*/  BSYNC B2 ;  /* 0x0000000000027941 */ /* 0x000fea0003800000 */
.L_x_1622:
[----:B------:R-:W2:Y:S04]  /*16290*/  LDL R8, [R1] ;  /* 0x0000000001087983 */ /* 0x000ea80000100800 */
[----:B0-----:R-:W3:Y:S04]  /*162a0*/  LDL R5, [R1+0x14] ;  /* 0x0000140001057983 */ /* 0x001ee80000100800 */
        /* <DEDUP_REMOVED lines=11> */
.L_x_1624:
        /* <DEDUP_REMOVED lines=15> */
.L_x_1625:
        /* <DEDUP_REMOVED lines=15> */
.L_x_1626:
        /* <DEDUP_REMOVED lines=15> */
.L_x_1627:
        /* <DEDUP_REMOVED lines=12> */
.L_x_1610:
[----:B------:R-:W-:Y:S05]  /*166f0*/  BSYNC B1 ;  /* 0x0000000000017941 */ /* 0x000fea0003800000 */
.L_x_1609:
[----:B------:R-:W3:Y:S01]  /*16700*/  LDL R2, [R1+0x24] ;  /* 0x0000240001027983 */ /* 0x000ee20000100800 */
[----:B------:R-:W-:Y:S01]  /*16710*/  VIADD R0, R0, 0xfffffffe ;  /* 0xfffffffe00007836 */ /* 0x000fe20000000000 */
[----:B---3--:R-:W-:-:S13]  /*16720*/  ISETP.GT.AND P0, PT, R6, R2, PT ;  /* 0x000000020600720c */ /* 0x008fda0003f04270 */
[----:B------:R-:W-:Y:S05]  /*16730*/  @P0 BRA `(.L_x_1628) ;  /* 0xffffffe400140947 */ /* 0x000fea000383ffff */
.L_x_1568:
[----:B------:R-:W-:Y:S05]  /*16740*/  BSYNC B0 ;  /* 0x0000000000007941 */ /* 0x000fea0003800000 */
.L_x_1567:
[----:B------:R-:W3:Y:S01]  /*16750*/  S2R R2, SR_TID.X ;  /* 0x0000000000027919 */ /* 0x000ee20000002100 */
[----:B------:R-:W-:Y:S01]  /*16760*/  BSSY B0, `(.L_x_1629) ;  /* 0x0000011000007945 */ /* 0x000fe20003800000 */
[----:B---3--:R-:W-:-:S04]  /*16770*/  LOP3.LUT R3, R2, 0x7f, RZ, 0xc0, !PT ;  /* 0x0000007f02037812 */ /* 0x008fc800078ec0ff */
[----:B------:R-:W-:-:S13]  /*16780*/  ISETP.NE.AND P0, PT, R3, RZ, PT ;  /* 0x000000ff0300720c */ /* 0x000fda0003f05270 */
[----:B------:R-:W-:Y:S05]  /*16790*/  @P0 BRA `(.L_x_1630) ;  /* 0x0000000000340947 */ /* 0x000fea0003800000 */
[----:B------:R-:W3:Y:S01]  /*167a0*/  S2R R2, SR_LANEID ;  /* 0x0000000000027919 */ /* 0x000ee20000000000 */
[----:B------:R-:W-:Y:S01]  /*167b0*/  VOTEU.ANY UR4, UPT, PT ;  /* 0x0000000000047886 */ /* 0x000fe200038e0100 */
[----:B------:R-:W4:Y:S01]  /*167c0*/  LDC.64 R4, c[0x0][0xc60] ;  /* 0x00031800ff047b82 */ /* 0x000f220000000a00 */
[----:B------:R-:W3:Y:S01]  /*167d0*/  FLO.U32 R0, UR4 ;  /* 0x0000000400007d00 */ /* 0x000ee200080e0000 */
[----:B------:R-:W-:Y:S01]  /*167e0*/  ULDC.64 UR6, c[0x0][0x208] ;  /* 0x0000820000067ab9 */ /* 0x000fe20000000a00 */
[----:B---3--:R-:W-:-:S06]  /*167f0*/  ISETP.EQ.U32.AND P0, PT, R0, R2, PT ;  /* 0x000000020000720c */ /* 0x008fcc0003f02070 */
[----:B------:R-:W4:Y:S07]  /*16800*/  POPC R2, UR4 ;  /* 0x0000000400027d09 */ /* 0x000f2e0008000000 */
[----:B----4-:R-:W3:Y:S04]  /*16810*/  @P0 ATOMG.E.ADD.STRONG.GPU PT, R2, desc[UR6][R4.64], R2 ;  /* 0x00000002040209a8 */ /* 0x010ee800081ee1c6 */
[----:B---3--:R3:W4:Y:S02]  /*16820*/  SHFL.IDX PT, R2, R2, R0, 0x1f ;  /* 0x00001f0002027589 */ /* 0x00872400000e0000 */
[----:B---3--:R-:W3:Y:S02]  /*16830*/  S2R R0, SR_LTMASK ;  /* 0x0000000000007919 */ /* 0x008ee40000003900 */
[----:B---3--:R-:W-:-:S06]  /*16840*/  LOP3.LUT R0, R0, UR4, RZ, 0xc0, !PT ;  /* 0x0000000400007c12 */ /* 0x008fcc000f8ec0ff */
[----:B------:R-:W4:Y:S02]  /*16850*/  POPC R0, R0 ;  /* 0x0000000000007309 */ /* 0x000f240000000000 */
[----:B----4-:R-:W-:-:S07]  /*16860*/  IADD3 R16, R2, UR38, R0 ;  /* 0x0000002602107c10 */ /* 0x010fce000fffe000 */
.L_x_1630:
[----:B------:R-:W-:Y:S05]  /*16870*/  BSYNC B0 ;  /* 0x0000000000007941 */ /* 0x000fea0003800000 */
.L_x_1629:
[----:B------:R-:W3:Y:S01]  /*16880*/  LDL R0, [R1+0x18] ;  /* 0x0000180001007983 */ /* 0x000ee20000100800 */
[----:B------:R-:W-:Y:S01]  /*16890*/  BSSY B0, `(.L_x_1631) ;  /* 0x000005c000007945 */ /* 0x000fe20003800000 */
[----:B---3--:R-:W-:-:S13]  /*168a0*/  LOP3.LUT P0, RZ, R0, 0x1, RZ, 0xc0, !PT ;  /* 0x0000000100ff7812 */ /* 0x008fda000780c0ff */
[----:B------:R-:W-:Y:S05]  /*168b0*/  @!P0 BRA `(.L_x_1632) ;  /* 0x0000000400648947 */ /* 0x000fea0003800000 */
[----:B------:R-:W3:Y:S04]  /*168c0*/  LDL R4, [R1] ;  /* 0x0000000001047983 */ /* 0x000ee80000100800 */
[----:B------:R-:W3:Y:S04]  /*168d0*/  LDL R0, [R1+0x4] ;  /* 0x0000040001007983 */ /* 0x000ee80000100800 */
[----:B------:R-:W4:Y:S01]  /*168e0*/  LDL R2, [R1+0x10] ;  /* 0x0000100001027983 */ /* 0x000f220000100800 */
[----:B------:R-:W-:Y:S01]  /*168f0*/  BSSY B1, `(.L_x_1633) ;  /* 0x0000006000017945 */ /* 0x000fe20003800000 */
[----:B------:R-:W-:Y:S01]  /*16900*/  ISETP.NE.AND P1, PT, R3, RZ, PT ;  /* 0x000000ff0300720c */ /* 0x000fe20003f25270 */
[----:B---3--:R-:W-:Y:S01]  /*16910*/  IMAD R0, R0, 0x8, R4 ;  /* 0x0000000800007824 */ /* 0x008fe200078e0204 */
[----:B----4-:R-:W-:-:S04]  /*16920*/  SHF.L.U32 R2, R2, 0x1f, RZ ;  /* 0x0000001f02027819 */ /* 0x010fc800000006ff */
[----:B------:R-:W3:Y:S02]  /*16930*/  SYNCS.PHASECHK.TRANS64.TRYWAIT P0, [R0+URZ+0x30860], R2 ;  /* 0x03086002000075a7 */ /* 0x000ee4000800017f */
[----:B---3--:R-:W-:Y:S05]  /*16940*/  @!P0 BRA `(.L_x_1634) ;  /* 0x00000028007c8947 */ /* 0x008fea0003800000 */
.L_x_1699:
[----:B------:R-:W-:Y:S05]  /*16950*/  BSYNC B1 ;  /* 0x0000000000017941 */ /* 0x000fea0003800000 */
.L_x_1633:
[----:B------:R-:W-:Y:S04]  /*16960*/  BSSY B1, `(.L_x_1635) ;  /* 0x0000009000017945 */ /* 0x000fe80003800000 */
        /* <DEDUP_REMOVED lines=8> */
.L_x_1636:
[----:B------:R-:W-:Y:S05]  /*169f0*/  BSYNC B1 ;  /* 0x0000000000017941 */ /* 0x000fea0003800000 */
.L_x_1635:
[----:B------:R-:W4:Y:S04]  /*16a00*/  LDL.LU R5, [R1+0x14] ;  /* 0x0000140001057983 */ /* 0x000f280000300800 */
[----:B------:R-:W4:Y:S04]  /*16a10*/  LDL.LU R3, [R1+0x8] ;  /* 0x0000080001037983 */ /* 0x000f280000300800 */
[----:B------:R-:W5:Y:S04]  /*16a20*/  LDL R4, [R1] ;  /* 0x0000000001047983 */ /* 0x000f680000100800 */
[----:B---3--:R-:W5:Y:S01]  /*16a30*/  LDL R2, [R1+0x4] ;  /* 0x0000040001027983 */ /* 0x008f620000100800 */
        /* <DEDUP_REMOVED lines=8> */
[----:B-----5:R-:W-:-:S04]  /*16ac0*/  IMAD R2, R2, 0x8000, R4 ;  /* 0x0000800002027824 */ /* 0x020fc800078e0204 */
[----:B------:R-:W-:-:S07]  /*16ad0*/  VIADD R4, R2, 0x400 ;  /* 0x0000040002047836 */ /* 0x000fce0000000000 */
.L_x_1637:
        /* <DEDUP_REMOVED lines=9> */
[----:B---3--:R-:W-:Y:S05]  /*16b70*/  @P0 BRA.U.ANY `(.L_x_1637) ;  /* 0xfffffffd00d80947 */ /* 0x008fea000393ffff */
[----:B------:R-:W-:Y:S01]  /*16b80*/  PLOP3.LUT P0, PT, PT, PT, PT, 0x80, 0x0 ;  /* 0x000000000000781c */ /* 0x000fe20003f0f070 */
[----:B------:R-:W-:Y:S01]  /*16b90*/  VIADD R4, R2, 0x2400 ;  /* 0x0000240002047836 */ /* 0x000fe20000000000 */
[----:B------:R-:W-:Y:S01]  /*16ba0*/  UMOV UR6, 0x0 ;  /* 0x0000000000067882 */ /* 0x000fe20000000000 */
[----:B------:R-:W-:Y:S01]  /*16bb0*/  UMOV UR7, 0x14f00000 ;  /* 0x14f0000000077882 */ /* 0x000fe20000000000 */
[----:B------:R-:W-:-:S09]  /*16bc0*/  UMOV UR10, 0x40 ;  /* 0x00000040000a7882 */ /* 0x000fd20000000000 */
.L_x_1638:
        /* <DEDUP_REMOVED lines=15> */
.L_x_1639:
        /* <DEDUP_REMOVED lines=15> */
.L_x_1640:
        /* <DEDUP_REMOVED lines=10> */
.L_x_1632:
[----:B------:R-:W-:Y:S05]  /*16e50*/  BSYNC B0 ;  /* 0x0000000000007941 */ /* 0x000fea0003800000 */
.L_x_1631:
[----:B------:R-:W3:Y:S04]  /*16e60*/  LDL.LU R5, [R1+0x4] ;  /* 0x0000040001057983 */ /* 0x000ee80000300800 */
[----:B------:R-:W4:Y:S01]  /*16e70*/  LDL.LU R4, [R1+0x10] ;  /* 0x0000100001047983 */ /* 0x000f220000300800 */
[----:B---3--:R-:W-:-:S05]  /*16e80*/  VIADD R0, R5, 0x1 ;  /* 0x0000000105007836 */ /* 0x008fca0000000000 */
[----:B------:R-:W-:-:S04]  /*16e90*/  ISETP.NE.AND P0, PT, R0, 0x2, PT ;  /* 0x000000020000780c */ /* 0x000fc80003f05270 */
[----:B------:R-:W-:Y:S02]  /*16ea0*/  SEL R2, RZ, 0x1, P0 ;  /* 0x00000001ff027807 */ /* 0x000fe40000000000 */
[----:B------:R-:W-:Y:S02]  /*16eb0*/  SEL R0, R0, RZ, P0 ;  /* 0x000000ff00007207 */ /* 0x000fe40000000000 */
[----:B----4-:R-:W-:-:S03]  /*16ec0*/  LOP3.LUT R4, R4, R2, RZ, 0x3c, !PT ;  /* 0x0000000204047212 */ /* 0x010fc600078e3cff */
[----:B------:R3:W-:Y:S04]  /*16ed0*/  STL [R1+0x4], R0 ;  /* 0x0000040001007387 */ /* 0x0007e80000100800 */
[----:B------:R3:W-:Y:S02]  /*16ee0*/  STL [R1+0x10], R4 ;  /* 0x0000100401007387 */ /* 0x0007e40000100800 */
.L_x_1547:
[----:B------:R-:W-:Y:S05]  /*16ef0*/  BSYNC B7 ;  /* 0x0000000000077941 */ /* 0x000fea0003800000 */
.L_x_1545:
[----:B---3--:R-:W3:Y:S02]  /*16f00*/  LDL R0, [R1+0x18] ;  /* 0x0000180001007983 */ /* 0x008ee40000100800 */
[----:B---3--:R-:W-:-:S13]  /*16f10*/  LOP3.LUT P0, RZ, R0, 0x2, RZ, 0xc0, !PT ;  /* 0x0000000200ff7812 */ /* 0x008fda000780c0ff */
[----:B------:R-:W-:Y:S05]  /*16f20*/  @!P0 BRA `(.L_x_1641) ;  /* 0x0000000000288947 */ /* 0x000fea0003800000 */
[----:B------:R-:W-:Y:S05]  /*16f30*/  WARPSYNC.ALL ;  /* 0x0000000000007948 */ /* 0x000fea0003800000 */
[----:B------:R-:W3:Y:S08]  /*16f40*/  S2UR UR5, SR_CgaCtaId ;  /* 0x00000000000579c3 */ /* 0x000ef00000008800 */
[----:B------:R-:W-:Y:S06]  /*16f50*/  BAR.SYNC.DEFER_BLOCKING 0x5, 0x180 ;  /* 0x0146000000007b1d */ /* 0x000fec0000010000 */
[----:B------:R-:W-:-:S02]  /*16f60*/  UMOV UR4, 0x400 ;  /* 0x0000040000047882 */ /* 0x000fc40000000000 */
[----:B---3--:R-:W-:-:S06]  /*16f70*/  ULEA UR4, UR5, UR4, 0x18 ;  /* 0x0000000405047291 */ /* 0x008fcc000f8ec03f */
[----:B------:R-:W-:-:S05]  /*16f80*/  IMAD.U32 R0, RZ, RZ, UR4 ;  /* 0x00000004ff007e24 */ /* 0x000fca000f8e00ff */
[----:B------:R4:W3:Y:S04]  /*16f90*/  LDS.128 R16, [R0+0x308d0] ;  /* 0x0308d00000107984 */ /* 0x0008e80000000c00 */
[----:B------:R4:W-:Y:S01]  /*16fa0*/  STL [R1], R0 ;  /* 0x0000000001007387 */ /* 0x0009e20000100800 */
[----:B------:R-:W-:Y:S06]  /*16fb0*/  BAR.ARV 0x4, 0x180 ;  /* 0x0106000000007b1d */ /* 0x000fec0000002000 */
[----:B------:R-:W-:Y:S05]  /*16fc0*/  BRA `(.L_x_1642) ;  /* 0x0000000800e47947 */ /* 0x000fea0003800000 */
.L_x_1641:
[----:B------:R-:W3:Y:S01]  /*16fd0*/  S2R R0, SR_TID.X ;  /* 0x0000000000007919 */ /* 0x000ee20000002100 */
[----:B------:R-:W-:Y:S01]  /*16fe0*/  UMOV UR4, 0xffffffff ;  /* 0xffffffff00047882 */ /* 0x000fe20000000000 */
[----:B---3--:R-:W-:-:S04]  /*16ff0*/  LOP3.LUT R6, R0, 0x1f, RZ, 0xc0, !PT ;  /* 0x0000001f00067812 */ /* 0x008fc800078ec0ff */
[----:B------:R-:W-:Y:S01]  /*17000*/  ISETP.NE.AND P0, PT, R6, 0x1f, PT ;  /* 0x0000001f0600780c */ /* 0x000fe20003f05270 */
[----:B------:R-:W-:-:S12]  /*17010*/  BRA.DIV UR4, `(.L_x_1643) ;  /* 0x0000002204dc7947 */ /* 0x000fd8000b800000 */
[----:B------:R-:W-:Y:S01]  /*17020*/  IMAD.IADD R5, R19, 0x1, R6 ;  /* 0x0000000113057824 */ /* 0x000fe200078e0206 */
[----:B------:R-:W-:Y:S01]  /*17030*/  ULDC UR4, c[0x0][0xc3c] ;  /* 0x00030f0000047ab9 */ /* 0x000fe20000000800 */
[----:B------:R-:W-:-:S03]  /*17040*/  ULDC.64 UR6, c[0x0][0x208] ;  /* 0x0000820000067ab9 */ /* 0x000fc60000000a00 */
[----:B------:R-:W-:-:S13]  /*17050*/  ISETP.GE.OR P1, PT, R5, UR4, !P0 ;  /* 0x0000000405007c0c */ /* 0x000fda000c726670 */
[----:B------:R-:W3:Y:S02]  /*17060*/  @!P1 LDC.64 R2, c[0x0][0xc80] ;  /* 0x00032000ff029b82 */ /* 0x000ee40000000a00 */
[----:B---3--:R-:W-:-:S06]  /*17070*/  @!P1 IMAD.WIDE R2, R5, 0x4, R2 ;  /* 0x0000000405029825 */ /* 0x008fcc00078e0202 */
[----:B------:R3:W4:Y:S01]  /*17080*/  @!P1 LDG.E R3, desc[UR6][R2.64] ;  /* 0x0000000602039981 */ /* 0x000722000c1e1900 */
[C---:B------:R-:W-:Y:S02]  /*17090*/  ISETP.GE.U32.AND P2, PT, R6.reuse, 0x2, PT ;  /* 0x000000020600780c */ /* 0x040fe40003f46070 */
[C---:B------:R-:W-:Y:S01]  /*170a0*/  ISETP.GE.U32.AND P3, PT, R6.reuse, 0x4, PT ;  /* 0x000000040600780c */ /* 0x040fe20003f66070 */
[----:B------:R-:W-:Y:S01]  /*170b0*/  SHFL.IDX PT, R0, R16, RZ, 0x1f ;  /* 0x00001fff10007589 */ /* 0x000fe200000e0000 */
[C---:B------:R-:W-:Y:S02]  /*170c0*/  ISETP.GE.U32.AND P4, PT, R6.reuse, 0x8, PT ;  /* 0x000000080600780c */ /* 0x040fe40003f86070 */
[C---:B------:R-:W-:Y:S01]  /*170d0*/  ISETP.GE.U32.AND P5, PT, R6.reuse, 0x10, PT ;  /* 0x000000100600780c */ /* 0x040fe20003fa6070 */
[----:B---3--:R-:W-:Y:S02]  /*170e0*/  IMAD.MOV.U32 R2, RZ, RZ, RZ ;  /* 0x000000ffff027224 */ /* 0x008fe400078e00ff */
[----:B----4-:R-:W-:Y:S01]  /*170f0*/  @!P1 IMAD.MOV.U32 R2, RZ, RZ, R3 ;  /* 0x000000ffff029224 */ /* 0x010fe200078e0003 */
[----:B------:R-:W-:-:S04]  /*17100*/  ISETP.NE.AND P1, PT, R6, RZ, PT ;  /* 0x000000ff0600720c */ /* 0x000fc80003f25270 */
[----:B------:R-:W3:Y:S02]  /*17110*/  SHFL.UP PT, R3, R2, 0x1, RZ ;  /* 0x0420000002037989 */ /* 0x000ee400000e00ff */
[----:B---3--:R-:W-:-:S05]  /*17120*/  SEL R5, R3, RZ, P1 ;  /* 0x000000ff03057207 */ /* 0x008fca0000800000 */
[----:B------:R-:W-:Y:S02]  /*17130*/  IMAD.IADD R3, R2, 0x1, R5 ;  /* 0x0000000102037824 */ /* 0x000fe400078e0205 */
[----:B------:R-:W-:Y:S04]  /*17140*/  SHFL.IDX PT, R5, R16, 0x1, 0x1f ;  /* 0x00201f0010057f89 */ /* 0x000fe800000e0000 */
[----:B------:R-:W3:Y:S02]  /*17150*/  SHFL.UP PT, R4, R3, 0x2, RZ ;  /* 0x0440000003047989 */ /* 0x000ee400000e00ff */
[----:B---3--:R-:W-:-:S05]  /*17160*/  SEL R4, R4, RZ, P2 ;  /* 0x000000ff04047207 */ /* 0x008fca0001000000 */
[----:B------:R-:W-:-:S05]  /*17170*/  IMAD.IADD R3, R3, 0x1, R4 ;  /* 0x0000000103037824 */ /* 0x000fca00078e0204 */
        /* <DEDUP_REMOVED lines=9> */
[----:B------:R3:W4:Y:S02]  /*17210*/  SHFL.IDX PT, R16, R3, 0x1f, 0x1f ;  /* 0x03e01f0003107f89 */ /* 0x00072400000e0000 */
.L_x_1709:
[----:B------:R-:W-:Y:S02]  /*17220*/  ULDC UR4, c[0x0][0xc38] ;  /* 0x00030e0000047ab9 */ /* 0x000fe40000000800 */
[----:B------:R-:W-:-:S04]  /*17230*/  IMAD.U32 R4, RZ, RZ, UR4 ;  /* 0x00000004ff047e24 */ /* 0x000fc8000f8e00ff */
[----:B----4-:R-:W-:-:S04]  /*17240*/  IMAD R16, R16, R4, RZ ;  /* 0x0000000410107224 */ /* 0x010fc800078e02ff */
[----:B------:R-:W-:-:S05]  /*17250*/  IMAD.IADD R5, R5, 0x1, R16 ;  /* 0x0000000105057824 */ /* 0x000fca00078e0210 */
[----:B------:R-:W-:-:S13]  /*17260*/  ISETP.GT.AND P6, PT, R5, R0, PT ;  /* 0x000000000500720c */ /* 0x000fda0003fc4270 */
[----:B------:R-:W-:Y:S05]  /*17270*/  @P6 BRA `(.L_x_1644) ;  /* 0x0000000000a06947 */ /* 0x000fea0003800000 */
.L_x_1649:
[----:B---3--:R-:W3:Y:S01]  /*17280*/  LDC R3, c[0x0][0xc3c] ;  /* 0x00030f00ff037b82 */ /* 0x008ee20000000800 */
[----:B------:R-:W-:-:S05]  /*17290*/  VIADD R19, R19, 0x1f ;  /* 0x0000001f13137836 */ /* 0x000fca0000000000 */
[----:B---3--:R-:W-:-:S13]  /*172a0*/  ISETP.GE.AND P6, PT, R19, R3, PT ;  /* 0x000000031300720c */ /* 0x008fda0003fc6270 */
[----:B------:R-:W-:Y:S05]  /*172b0*/  @P6 BRA `(.L_x_1645) ;  /* 0x0000000400dc6947 */ /* 0x000fea0003800000 */
[----:B------:R-:W3:Y:S01]  /*172c0*/  S2R R2, SR_TID.X ;  /* 0x0000000000027919 */ /* 0x000ee20000002100 */
[----:B------:R-:W-:Y:S01]  /*172d0*/  BSSY B0, `(.L_x_1646) ;  /* 0x000000a000007945 */ /* 0x000fe20003800000 */
[----:B---3--:R-:W-:-:S05]  /*172e0*/  LOP3.LUT R2, R2, 0x1f, RZ, 0xc0, !PT ;  /* 0x0000001f02027812 */ /* 0x008fca00078ec0ff */
[----:B------:R-:W-:Y:S02]  /*172f0*/  IMAD.IADD R4, R19, 0x1, R2 ;  /* 0x0000000113047824 */ /* 0x000fe400078e0202 */
[----:B------:R-:W-:-:S03]  /*17300*/  IMAD.MOV.U32 R2, RZ, RZ, RZ ;  /* 0x000000ffff027224 */ /* 0x000fc600078e00ff */
[----:B------:R-:W-:-:S13]  /*17310*/  ISETP.GE.OR P6, PT, R4, R3, !P0 ;  /* 0x000000030400720c */ /* 0x000fda00047c6670 */
[----:B------:R-:W-:Y:S05]  /*17320*/  @P6 BRA `(.L_x_1647) ;  /* 0x0000000000106947 */ /* 0x000fea0003800000 */
[----:B------:R-:W3:Y:S01]  /*17330*/  LDC.64 R2, c[0x0][0xc80] ;  /* 0x00032000ff027b82 */ /* 0x000ee20000000a00 */
[----:B------:R-:W-:Y:S01]  /*17340*/  ULDC.64 UR4, c[0x0][0x208] ;  /* 0x0000820000047ab9 */ /* 0x000fe20000000a00 */
[----:B---3--:R-:W-:-:S06]  /*17350*/  IMAD.WIDE R2, R4, 0x4, R2 ;  /* 0x0000000404027825 */ /* 0x008fcc00078e0202 */
[----:B------:R3:W5:Y:S02]  /*17360*/  LDG.E R2, desc[UR4][R2.64] ;  /* 0x0000000402027981 */ /* 0x000764000c1e1900 */
.L_x_1647:
[----:B------:R-:W-:Y:S05]  /*17370*/  BSYNC B0 ;  /* 0x0000000000007941 */ /* 0x000fea0003800000 */
.L_x_1646:
[----:B------:R-:W-:-:S03]  /*17380*/  UMOV UR4, 0xffffffff ;  /* 0xffffffff00047882 */ /* 0x000fc60000000000 */
[----:B------:R-:W-:Y:S05]  /*17390*/  BRA.DIV UR4, `(.L_x_1648) ;  /* 0x00000026043c7947 */ /* 0x000fea000b800000 */
[----:B-----5:R-:W3:Y:S02]  /*173a0*/  SHFL.UP PT, R14, R2, 0x1, RZ ;  /* 0x04200000020e7989 */ /* 0x020ee400000e00ff */
        /* <DEDUP_REMOVED lines=15> */
.L_x_1717:
[----:B------:R-:W-:Y:S02]  /*174a0*/  ULDC UR4, c[0x0][0xc38] ;  /* 0x00030e0000047ab9 */ /* 0x000fe40000000800 */
[----:B------:R-:W-:-:S04]  /*174b0*/  IMAD.U32 R4, RZ, RZ, UR4 ;  /* 0x00000004ff047e24 */ /* 0x000fc8000f8e00ff */
[----:B----4-:R-:W-:-:S04]  /*174c0*/  IMAD R16, R16, R4, RZ ;  /* 0x0000000410107224 */ /* 0x010fc800078e02ff */
[----:B------:R-:W-:-:S05]  /*174d0*/  IMAD.IADD R5, R16, 0x1, R5 ;  /* 0x0000000110057824 */ /* 0x000fca00078e0205 */
[----:B------:R-:W-:-:S13]  /*174e0*/  ISETP.GT.AND P6, PT, R5, R0, PT ;  /* 0x000000000500720c */ /* 0x000fda0003fc4270 */
[----:B------:R-:W-:Y:S05]  /*174f0*/  @!P6 BRA `(.L_x_1649) ;  /* 0xfffffffc0060e947 */ /* 0x000fea000383ffff */
.L_x_1644:
[----:B------:R-:W-:Y:S01]  /*17500*/  IMAD.IADD R16, R5, 0x1, -R16 ;  /* 0x0000000105107824 */ /* 0x000fe200078e0a10 */
[----:B------:R-:W-:-:S03]  /*17510*/  UMOV UR4, 0xffffffff ;  /* 0xffffffff00047882 */ /* 0x000fc60000000000 */
[----:B------:R-:W-:-:S05]  /*17520*/  IMAD R5, R3, R4, R16 ;  /* 0x0000000403057224 */ /* 0x000fca00078e0210 */
[----:B------:R-:W-:Y:S01]  /*17530*/  ISETP.GT.AND P6, PT, R5, R0, PT ;  /* 0x000000000500720c */ /* 0x000fe20003fc4270 */
[----:B------:R-:W-:-:S12]  /*17540*/  BRA.DIV UR4, `(.L_x_1650) ;  /* 0x0000002604a47947 */ /* 0x000fd8000b800000 */
[----:B------:R-:W-:-:S04]  /*17550*/  VOTE.ANY R5, PT, !P6 ;  /* 0x0000000000057806 */ /* 0x000fc800070e0100 */
[----:B------:R-:W4:Y:S02]  /*17560*/  POPC R6, R5 ;  /* 0x0000000500067309 */ /* 0x000f240000000000 */
[----:B----4-:R4:W0:Y:S02]  /*17570*/  SHFL.IDX PT, R17, R2, R6, 0x1f ;  /* 0x00001f0602117589 */ /* 0x01082400000e0000 */
.L_x_1721:
[----:B------:R-:W-:Y:S01]  /*17580*/  ISETP.NE.AND P0, PT, R5, RZ, PT ;  /* 0x000000ff0500720c */ /* 0x000fe20003f05270 */
[----:B------:R-:W-:-:S12]  /*17590*/  IMAD.MOV.U32 R5, RZ, RZ, RZ ;  /* 0x000000ffff057224 */ /* 0x000fd800078e00ff */
[----:B------:R-:W-:Y:S05]  /*175a0*/  @!P0 BRA `(.L_x_1651) ;  /* 0x0000000000148947 */ /* 0x000fea0003800000 */
[----:B------:R-:W-:Y:S01]  /*175b0*/  UMOV UR4, 0xffffffff ;  /* 0xffffffff00047882 */ /* 0x000fe20000000000 */
[----:B-1----:R-:W-:Y:S02]  /*175c0*/  VIADD R12, R6, 0xffffffff ;  /* 0xffffffff060c7836 */ /* 0x002fe40000000000 */
[----:B------:R-:W-:Y:S05]  /*175d0*/  BRA.DIV UR4, `(.L_x_1652) ;  /* 0x0000002604c87947 */ /* 0x000fea000b800000 */
[----:B---3--:R1:W3:Y:S02]  /*175e0*/  SHFL.IDX PT, R3, R3, R12, 0x1f ;  /* 0x00001f0c03037589 */ /* 0x0082e400000e0000 */
.L_x_1724:
[----:B---3--:R-:W-:-:S07]  /*175f0*/  IMAD.MOV.U32 R5, RZ, RZ, R3 ;  /* 0x000000ffff057224 */ /* 0x008fce00078e0003 */
.L_x_1651:
[----:B---34-:R-:W3:Y:S01]  /*17600*/  LDC.64 R2, c[0x0][0xc90] ;  /* 0x00032400ff027b82 */ /* 0x018ee20000000a00 */
[----:B------:R-:W-:Y:S01]  /*17610*/  IMAD.IADD R19, R6, 0x1, R19 ;  /* 0x0000000106137824 */ /* 0x000fe200078e0213 */
[----:B------:R-:W-:-:S03]  /*17620*/  ULDC.64 UR4, c[0x0][0x208] ;  /* 0x0000820000047ab9 */ /* 0x000fc60000000a00 */
[----:B---3--:R-:W-:-:S05]  /*17630*/  IMAD.WIDE R2, R19, 0x4, R2 ;  /* 0x0000000413027825 */ /* 0x008fca00078e0202 */
[----:B0-2---:R-:W2:Y:S01]  /*17640*/  LDG.E R7, desc[UR4][R2.64] ;  /* 0x0000000402077981 */ /* 0x005ea2000c1e1900 */
[----:B------:R-:W-:-:S04]  /*17650*/  IMAD R16, R5, R4, R16 ;  /* 0x0000000405107224 */ /* 0x000fc800078e0210 */
[----:B------:R-:W-:Y:S02]  /*17660*/  IMAD.IADD R0, R0, 0x1, -R16 ;  /* 0x0000000100007824 */ /* 0x000fe400078e0a10 */
[----:B--2---:R-:W-:-:S05]  /*17670*/  IMAD R6, R17, R7, RZ ;  /* 0x0000000711067224 */ /* 0x004fca00078e02ff */
[----:B------:R-:W-:-:S04]  /*17680*/  IABS R8, R6 ;  /* 0x0000000600087213 */ /* 0x000fc80000000000 */
[----:B------:R-:W0:Y:S08]  /*17690*/  I2F.RP R2, R8 ;  /* 0x0000000800027306 */ /* 0x000e300000209400 */
        /* <DEDUP_REMOVED lines=9> */
[----:B------:R-:W-:-:S04]  /*17730*/  IMAD.HI.U32 R2, R2, R3, RZ ;  /* 0x0000000302027227 */ /* 0x000fc800078e00ff */
[----:B------:R-:W-:-:S04]  /*17740*/  IMAD.MOV R5, RZ, RZ, -R5 ;  /* 0x000000ffff057224 */ /* 0x000fc800078e0a05 */
        /* <DEDUP_REMOVED lines=11> */
[----:B------:R-:W-:Y:S02]  /*17800*/  IMAD R5, R7, R2, RZ ;  /* 0x0000000207057224 */ /* 0x000fe400078e02ff */
[----:B------:R-:W-:Y:S02]  /*17810*/  IMAD.MOV R2, RZ, RZ, -R2 ;  /* 0x000000ffff027224 */ /* 0x000fe400078e0a02 */
[----:B------:R-:W-:Y:S02]  /*17820*/  IMAD.MOV R3, RZ, RZ, -R5 ;  /* 0x000000ffff037224 */ /* 0x000fe400078e0a05 */
[----:B------:R-:W-:-:S03]  /*17830*/  IMAD R0, R6, R2, R0 ;  /* 0x0000000206007224 */ /* 0x000fc600078e0200 */
[----:B------:R-:W-:-:S04]  /*17840*/  VIADDMNMX R4, R3, R4, R7, PT ;  /* 0x0000000403047246 */ /* 0x000fc80003800107 */
        /* <DEDUP_REMOVED lines=19> */
[C---:B------:R-:W-:Y:S01]  /*17980*/  LOP3.LUT R3, R0.reuse, R4, RZ, 0x3c, !PT ;  /* 0x0000000400037212 */ /* 0x040fe200078e3cff */
[----:B------:R-:W-:-:S03]  /*17990*/  IMAD.IADD R0, R0, 0x1, R5 ;  /* 0x0000000100007824 */ /* 0x000fc600078e0205 */
[----:B------:R-:W-:-:S07]  /*179a0*/  ISETP.GE.AND P2, PT, R3, RZ, PT ;  /* 0x000000ff0300720c */ /* 0x000fce0003f46270 */
[----:B------:R-:W-:-:S06]  /*179b0*/  @P0 VIADD R2, R2, 0x1 ;  /* 0x0000000102020836 */ /* 0x000fcc0000000000 */
[----:B------:R-:W-:Y:S01]  /*179c0*/  @!P2 IMAD.MOV R2, RZ, RZ, -R2 ;  /* 0x000000ffff02a224 */ /* 0x000fe200078e0a02 */
[----:B------:R-:W-:Y:S01]  /*179d0*/  @!P1 LOP3.LUT R2, RZ, R4, RZ, 0x33, !PT ;  /* 0x00000004ff029212 */ /* 0x000fe200078e33ff */
[----:B------:R-:W-:-:S04]  /*179e0*/  IMAD.MOV R4, RZ, RZ, -R4 ;  /* 0x000000ffff047224 */ /* 0x000fc800078e0a04 */
[----:B------:R-:W-:Y:S01]  /*179f0*/  IMAD R18, R2, R4, R0 ;  /* 0x0000000402127224 */ /* 0x000fe200078e0200 */
[----:B------:R-:W-:-:S05]  /*17a00*/  LOP3.LUT R2, RZ, R2, RZ, 0x33, !PT ;  /* 0x00000002ff027212 */ /* 0x000fca00078e33ff */
[----:B------:R-:W-:Y:S01]  /*17a10*/  IMAD.IADD R17, R17, 0x1, R2 ;  /* 0x0000000111117824 */ /* 0x000fe200078e0202 */
[----:B------:R-:W-:Y:S06]  /*17a20*/  BRA `(.L_x_1653) ;  /* 0x00000000001c7947 */ /* 0x000fec0003800000 */
.L_x_1645:
[----:B------:R-:W-:Y:S01]  /*17a30*/  UMOV UR4, URZ ;  /* 0x0000003f00047c82 */ /* 0x000fe20008000000 */
[----:B------:R-:W-:Y:S01]  /*17a40*/  UMOV UR5, URZ ;  /* 0x0000003f00057c82 */ /* 0x000fe20008000000 */
[----:B------:R-:W-:Y:S01]  /*17a50*/  ULDC UR6, c[0x0][0xc3c] ;  /* 0x00030f0000067ab9 */ /* 0x000fe20000000800 */
[----:B------:R-:W-:Y:S02]  /*17a60*/  IMAD.MOV.U32 R16, RZ, RZ, R0 ;  /* 0x000000ffff107224 */ /* 0x000fe400078e0000 */
[----:B------:R-:W-:Y:S02]  /*17a70*/  IMAD.U32 R17, RZ, RZ, UR4 ;  /* 0x00000004ff117e24 */ /* 0x000fe4000f8e00ff */
[----:B------:R-:W-:Y:S02]  /*17a80*/  IMAD.U32 R18, RZ, RZ, UR5 ;  /* 0x00000005ff127e24 */ /* 0x000fe4000f8e00ff */
[----:B------:R-:W-:-:S07]  /*17a90*/  IMAD.U32 R19, RZ, RZ, UR6 ;  /* 0x00000006ff137e24 */ /* 0x000fce000f8e00ff */
.L_x_1653:
[----:B------:R3:W4:Y:S01]  /*17aa0*/  LDL R3, [R1] ;  /* 0x0000000001037983 */ /* 0x0007220000100800 */
        /* <DEDUP_REMOVED lines=9> */
[----:B------:R3:W-:Y:S01]  /*17b40*/  @!P0 STL [R1], R3 ;  /* 0x0000000301008387 */ /* 0x0007e20000100800 */
[----:B------:R-:W-:Y:S06]  /*17b50*/  BAR.ARV 0x5, 0x180 ;  /* 0x0146000000007b1d */ /* 0x000fec0000002000 */
.L_x_1642:
[----:B------:R-:W-:Y:S02]  /*17b60*/  ULDC UR4, c[0x0][0xc3c] ;  /* 0x00030f0000047ab9 */ /* 0x000fe40000000800 */
[----:B---3--:R-:W-:-:S13]  /*17b70*/  ISETP.GE.AND P0, PT, R19, UR4, PT ;  /* 0x0000000413007c0c */ /* 0x008fda000bf06270 */
[----:B------:R-:W-:Y:S05]  /*17b80*/  @!P0 BRA `(.L_x_1654) ;  /* 0xffffff9c00148947 */ /* 0x000fea000383ffff */
[----:B------:R-:W-:Y:S05]  /*17b90*/  BSYNC B8 ;  /* 0x0000000000087941 */ /* 0x000fea0003800000 */
.L_x_1533:
[----:B----4-:R-:W3:Y:S01]  /*17ba0*/  LDL.LU R0, [R1+0x38] ;  /* 0x0000380001007983 */ /* 0x010ee20000300800 */
[----:B------:R-:W-:Y:S01]  /*17bb0*/  BSSY B0, `(.L_x_1655) ;  /* 0x000000b000007945 */ /* 0x000fe20003800000 */
[----:B------:R-:W4:Y:S01]  /*17bc0*/  S2R R5, SR_CgaCtaId ;  /* 0x0000000000057919 */ /* 0x000f220000008800 */
[----:B---3--:R-:W-:-:S05]  /*17bd0*/  VIADD R0, R0, 0x1 ;  /* 0x0000000100007836 */ /* 0x008fca0000000000 */
[----:B0-----:R-:W-:-:S04]  /*17be0*/  LEA.HI R2, R0, R0, RZ, 0x1 ;  /* 0x0000000000027211 */ /* 0x001fc800078f08ff */
[----:B------:R-:W-:-:S05]  /*17bf0*/  LOP3.LUT R3, R2, 0xfffffffe, RZ, 0xc0, !PT ;  /* 0xfffffffe02037812 */ /* 0x000fca00078ec0ff */
[----:B------:R-:W-:Y:S01]  /*17c00*/  IMAD.IADD R3, R0, 0x1, -R3 ;  /* 0x0000000100037824 */ /* 0x000fe200078e0a03 */
[----:B------:R-:W-:-:S04]  /*17c10*/  MOV R0, 0x400 ;  /* 0x0000040000007802 */ /* 0x000fc80000000f00 */
[----:B----4-:R-:W-:Y:S02]  /*17c20*/  LEA R0, R5, R0, 0x18 ;  /* 0x0000000005007211 */ /* 0x010fe400078ec0ff */
[----:B------:R-:W-:-:S04]  /*17c30*/  SHF.L.U32 R3, R3, 0x1f, RZ ;  /* 0x0000001f03037819 */ /* 0x000fc800000006ff */
[----:B------:R-:W0:Y:S02]  /*17c40*/  SYNCS.PHASECHK.TRANS64.TRYWAIT P0, [R0+URZ+0x30820], R3 ;  /* 0x03082003000075a7 */ /* 0x000e24000800017f */
[----:B0-----:R-:W-:Y:S05]  /*17c50*/  @!P0 BRA `(.L_x_1656) ;  /* 0x0000002000508947 */ /* 0x001fea0003800000 */
.L_x_1725:
[----:B------:R-:W-:Y:S05]  /*17c60*/  BSYNC B0 ;  /* 0x0000000000007941 */ /* 0x000fea0003800000 */
.L_x_1655:
[----:B------:R-:W-:-:S03]  /*17c70*/  UMOV UR4, 0xffffffff ;  /* 0xffffffff00047882 */ /* 0x000fc60000000000 */
[----:B------:R-:W-:Y:S05]  /*17c80*/  BRA.DIV UR4, `(.L_x_1657) ;  /* 0x0000002204587947 */ /* 0x000fea000b800000 */
[----:B------:R-:W3:Y:S02]  /*17c90*/  S2R R2, SR_TID.X ;  /* 0x0000000000027919 */ /* 0x000ee40000002100 */
[----:B---3--:R-:W-:-:S04]  /*17ca0*/  SHF.R.U32.HI R2, RZ, 0x5, R2 ;  /* 0x00000005ff027819 */ /* 0x008fc80000011602 */
[----:B------:R-:W-:-:S05]  /*17cb0*/  LOP3.LUT R2, R2, 0x3, RZ, 0xc0, !PT ;  /* 0x0000000302027812 */ /* 0x000fca00078ec0ff */
[----:B------:R3:W4:Y:S02]  /*17cc0*/  SHFL.IDX PT, R14, R2, RZ, 0x1f ;  /* 0x00001fff020e7589 */ /* 0x00072400000e0000 */
.L_x_1728:
[----:B----4-:R-:W-:Y:S01]  /*17cd0*/  ISETP.NE.AND P0, PT, R14, RZ, PT ;  /* 0x000000ff0e00720c */ /* 0x010fe20003f05270 */
[----:B------:R-:W-:-:S12]  /*17ce0*/  BSSY B0, `(.L_x_1658) ;  /* 0x0000029000007945 */ /* 0x000fd80003800000 */
[----:B------:R-:W-:Y:S05]  /*17cf0*/  @P0 BRA `(.L_x_1659) ;  /* 0x00000000009c0947 */ /* 0x000fea0003800000 */
[----:B------:R-:W-:-:S03]  /*17d00*/  UMOV UR4, 0xffffffff ;  /* 0xffffffff00047882 */ /* 0x000fc60000000000 */
[----:B------:R-:W-:Y:S05]  /*17d10*/  BRA.DIV UR4, `(.L_x_1660) ;  /* 0x0000002204687947 */ /* 0x000fea000b800000 */
[----:B------:R-:W-:-:S13]  /*17d20*/  ELECT P6, URZ, PT ;  /* 0x00000000003f782f */ /* 0x000fda00038c0000 */
.L_x_1731:
        /* <DEDUP_REMOVED lines=8> */
.L_x_1661:
[----:B0-----:R-:W3:Y:S04]  /*17db0*/  LDL R3, [R1+0x4] ;  /* 0x0000040001037983 */ /* 0x001ee80000100800 */
[----:B--2---:R-:W2:Y:S01]  /*17dc0*/  LDL.LU R7, [R1+0x10] ;  /* 0x0000100001077983 */ /* 0x004ea20000300800 */
[----:B------:R-:W-:-:S04]  /*17dd0*/  VIADD R2, R0, 0x30840 ;  /* 0x0003084000027836 */ /* 0x000fc80000000000 */
[C---:B---3--:R-:W-:Y:S02]  /*17de0*/  IMAD R6, R3.reuse, 0x8, R2 ;  /* 0x0000000803067824 */ /* 0x048fe400078e0202 */
[----:B------:R-:W-:Y:S01]  /*17df0*/  VIADD R3, R3, 0x1 ;  /* 0x0000000103037836 */ /* 0x000fe20000000000 */
[----:B--2---:R-:W-:-:S04]  /*17e00*/  SHF.L.U32 R5, R7, 0x1f, RZ ;  /* 0x0000001f07057819 */ /* 0x004fc800000006ff */
        /* <DEDUP_REMOVED lines=8> */
.L_x_1732:
[----:B------:R-:W2:Y:S02]  /*17e90*/  SYNCS.PHASECHK.TRANS64.TRYWAIT P0, [R7+URZ], R2 ;  /* 0x00000002070075a7 */ /* 0x000ea4000800017f */
[----:B--2---:R-:W-:Y:S05]  /*17ea0*/  @!P0 BRA `(.L_x_1663) ;  /* 0x0000002000388947 */ /* 0x004fea0003800000 */
.L_x_1733:
[----:B------:R-:W-:Y:S05]  /*17eb0*/  @!P2 BRA `(.L_x_1664) ;  /* 0x000000000004a947 */ /* 0x000fea0003800000 */
[----:B------:R-:W-:Y:S01]  /*17ec0*/  BPT.TRAP 0x1 ;  /* 0x000000040000795c */ /* 0x000fe20000300000 */
.L_x_1664:
[----:B------:R-:W3:Y:S01]  /*17ed0*/  LDL.LU R4, [R1+0x4] ;  /* 0x0000040001047983 */ /* 0x000ee20000300800 */
[----:B------:R-:W-:-:S04]  /*17ee0*/  VIADD R0, R0, 0x30860 ;  /* 0x0003086000007836 */ /* 0x000fc80000000000 */
[----:B---3--:R-:W-:-:S04]  /*17ef0*/  IMAD R4, R4, 0x8, R0 ;  /* 0x0000000804047824 */ /* 0x008fc800078e0200 */
[----:B------:R-:W3:Y:S02]  /*17f00*/  SYNCS.PHASECHK.TRANS64.TRYWAIT P0, [R4+URZ], R5 ;  /* 0x00000005040075a7 */ /* 0x000ee4000800017f */
[----:B---3--:R-:W-:Y:S05]  /*17f10*/  @!P0 BRA `(.L_x_1665) ;  /* 0x0000002000308947 */ /* 0x008fea0003800000 */
.L_x_1734:
[----:B------:R-:W-:-:S07]  /*17f20*/  IMAD R3, R3, 0x8, R0 ;  /* 0x0000000803037824 */ /* 0x000fce00078e0200 */
.L_x_1666:
[----:B----4-:R4:W0:Y:S02]  /*17f30*/  SYNCS.PHASECHK.TRANS64.TRYWAIT P0, [R3+URZ], R2 ;  /* 0x00000002030075a7 */ /* 0x010824000800017f */
[----:B0-----:R-:W-:Y:S05]  /*17f40*/  @!P0 NANOSLEEP.SYNCS 0x989680 ;  /* 0x009896800000895d */ /* 0x001fea0003900000 */
[----:B------:R-:W0:Y:S02]  /*17f50*/  @!P0 SYNCS.PHASECHK.TRANS64 P0, [R3+URZ], R2 ;  /* 0x00000002030085a7 */ /* 0x000e24000800007f */
[----:B0-----:R-:W-:Y:S05]  /*17f60*/  @!P0 BRA `(.L_x_1666) ;  /* 0xfffffffc00f08947 */ /* 0x001fea000383ffff */
.L_x_1659:
[----:B------:R-:W-:Y:S05]  /*17f70*/  BSYNC B0 ;  /* 0x0000000000007941 */ /* 0x000fea0003800000 */
.L_x_1658:
[----:B------:R-:W-:Y:S05]  /*17f80*/  EXIT ;  /* 0x000000000000794d */ /* 0x000fea0003800000 */
.L_x_1435:
[----:B0-----:R-:W-:-:S04]  /*17f90*/  IMAD.U32 R3, RZ, RZ, UR38 ;  /* 0x00000026ff037e24 */ /* 0x001fc8000f8e00ff */
[----:B------:R0:W1:Y:S03]  /*17fa0*/  SYNCS.PHASECHK.TRANS64.TRYWAIT P1, [R3+URZ+0x30800], R0 ;  /* 0x03080000030075a7 */ /* 0x000066000802017f */
[----:B-1----:R-:W-:Y:S05]  /*17fb0*/  @!P1 NANOSLEEP.SYNCS 0x989680 ;  /* 0x009896800000995d */ /* 0x002fea0003900000 */
[----:B------:R-:W1:Y:S02]  /*17fc0*/  @!P1 SYNCS.PHASECHK.TRANS64 P1, [R3+URZ+0x30800], R0 ;  /* 0x03080000030095a7 */ /* 0x000e64000802007f */
[----:B-1----:R-:W-:Y:S05]  /*17fd0*/  @!P1 BRA `(.L_x_1435) ;  /* 0xfffffffc00ec9947 */ /* 0x002fea000383ffff */
[----:B------:R-:W-:Y:S05]  /*17fe0*/  BRA `(.L_x_1667) ;  /* 0xfffffe9c00b87947 */ /* 0x000fea000383ffff */
.L_x_1439:
[----:B-1----:R1:W2:Y:S02]  /*17ff0*/  SYNCS.PHASECHK.TRANS64.TRYWAIT P2, [R5+URZ+0x30830], R0 ;  /* 0x03083000050075a7 */ /* 0x0022a4000804017f */
[----:B--2---:R-:W-:Y:S05]  /*18000*/  @!P2 NANOSLEEP.SYNCS 0x989680 ;  /* 0x009896800000a95d */ /* 0x004fea0003900000 */
[----:B------:R-:W2:Y:S02]  /*18010*/  @!P2 SYNCS.PHASECHK.TRANS64 P2, [R5+URZ+0x30830], R0 ;  /* 0x030830000500a5a7 */ /* 0x000ea4000804007f */
[----:B--2---:R-:W-:Y:S05]  /*18020*/  @!P2 BRA `(.L_x_1439) ;  /* 0xfffffffc00f0a947 */ /* 0x004fea000383ffff */
[----:B------:R-:W-:Y:S05]  /*18030*/  BRA `(.L_x_1438) ;  /* 0xfffffe9c00dc7947 */ /* 0x000fea000383ffff */
.L_x_1455:
[----:B-1----:R-:W-:-:S04]  /*18040*/  IMAD.U32 R152, RZ, RZ, UR7 ;  /* 0x00000007ff987e24 */ /* 0x002fc8000f8e00ff */
[----:B------:R1:W2:Y:S03]  /*18050*/  SYNCS.PHASECHK.TRANS64.TRYWAIT P2, [R152+URZ+0x30830], R21 ;  /* 0x03083015980075a7 */ /* 0x0002a6000804017f */
[----:B--2---:R-:W-:Y:S05]  /*18060*/  @!P2 NANOSLEEP.SYNCS 0x989680 ;  /* 0x009896800000a95d */ /* 0x004fea0003900000 */
[----:B------:R-:W2:Y:S02]  /*18070*/  @!P2 SYNCS.PHASECHK.TRANS64 P2, [R152+URZ+0x30830], R21 ;  /* 0x030830159800a5a7 */ /* 0x000ea4000804007f */
[----:B--2---:R-:W-:Y:S05]  /*18080*/  @!P2 BRA `(.L_x_1455) ;  /* 0xfffffffc00eca947 */ /* 0x004fea000383ffff */
[----:B------:R-:W-:Y:S05]  /*18090*/  BRA `(.L_x_1454) ;  /* 0xfffffec800c07947 */ /* 0x000fea000383ffff */
.L_x_1459:
[----:B0-----:R-:W-:-:S04]  /*180a0*/  IMAD.U32 R21, RZ, RZ, UR14 ;  /* 0x0000000eff157e24 */ /* 0x001fc8000f8e00ff */
[----:B------:R0:W2:Y:S03]  /*180b0*/  SYNCS.PHASECHK.TRANS64.TRYWAIT P2, [R21+URZ+0x30850], R0 ;  /* 0x03085000150075a7 */ /* 0x0000a6000804017f */
[----:B--2---:R-:W-:Y:S05]  /*180c0*/  @!P2 NANOSLEEP.SYNCS 0x989680 ;  /* 0x009896800000a95d */ /* 0x004fea0003900000 */
[----:B------:R-:W2:Y:S02]  /*180d0*/  @!P2 SYNCS.PHASECHK.TRANS64 P2, [R21+URZ+0x30850], R0 ;  /* 0x030850001500a5a7 */ /* 0x000ea4000804007f */
[----:B--2---:R-:W-:Y:S05]  /*180e0*/  @!P2 BRA `(.L_x_1459) ;  /* 0xfffffffc00eca947 */ /* 0x004fea000383ffff */
[----:B------:R-:W-:Y:S05]  /*180f0*/  BRA `(.L_x_1458) ;  /* 0xfffffed8005c7947 */ /* 0x000fea000383ffff */
.L_x_1476:
[----:B-1----:R-:W-:-:S04]  /*18100*/  IMAD.U32 R4, RZ, RZ, UR6 ;  /* 0x00000006ff047e24 */ /* 0x002fc8000f8e00ff */
[----:B------:R1:W2:Y:S03]  /*18110*/  SYNCS.PHASECHK.TRANS64.TRYWAIT P2, [R4+URZ+0x30830], R3 ;  /* 0x03083003040075a7 */ /* 0x0002a6000804017f */
[----:B--2---:R-:W-:Y:S05]  /*18120*/  @!P2 NANOSLEEP.SYNCS 0x989680 ;  /* 0x009896800000a95d */ /* 0x004fea0003900000 */
[----:B------:R-:W2:Y:S02]  /*18130*/  @!P2 SYNCS.PHASECHK.TRANS64 P2, [R4+URZ+0x30830], R3 ;  /* 0x030830030400a5a7 */ /* 0x000ea4000804007f */
[----:B--2---:R-:W-:Y:S05]  /*18140*/  @!P2 BRA `(.L_x_1476) ;  /* 0xfffffffc00eca947 */ /* 0x004fea000383ffff */
[----:B------:R-:W-:Y:S05]  /*18150*/  BRA `(.L_x_1475) ;  /* 0xfffffef8003c7947 */ /* 0x000fea000383ffff */
.L_x_1480:
[----:B01----:R-:W-:-:S04]  /*18160*/  IMAD.U32 R3, RZ, RZ, UR14 ;  /* 0x0000000eff037e24 */ /* 0x003fc8000f8e00ff */
[----:B------:R0:W1:Y:S03]  /*18170*/  SYNCS.PHASECHK.TRANS64.TRYWAIT P2, [R3+URZ+0x30850], R0 ;  /* 0x03085000030075a7 */ /* 0x000066000804017f */
[----:B-1----:R-:W-:Y:S05]  /*18180*/  @!P2 NANOSLEEP.SYNCS 0x989680 ;  /* 0x009896800000a95d */ /* 0x002fea0003900000 */
[----:B------:R-:W1:Y:S02]  /*18190*/  @!P2 SYNCS.PHASECHK.TRANS64 P2, [R3+URZ+0x30850], R0 ;  /* 0x030850000300a5a7 */ /* 0x000e64000804007f */
[----:B-1----:R-:W-:Y:S05]  /*181a0*/  @!P2 BRA `(.L_x_1480) ;  /* 0xfffffffc00eca947 */ /* 0x002fea000383ffff */
[----:B------:R-:W-:Y:S05]  /*181b0*/  BRA `(.L_x_1479) ;  /* 0xffffff0400d87947 */ /* 0x000fea000383ffff */
.L_x_1486:
[----:B-1----:R-:W-:-:S04]  /*181c0*/  IMAD.U32 R4, RZ, RZ, UR6 ;  /* 0x00000006ff047e24 */ /* 0x002fc8000f8e00ff */
[----:B------:R1:W2:Y:S03]  /*181d0*/  SYNCS.PHASECHK.TRANS64.TRYWAIT P2, [R4+URZ+0x30830], R3 ;  /* 0x03083003040075a7 */ /* 0x0002a6000804017f */
[----:B--2---:R-:W-:Y:S05]  /*181e0*/  @!P2 NANOSLEEP.SYNCS 0x989680 ;  /* 0x009896800000a95d */ /* 0x004fea0003900000 */
[----:B------:R-:W2:Y:S02]  /*181f0*/  @!P2 SYNCS.PHASECHK.TRANS64 P2, [R4+URZ+0x30830], R3 ;  /* 0x030830030400a5a7 */ /* 0x000ea4000804007f */
[----:B--2---:R-:W-:Y:S05]  /*18200*/  @!P2 BRA `(.L_x_1486) ;  /* 0xfffffffc00eca947 */ /* 0x004fea000383ffff */
[----:B------:R-:W-:Y:S05]  /*18210*/  BRA `(.L_x_1485) ;  /* 0xffffff1800587947 */ /* 0x000fea000383ffff */
.L_x_1490:
[----:B01----:R-:W-:-:S04]  /*18220*/  IMAD.U32 R3, RZ, RZ, UR10 ;  /* 0x0000000aff037e24 */ /* 0x003fc8000f8e00ff */
[----:B------:R0:W1:Y:S03]  /*18230*/  SYNCS.PHASECHK.TRANS64.TRYWAIT P2, [R3+URZ+0x30850], R0 ;  /* 0x03085000030075a7 */ /* 0x000066000804017f */
[----:B-1----:R-:W-:Y:S05]  /*18240*/  @!P2 NANOSLEEP.SYNCS 0x989680 ;  /* 0x009896800000a95d */ /* 0x002fea0003900000 */
[----:B------:R-:W1:Y:S02]  /*18250*/  @!P2 SYNCS.PHASECHK.TRANS64 P2, [R3+URZ+0x30850], R0 ;  /* 0x030850000300a5a7 */ /* 0x000e64000804007f */
[----:B-1----:R-:W-:Y:S05]  /*18260*/  @!P2 BRA `(.L_x_1490) ;  /* 0xfffffffc00eca947 */ /* 0x002fea000383ffff */
[----:B------:R-:W-:Y:S05]  /*18270*/  BRA `(.L_x_1489) ;  /* 0xffffff2400f47947 */ /* 0x000fea000383ffff */
.L_x_1503:
[----:B-1----:R-:W-:-:S04]  /*18280*/  IMAD.U32 R7, RZ, RZ, UR5 ;  /* 0x00000005ff077e24 */ /* 0x002fc8000f8e00ff */
[----:B------:R1:W2:Y:S03]  /*18290*/  SYNCS.PHASECHK.TRANS64.TRYWAIT P0, [R7+URZ+0x30850], R0 ;  /* 0x03085000070075a7 */ /* 0x0002a6000800017f */
[----:B--2---:R-:W-:Y:S05]  /*182a0*/  @!P0 NANOSLEEP.SYNCS 0x989680 ;  /* 0x009896800000895d */ /* 0x004fea0003900000 */
[----:B------:R-:W2:Y:S02]  /*182b0*/  @!P0 SYNCS.PHASECHK.TRANS64 P0, [R7+URZ+0x30850], R0 ;  /* 0x03085000070085a7 */ /* 0x000ea4000800007f */
[----:B--2---:R-:W-:Y:S05]  /*182c0*/  @!P0 BRA `(.L_x_1503) ;  /* 0xfffffffc00ec8947 */ /* 0x004fea000383ffff */
[----:B------:R-:W-:Y:S05]  /*182d0*/  BRA `(.L_x_1502) ;  /* 0xffffff4800e87947 */ /* 0x000fea000383ffff */
.L_x_1553:
        /* <DEDUP_REMOVED lines=11> */
.L_x_1669:
[----:B------:R-:W-:Y:S05]  /*18390*/  BSYNC B0 ;  /* 0x0000000000007941 */ /* 0x000fea0003800000 */
.L_x_1668:
[----:B------:R-:W-:Y:S05]  /*183a0*/  BRA `(.L_x_1670) ;  /* 0xffffffa000d47947 */ /* 0x000fea000383ffff */
.L_x_1555:
[----:B------:R-:W-:Y:S01]  /*183b0*/  BSSY B0, `(.L_x_1671) ;  /* 0x0000006000007945 */ /* 0x000fe20003800000 */
[----:B------:R-:W-:-:S07]  /*183c0*/  IMAD.MOV.U32 R15, RZ, RZ, -0x1 ;  /* 0xffffffffff0f7424 */ /* 0x000fce00078e00ff */
[----:B012-4-:R-:W-:Y:S05]  /*183d0*/  WARPSYNC.COLLECTIVE R15, `(.L_x_1672) ;  /* 0x000000000f0c7348 */ /* 0x017fea0003c00000 */
[----:B------:R-:W-:Y:S02]  /*183e0*/  ELECT P6, UR62, PT ;  /* 0x00000000003e782f */ /* 0x000fe400038c0000 */
[----:B------:R-:W-:Y:S01]  /*183f0*/  MOV R14, UR62 ;  /* 0x0000003e000e7c02 */ /* 0x000fe20008000f00 */
[----:B012-4-:R-:W-:Y:S10]  /*18400*/  ENDCOLLECTIVE ;  /* 0x000000000000791b */ /* 0x017ff40003800000 */
.L_x_1672:
[----:B------:R-:W-:Y:S05]  /*18410*/  BSYNC B0 ;  /* 0x0000000000007941 */ /* 0x000fea0003800000 */
.L_x_1671:
[----:B------:R-:W-:Y:S05]  /*18420*/  BRA `(.L_x_1673) ;  /* 0xffffffa000e07947 */ /* 0x000fea000383ffff */
.L_x_1557:
[----:B0-----:R0:W2:Y:S02]  /*18430*/  SYNCS.PHASECHK.TRANS64.TRYWAIT P0, [R0+URZ+0x30840], R2 ;  /* 0x03084002000075a7 */ /* 0x0010a4000800017f */
[----:B--2---:R-:W-:Y:S05]  /*18440*/  @!P0 NANOSLEEP.SYNCS 0x989680 ;  /* 0x009896800000895d */ /* 0x004fea0003900000 */
[----:B------:R-:W2:Y:S02]  /*18450*/  @!P0 SYNCS.PHASECHK.TRANS64 P0, [R0+URZ+0x30840], R2 ;  /* 0x03084002000085a7 */ /* 0x000ea4000800007f */
[----:B--2---:R-:W-:Y:S05]  /*18460*/  @!P0 BRA `(.L_x_1557) ;  /* 0xfffffffc00f08947 */ /* 0x004fea000383ffff */
[----:B------:R-:W-:Y:S05]  /*18470*/  BRA `(.L_x_1674) ;  /* 0xffffffa4004c7947 */ /* 0x000fea000383ffff */
.L_x_1561:
[----:B------:R-:W2:Y:S01]  /*18480*/  LDL.LU R11, [R1+0x30] ;  /* 0x00003000010b7983 */ /* 0x000ea20000300800 */
[----:B------:R-:W-:Y:S01]  /*18490*/  IMAD.MOV.U32 R13, RZ, RZ, R3 ;  /* 0x000000ffff0d7224 */ /* 0x000fe200078e0003 */
[----:B------:R-:W-:Y:S01]  /*184a0*/  LOP3.LUT R5, R5, 0x7f, RZ, 0xc0, !PT ;  /* 0x0000007f05057812 */ /* 0x000fe200078ec0ff */
[----:B------:R-:W-:Y:S02]  /*184b0*/  IMAD.MOV.U32 R12, RZ, RZ, RZ ;  /* 0x000000ffff0c7224 */ /* 0x000fe400078e00ff */
[----:B------:R-:W-:Y:S01]  /*184c0*/  IMAD.MOV.U32 R15, RZ, RZ, -0x1 ;  /* 0xffffffffff0f7424 */ /* 0x000fe200078e00ff */
[----:B------:R-:W-:-:S05]  /*184d0*/  SHF.R.U32.HI R0, RZ, 0x3, R5 ;  /* 0x00000003ff007819 */ /* 0x000fca0000011605 */
[----:B------:R-:W-:-:S04]  /*184e0*/  IMAD.IADD R0, R0, 0x1, R9 ;  /* 0x0000000100007824 */ /* 0x000fc800078e0209 */
[C---:B------:R-:W-:Y:S02]  /*184f0*/  VIADD R5, R0.reuse, 0x10 ;  /* 0x0000001000057836 */ /* 0x040fe40000000000 */
[----:B------:R-:W-:Y:S02]  /*18500*/  VIADD R9, R0, 0x60 ;  /* 0x0000006000097836 */ /* 0x000fe40000000000 */
[----:B--2---:R-:W-:Y:S02]  /*18510*/  IMAD R2, R11, R7, RZ ;  /* 0x000000070b027224 */ /* 0x004fe400078e02ff */
[----:B------:R-:W-:-:S03]  /*18520*/  IMAD.MOV.U32 R11, RZ, RZ, 0x181f ;  /* 0x0000181fff0b7424 */ /* 0x000fc600078e00ff */
[----:B------:R-:W-:-:S13]  /*18530*/  ISETP.GE.AND P5, PT, R0, R2, PT ;  /* 0x000000020000720c */ /* 0x000fda0003fa6270 */
[----:B-----5:R-:W-:Y:S05]  /*18540*/  WARPSYNC.COLLECTIVE R15, `(.L_x_1675) ;  /* 0x000000000f087348 */ /* 0x020fea0003c00000 */
[----:B------:R0:W1:Y:S02]  /*18550*/  SHFL.IDX P6, R14, R13, R12, R11 ;  /* 0x0000000c0d0e7389 */ /* 0x00006400000c000b */
[----:B01---5:R-:W-:Y:S01]  /*18560*/  ENDCOLLECTIVE ;  /* 0x000000000000791b */ /* 0x023fe20003800000 */
.L_x_1675:
[----:B------:R-:W-:Y:S02]  /*18570*/  IMAD.MOV.U32 R13, RZ, RZ, R4 ;  /* 0x000000ffff0d7224 */ /* 0x000fe400078e0004 */
[----:B------:R-:W-:-:S07]  /*18580*/  IMAD.MOV.U32 R6, RZ, RZ, R14 ;  /* 0x000000ffff067224 */ /* 0x000fce00078e000e */
[----:B------:R-:W-:Y:S05]  /*18590*/  WARPSYNC.COLLECTIVE R15, `(.L_x_1676) ;  /* 0x000000000f087348 */ /* 0x000fea0003c00000 */
[----:B------:R0:W1:Y:S02]  /*185a0*/  SHFL.IDX P6, R14, R13, R12, R11 ;  /* 0x0000000c0d0e7389 */ /* 0x00006400000c000b */
[----:B01----:R-:W-:Y:S01]  /*185b0*/  ENDCOLLECTIVE ;  /* 0x000000000000791b */ /* 0x003fe20003800000 */
.L_x_1676:
        /* <DEDUP_REMOVED lines=21> */
.L_x_1677:
[----:B------:R-:W-:Y:S02]  /*18710*/  IMAD.MOV.U32 R13, RZ, RZ, R4 ;  /* 0x000000ffff0d7224 */ /* 0x000fe400078e0004 */
[----:B------:R-:W-:-:S07]  /*18720*/  IMAD.MOV.U32 R6, RZ, RZ, R14 ;  /* 0x000000ffff067224 */ /* 0x000fce00078e000e */
[----:B------:R-:W-:Y:S05]  /*18730*/  WARPSYNC.COLLECTIVE R15, `(.L_x_1678) ;  /* 0x000000000f087348 */ /* 0x000fea0003c00000 */
[----:B------:R0:W1:Y:S02]  /*18740*/  SHFL.IDX P6, R14, R13, R12, R11 ;  /* 0x0000000c0d0e7389 */ /* 0x00006400000c000b */
[----:B01----:R-:W-:Y:S01]  /*18750*/  ENDCOLLECTIVE ;  /* 0x000000000000791b */ /* 0x003fe20003800000 */
.L_x_1678:
        /* <DEDUP_REMOVED lines=21> */
.L_x_1679:
[----:B------:R-:W-:Y:S02]  /*188b0*/  IMAD.MOV.U32 R13, RZ, RZ, R4 ;  /* 0x000000ffff0d7224 */ /* 0x000fe400078e0004 */
[----:B------:R-:W-:-:S07]  /*188c0*/  IMAD.MOV.U32 R6, RZ, RZ, R14 ;  /* 0x000000ffff067224 */ /* 0x000fce00078e000e */
[----:B------:R-:W-:Y:S05]  /*188d0*/  WARPSYNC.COLLECTIVE R15, `(.L_x_1680) ;  /* 0x000000000f087348 */ /* 0x000fea0003c00000 */
[----:B------:R0:W1:Y:S02]  /*188e0*/  SHFL.IDX P6, R14, R13, R12, R11 ;  /* 0x0000000c0d0e7389 */ /* 0x00006400000c000b */
[----:B01----:R-:W-:Y:S01]  /*188f0*/  ENDCOLLECTIVE ;  /* 0x000000000000791b */ /* 0x003fe20003800000 */
.L_x_1680:
        /* <DEDUP_REMOVED lines=21> */
.L_x_1681:
[----:B------:R-:W-:Y:S02]  /*18a50*/  IMAD.MOV.U32 R13, RZ, RZ, R4 ;  /* 0x000000ffff0d7224 */ /* 0x000fe400078e0004 */
[----:B------:R-:W-:-:S07]  /*18a60*/  IMAD.MOV.U32 R6, RZ, RZ, R14 ;  /* 0x000000ffff067224 */ /* 0x000fce00078e000e */
[----:B------:R-:W-:Y:S05]  /*18a70*/  WARPSYNC.COLLECTIVE R15, `(.L_x_1682) ;  /* 0x000000000f087348 */ /* 0x000fea0003c00000 */
[----:B------:R0:W1:Y:S02]  /*18a80*/  SHFL.IDX P6, R14, R13, R12, R11 ;  /* 0x0000000c0d0e7389 */ /* 0x00006400000c000b */
[----:B01----:R-:W-:Y:S01]  /*18a90*/  ENDCOLLECTIVE ;  /* 0x000000000000791b */ /* 0x003fe20003800000 */
.L_x_1682:
        /* <DEDUP_REMOVED lines=21> */
.L_x_1683:
[----:B------:R-:W-:Y:S02]  /*18bf0*/  IMAD.MOV.U32 R13, RZ, RZ, R4 ;  /* 0x000000ffff0d7224 */ /* 0x000fe400078e0004 */
[----:B------:R-:W-:-:S07]  /*18c00*/  IMAD.MOV.U32 R6, RZ, RZ, R14 ;  /* 0x000000ffff067224 */ /* 0x000fce00078e000e */
[----:B------:R-:W-:Y:S05]  /*18c10*/  WARPSYNC.COLLECTIVE R15, `(.L_x_1684) ;  /* 0x000000000f087348 */ /* 0x000fea0003c00000 */
[----:B------:R0:W1:Y:S02]  /*18c20*/  SHFL.IDX P6, R14, R13, R12, R11 ;  /* 0x0000000c0d0e7389 */ /* 0x00006400000c000b */
[----:B01----:R-:W-:Y:S01]  /*18c30*/  ENDCOLLECTIVE ;  /* 0x000000000000791b */ /* 0x003fe20003800000 */
.L_x_1684:
        /* <DEDUP_REMOVED lines=20> */
.L_x_1685:
[----:B------:R-:W-:Y:S02]  /*18d80*/  IMAD.MOV.U32 R13, RZ, RZ, R4 ;  /* 0x000000ffff0d7224 */ /* 0x000fe400078e0004 */
[----:B------:R-:W-:-:S07]  /*18d90*/  IMAD.MOV.U32 R6, RZ, RZ, R14 ;  /* 0x000000ffff067224 */ /* 0x000fce00078e000e */
[----:B------:R-:W-:Y:S05]  /*18da0*/  WARPSYNC.COLLECTIVE R15, `(.L_x_1686) ;  /* 0x000000000f087348 */ /* 0x000fea0003c00000 */
[----:B------:R0:W1:Y:S02]  /*18db0*/  SHFL.IDX P6, R14, R13, R12, R11 ;  /* 0x0000000c0d0e7389 */ /* 0x00006400000c000b */
[----:B01----:R-:W-:Y:S01]  /*18dc0*/  ENDCOLLECTIVE ;  /* 0x000000000000791b */ /* 0x003fe20003800000 */
.L_x_1686:
        /* <DEDUP_REMOVED lines=20> */
.L_x_1687:
[----:B------:R-:W-:Y:S02]  /*18f10*/  IMAD.MOV.U32 R13, RZ, RZ, R4 ;  /* 0x000000ffff0d7224 */ /* 0x000fe400078e0004 */
[----:B------:R-:W-:-:S07]  /*18f20*/  IMAD.MOV.U32 R5, RZ, RZ, R14 ;  /* 0x000000ffff057224 */ /* 0x000fce00078e000e */
[----:B------:R-:W-:Y:S05]  /*18f30*/  WARPSYNC.COLLECTIVE R15, `(.L_x_1688) ;  /* 0x000000000f087348 */ /* 0x000fea0003c00000 */
[----:B------:R0:W1:Y:S02]  /*18f40*/  SHFL.IDX P6, R14, R13, R12, R11 ;  /* 0x0000000c0d0e7389 */ /* 0x00006400000c000b */
[----:B01----:R-:W-:Y:S01]  /*18f50*/  ENDCOLLECTIVE ;  /* 0x000000000000791b */ /* 0x003fe20003800000 */
.L_x_1688:
        /* <DEDUP_REMOVED lines=19> */
.L_x_1689:
[----:B------:R-:W-:Y:S02]  /*19090*/  IMAD.MOV.U32 R13, RZ, RZ, R4 ;  /* 0x000000ffff0d7224 */ /* 0x000fe400078e0004 */
[----:B------:R-:W-:-:S07]  /*190a0*/  IMAD.MOV.U32 R5, RZ, RZ, R14 ;  /* 0x000000ffff057224 */ /* 0x000fce00078e000e */
[----:B------:R-:W-:Y:S05]  /*190b0*/  WARPSYNC.COLLECTIVE R15, `(.L_x_1690) ;  /* 0x000000000f087348 */ /* 0x000fea0003c00000 */
[----:B------:R0:W1:Y:S02]  /*190c0*/  SHFL.IDX P6, R14, R13, R12, R11 ;  /* 0x0000000c0d0e7389 */ /* 0x00006400000c000b */
[----:B01----:R-:W-:Y:S01]  /*190d0*/  ENDCOLLECTIVE ;  /* 0x000000000000791b */ /* 0x003fe20003800000 */
.L_x_1690:
[----:B------:R-:W-:Y:S01]  /*190e0*/  IMAD.MOV.U32 R3, RZ, RZ, R14 ;  /* 0x000000ffff037224 */ /* 0x000fe200078e000e */
[----:B------:R-:W-:Y:S06]  /*190f0*/  BRA `(.L_x_1691) ;  /* 0xffffffa800287947 */ /* 0x000fec000383ffff */
.L_x_1566:
[----:B0-----:R-:W2:Y:S02]  /*19100*/  LDL R2, [R1] ;  /* 0x0000000001027983 */ /* 0x001ea40000100800 */
[----:B--2---:R0:W1:Y:S02]  /*19110*/  SYNCS.PHASECHK.TRANS64.TRYWAIT P0, [R2+URZ+0x30820], R0 ;  /* 0x03082000020075a7 */ /* 0x004064000800017f */
[----:B-1----:R-:W-:Y:S05]  /*19120*/  @!P0 NANOSLEEP.SYNCS 0x989680 ;  /* 0x009896800000895d */ /* 0x002fea0003900000 */
[----:B------:R-:W1:Y:S02]  /*19130*/  @!P0 SYNCS.PHASECHK.TRANS64 P0, [R2+URZ+0x30820], R0 ;  /* 0x03082000020085a7 */ /* 0x000e64000800007f */
[----:B-1----:R-:W-:Y:S05]  /*19140*/  @!P0 BRA `(.L_x_1566) ;  /* 0xfffffffc00ec8947 */ /* 0x002fea000383ffff */
[----:B------:R-:W-:Y:S05]  /*19150*/  BRA `(.L_x_1692) ;  /* 0xffffffa800a87947 */ /* 0x000fea000383ffff */
.L_x_1575:
[----:B-1----:R1:W2:Y:S02]  /*19160*/  SYNCS.PHASECHK.TRANS64.TRYWAIT P0, [R3+URZ+0x30840], R2 ;  /* 0x03084002030075a7 */ /* 0x0022a4000800017f */
[----:B--2---:R-:W-:Y:S05]  /*19170*/  @!P0 NANOSLEEP.SYNCS 0x989680 ;  /* 0x009896800000895d */ /* 0x004fea0003900000 */
[----:B------:R-:W2:Y:S02]  /*19180*/  @!P0 SYNCS.PHASECHK.TRANS64 P0, [R3+URZ+0x30840], R2 ;  /* 0x03084002030085a7 */ /* 0x000ea4000800007f */
[----:B--2---:R-:W-:Y:S05]  /*19190*/  @!P0 BRA `(.L_x_1575) ;  /* 0xfffffffc00f08947 */ /* 0x004fea000383ffff */
[----:B------:R-:W-:Y:S05]  /*191a0*/  BRA `(.L_x_1693) ;  /* 0xffffffac00787947 */ /* 0x000fea000383ffff */
.L_x_1583:
[----:B0-----:R0:W1:Y:S02]  /*191b0*/  SYNCS.PHASECHK.TRANS64.TRYWAIT P0, [R3+URZ+0x60], R2 ;  /* 0x00006002030075a7 */ /* 0x001064000800017f */
[----:B-1----:R-:W-:Y:S05]  /*191c0*/  @!P0 NANOSLEEP.SYNCS 0x989680 ;  /* 0x009896800000895d */ /* 0x002fea0003900000 */
[----:B------:R-:W1:Y:S02]  /*191d0*/  @!P0 SYNCS.PHASECHK.TRANS64 P0, [R3+URZ+0x60], R2 ;  /* 0x00006002030085a7 */ /* 0x000e64000800007f */
[----:B-1----:R-:W-:Y:S05]  /*191e0*/  @!P0 BRA `(.L_x_1583) ;  /* 0xfffffffc00f08947 */ /* 0x002fea000383ffff */
[----:B------:R-:W-:Y:S05]  /*191f0*/  BRA `(.L_x_1694) ;  /* 0xffffffb000d47947 */ /* 0x000fea000383ffff */
.L_x_1594:
[----:B-1----:R1:W2:Y:S02]  /*19200*/  SYNCS.PHASECHK.TRANS64.TRYWAIT P0, [R3+URZ+0x30840], R2 ;  /* 0x03084002030075a7 */ /* 0x0022a4000800017f */
[----:B--2---:R-:W-:Y:S05]  /*19210*/  @!P0 NANOSLEEP.SYNCS 0x989680 ;  /* 0x009896800000895d */ /* 0x004fea0003900000 */
[----:B------:R-:W2:Y:S02]  /*19220*/  @!P0 SYNCS.PHASECHK.TRANS64 P0, [R3+URZ+0x30840], R2 ;  /* 0x03084002030085a7 */ /* 0x000ea4000800007f */
[----:B--2---:R-:W-:Y:S05]  /*19230*/  @!P0 BRA `(.L_x_1594) ;  /* 0xfffffffc00f08947 */ /* 0x004fea000383ffff */
[----:B------:R-:W-:Y:S05]  /*19240*/  BRA `(.L_x_1695) ;  /* 0xffffffb800fc7947 */ /* 0x000fea000383ffff */
.L_x_1602:
[----:B0-----:R0:W1:Y:S02]  /*19250*/  SYNCS.PHASECHK.TRANS64.TRYWAIT P0, [R2+URZ+0x60], R3 ;  /* 0x00006003020075a7 */ /* 0x001064000800017f */
[----:B-1----:R-:W-:Y:S05]  /*19260*/  @!P0 NANOSLEEP.SYNCS 0x989680 ;  /* 0x009896800000895d */ /* 0x002fea0003900000 */
[----:B------:R-:W1:Y:S02]  /*19270*/  @!P0 SYNCS.PHASECHK.TRANS64 P0, [R2+URZ+0x60], R3 ;  /* 0x00006003020085a7 */ /* 0x000e64000800007f */
[----:B-1----:R-:W-:Y:S05]  /*19280*/  @!P0 BRA `(.L_x_1602) ;  /* 0xfffffffc00f08947 */ /* 0x002fea000383ffff */
[----:B------:R-:W-:Y:S05]  /*19290*/  BRA `(.L_x_1696) ;  /* 0xffffffc000587947 */ /* 0x000fea000383ffff */
.L_x_1613:
[----:B---3--:R3:W4:Y:S02]  /*192a0*/  SYNCS.PHASECHK.TRANS64.TRYWAIT P0, [R2+URZ+0x30840], R3 ;  /* 0x03084003020075a7 */ /* 0x008724000800017f */
[----:B----4-:R-:W-:Y:S05]  /*192b0*/  @!P0 NANOSLEEP.SYNCS 0x989680 ;  /* 0x009896800000895d */ /* 0x010fea0003900000 */
[----:B------:R-:W4:Y:S02]  /*192c0*/  @!P0 SYNCS.PHASECHK.TRANS64 P0, [R2+URZ+0x30840], R3 ;  /* 0x03084003020085a7 */ /* 0x000f24000800007f */
[----:B----4-:R-:W-:Y:S05]  /*192d0*/  @!P0 BRA `(.L_x_1613) ;  /* 0xfffffffc00f08947 */ /* 0x010fea000383ffff */
[----:B------:R-:W-:Y:S05]  /*192e0*/  BRA `(.L_x_1697) ;  /* 0xffffffc800447947 */ /* 0x000fea000383ffff */
.L_x_1621:
[----:B0-----:R0:W1:Y:S02]  /*192f0*/  SYNCS.PHASECHK.TRANS64.TRYWAIT P0, [R2+URZ+0x60], R5 ;  /* 0x00006005020075a7 */ /* 0x001064000800017f */
[----:B-1----:R-:W-:Y:S05]  /*19300*/  @!P0 NANOSLEEP.SYNCS 0x989680 ;  /* 0x009896800000895d */ /* 0x002fea0003900000 */
[----:B------:R-:W1:Y:S02]  /*19310*/  @!P0 SYNCS.PHASECHK.TRANS64 P0, [R2+URZ+0x60], R5 ;  /* 0x00006005020085a7 */ /* 0x000e64000800007f */
[----:B-1----:R-:W-:Y:S05]  /*19320*/  @!P0 BRA `(.L_x_1621) ;  /* 0xfffffffc00f08947 */ /* 0x002fea000383ffff */
[----:B------:R-:W-:Y:S05]  /*19330*/  BRA `(.L_x_1698) ;  /* 0xffffffcc00a07947 */ /* 0x000fea000383ffff */
.L_x_1634:
[----:B---3--:R3:W4:Y:S02]  /*19340*/  SYNCS.PHASECHK.TRANS64.TRYWAIT P0, [R0+URZ+0x30860], R2 ;  /* 0x03086002000075a7 */ /* 0x008724000800017f */
[----:B----4-:R-:W-:Y:S05]  /*19350*/  @!P0 NANOSLEEP.SYNCS 0x989680 ;  /* 0x009896800000895d */ /* 0x010fea0003900000 */
[----:B------:R-:W4:Y:S02]  /*19360*/  @!P0 SYNCS.PHASECHK.TRANS64 P0, [R0+URZ+0x30860], R2 ;  /* 0x03086002000085a7 */ /* 0x000f24000800007f */
[----:B----4-:R-:W-:Y:S05]  /*19370*/  @!P0 BRA `(.L_x_1634) ;  /* 0xfffffffc00f08947 */ /* 0x010fea000383ffff */
[----:B------:R-:W-:Y:S05]  /*19380*/  BRA `(.L_x_1699) ;  /* 0xffffffd400707947 */ /* 0x000fea000383ffff */
.L_x_1643:
[----:B------:R-:W-:Y:S01]  /*19390*/  BSSY B0, `(.L_x_1700) ;  /* 0x0000008000007945 */ /* 0x000fe20003800000 */
[----:B------:R-:W-:Y:S02]  /*193a0*/  IMAD.MOV.U32 R13, RZ, RZ, R16 ;  /* 0x000000ffff0d7224 */ /* 0x000fe400078e0010 */
[----:B-1----:R-:W-:Y:S02]  /*193b0*/  IMAD.MOV.U32 R12, RZ, RZ, RZ ;  /* 0x000000ffff0c7224 */ /* 0x002fe400078e00ff */
[----:B------:R-:W-:Y:S02]  /*193c0*/  IMAD.MOV.U32 R11, RZ, RZ, 0x1f ;  /* 0x0000001fff0b7424 */ /* 0x000fe400078e00ff */
[----:B------:R-:W-:-:S07]  /*193d0*/  IMAD.MOV.U32 R15, RZ, RZ, -0x1 ;  /* 0xffffffffff0f7424 */ /* 0x000fce00078e00ff */
[----:B0-2---:R-:W-:Y:S05]  /*193e0*/  WARPSYNC.COLLECTIVE R15, `(.L_x_1701) ;  /* 0x000000000f087348 */ /* 0x005fea0003c00000 */
[----:B------:R1:W3:Y:S02]  /*193f0*/  SHFL.IDX P6, R14, R13, R12, R11 ;  /* 0x0000000c0d0e7389 */ /* 0x0002e400000c000b */
[----:B0123--:R-:W-:Y:S01]  /*19400*/  ENDCOLLECTIVE ;  /* 0x000000000000791b */ /* 0x00ffe20003800000 */
.L_x_1701:
[----:B------:R-:W-:Y:S05]  /*19410*/  BSYNC B0 ;  /* 0x0000000000007941 */ /* 0x000fea0003800000 */
.L_x_1700:
        /* <DEDUP_REMOVED lines=9> */
.L_x_1702:
        /* <DEDUP_REMOVED lines=19> */
.L_x_1703:
        /* <DEDUP_REMOVED lines=8> */
.L_x_1704:
        /* <DEDUP_REMOVED lines=8> */
.L_x_1705:
        /* <DEDUP_REMOVED lines=8> */
.L_x_1706:
        /* <DEDUP_REMOVED lines=8> */
.L_x_1707:
        /* <DEDUP_REMOVED lines=9> */
.L_x_1708:
[----:B------:R-:W-:Y:S01]  /*19870*/  IMAD.MOV.U32 R16, RZ, RZ, R14 ;  /* 0x000000ffff107224 */ /* 0x000fe200078e000e */
[----:B------:R-:W-:Y:S06]  /*19880*/  BRA `(.L_x_1709) ;  /* 0xffffffd800647947 */ /* 0x000fec000383ffff */
.L_x_1648:
[----:B------:R-:W-:Y:S01]  /*19890*/  BSSY B0, `(.L_x_1710) ;  /* 0x0000008000007945 */ /* 0x000fe20003800000 */
[----:B-----5:R-:W-:Y:S02]  /*198a0*/  IMAD.MOV.U32 R13, RZ, RZ, R2 ;  /* 0x000000ffff0d7224 */ /* 0x020fe400078e0002 */
[----:B-1----:R-:W-:Y:S02]  /*198b0*/  IMAD.MOV.U32 R12, RZ, RZ, 0x1 ;  /* 0x00000001ff0c7424 */ /* 0x002fe400078e00ff */
[----:B------:R-:W-:Y:S02]  /*198c0*/  IMAD.MOV.U32 R11, RZ, RZ, RZ ;  /* 0x000000ffff0b7224 */ /* 0x000fe400078e00ff */
[----:B------:R-:W-:-:S07]  /*198d0*/  IMAD.MOV.U32 R15, RZ, RZ, -0x1 ;  /* 0xffffffffff0f7424 */ /* 0x000fce00078e00ff */
[----:B0-23--:R-:W-:Y:S05]  /*198e0*/  WARPSYNC.COLLECTIVE R15, `(.L_x_1711) ;  /* 0x000000000f087348 */ /* 0x00dfea0003c00000 */
[----:B------:R1:W4:Y:S02]  /*198f0*/  SHFL.UP P6, R14, R13, R12, R11 ;  /* 0x0400000c0d0e7389 */ /* 0x00032400000c000b */
[----:B01234-:R-:W-:Y:S01]  /*19900*/  ENDCOLLECTIVE ;  /* 0x000000000000791b */ /* 0x01ffe20003800000 */
.L_x_1711:
[----:B------:R-:W-:Y:S05]  /*19910*/  BSYNC B0 ;  /* 0x0000000000007941 */ /* 0x000fea0003800000 */
.L_x_1710:
[----:B------:R-:W-:Y:S01]  /*19920*/  SEL R3, R14, RZ, P1 ;  /* 0x000000ff0e037207 */ /* 0x000fe20000800000 */
[----:B------:R-:W-:Y:S02]  /*19930*/  IMAD.MOV.U32 R12, RZ, RZ, 0x2 ;  /* 0x00000002ff0c7424 */ /* 0x000fe400078e00ff */
[----:B------:R-:W-:Y:S02]  /*19940*/  IMAD.MOV.U32 R11, RZ, RZ, RZ ;  /* 0x000000ffff0b7224 */ /* 0x000fe400078e00ff */
[----:B------:R-:W-:Y:S02]  /*19950*/  IMAD.IADD R3, R2, 0x1, R3 ;  /* 0x0000000102037824 */ /* 0x000fe400078e0203 */
[----:B------:R-:W-:Y:S02]  /*19960*/  IMAD.MOV.U32 R15, RZ, RZ, -0x1 ;  /* 0xffffffffff0f7424 */ /* 0x000fe400078e00ff */
[----:B------:R-:W-:-:S07]  /*19970*/  IMAD.MOV.U32 R13, RZ, RZ, R3 ;  /* 0x000000ffff0d7224 */ /* 0x000fce00078e0003 */
[----:B------:R-:W-:Y:S05]  /*19980*/  WARPSYNC.COLLECTIVE R15, `(.L_x_1712) ;  /* 0x000000000f087348 */ /* 0x000fea0003c00000 */
[----:B------:R0:W1:Y:S02]  /*19990*/  SHFL.UP P6, R14, R13, R12, R11 ;  /* 0x0400000c0d0e7389 */ /* 0x00006400000c000b */
[----:B01----:R-:W-:Y:S01]  /*199a0*/  ENDCOLLECTIVE ;  /* 0x000000000000791b */ /* 0x003fe20003800000 */
.L_x_1712:
        /* <DEDUP_REMOVED lines=8> */
.L_x_1713:
        /* <DEDUP_REMOVED lines=8> */
.L_x_1714:
        /* <DEDUP_REMOVED lines=8> */
.L_x_1715:
        /* <DEDUP_REMOVED lines=9> */
.L_x_1716:
[----:B------:R-:W-:Y:S01]  /*19bc0*/  IMAD.MOV.U32 R16, RZ, RZ, R14 ;  /* 0x000000ffff107224 */ /* 0x000fe200078e000e */
[----:B------:R-:W-:Y:S06]  /*19bd0*/  BRA `(.L_x_1717) ;  /* 0xffffffd800307947 */ /* 0x000fec000383ffff */
.L_x_1650:
[----:B------:R-:W-:Y:S01]  /*19be0*/  BSSY B0, `(.L_x_1718) ;  /* 0x0000006000007945 */ /* 0x000fe20003800000 */
[----:B------:R-:W-:Y:S01]  /*19bf0*/  PLOP3.LUT P6, PT, P6, PT, PT, 0x8, 0x0 ;  /* 0x000000000000781c */ /* 0x000fe200037ce170 */
[----:B------:R-:W-:-:S12]  /*19c00*/  IMAD.MOV.U32 R15, RZ, RZ, -0x1 ;  /* 0xffffffffff0f7424 */ /* 0x000fd800078e00ff */
[----:B0123--:R-:W-:Y:S05]  /*19c10*/  WARPSYNC.COLLECTIVE R15, `(.L_x_1719) ;  /* 0x000000000f087348 */ /* 0x00ffea0003c00000 */
[----:B------:R-:W-:Y:S01]  /*19c20*/  VOTE.ANY R14, PT, P6 ;  /* 0x00000000000e7806 */ /* 0x000fe200030e0100 */
[----:B0123--:R-:W-:Y:S06]  /*19c30*/  ENDCOLLECTIVE ;  /* 0x000000000000791b */ /* 0x00ffec0003800000 */
.L_x_1719:
[----:B------:R-:W-:Y:S05]  /*19c40*/  BSYNC B0 ;  /* 0x0000000000007941 */ /* 0x000fea0003800000 */
.L_x_1718:
        /* <DEDUP_REMOVED lines=9> */
.L_x_1720:
[----:B------:R-:W-:Y:S01]  /*19ce0*/  IMAD.MOV.U32 R17, RZ, RZ, R14 ;  /* 0x000000ffff117224 */ /* 0x000fe200078e000e */
[----:B------:R-:W-:Y:S06]  /*19cf0*/  BRA `(.L_x_1721) ;  /* 0xffffffd800207947 */ /* 0x000fec000383ffff */
.L_x_1652:
[----:B------:R-:W-:Y:S01]  /*19d00*/  BSSY B0, `(.L_x_1722) ;  /* 0x0000007000007945 */ /* 0x000fe20003800000 */
[----:B------:R-:W-:Y:S02]  /*19d10*/  IMAD.MOV.U32 R13, RZ, RZ, R3 ;  /* 0x000000ffff0d7224 */ /* 0x000fe400078e0003 */
[----:B------:R-:W-:Y:S02]  /*19d20*/  IMAD.MOV.U32 R11, RZ, RZ, 0x1f ;  /* 0x0000001fff0b7424 */ /* 0x000fe400078e00ff */
[----:B------:R-:W-:-:S07]  /*19d30*/  IMAD.MOV.U32 R15, RZ, RZ, -0x1 ;  /* 0xffffffffff0f7424 */ /* 0x000fce00078e00ff */
[----:B0-234-:R-:W-:Y:S05]  /*19d40*/  WARPSYNC.COLLECTIVE R15, `(.L_x_1723) ;  /* 0x000000000f087348 */ /* 0x01dfea0003c00000 */
[----:B------:R1:W0:Y:S02]  /*19d50*/  SHFL.IDX P6, R14, R13, R12, R11 ;  /* 0x0000000c0d0e7389 */ /* 0x00022400000c000b */
[----:B01234-:R-:W-:Y:S01]  /*19d60*/  ENDCOLLECTIVE ;  /* 0x000000000000791b */ /* 0x01ffe20003800000 */
.L_x_1723:
[----:B------:R-:W-:Y:S05]  /*19d70*/  BSYNC B0 ;  /* 0x0000000000007941 */ /* 0x000fea0003800000 */
.L_x_1722:
[----:B------:R-:W-:Y:S01]  /*19d80*/  IMAD.MOV.U32 R3, RZ, RZ, R14 ;  /* 0x000000ffff037224 */ /* 0x000fe200078e000e */
[----:B------:R-:W-:Y:S06]  /*19d90*/  BRA `(.L_x_1724) ;  /* 0xffffffd800147947 */ /* 0x000fec000383ffff */
.L_x_1656:
[----:B0-----:R0:W3:Y:S02]  /*19da0*/  SYNCS.PHASECHK.TRANS64.TRYWAIT P0, [R0+URZ+0x30820], R3 ;  /* 0x03082003000075a7 */ /* 0x0010e4000800017f */
[----:B---3--:R-:W-:Y:S05]  /*19db0*/  @!P0 NANOSLEEP.SYNCS 0x989680 ;  /* 0x009896800000895d */ /* 0x008fea0003900000 */
[----:B------:R-:W3:Y:S02]  /*19dc0*/  @!P0 SYNCS.PHASECHK.TRANS64 P0, [R0+URZ+0x30820], R3 ;  /* 0x03082003000085a7 */ /* 0x000ee4000800007f */
[----:B---3--:R-:W-:Y:S05]  /*19dd0*/  @!P0 BRA `(.L_x_1656) ;  /* 0xfffffffc00f08947 */ /* 0x008fea000383ffff */
[----:B------:R-:W-:Y:S05]  /*19de0*/  BRA `(.L_x_1725) ;  /* 0xffffffdc009c7947 */ /* 0x000fea000383ffff */
.L_x_1657:
[----:B------:R-:W3:Y:S01]  /*19df0*/  S2R R2, SR_TID.X ;  /* 0x0000000000027919 */ /* 0x000ee20000002100 */
[----:B------:R-:W-:Y:S01]  /*19e00*/  BSSY B0, `(.L_x_1726) ;  /* 0x000000a000007945 */ /* 0x000fe20003800000 */
[----:B-1----:R-:W-:Y:S02]  /*19e10*/  IMAD.MOV.U32 R12, RZ, RZ, RZ ;  /* 0x000000ffff0c7224 */ /* 0x002fe400078e00ff */
[----:B------:R-:W-:Y:S02]  /*19e20*/  IMAD.MOV.U32 R11, RZ, RZ, 0x1f ;  /* 0x0000001fff0b7424 */ /* 0x000fe400078e00ff */
[----:B------:R-:W-:Y:S01]  /*19e30*/  IMAD.MOV.U32 R15, RZ, RZ, -0x1 ;  /* 0xffffffffff0f7424 */ /* 0x000fe200078e00ff */
[----:B---3--:R-:W-:-:S04]  /*19e40*/  SHF.R.U32.HI R2, RZ, 0x5, R2 ;  /* 0x00000005ff027819 */ /* 0x008fc80000011602 */
[----:B------:R-:W-:-:S05]  /*19e50*/  LOP3.LUT R2, R2, 0x3, RZ, 0xc0, !PT ;  /* 0x0000000302027812 */ /* 0x000fca00078ec0ff */
[----:B------:R-:W-:-:S07]  /*19e60*/  IMAD.MOV.U32 R13, RZ, RZ, R2 ;  /* 0x000000ffff0d7224 */ /* 0x000fce00078e0002 */
[----:B0-2---:R-:W-:Y:S05]  /*19e70*/  WARPSYNC.COLLECTIVE R15, `(.L_x_1727) ;  /* 0x000000000f087348 */ /* 0x005fea0003c00000 */
[----:B------:R1:W3:Y:S02]  /*19e80*/  SHFL.IDX P6, R14, R13, R12, R11 ;  /* 0x0000000c0d0e7389 */ /* 0x0002e400000c000b */
[----:B0123--:R-:W-:Y:S01]  /*19e90*/  ENDCOLLECTIVE ;  /* 0x000000000000791b */ /* 0x00ffe20003800000 */
.L_x_1727:
[----:B------:R-:W-:Y:S05]  /*19ea0*/  BSYNC B0 ;  /* 0x0000000000007941 */ /* 0x000fea0003800000 */
.L_x_1726:
[----:B------:R-:W-:Y:S05]  /*19eb0*/  BRA `(.L_x_1728) ;  /* 0xffffffdc00847947 */ /* 0x000fea000383ffff */
.L_x_1660:
[----:B------:R-:W-:Y:S01]  /*19ec0*/  BSSY B1, `(.L_x_1729) ;  /* 0x0000006000017945 */ /* 0x000fe20003800000 */
[----:B------:R-:W-:-:S07]  /*19ed0*/  IMAD.MOV.U32 R15, RZ, RZ, -0x1 ;  /* 0xffffffffff0f7424 */ /* 0x000fce00078e00ff */
[----:B0123--:R-:W-:Y:S05]  /*19ee0*/  WARPSYNC.COLLECTIVE R15, `(.L_x_1730) ;  /* 0x000000000f0c7348 */ /* 0x00ffea0003c00000 */
[----:B------:R-:W-:Y:S02]  /*19ef0*/  ELECT P6, UR62, PT ;  /* 0x00000000003e782f */ /* 0x000fe400038c0000 */
[----:B------:R-:W-:Y:S01]  /*19f00*/  MOV R14, UR62 ;  /* 0x0000003e000e7c02 */ /* 0x000fe20008000f00 */
[----:B0123--:R-:W-:Y:S10]  /*19f10*/  ENDCOLLECTIVE ;  /* 0x000000000000791b */ /* 0x00fff40003800000 */
.L_x_1730:
[----:B------:R-:W-:Y:S05]  /*19f20*/  BSYNC B1 ;  /* 0x0000000000017941 */ /* 0x000fea0003800000 */
.L_x_1729:
[----:B------:R-:W-:Y:S05]  /*19f30*/  BRA `(.L_x_1731) ;  /* 0xffffffdc007c7947 */ /* 0x000fea000383ffff */
.L_x_1662:
[----:B0-----:R0:W2:Y:S02]  /*19f40*/  SYNCS.PHASECHK.TRANS64.TRYWAIT P0, [R6+URZ], R5 ;  /* 0x00000005060075a7 */ /* 0x0010a4000800017f */
[----:B--2---:R-:W-:Y:S05]  /*19f50*/  @!P0 NANOSLEEP.SYNCS 0x989680 ;  /* 0x009896800000895d */ /* 0x004fea0003900000 */
[----:B------:R-:W2:Y:S02]  /*19f60*/  @!P0 SYNCS.PHASECHK.TRANS64 P0, [R6+URZ], R5 ;  /* 0x00000005060085a7 */ /* 0x000ea4000800007f */
[----:B--2---:R-:W-:Y:S05]  /*19f70*/  @!P0 BRA `(.L_x_1662) ;  /* 0xfffffffc00f08947 */ /* 0x004fea000383ffff */
[----:B------:R-:W-:Y:S05]  /*19f80*/  BRA `(.L_x_1732) ;  /* 0xffffffdc00c07947 */ /* 0x000fea000383ffff */
.L_x_1663:
[----:B--2---:R2:W3:Y:S02]  /*19f90*/  SYNCS.PHASECHK.TRANS64.TRYWAIT P0, [R7+URZ], R2 ;  /* 0x00000002070075a7 */ /* 0x0044e4000800017f */
[----:B---3--:R-:W-:Y:S05]  /*19fa0*/  @!P0 NANOSLEEP.SYNCS 0x989680 ;  /* 0x009896800000895d */ /* 0x008fea0003900000 */
[----:B------:R-:W3:Y:S02]  /*19fb0*/  @!P0 SYNCS.PHASECHK.TRANS64 P0, [R7+URZ], R2 ;  /* 0x00000002070085a7 */ /* 0x000ee4000800007f */
[----:B---3--:R-:W-:Y:S05]  /*19fc0*/  @!P0 BRA `(.L_x_1663) ;  /* 0xfffffffc00f08947 */ /* 0x008fea000383ffff */
[----:B------:R-:W-:Y:S05]  /*19fd0*/  BRA `(.L_x_1733) ;  /* 0xffffffdc00b47947 */ /* 0x000fea000383ffff */
.L_x_1665:
[----:B---3--:R3:W4:Y:S02]  /*19fe0*/  SYNCS.PHASECHK.TRANS64.TRYWAIT P0, [R4+URZ], R5 ;  /* 0x00000005040075a7 */ /* 0x008724000800017f */
[----:B----4-:R-:W-:Y:S05]  /*19ff0*/  @!P0 NANOSLEEP.SYNCS 0x989680 ;  /* 0x009896800000895d */ /* 0x010fea0003900000 */
[----:B------:R-:W4:Y:S02]  /*1a000*/  @!P0 SYNCS.PHASECHK.TRANS64 P0, [R4+URZ], R5 ;  /* 0x00000005040085a7 */ /* 0x000f24000800007f */
[----:B----4-:R-:W-:Y:S05]  /*1a010*/  @!P0 BRA `(.L_x_1665) ;  /* 0xfffffffc00f08947 */ /* 0x010fea000383ffff */
[----:B------:R-:W-:Y:S05]  /*1a020*/  BRA `(.L_x_1734) ;  /* 0xffffffdc00bc7947 */ /* 0x000fea000383ffff */
.L_x_1735:
        /* <DEDUP_REMOVED lines=13> */
.L_x_3429:


//--------------------- .text._ZN7cutlass13device_kernelIN5flash11enable_sm90INS1_16FlashAttnFwdSm90INS1_25CollectiveMainloopFwdSm90ILi2EN4cute5tupleIJNS5_1CILi1EEES8_S8_EEENS6_IJNS7_ILi128EEENS7_ILi64EEENS7_ILi256EEEEEELi256ENS_10bfloat16_tEfNS_4arch4Sm90ELb0ELb1ELb1ELb1ELb0ELb1ELb0ELb1ELb1ELb1ELb0ELb0EEENS1_21CollectiveEpilogueFwdINS6_IJSA_SC_SB_EEES9_SE_SG_Li256ELb1ELb1ELb0ELb0EEENS1_36VarlenDynamicPersistentTileSchedulerILi128ELi64ELi256ELi128ELb0ELb1ELb1ELb1ELb0ELb1EEEEEEEEEvNT_6ParamsE --------------------------
	.section	.text._ZN7cutlass13device_kernelIN5flash11enable_sm90INS1_16FlashAttnFwdSm90INS1_25CollectiveMainloopFwdSm90ILi2EN4cute5tupleIJNS5_1CILi1EEES8_S8_EEENS6_IJNS7_ILi128EEENS7_ILi64EEENS7_ILi256EEEEEELi256ENS_10bfloat16_tEfNS_4arch4Sm90ELb0ELb1ELb1ELb1ELb0ELb1ELb0ELb1ELb1ELb1ELb0ELb0EEENS1_21CollectiveEpilogueFwdINS6_IJSA_SC_SB_EEES9_SE_SG_Li256ELb1ELb1ELb0ELb0EEENS1_36VarlenDynamicPersistentTileSchedulerILi128ELi64ELi256ELi128ELb0ELb1ELb1ELb1ELb0ELb1EEEEEEEEEvNT_6ParamsE,"ax",@progbits
	.align	128
.text._ZN7cutlass13device_kernelIN5flash11enable_sm90INS1_16FlashAttnFwdSm90INS1_25CollectiveMainloopFwdSm90ILi2EN4cute5tupleIJNS5_1CILi1EEES8_S8_EEENS6_IJNS7_ILi128EEENS7_ILi64EEENS7_ILi256EEEEEELi256ENS_10bfloat16_tEfNS_4arch4Sm90ELb0ELb1ELb1ELb1ELb0ELb1ELb0ELb1ELb1ELb1ELb0ELb0EEENS1_21CollectiveEpilogueFwdINS6_IJSA_SC_SB_EEES9_SE_SG_Li256ELb1ELb1ELb0ELb0EEENS1_36VarlenDynamicPersistentTileSchedulerILi128ELi64ELi256ELi128ELb0ELb1ELb1ELb1ELb0ELb1EEEEEEEEEvNT_6ParamsE:
        .type           _ZN7cutlass13device_kernelIN5flash11enable_sm90INS1_16FlashAttnFwdSm90INS1_25CollectiveMainloopFwdSm90ILi2EN4cute5tupleIJNS5_1CILi1EEES8_S8_EEENS6_IJNS7_ILi128EEENS7_ILi64EEENS7_ILi256EEEEEELi256ENS_10bfloat16_tEfNS_4arch4Sm90ELb0ELb1ELb1ELb1ELb0ELb1ELb0ELb1ELb1ELb1ELb0ELb0EEENS1_21CollectiveEpilogueFwdINS6_IJSA_SC_SB_EEES9_SE_SG_Li256ELb1ELb1ELb0ELb0EEENS1_36VarlenDynamicPersistentTileSchedulerILi128ELi64ELi256ELi128ELb0ELb1ELb1ELb1ELb0ELb1EEEEEEEEEvNT_6ParamsE,@function
        .size           _ZN7cutlass13device_kernelIN5flash11enable_sm90INS1_16FlashAttnFwdSm90INS1_25CollectiveMainloopFwdSm90ILi2EN4cute5tupleIJNS5_1CILi1EEES8_S8_EEENS6_IJNS7_ILi128EEENS7_ILi64EEENS7_ILi256EEEEEELi256ENS_10bfloat16_tEfNS_4arch4Sm90ELb0ELb1ELb1ELb1ELb0ELb1ELb0ELb1ELb1ELb1ELb0ELb0EEENS1_21CollectiveEpilogueFwdINS6_IJSA_SC_SB_EEES9_SE_SG_Li256ELb1ELb1ELb0ELb0EEENS1_36VarlenDynamicPersistentTileSchedulerILi128ELi64ELi256ELi128ELb0ELb1ELb1ELb1ELb0ELb1EEEEEEEEEvNT_6ParamsE,(.L_x_3430 - _ZN7cutlass13device_kernelIN5flash11enable_sm90INS1_16FlashAttnFwdSm90INS1_25CollectiveMainloopFwdSm90ILi2EN4cute5tupleIJNS5_1CILi1EEES8_S8_EEENS6_IJNS7_ILi128EEENS7_ILi64EEENS7_ILi256EEEEEELi256ENS_10bfloat16_tEfNS_4arch4Sm90ELb0ELb1ELb1ELb1ELb0ELb1ELb0ELb1ELb1ELb1ELb0ELb0EEENS1_21CollectiveEpilogueFwdINS6_IJSA_SC_SB_EEES9_SE_SG_Li256ELb1ELb1ELb0ELb0EEENS1_36VarlenDynamicPersistentTileSchedulerILi128ELi64ELi256ELi128ELb0ELb1ELb1ELb1ELb0ELb1EEEEEEEEEvNT_6ParamsE)
        .other          _ZN7cutlass13device_kernelIN5flash11enable_sm90INS1_16FlashAttnFwdSm90INS1_25CollectiveMainloopFwdSm90ILi2EN4cute5tupleIJNS5_1CILi1EEES8_S8_EEENS6_IJNS7_ILi128EEENS7_ILi64EEENS7_ILi256EEEEEELi256ENS_10bfloat16_tEfNS_4arch4Sm90ELb0ELb1ELb1ELb1ELb0ELb1ELb0ELb1ELb1ELb1ELb0ELb0EEENS1_21CollectiveEpilogueFwdINS6_IJSA_SC_SB_EEES9_SE_SG_Li256ELb1ELb1ELb0ELb0EEENS1_36VarlenDynamicPersistentTileSchedulerILi128ELi64ELi256ELi128ELb0ELb1ELb1ELb1ELb0ELb1EEEEEEEEEvNT_6ParamsE,@"STO_CUDA_ENTRY STV_DEFAULT"
_ZN7cutlass13device_kernelIN5flash11enable_sm90INS1_16FlashAttnFwdSm90INS1_25CollectiveMainloopFwdSm90ILi2EN4cute5tupleIJNS5_1CILi1EEES8_S8_EEENS6_IJNS7_ILi128EEENS7_ILi64EEENS7_ILi256EEEEEELi256ENS_10bfloat16_tEfNS_4arch4Sm90ELb0ELb1ELb1ELb1ELb0ELb1ELb0ELb1ELb1ELb1ELb0ELb0EEENS1_21CollectiveEpilogueFwdINS6_IJSA_SC_SB_EEES9_SE_SG_Li256ELb1ELb1ELb0ELb0EEENS1_36VarlenDynamicPersistentTileSchedulerILi128ELi64ELi256ELi128ELb0ELb1ELb1ELb1ELb0ELb1EEEEEEEEEvNT_6ParamsE:
        /* <DEDUP_REMOVED lines=23> */
.L_x_1737:
[----:B------:R-:W-:Y:S05]  /*0170*/  BSYNC B0 ;  /* 0x0000000000007941 */ /* 0x000fea0003800000 */
.L_x_1736:
        /* <DEDUP_REMOVED lines=40> */
.L_x_1738:
        /* <DEDUP_REMOVED lines=22> */
.L_x_1739:
        /* <DEDUP_REMOVED lines=18> */
.L_x_1740:
        /* <DEDUP_REMOVED lines=22> */
.L_x_1741:
        /* <DEDUP_REMOVED lines=22> */
.L_x_1742:
[----:B0-----:R-:W-:Y:S01]  /*0940*/  ISETP.NE.AND P0, PT, R2, RZ, PT ;  /* 0x000000ff0200720c */ /* 0x001fe20003f05270 */
[----:B------:R-:W-:Y:S01]  /*0950*/  IMAD.MOV.U32 R2, RZ, RZ, 0x1 ;  /* 0x00000001ff027424 */ /* 0x000fe200078e00ff */
[----:B------:R-:W-:Y:S01]  /*0960*/  NOP ;  /* 0x0000000000007918 */ /* 0x000fe20000000000 */
[----:B------:R-:W-:Y:S01]  /*0970*/  ULDC.64 UR60, c[0x0][0x208] ;  /* 0x00008200003c7ab9 */ /* 0x000fe20000000a00 */
[----:B------:R-:W-:Y:S02]  /*0980*/  BSSY B9, `(.L_x_1743) ;  /* 0x0002b75000097945 */ /* 0x000fe40003800000 */
[----:B------:R-:W-:-:S05]  /*0990*/  SEL R2, R2, 0x2, !P0 ;  /* 0x0000000202027807 */ /* 0x000fca0004000000 */
[----:B------:R0:W-:Y:S01]  /*09a0*/  STL [R1+0x68], R2 ;  /* 0x0000680201007387 */ /* 0x0001e20000100800 */
[----:B-123--:R-:W-:Y:S06]  /*09b0*/  BAR.SYNC.DEFER_BLOCKING 0x0 ;  /* 0x0000000000007b1d */ /* 0x00efec0000010000 */
[----:B------:R-:W-:Y:S05]  /*09c0*/  @!P0 BRA `(.L_x_1744) ;  /* 0x0000022400088947 */ /* 0x000fea0003800000 */
.L_x_1745:
        /* <DEDUP_REMOVED lines=15> */
[----:B------:R-:W-:-:S05]  /*0ac0*/  VIADD R4, R4, 0xffffff80 ;  /* 0xffffff8004047836 */ /* 0x000fca0000000000 */
[----:B------:R-:W-:-:S04]  /*0ad0*/  SHF.R.S32.HI R3, RZ, 0x1f, R4 ;  /* 0x0000001fff037819 */ /* 0x000fc80000011404 */
[CC--:B------:R-:W-:Y:S02]  /*0ae0*/  LEA.HI R0, R3.reuse, R4.reuse, RZ, 0x7 ;  /* 0x0000000403007211 */ /* 0x0c0fe400078f38ff */
[CC--:B------:R-:W-:Y:S02]  /*0af0*/  LEA.HI R8, R3.reuse, R4.reuse, RZ, 0x2 ;  /* 0x0000000403087211 */ /* 0x0c0fe400078f10ff */
[----:B------:R-:W-:Y:S02]  /*0b00*/  LOP3.LUT R7, R0, 0xffffff80, RZ, 0xc0, !PT ;  /* 0xffffff8000077812 */ /* 0x000fe400078ec0ff */
[CC--:B0-----:R-:W-:Y:S02]  /*0b10*/  LEA.HI R2, R3.reuse, R4.reuse, RZ, 0x4 ;  /* 0x0000000403027211 */ /* 0x0c1fe400078f20ff */
[CC--:B------:R-:W-:Y:S01]  /*0b20*/  LEA.HI R218, R3.reuse, R4.reuse, RZ, 0x3 ;  /* 0x0000000403da7211 */ /* 0x0c0fe200078f18ff */
[----:B------:R-:W-:Y:S01]  /*0b30*/  IMAD.IADD R20, R4, 0x1, -R7 ;  /* 0x0000000104147824 */ /* 0x000fe200078e0a07 */
[----:B------:R-:W-:-:S02]  /*0b40*/  LEA.HI R5, R3, R4, RZ, 0x5 ;  /* 0x0000000403057211 */ /* 0x000fc400078f28ff */
[----:B------:R-:W-:Y:S02]  /*0b50*/  LOP3.LUT R11, R8, 0xfffffffc, RZ, 0xc0, !PT ;  /* 0xfffffffc080b7812 */ /* 0x000fe400078ec0ff */
[----:B------:R-:W-:Y:S01]  /*0b60*/  LEA.HI R6, R3, R4, RZ, 0x6 ;  /* 0x0000000403067211 */ /* 0x000fe200078f30ff */
[----:B------:R-:W-:Y:S01]  /*0b70*/  IMAD.SHL.U32 R5, R5, 0x20, RZ ;  /* 0x0000002005057824 */ /* 0x000fe200078e00ff */
[----:B------:R-:W-:Y:S01]  /*0b80*/  LOP3.LUT R9, R218, 0xfffffff8, RZ, 0xc0, !PT ;  /* 0xfffffff8da097812 */ /* 0x000fe200078ec0ff */
[----:B------:R-:W-:Y:S01]  /*0b90*/  IMAD.IADD R12, R4, 0x1, -R11 ;  /* 0x00000001040c7824 */ /* 0x000fe200078e0a0b */
[----:B------:R-:W-:Y:S01]  /*0ba0*/  SHF.R.S32.HI R7, RZ, 0x4, R2 ;  /* 0x00000004ff077819 */ /* 0x000fe20000011402 */
[----:B------:R-:W-:Y:S01]  /*0bb0*/  STL [R1+0x80], R20 ;  /* 0x0000801401007387 */ /* 0x000fe20000100800 */
[----:B------:R-:W-:Y:S01]  /*0bc0*/  LOP3.LUT R3, R2, 0x3fffff0, RZ, 0xc0, !PT ;  /* 0x03fffff002037812 */ /* 0x000fe200078ec0ff */
[----:B------:R-:W-:Y:S01]  /*0bd0*/  IMAD.IADD R13, R4, 0x1, -R9 ;  /* 0x00000001040d7824 */ /* 0x000fe200078e0a09 */
[----:B------:R-:W-:-:S02]  /*0be0*/  SHF.R.S32.HI R8, RZ, 0x1f, R20 ;  /* 0x0000001fff087819 */ /* 0x000fc40000011414 */
[----:B------:R-:W-:Y:S01]  /*0bf0*/  LEA.HI R2, R2, R7, RZ, 0x1 ;  /* 0x0000000702027211 */ /* 0x000fe200078f08ff */
[----:B------:R-:W-:Y:S01]  /*0c00*/  IMAD.IADD R3, R4, 0x1, -R3 ;  /* 0x0000000104037824 */ /* 0x000fe200078e0a03 */
[----:B------:R-:W-:Y:S01]  /*0c10*/  LEA.HI R9, R8, R20, RZ, 0x2 ;  /* 0x0000001408097211 */ /* 0x000fe200078f10ff */
[----:B------:R-:W-:Y:S01]  /*0c20*/  IMAD.SHL.U32 R200, R13, 0x4, RZ ;  /* 0x000000040dc87824 */ /* 0x000fe200078e00ff */
[----:B------:R-:W-:Y:S01]  /*0c30*/  LOP3.LUT R4, R5, 0xfffffc00, RZ, 0xc0, !PT ;  /* 0xfffffc0005047812 */ /* 0x000fe200078ec0ff */
[----:B------:R-:W-:Y:S01]  /*0c40*/  STL [R1+0x58], R13 ;  /* 0x0000580d01007387 */ /* 0x000fe20000100800 */
[----:B------:R-:W-:Y:S01]  /*0c50*/  LOP3.LUT R2, R2, 0x1ffffffe, RZ, 0xc0, !PT ;  /* 0x1ffffffe02027812 */ /* 0x000fe200078ec0ff */
[----:B------:R-:W-:Y:S01]  /*0c60*/  VIADD R235, R200, 0x40 ;  /* 0x00000040c8eb7836 */ /* 0x000fe20000000000 */
[----:B------:R-:W-:Y:S01]  /*0c70*/  SHF.R.S32.HI R218, RZ, 0x3, R218 ;  /* 0x00000003ffda7819 */ /* 0x000fe200000114da */
[----:B------:R-:W-:Y:S01]  /*0c80*/  IMAD R3, R3, 0x40, R4 ;  /* 0x0000004003037824 */ /* 0x000fe200078e0204 */
[----:B------:R-:W-:Y:S01]  /*0c90*/  LEA.HI R5, R12, R12, RZ, 0x1 ;  /* 0x0000000c0c057211 */ /* 0x000fe200078f08ff */
[----:B------:R-:W-:Y:S01]  /*0ca0*/  IMAD.IADD R2, R7, 0x1, -R2 ;  /* 0x0000000107027824 */ /* 0x000fe200078e0a02 */
[--C-:B------:R-:W-:Y:S01]  /*0cb0*/  SHF.R.S32.HI R10, RZ, 0x2, R9.reuse ;  /* 0x00000002ff0a7819 */ /* 0x100fe20000011409 */
[C---:B------:R-:W-:Y:S01]  /*0cc0*/  VIADD R4, R218.reuse, 0x40 ;  /* 0x00000040da047836 */ /* 0x040fe20000000000 */
[----:B------:R-:W-:Y:S01]  /*0cd0*/  SHF.R.S32.HI R11, RZ, 0x1f, R9 ;  /* 0x0000001fff0b7819 */ /* 0x000fe20000011409 */
[----:B------:R-:W-:Y:S01]  /*0ce0*/  VIADD R15, R218, 0x60 ;  /* 0x00000060da0f7836 */ /* 0x000fe20000000000 */
[----:B------:R-:W-:Y:S01]  /*0cf0*/  LOP3.LUT R5, R5, 0x1ffffffe, RZ, 0xc0, !PT ;  /* 0x1ffffffe05057812 */ /* 0x000fe200078ec0ff */
[----:B------:R-:W-:Y:S01]  /*0d00*/  IMAD R2, R2, 0x8, R3 ;  /* 0x0000000802027824 */ /* 0x000fe200078e0203 */
[----:B------:R-:W-:Y:S01]  /*0d10*/  LEA.HI R11, R11, R10, RZ, 0x3 ;  /* 0x0000000a0b0b7211 */ /* 0x000fe200078f18ff */
[----:B------:R-:W-:Y:S01]  /*0d20*/  IMAD.IADD R226, R200, 0x1, R235 ;  /* 0x00000001c8e27824 */ /* 0x000fe200078e02eb */
[----:B------:R-:W-:Y:S01]  /*0d30*/  LEA.HI R8, R8, R20, RZ, 0x5 ;  /* 0x0000001408087211 */ /* 0x000fe200078f28ff */
[----:B------:R-:W-:Y:S01]  /*0d40*/  IMAD.IADD R5, R12, 0x1, -R5 ;  /* 0x000000010c057824 */ /* 0x000fe200078e0a05 */
[----:B------:R-:W-:Y:S01]  /*0d50*/  LOP3.LUT R11, R11, 0xfffffff8, RZ, 0xc0, !PT ;  /* 0xfffffff80b0b7812 */ /* 0x000fe200078ec0ff */
[----:B------:R0:W-:Y:S01]  /*0d60*/  STL [R1+0xa8], R2 ;  /* 0x0000a80201007387 */ /* 0x0001e20000100800 */
[----:B------:R-:W-:Y:S01]  /*0d70*/  SHF.R.S32.HI R3, RZ, 0x1f, R4 ;  /* 0x0000001fff037819 */ /* 0x000fe20000011404 */
[----:B------:R-:W-:Y:S01]  /*0d80*/  IMAD.SHL.U32 R18, R13, 0x8, RZ ;  /* 0x000000080d127824 */ /* 0x000fe200078e00ff */
[----:B------:R-:W-:Y:S01]  /*0d90*/  SHF.R.S32.HI R12, RZ, 0x1f, R15 ;  /* 0x0000001fff0c7819 */ /* 0x000fe2000001140f */
[----:B------:R-:W-:Y:S01]  /*0da0*/  IMAD.IADD R11, R10, 0x1, -R11 ;  /* 0x000000010a0b7824 */ /* 0x000fe200078e0a0b */
[----:B------:R-:W-:Y:S01]  /*0db0*/  SHF.R.S32.HI R8, RZ, 0x5, R8 ;  /* 0x00000005ff087819 */ /* 0x000fe20000011408 */
[----:B------:R-:W-:Y:S01]  /*0dc0*/  IMAD.SHL.U32 R10, R15, 0x40, RZ ;  /* 0x000000400f0a7824 */ /* 0x000fe200078e00ff */
[----:B------:R-:W-:Y:S01]  /*0dd0*/  LEA.HI R3, R3, R4, RZ, 0x3 ;  /* 0x0000000403037211 */ /* 0x000fe200078f18ff */
[----:B------:R-:W-:Y:S01]  /*0de0*/  VIADD R24, R218, 0x20 ;  /* 0x00000020da187836 */ /* 0x000fe20000000000 */
[----:B------:R-:W-:Y:S01]  /*0df0*/  LEA.HI R12, R12, R15, RZ, 0x3 ;  /* 0x0000000f0c0c7211 */ /* 0x000fe200078f18ff */
[----:B0-----:R-:W-:Y:S01]  /*0e00*/  IMAD.SHL.U32 R2, R4, 0x40, RZ ;  /* 0x0000004004027824 */ /* 0x001fe200078e00ff */
[----:B------:R-:W-:Y:S01]  /*0e10*/  SHF.R.S32.HI R7, RZ, 0x1f, R226 ;  /* 0x0000001fff077819 */ /* 0x000fe200000114e2 */
[----:B------:R-:W-:Y:S01]  /*0e20*/  IMAD R11, R8, 0x10, R11 ;  /* 0x00000010080b7824 */ /* 0x000fe200078e020b */
[----:B------:R-:W-:Y:S01]  /*0e30*/  SHF.R.S32.HI R14, RZ, 0x7, R0 ;  /* 0x00000007ff0e7819 */ /* 0x000fe20000011400 */
[----:B------:R-:W-:Y:S01]  /*0e40*/  IMAD.SHL.U32 R3, R3, 0x40, RZ ;  /* 0x0000004003037824 */ /* 0x000fe200078e00ff */
[----:B------:R-:W-:Y:S01]  /*0e50*/  LOP3.LUT R8, R2, 0x1c0, RZ, 0xc0, !PT ;  /* 0x000001c002087812 */ /* 0x000fe200078ec0ff */
[----:B------:R-:W-:Y:S01]  /*0e60*/  IMAD.SHL.U32 R12, R12, 0x40, RZ ;  /* 0x000000400c0c7824 */ /* 0x000fe200078e00ff */
[----:B------:R-:W-:Y:S01]  /*0e70*/  LEA.HI R4, R7, R226, RZ, 0x3 ;  /* 0x000000e207047211 */ /* 0x000fe200078f18ff */
[----:B------:R0:W-:Y:S01]  /*0e80*/  STL [R1+0xa0], R14 ;  /* 0x0000a00e01007387 */ /* 0x0001e20000100800 */
[----:B------:R-:W-:-:S02]  /*0e90*/  LOP3.LUT R2, R8, 0x38, R18, 0xf8, !PT ;  /* 0x0000003808027812 */ /* 0x000fc400078ef812 */
[----:B------:R-:W-:Y:S02]  /*0ea0*/  SHF.R.U32.HI R13, RZ, 0x3, R8 ;  /* 0x00000003ff0d7819 */ /* 0x000fe40000011608 */
[----:B------:R-:W-:Y:S02]  /*0eb0*/  LOP3.LUT R23, R3, 0xfffffe00, RZ, 0xc0, !PT ;  /* 0xfffffe0003177812 */ /* 0x000fe400078ec0ff */
[----:B------:R-:W-:Y:S02]  /*0ec0*/  LOP3.LUT R8, R8, 0x38, R4, 0xf8, !PT ;  /* 0x0000003808087812 */ /* 0x000fe400078ef804 */
[----:B------:R-:W-:Y:S01]  /*0ed0*/  LOP3.LUT R17, R10, 0x1c0, RZ, 0xc0, !PT ;  /* 0x000001c00a117812 */ /* 0x000fe200078ec0ff */
[----:B------:R1:W-:Y:S01]  /*0ee0*/  STL [R1+0x7c], R23 ;  /* 0x00007c1701007387 */ /* 0x0003e20000100800 */
[----:B------:R-:W-:Y:S02]  /*0ef0*/  LOP3.LUT R22, R12, 0xfffffe00, RZ, 0xc0, !PT ;  /* 0xfffffe000c167812 */ /* 0x000fe400078ec0ff */
[----:B------:R-:W-:-:S02]  /*0f00*/  LOP3.LUT R15, R23, R2, R13, 0xf6, !PT ;  /* 0x00000002170f7212 */ /* 0x000fc400078ef60d */
[----:B------:R-:W-:Y:S01]  /*0f10*/  LOP3.LUT R10, R8, R13, RZ, 0x3c, !PT ;  /* 0x0000000d080a7212 */ /* 0x000fe200078e3cff */
[----:B------:R-:W-:Y:S01]  /*0f20*/  STL [R1+0x78], R22 ;  /* 0x0000781601007387 */ /* 0x000fe20000100800 */
[C---:B------:R-:W-:Y:S02]  /*0f30*/  LOP3.LUT R2, R17.reuse, 0x38, R18, 0xf8, !PT ;  /* 0x0000003811027812 */ /* 0x040fe400078ef812 */
[----:B------:R-:W-:Y:S02]  /*0f40*/  SHF.R.U32.HI R3, RZ, 0x3, R17 ;  /* 0x00000003ff037819 */ /* 0x000fe40000011611 */
[----:B------:R-:W-:Y:S02]  /*0f50*/  LOP3.LUT R8, R17, 0x38, R4, 0xf8, !PT ;  /* 0x0000003811087812 */ /* 0x000fe400078ef804 */
[----:B------:R-:W2:Y:S01]  /*0f60*/  LDL.LU R17, [R1+0x68] ;  /* 0x0000680001117983 */ /* 0x000ea20000300800 */
[----:B------:R-:W-:-:S04]  /*0f70*/  LEA.HI R0, R0, R14, RZ, 0x1 ;  /* 0x0000000e00007211 */ /* 0x000fc800078f08ff */
[----:B------:R-:W-:Y:S02]  /*0f80*/  LOP3.LUT R0, R0, 0x3fffffe, RZ, 0xc0, !PT ;  /* 0x03fffffe00007812 */ /* 0x000fe400078ec0ff */
[----:B------:R-:W-:-:S03]  /*0f90*/  LOP3.LUT R21, R22, R2, R3, 0xf6, !PT ;  /* 0x0000000216157212 */ /* 0x000fc600078ef603 */
[----:B------:R-:W-:Y:S01]  /*0fa0*/  IMAD.IADD R0, R14, 0x1, -R0 ;  /* 0x000000010e007824 */ /* 0x000fe200078e0a00 */
[----:B------:R-:W-:-:S03]  /*0fb0*/  SHF.R.S32.HI R2, RZ, 0x1f, R24 ;  /* 0x0000001fff027819 */ /* 0x000fc60000011418 */
[----:B0-----:R-:W-:Y:S02]  /*0fc0*/  IMAD R14, R0, 0x40, R11 ;  /* 0x00000040000e7824 */ /* 0x001fe400078e020b */
[----:B------:R-:W-:Y:S01]  /*0fd0*/  IMAD.SHL.U32 R0, R24, 0x40, RZ ;  /* 0x0000004018007824 */ /* 0x000fe200078e00ff */
[----:B------:R-:W-:Y:S01]  /*0fe0*/  LEA.HI R7, R7, R226, RZ, 0x6 ;  /* 0x000000e207077211 */ /* 0x000fe200078f30ff */
[----:B------:R-:W-:Y:S01]  /*0ff0*/  IMAD.SHL.U32 R13, R218, 0x40, RZ ;  /* 0x00000040da0d7824 */ /* 0x000fe200078e00ff */
[----:B------:R-:W-:Y:S02]  /*1000*/  LEA.HI R2, R2, R24, RZ, 0x3 ;  /* 0x0000001802027211 */ /* 0x000fe400078f18ff */
[----:B------:R-:W-:Y:S01]  /*1010*/  LOP3.LUT R27, R0, 0x1c0, RZ, 0xc0, !PT ;  /* 0x000001c0001b7812 */ /* 0x000fe200078ec0ff */
[----:B------:R-:W-:Y:S01]  /*1020*/  IMAD.SHL.U32 R7, R7, 0x80, RZ ;  /* 0x0000008007077824 */ /* 0x000fe200078e00ff */
[----:B------:R-:W-:Y:S01]  /*1030*/  LOP3.LUT R12, R8, R3, RZ, 0x3c, !PT ;  /* 0x00000003080c7212 */ /* 0x000fe200078e3cff */
[----:B------:R-:W-:Y:S01]  /*1040*/  IMAD.SHL.U32 R2, R2, 0x40, RZ ;  /* 0x0000004002027824 */ /* 0x000fe200078e00ff */
[----:B------:R-:W-:Y:S01]  /*1050*/  LOP3.LUT R3, R13, 0x1c0, RZ, 0xc0, !PT ;  /* 0x000001c00d037812 */ /* 0x000fe200078ec0ff */
[----:B------:R-:W-:Y:S01]  /*1060*/  IMAD.SHL.U32 R6, R6, 0x8, RZ ;  /* 0x0000000806067824 */ /* 0x000fe200078e00ff */
[----:B------:R-:W-:-:S02]  /*1070*/  SHF.R.U32.HI R25, RZ, 0x3, R27 ;  /* 0x00000003ff197819 */ /* 0x000fc4000001161b */
[----:B------:R-:W-:Y:S02]  /*1080*/  LOP3.LUT R0, R4, 0x38, RZ, 0xc0, !PT ;  /* 0x0000003804007812 */ /* 0x000fe400078ec0ff */
[----:B------:R-:W-:Y:S02]  /*1090*/  LOP3.LUT R8, R27, 0x38, R4, 0xf8, !PT ;  /* 0x000000381b087812 */ /* 0x000fe400078ef804 */
[----:B------:R-:W-:Y:S02]  /*10a0*/  LOP3.LUT R7, R7, 0xffffe000, RZ, 0xc0, !PT ;  /* 0xffffe00007077812 */ /* 0x000fe400078ec0ff */
[----:B------:R-:W-:Y:S02]  /*10b0*/  SHF.R.U32.HI R26, RZ, 0x3, R3 ;  /* 0x00000003ff1a7819 */ /* 0x000fe40000011603 */
[----:B------:R-:W-:Y:S02]  /*10c0*/  LOP3.LUT R24, R2, 0xfffffe00, RZ, 0xc0, !PT ;  /* 0xfffffe0002187812 */ /* 0x000fe400078ec0ff */
[----:B------:R-:W-:-:S02]  /*10d0*/  LOP3.LUT R0, R0, 0x1c0, R13, 0xf8, !PT ;  /* 0x000001c000007812 */ /* 0x000fc400078ef80d */
[----:B------:R-:W-:Y:S02]  /*10e0*/  LOP3.LUT R8, R8, R25, RZ, 0x3c, !PT ;  /* 0x0000001908087212 */ /* 0x000fe400078e3cff */
[----:B------:R-:W-:Y:S01]  /*10f0*/  LOP3.LUT R6, R6, 0xfffffe00, RZ, 0xc0, !PT ;  /* 0xfffffe0006067812 */ /* 0x000fe200078ec0ff */
[----:B------:R-:W-:Y:S01]  /*1100*/  STL [R1+0xa4], R14 ;  /* 0x0000a40e01007387 */ /* 0x000fe20000100800 */
[-C--:B------:R-:W-:Y:S01]  /*1110*/  IADD3 R13, R10, R7.reuse, R23 ;  /* 0x000000070a0d7210 */ /* 0x080fe20007ffe017 */
[----:B------:R-:W-:Y:S01]  /*1120*/  VIADD R10, R18, 0x80 ;  /* 0x00000080120a7836 */ /* 0x000fe20000000000 */
[----:B------:R-:W-:Y:S01]  /*1130*/  LOP3.LUT R0, R0, R26, RZ, 0x3c, !PT ;  /* 0x0000001a00007212 */ /* 0x000fe200078e3cff */
[----:B------:R-:W-:Y:S01]  /*1140*/  STL [R1+0x38], R24 ;  /* 0x0000381801007387 */ /* 0x000fe20000100800 */
[-C--:B------:R-:W-:Y:S01]  /*1150*/  IADD3 R11, R8, R7.reuse, R24 ;  /* 0x00000007080b7210 */ /* 0x080fe20007ffe018 */
[----:B------:R-:W-:Y:S01]  /*1160*/  VIADD R8, R18, 0xc0 ;  /* 0x000000c012087836 */ /* 0x000fe20000000000 */
[----:B------:R-:W-:Y:S01]  /*1170*/  LOP3.LUT R3, R3, 0x38, R18, 0xf8, !PT ;  /* 0x0000003803037812 */ /* 0x000fe200078ef812 */
[----:B------:R0:W-:Y:S01]  /*1180*/  STL [R1+0x40], R6 ;  /* 0x0000400601007387 */ /* 0x0001e20000100800 */
[----:B-1----:R-:W-:-:S02]  /*1190*/  IADD3 R23, R12, R7, R22 ;  /* 0x000000070c177210 */ /* 0x002fc40007ffe016 */
[----:B------:R-:W-:Y:S01]  /*11a0*/  SHF.R.S32.HI R2, RZ, 0x1f, R218 ;  /* 0x0000001fff027819 */ /* 0x000fe200000114da */
[----:B------:R-:W-:Y:S01]  /*11b0*/  STL [R1+0x6c], RZ ;  /* 0x00006cff01007387 */ /* 0x000fe20000100800 */
[----:B------:R-:W-:Y:S01]  /*11c0*/  IADD3 R7, R0, R7, R6 ;  /* 0x0000000700077210 */ /* 0x000fe20007ffe006 */
[----:B------:R-:W-:Y:S01]  /*11d0*/  VIADD R0, R16, 0x10400 ;  /* 0x0001040010007836 */ /* 0x000fe20000000000 */
[----:B------:R-:W-:Y:S01]  /*11e0*/  LOP3.LUT R229, R9, 0x7ffffffc, RZ, 0xc0, !PT ;  /* 0x7ffffffc09e57812 */ /* 0x000fe200078ec0ff */
[----:B------:R-:W-:Y:S01]  /*11f0*/  STL [R1], RZ ;  /* 0x000000ff01007387 */ /* 0x000fe20000100800 */
[----:B------:R-:W-:Y:S02]  /*1200*/  LOP3.LUT R2, R27, 0x38, R18, 0xf8, !PT ;  /* 0x000000381b027812 */ /* 0x000fe400078ef812 */
[----:B------:R-:W-:Y:S01]  /*1210*/  SHF.R.S32.HI R9, RZ, 0x1f, R10 ;  /* 0x0000001fff097819 */ /* 0x000fe2000001140a */
[----:B------:R-:W-:Y:S01]  /*1220*/  STL [R1+0x2c], R10 ;  /* 0x00002c0a01007387 */ /* 0x000fe20000100800 */
[----:B0-----:R-:W-:-:S03]  /*1230*/  LOP3.LUT R6, R6, R3, R26, 0xf6, !PT ;  /* 0x0000000306067212 */ /* 0x001fc600078ef61a */
[----:B------:R0:W-:Y:S01]  /*1240*/  STL [R1+0x30], R8 ;  /* 0x0000300801007387 */ /* 0x0001e20000100800 */
[----:B------:R-:W-:Y:S01]  /*1250*/  LOP3.LUT R3, R24, R2, R25, 0xf6, !PT ;  /* 0x0000000218037212 */ /* 0x000fe200078ef619 */
[----:B------:R-:W-:Y:S02]  /*1260*/  IMAD R2, R15, 0x2, R0 ;  /* 0x000000020f027824 */ /* 0x000fe400078e0200 */
[----:B------:R-:W-:Y:S01]  /*1270*/  STL [R1+0x74], R9 ;  /* 0x0000740901007387 */ /* 0x000fe20000100800 */
[----:B0-----:R-:W-:-:S03]  /*1280*/  SHF.R.S32.HI R8, RZ, 0x1f, R8 ;  /* 0x0000001fff087819 */ /* 0x001fc60000011408 */
[----:B------:R-:W-:Y:S01]  /*1290*/  STL [R1+0x54], R6 ;  /* 0x0000540601007387 */ /* 0x000fe20000100800 */
[----:B------:R-:W-:-:S03]  /*12a0*/  IMAD R3, R3, 0x2, R0 ;  /* 0x0000000203037824 */ /* 0x000fc600078e0200 */
[----:B------:R0:W-:Y:S04]  /*12b0*/  STL [R1+0x70], R8 ;  /* 0x0000700801007387 */ /* 0x0001e80000100800 */
[----:B------:R1:W-:Y:S01]  /*12c0*/  STL [R1+0x90], R2 ;  /* 0x0000900201007387 */ /* 0x0003e20000100800 */
[--C-:B0-----:R-:W-:Y:S02]  /*12d0*/  IMAD R8, R21, 0x2, R0.reuse ;  /* 0x0000000215087824 */ /* 0x101fe400078e0200 */
[----:B-1----:R-:W-:-:S03]  /*12e0*/  IMAD R2, R11, 0x2, R0 ;  /* 0x000000020b027824 */ /* 0x002fc600078e0200 */
[----:B------:R0:W-:Y:S04]  /*12f0*/  STL [R1+0x88], R8 ;  /* 0x0000880801007387 */ /* 0x0001e80000100800 */
[----:B------:R1:W-:Y:S04]  /*1300*/  STL [R1+0x98], R3 ;  /* 0x0000980301007387 */ /* 0x0003e80000100800 */
[----:B------:R3:W-:Y:S01]  /*1310*/  STL [R1+0x94], R2 ;  /* 0x0000940201007387 */ /* 0x0007e20000100800 */
[--C-:B0-----:R-:W-:Y:S02]  /*1320*/  IMAD R8, R13, 0x2, R0.reuse ;  /* 0x000000020d087824 */ /* 0x101fe400078e0200 */
[----:B-1----:R-:W-:-:S03]  /*1330*/  IMAD R3, R23, 0x2, R0 ;  /* 0x0000000217037824 */ /* 0x002fc600078e0200 */
[----:B------:R-:W-:Y:S01]  /*1340*/  STL [R1+0x8c], R8 ;  /* 0x00008c0801007387 */ /* 0x000fe20000100800 */
[--C-:B---3--:R-:W-:Y:S02]  /*1350*/  IMAD R2, R7, 0x2, R0.reuse ;  /* 0x0000000207027824 */ /* 0x108fe400078e0200 */
[----:B------:R-:W-:Y:S01]  /*1360*/  IMAD R0, R6, 0x2, R0 ;  /* 0x0000000206007824 */ /* 0x000fe200078e0200 */
[----:B------:R0:W-:Y:S04]  /*1370*/  STL [R1+0x84], R3 ;  /* 0x0000840301007387 */ /* 0x0001e80000100800 */
[----:B------:R1:W-:Y:S04]  /*1380*/  STL [R1+0x9c], R2 ;  /* 0x00009c0201007387 */ /* 0x0003e80000100800 */
[----:B------:R3:W-:Y:S01]  /*1390*/  STL [R1+0x48], R0 ;  /* 0x0000480001007387 */ /* 0x0007e20000100800 */
[----:B0-----:R-:W-:-:S02]  /*13a0*/  SHF.R.S32.HI R3, RZ, 0x3, R4 ;  /* 0x00000003ff037819 */ /* 0x001fc40000011404 */
[----:B-1----:R-:W-:Y:S01]  /*13b0*/  LOP3.LUT R2, R4, 0xfffffff8, RZ, 0xc0, !PT ;  /* 0xfffffff804027812 */ /* 0x002fe200078ec0ff */
[----:B---3--:R-:W-:Y:S02]  /*13c0*/  IMAD R0, R5, 0x8, R14 ;  /* 0x0000000805007824 */ /* 0x008fe400078e020e */
[----:B------:R0:W-:Y:S04]  /*13d0*/  STL [R1+0x5c], R3 ;  /* 0x00005c0301007387 */ /* 0x0001e80000100800 */
[----:B------:R0:W-:Y:S04]  /*13e0*/  STL [R1+0x4c], R0 ;  /* 0x00004c0001007387 */ /* 0x0001e80000100800 */
[----:B------:R0:W-:Y:S01]  /*13f0*/  STL [R1+0x68], R2 ;  /* 0x0000680201007387 */ /* 0x0001e20000100800 */
[----:B------:R-:W-:Y:S01]  /*1400*/  IMAD.MOV.U32 R219, RZ, RZ, RZ ;  /* 0x000000ffffdb7224 */ /* 0x000fe200078e00ff */
[----:B------:R-:W-:Y:S01]  /*1410*/  SHF.R.S32.HI R19, RZ, 0x1f, R18 ;  /* 0x0000001fff137819 */ /* 0x000fe20000011412 */
[----:B------:R-:W-:-:S02]  /*1420*/  IMAD.MOV.U32 R22, RZ, RZ, RZ ;  /* 0x000000ffff167224 */ /* 0x000fc400078e00ff */
[C---:B------:R-:W-:Y:S02]  /*1430*/  VIADD R236, R200.reuse, 0x20 ;  /* 0x00000020c8ec7836 */ /* 0x040fe40000000000 */
[----:B------:R-:W-:Y:S02]  /*1440*/  VIADD R237, R200, 0x60 ;  /* 0x00000060c8ed7836 */ /* 0x000fe40000000000 */
[----:B------:R-:W-:Y:S01]  /*1450*/  IMAD.IADD R229, R20, 0x1, -R229 ;  /* 0x0000000114e57824 */ /* 0x000fe200078e0ae5 */
[----:B--2---:R-:W-:Y:S01]  /*1460*/  LOP3.LUT R234, R17, 0x1, RZ, 0xfc, !PT ;  /* 0x0000000111ea7812 */ /* 0x004fe200078efcff */
[----:B0-----:R-:W-:-:S07]  /*1470*/  IMAD.MOV.U32 R17, RZ, RZ, RZ ;  /* 0x000000ffff117224 */ /* 0x001fce00078e00ff */
.L_x_2035:
[----:B------:R-:W-:Y:S01]  /*1480*/  ULDC.64 UR4, c[0x0][0xa28] ;  /* 0x00028a0000047ab9 */ /* 0x000fe20000000a00 */
[----:B0-23--:R-:W0:Y:S01]  /*1490*/  LDC.64 R4, c[0x0][0xa08] ;  /* 0x00028200ff047b82 */ /* 0x00de220000000a00 */
[----:B------:R-:W-:Y:S01]  /*14a0*/  ISETP.NE.U32.AND P0, PT, RZ, UR4, PT ;  /* 0x00000004ff007c0c */ /* 0x000fe2000bf05070 */
[----:B------:R-:W-:Y:S01]  /*14b0*/  IMAD.MOV.U32 R0, RZ, RZ, RZ ;  /* 0x000000ffff007224 */ /* 0x000fe200078e00ff */
[----:B------:R-:W-:Y:S01]  /*14c0*/  ULDC.64 UR6, c[0x0][0xa20] ;  /* 0x0002880000067ab9 */ /* 0x000fe20000000a00 */
[----:B------:R-:W-:Y:S01]  /*14d0*/  IMAD.MOV.U32 R26, RZ, RZ, RZ ;  /* 0x000000ffff1a7224 */ /* 0x000fe200078e00ff */
[----:B------:R-:W-:Y:S01]  /*14e0*/  ISETP.NE.AND.EX P0, PT, RZ, UR5, PT, P0 ;  /* 0x00000005ff007c0c */ /* 0x000fe2000bf05300 */
[----:B------:R-:W-:Y:S02]  /*14f0*/  ULDC.64 UR4, c[0x0][0xa18] ;  /* 0x0002860000047ab9 */ /* 0x000fe40000000a00 */
[----:B------:R-:W-:-:S04]  /*1500*/  ISETP.NE.U32.AND P1, PT, RZ, UR4, PT ;  /* 0x00000004ff007c0c */ /* 0x000fc8000bf25070 */
[----:B------:R-:W-:Y:S01]  /*1510*/  ISETP.NE.AND.EX P1, PT, RZ, UR5, PT, P1 ;  /* 0x00000005ff007c0c */ /* 0x000fe2000bf25310 */
[----:B------:R-:W-:Y:S02]  /*1520*/  ULDC.64 UR4, c[0x0][0xa08] ;  /* 0x0002820000047ab9 */ /* 0x000fe40000000a00 */
[----:B------:R-:W-:-:S03]  /*1530*/  ISETP.NE.U32.AND P3, PT, RZ, UR4, PT ;  /* 0x00000004ff007c0c */ /* 0x000fc6000bf65070 */
[----:B----4-:R-:W1:Y:S01]  /*1540*/  @P0 LDC.64 R2, c[0x0][0xa28] ;  /* 0x00028a00ff020b82 */ /* 0x010e620000000a00 */
[----:B------:R-:W-:Y:S01]  /*1550*/  ISETP.NE.AND.EX P3, PT, RZ, UR5, PT, P3 ;  /* 0x00000005ff007c0c */ /* 0x000fe2000bf65330 */
[----:B0-----:R-:W-:-:S06]  /*1560*/  IMAD.WIDE R8, R67, 0x4, R4 ;  /* 0x0000000443087825 */ /* 0x001fcc00078e0204 */
[----:B------:R-:W0:Y:S01]  /*1570*/  @P1 LDC.64 R6, c[0x0][0xa18] ;  /* 0x00028600ff061b82 */ /* 0x000e220000000a00 */
[----:B------:R-:W-:Y:S02]  /*1580*/  ULDC UR4, c[0x0][0x288] ;  /* 0x0000a20000047ab9 */ /* 0x000fe40000000800 */
[----:B------:R-:W-:Y:S01]  /*1590*/  IMAD.U32 R220, RZ, RZ, UR4 ;  /* 0x00000004ffdc7e24 */ /* 0x000fe2000f8e00ff */
[----:B------:R2:W-:Y:S01]  /*15a0*/  STL [R1+0x60], R66 ;  /* 0x0000604201007387 */ /* 0x0005e20000100800 */
[----:B------:R-:W-:-:S03]  /*15b0*/  ULDC.64 UR4, c[0x0][0x418] ;  /* 0x0001060000047ab9 */ /* 0x000fc60000000a00 */
[----:B-----5:R2:W5:Y:S01]  /*15c0*/  @P3 LDG.E R26, desc[UR60][R8.64] ;  /* 0x0000003c081a3981 */ /* 0x020562000c1e1900 */
[----:B-1----:R-:W-:-:S05]  /*15d0*/  @P0 IMAD.WIDE R2, R67, 0x4, R2 ;  /* 0x0000000443020825 */ /* 0x002fca00078e0202 */
[----:B------:R2:W5:Y:S01]  /*15e0*/  @P0 LDG.E R0, desc[UR60][R2.64] ;  /* 0x0000003c02000981 */ /* 0x000562000c1e1900 */
[----:B0-----:R-:W-:-:S05]  /*15f0*/  @P1 IMAD.WIDE R4, R67, 0x4, R6 ;  /* 0x0000000443041825 */ /* 0x001fca00078e0206 */
[----:B------:R2:W5:Y:S04]  /*1600*/  @P1 LDG.E R220, desc[UR60][R4.64] ;  /* 0x0000003c04dc1981 */ /* 0x000568000c1e1900 */
[----:B------:R2:W-:Y:S01]  /*1610*/  STL [R1+0x64], R67 ;  /* 0x0000644301007387 */ /* 0x0005e20000100800 */
[----:B------:R-:W-:-:S03]  /*1620*/  UISETP.NE.U32.AND UP0, UPT, UR4, URZ, UPT ;  /* 0x0000003f0400728c */ /* 0x000fc6000bf05070 */
[----:B------:R-:W-:Y:S01]  /*1630*/  ULDC UR4, c[0x0][0x424] ;  /* 0x0001090000047ab9 */ /* 0x000fe20000000800 */
[----:B------:R-:W-:Y:S01]  /*1640*/  UISETP.NE.AND.EX UP0, UPT, UR5, URZ, UPT, UP0 ;  /* 0x0000003f0500728c */ /* 0x000fe2000bf05300 */
[----:B------:R-:W-:Y:S02]  /*1650*/  ISETP.NE.U32.AND P2, PT, RZ, UR6, PT ;  /* 0x00000006ff007c0c */ /* 0x000fe4000bf45070 */
[----:B------:R-:W-:Y:S01]  /*1660*/  ULDC UR5, c[0x0][0x2f0] ;  /* 0x0000bc0000057ab9 */ /* 0x000fe20000000800 */
[----:B------:R-:W-:Y:S01]  /*1670*/  USEL UR4, UR4, 0x1, UP0 ;  /* 0x0000000104047887 */ /* 0x000fe20008000000 */
[----:B------:R-:W-:-:S03]  /*1680*/  ISETP.NE.AND.EX P2, PT, RZ, UR7, PT, P2 ;  /* 0x00000007ff007c0c */ /* 0x000fc6000bf45320 */
[----:B------:R-:W-:-:S03]  /*1690*/  UIMAD UR4, UR4, UR5, URZ ;  /* 0x00000005040472a4 */ /* 0x000fc6000f8e023f */
[----:B------:R-:W-:Y:S01]  /*16a0*/  ULDC UR5, c[0x0][0x348] ;  /* 0x0000d20000057ab9 */ /* 0x000fe20000000800 */
[----:B--2---:R-:W-:Y:S08]  /*16b0*/  @P1 BRA `(.L_x_1747) ;  /* 0x0000000000241947 */ /* 0x004ff00003800000 */
[----:B------:R-:W-:Y:S02]  /*16c0*/  ULDC.64 UR6, c[0x0][0xa00] ;  /* 0x0002800000067ab9 */ /* 0x000fe40000000a00 */
[----:B------:R-:W-:-:S04]  /*16d0*/  ISETP.NE.U32.AND P0, PT, RZ, UR6, PT ;  /* 0x00000006ff007c0c */ /* 0x000fc8000bf05070 */
[----:B------:R-:W-:-:S13]  /*16e0*/  ISETP.NE.AND.EX P0, PT, RZ, UR7, PT, P0 ;  /* 0x00000007ff007c0c */ /* 0x000fda000bf05300 */
[----:B------:R-:W-:Y:S05]  /*16f0*/  @!P0 BRA `(.L_x_1747) ;  /* 0x0000000000148947 */ /* 0x000fea0003800000 */
[----:B------:R-:W0:Y:S02]  /*1700*/  LDC.64 R2, c[0x0][0xa00] ;  /* 0x00028000ff027b82 */ /* 0x000e240000000a00 */
[----:B0-----:R-:W-:-:S05]  /*1710*/  IMAD.WIDE R2, R67, 0x4, R2 ;  /* 0x0000000443027825 */ /* 0x001fca00078e0202 */
[----:B-----5:R-:W2:Y:S04]  /*1720*/  LDG.E R220, desc[UR60][R2.64] ;  /* 0x0000003c02dc7981 */ /* 0x020ea8000c1e1900 */
[----:B------:R-:W2:Y:S02]  /*1730*/  LDG.E R5, desc[UR60][R2.64+0x4] ;  /* 0x0000043c02057981 */ /* 0x000ea4000c1e1900 */
[----:B--2---:R-:W-:-:S07]  /*1740*/  IMAD.IADD R220, R5, 0x1, -R220 ;  /* 0x0000000105dc7824 */ /* 0x004fce00078e0adc */
.L_x_1747:
[----:B------:R-:W-:Y:S02]  /*1750*/  IMAD.U32 R2, RZ, RZ, UR5 ;  /* 0x00000005ff027e24 */ /* 0x000fe4000f8e00ff */
[----:B------:R-:W-:Y:S01]  /*1760*/  IMAD.U32 R27, RZ, RZ, UR4 ;  /* 0x00000004ff1b7e24 */ /* 0x000fe2000f8e00ff */
[----:B------:R-:W-:Y:S06]  /*1770*/  @!P2 BRA `(.L_x_1748) ;  /* 0x000000000010a947 */ /* 0x000fec0003800000 */
[----:B------:R-:W0:Y:S02]  /*1780*/  LDC.64 R4, c[0x0][0xa20] ;  /* 0x00028800ff047b82 */ /* 0x000e240000000a00 */
[----:B0-----:R-:W-:-:S05]  /*1790*/  IMAD.WIDE R4, R67, 0x4, R4 ;  /* 0x0000000443047825 */ /* 0x001fca00078e0204 */
[----:B------:R0:W5:Y:S01]  /*17a0*/  LDG.E R27, desc[UR60][R4.64] ;  /* 0x0000003c041b7981 */ /* 0x000162000c1e1900 */
[----:B------:R-:W-:Y:S05]  /*17b0*/  BRA `(.L_x_1749) ;  /* 0x0000000000107947 */ /* 0x000fea0003800000 */
.L_x_1748:
[----:B------:R-:W-:Y:S05]  /*17c0*/  @!P3 BRA `(.L_x_1749) ;  /* 0x00000000000cb947 */ /* 0x000fea0003800000 */
[----:B------:R-:W2:Y:S04]  /*17d0*/  LDG.E R4, desc[UR60][R8.64] ;  /* 0x0000003c08047981 */ /* 0x000ea8000c1e1900 */
[----:B------:R-:W2:Y:S02]  /*17e0*/  LDG.E R27, desc[UR60][R8.64+0x4] ;  /* 0x0000043c081b7981 */ /* 0x000ea4000c1e1900 */
[----:B--2---:R-:W-:-:S07]  /*17f0*/  IMAD.IADD R27, R27, 0x1, -R4 ;  /* 0x000000011b1b7824 */ /* 0x004fce00078e0a04 */
.L_x_1749:
[----:B------:R-:W-:Y:S01]  /*1800*/  ULDC.64 UR4, c[0x0][0xa10] ;  /* 0x0002840000047ab9 */ /* 0x000fe20000000a00 */
[----:B------:R-:W1:Y:S01]  /*1810*/  LDC R9, c[0x0][0x448] ;  /* 0x00011200ff097b82 */ /* 0x000e620000000800 */
[----:B------:R-:W-:-:S04]  /*1820*/  ISETP.NE.U32.AND P0, PT, RZ, UR4, PT ;  /* 0x00000004ff007c0c */ /* 0x000fc8000bf05070 */
[----:B------:R-:W-:Y:S01]  /*1830*/  ISETP.NE.AND.EX P0, PT, RZ, UR5, PT, P0 ;  /* 0x00000005ff007c0c */ /* 0x000fe2000bf05300 */
[----:B------:R-:W-:Y:S02]  /*1840*/  ULDC.64 UR4, c[0x0][0xa30] ;  /* 0x00028c0000047ab9 */ /* 0x000fe40000000a00 */
[----:B------:R-:W-:Y:S01]  /*1850*/  ISETP.NE.U32.AND P1, PT, RZ, UR4, PT ;  /* 0x00000004ff007c0c */ /* 0x000fe2000bf25070 */
[----:B-----5:R-:W-:Y:S01]  /*1860*/  IMAD.MOV.U32 R23, RZ, RZ, R27 ;  /* 0x000000ffff177224 */ /* 0x020fe200078e001b */
[----:B------:R-:W2:Y:S02]  /*1870*/  LDC.64 R12, c[0x0][0x9e0] ;  /* 0x00027800ff0c7b82 */ /* 0x000ea40000000a00 */
[----:B------:R-:W-:-:S06]  /*1880*/  ISETP.NE.AND.EX P1, PT, RZ, UR5, PT, P1 ;  /* 0x00000005ff007c0c */ /* 0x000fcc000bf25310 */
[----:B0-----:R-:W0:Y:S08]  /*1890*/  @P0 LDC.64 R4, c[0x0][0xa10] ;  /* 0x00028400ff040b82 */ /* 0x001e300000000a00 */
[----:B------:R-:W3:Y:S01]  /*18a0*/  @P1 LDC.64 R6, c[0x0][0xa30] ;  /* 0x00028c00ff061b82 */ /* 0x000ee20000000a00 */
[----:B0-----:R-:W-:-:S05]  /*18b0*/  @P0 IMAD.WIDE R4, R67, 0x4, R4 ;  /* 0x0000000443040825 */ /* 0x001fca00078e0204 */
[----:B------:R-:W4:Y:S04]  /*18c0*/  @P0 LDG.E R3, desc[UR60][R4.64] ;  /* 0x0000003c04030981 */ /* 0x000f28000c1e1900 */
[----:B------:R0:W4:Y:S01]  /*18d0*/  @P0 LDG.E R8, desc[UR60][R4.64+0x4] ;  /* 0x0000043c04080981 */ /* 0x000122000c1e1900 */
[----:B---3--:R-:W-:-:S05]  /*18e0*/  @P1 IMAD.WIDE R6, R67, 0x4, R6 ;  /* 0x0000000443061825 */ /* 0x008fca00078e0206 */
[----:B------:R3:W5:Y:S01]  /*18f0*/  @P1 LDG.E R23, desc[UR60][R6.64] ;  /* 0x0000003c06171981 */ /* 0x000762000c1e1900 */
[----:B-1----:R-:W-:Y:S01]  /*1900*/  ISETP.NE.AND P1, PT, R9, 0x1, PT ;  /* 0x000000010900780c */ /* 0x002fe20003f25270 */
[----:B------:R-:W-:Y:S01]  /*1910*/  IMAD.SHL.U32 R14, R65, 0x80, RZ ;  /* 0x00000080410e7824 */ /* 0x000fe200078e00ff */
[----:B--2---:R-:W-:Y:S01]  /*1920*/  ISETP.GE.AND P2, PT, R13, 0x1, PT ;  /* 0x000000010d00780c */ /* 0x004fe20003f46270 */
[----:B------:R-:W-:Y:S02]  /*1930*/  IMAD.IADD R11, R27, 0x1, -R0 ;  /* 0x000000011b0b7824 */ /* 0x000fe400078e0a00 */
[----:B------:R-:W-:Y:S01]  /*1940*/  VIADD R0, R14, 0x7f ;  /* 0x0000007f0e007836 */ /* 0x000fe20000000000 */
[----:B------:R1:W-:Y:S03]  /*1950*/  STL [R1+0x34], R14 ;  /* 0x0000340e01007387 */ /* 0x0003e60000100800 */
[----:B0-----:R-:W-:-:S04]  /*1960*/  IMAD.MOV.U32 R4, RZ, RZ, R0 ;  /* 0x000000ffff047224 */ /* 0x001fc800078e0000 */
[----:B------:R-:W0:Y:S08]  /*1970*/  @P1 LDC R9, c[0x0][0x44c] ;  /* 0x00011300ff091b82 */ /* 0x000e300000000800 */
[----:B------:R-:W2:Y:S01]  /*1980*/  @P1 LDC R10, c[0x0][0x450] ;  /* 0x00011400ff0a1b82 */ /* 0x000ea20000000800 */
[----:B----4-:R-:W-:Y:S02]  /*1990*/  @P0 IMAD.IADD R2, R8, 0x1, -R3 ;  /* 0x0000000108020824 */ /* 0x010fe400078e0a03 */
[----:B0-----:R-:W-:-:S04]  /*19a0*/  @P1 IMAD.HI.U32 R3, R0, R9, RZ ;  /* 0x0000000900031227 */ /* 0x001fc800078e00ff */
[----:B------:R-:W-:Y:S01]  /*19b0*/  IMAD.IADD R221, R11, 0x1, R2 ;  /* 0x000000010bdd7824 */ /* 0x000fe200078e0202 */
[----:B--2---:R-:W-:-:S03]  /*19c0*/  @P1 SHF.R.U32.HI R4, RZ, R10, R3 ;  /* 0x0000000aff041219 */ /* 0x004fc60000011603 */
[C---:B------:R-:W-:Y:S01]  /*19d0*/  VIADD R0, R221.reuse, 0x3f ;  /* 0x0000003fdd007836 */ /* 0x040fe20000000000 */
[----:B------:R-:W-:-:S04]  /*19e0*/  IADD3 R5, R221, 0x1, -R220 ;  /* 0x00000001dd057810 */ /* 0x000fc80007ffe8dc */
[----:B------:R-:W-:Y:S01]  /*19f0*/  SHF.R.S32.HI R3, RZ, 0x1f, R0 ;  /* 0x0000001fff037819 */ /* 0x000fe20000011400 */
[----:B---3--:R-:W-:-:S03]  /*1a00*/  IMAD.IADD R7, R5, 0x1, R4 ;  /* 0x0000000105077824 */ /* 0x008fc600078e0204 */
[----:B------:R-:W-:Y:S01]  /*1a10*/  LEA.HI R3, R3, R0, RZ, 0x6 ;  /* 0x0000000003037211 */ /* 0x000fe200078f30ff */
[----:B------:R-:W-:-:S03]  /*1a20*/  IMAD.IADD R0, R7, 0x1, R12 ;  /* 0x0000000107007824 */ /* 0x000fc600078e020c */
[----:B------:R-:W-:Y:S01]  /*1a30*/  SHF.R.S32.HI R103, RZ, 0x6, R3 ;  /* 0x00000006ff677819 */ /* 0x000fe20000011403 */
[----:B-1----:R-:W-:Y:S06]  /*1a40*/  @!P2 BRA `(.L_x_1750) ;  /* 0x000000000048a947 */ /* 0x002fec0003800000 */
        /* <DEDUP_REMOVED lines=11> */
.L_x_1752:
[----:B------:R-:W-:-:S13]  /*1b00*/  ISETP.NE.AND P0, PT, R13, 0x1, PT ;  /* 0x000000010d00780c */ /* 0x000fda0003f05270 */
[----:B------:R-:W0:Y:S02]  /*1b10*/  @P0 LDC.64 R4, c[0x0][0x9e8] ;  /* 0x00027a00ff040b82 */ /* 0x000e240000000a00 */
[----:B0-----:R-:W-:-:S05]  /*1b20*/  @P0 IMAD.HI.U32 R4, R3, R4, RZ ;  /* 0x0000000403040227 */ /* 0x001fca00078e00ff */
[----:B------:R-:W-:-:S07]  /*1b30*/  @P0 SHF.R.U32.HI R3, RZ, R5, R4 ;  /* 0x00000005ff030219 */ /* 0x000fce0000011604 */
.L_x_1753:
[----:B------:R-:W-:Y:S05]  /*1b40*/  BSYNC B0 ;  /* 0x0000000000007941 */ /* 0x000fea0003800000 */
.L_x_1751:
[----:B------:R-:W-:-:S05]  /*1b50*/  IMAD R3, R3, R13, R13 ;  /* 0x0000000d03037224 */ /* 0x000fca00078e020d */
[----:B------:R-:W-:-:S07]  /*1b60*/  VIMNMX R0, R0, R3, PT ;  /* 0x0000000300007248 */ /* 0x000fce0003fe0100 */
.L_x_1750:
[----:B------:R-:W0:Y:S01]  /*1b70*/  @P1 LDC R4, c[0x0][0x44c] ;  /* 0x00011300ff041b82 */ /* 0x000e220000000800 */
[----:B------:R-:W-:Y:S01]  /*1b80*/  IMAD.MOV.U32 R3, RZ, RZ, R14 ;  /* 0x000000ffff037224 */ /* 0x000fe200078e000e */
[----:B------:R-:W-:Y:S01]  /*1b90*/  ULDC UR4, c[0x0][0x9dc] ;  /* 0x0002770000047ab9 */ /* 0x000fe20000000800 */
[----:B------:R-:W-:-:S05]  /*1ba0*/  IMAD.IADD R106, R221, 0x1, -R220 ;  /* 0x00000001dd6a7824 */ /* 0x000fca00078e0adc */
[----:B------:R-:W1:Y:S01]  /*1bb0*/  @P1 LDC R5, c[0x0][0x450] ;  /* 0x00011400ff051b82 */ /* 0x000e620000000800 */
[----:B0-----:R-:W-:-:S05]  /*1bc0*/  @P1 IMAD.HI.U32 R4, R14, R4, RZ ;  /* 0x000000040e041227 */ /* 0x001fca00078e00ff */
[----:B-1----:R-:W-:-:S05]  /*1bd0*/  @P1 SHF.R.U32.HI R3, RZ, R5, R4 ;  /* 0x00000005ff031219 */ /* 0x002fca0000011604 */
[----:B------:R-:W-:-:S04]  /*1be0*/  IMAD.IADD R3, R106, 0x1, R3 ;  /* 0x000000016a037824 */ /* 0x000fc800078e0203 */
[----:B------:R-:W-:Y:S01]  /*1bf0*/  VIADD R4, R3, -UR4 ;  /* 0x8000000403047c36 */ /* 0x000fe20008000000 */
[----:B------:R-:W-:Y:S06]  /*1c00*/  @!P2 BRA `(.L_x_1754) ;  /* 0x000000000044a947 */ /* 0x000fec0003800000 */
[----:B------:R-:W-:Y:S01]  /*1c10*/  ISETP.GT.AND P0, PT, R3, -0x1, PT ;  /* 0xffffffff0300780c */ /* 0x000fe20003f04270 */
[----:B------:R-:W-:-:S12]  /*1c20*/  BSSY B0, `(.L_x_1755) ;  /* 0x000000d000007945 */ /* 0x000fd80003800000 */
        /* <DEDUP_REMOVED lines=8> */
.L_x_1756:
[----:B------:R-:W-:-:S13]  /*1cb0*/  ISETP.NE.AND P0, PT, R13, 0x1, PT ;  /* 0x000000010d00780c */ /* 0x000fda0003f05270 */
[----:B------:R-:W0:Y:S02]  /*1cc0*/  @P0 LDC.64 R6, c[0x0][0x9e8] ;  /* 0x00027a00ff060b82 */ /* 0x000e240000000a00 */
[----:B0-----:R-:W-:-:S05]  /*1cd0*/  @P0 IMAD.HI.U32 R6, R3, R6, RZ ;  /* 0x0000000603060227 */ /* 0x001fca00078e00ff */
[----:B------:R-:W-:-:S07]  /*1ce0*/  @P0 SHF.R.U32.HI R3, RZ, R7, R6 ;  /* 0x00000007ff030219 */ /* 0x000fce0000011606 */
.L_x_1757:
[----:B------:R-:W-:Y:S05]  /*1cf0*/  BSYNC B0 ;  /* 0x0000000000007941 */ /* 0x000fea0003800000 */
.L_x_1755:
[----:B------:R-:W-:-:S05]  /*1d00*/  IMAD R3, R3, R13, RZ ;  /* 0x0000000d03037224 */ /* 0x000fca00078e02ff */
[----:B------:R-:W-:-:S07]  /*1d10*/  VIMNMX R4, R4, R3, !PT ;  /* 0x0000000304047248 */ /* 0x000fce0007fe0100 */
.L_x_1754:
[----:B------:R-:W-:Y:S01]  /*1d20*/  VIADD R0, R0, 0x3f ;  /* 0x0000003f00007836 */ /* 0x000fe20000000000 */
[----:B------:R-:W-:-:S04]  /*1d30*/  SHF.R.S32.HI R5, RZ, 0x1f, R4 ;  /* 0x0000001fff057819 */ /* 0x000fc80000011404 */
[----:B------:R-:W-:Y:S02]  /*1d40*/  SHF.R.S32.HI R3, RZ, 0x1f, R0 ;  /* 0x0000001fff037819 */ /* 0x000fe40000011400 */
[----:B------:R-:W-:Y:S02]  /*1d50*/  LEA.HI R5, R5, R4, RZ, 0x6 ;  /* 0x0000000405057211 */ /* 0x000fe400078f30ff */
[----:B------:R-:W-:Y:S02]  /*1d60*/  LEA.HI R3, R3, R0, RZ, 0x6 ;  /* 0x0000000003037211 */ /* 0x000fe400078f30ff */
[----:B------:R-:W-:Y:S02]  /*1d70*/  SHF.R.S32.HI R5, RZ, 0x6, R5 ;  /* 0x00000006ff057819 */ /* 0x000fe40000011405 */
[----:B------:R-:W-:Y:S02]  /*1d80*/  SHF.R.S32.HI R0, RZ, 0x6, R3 ;  /* 0x00000006ff007819 */ /* 0x000fe40000011403 */
[----:B------:R-:W-:-:S02]  /*1d90*/  VIMNMX R5, RZ, R5, !PT ;  /* 0x00000005ff057248 */ /* 0x000fc40007fe0100 */
[----:B------:R-:W-:-:S03]  /*1da0*/  VIMNMX R0, R103, R0, PT ;  /* 0x0000000067007248 */ /* 0x000fc60003fe0100 */
[--C-:B------:R-:W-:Y:S02]  /*1db0*/  IMAD R5, R5, 0x40, -R11.reuse ;  /* 0x0000004005057824 */ /* 0x100fe400078e0a0b */
[----:B------:R-:W-:-:S03]  /*1dc0*/  IMAD R3, R0, 0x40, -R11 ;  /* 0x0000004000037824 */ /* 0x000fc600078e0a0b */
[----:B------:R-:W-:Y:S02]  /*1dd0*/  VIMNMX R5, RZ, R5, !PT ;  /* 0x00000005ff057248 */ /* 0x000fe40007fe0100 */
[----:B------:R-:W-:Y:S02]  /*1de0*/  VIMNMX R0, R3, R2, PT ;  /* 0x0000000203007248 */ /* 0x000fe40003fe0100 */
[----:B------:R-:W-:Y:S02]  /*1df0*/  SHF.R.U32.HI R24, RZ, 0x6, R5 ;  /* 0x00000006ff187819 */ /* 0x000fe40000011605 */
[----:B------:R-:W-:-:S03]  /*1e00*/  ISETP.GT.AND P0, PT, R0, R5, PT ;  /* 0x000000050000720c */ /* 0x000fc60003f04270 */
[----:B------:R-:W-:-:S10]  /*1e10*/  IMAD.MOV.U32 R25, RZ, RZ, R24 ;  /* 0x000000ffff197224 */ /* 0x000fd400078e0018 */
[----:B------:R-:W-:-:S05]  /*1e20*/  @P0 VIADD R0, R0, 0x3f ;  /* 0x0000003f00000836 */ /* 0x000fca0000000000 */
[----:B------:R-:W-:-:S04]  /*1e30*/  @P0 SHF.R.S32.HI R3, RZ, 0x1f, R0 ;  /* 0x0000001fff030819 */ /* 0x000fc80000011400 */
[----:B------:R-:W-:-:S04]  /*1e40*/  @P0 LEA.HI R3, R3, R0, RZ, 0x6 ;  /* 0x0000000003030211 */ /* 0x000fc800078f30ff */
[----:B------:R-:W-:Y:S02]  /*1e50*/  @P0 SHF.R.S32.HI R25, RZ, 0x6, R3 ;  /* 0x00000006ff190819 */ /* 0x000fe40000011403 */
[----:B------:R-:W-:Y:S02]  /*1e60*/  PLOP3.LUT P0, PT, PT, PT, PT, 0x80, 0x0 ;  /* 0x000000000000781c */ /* 0x000fe40003f0f070 */
[----:B------:R-:W-:-:S13]  /*1e70*/  ISETP.GT.AND P1, PT, R25, R24, PT ;  /* 0x000000181900720c */ /* 0x000fda0003f24270 */
[----:B------:R-:W-:Y:S05]  /*1e80*/  @!P1 BRA `(.L_x_1758) ;  /* 0x00000068009c9947 */ /* 0x000fea0003800000 */
        /* <DEDUP_REMOVED lines=20> */
.L_x_1760:
[----:B------:R-:W-:Y:S05]  /*1fd0*/  BSYNC B6 ;  /* 0x0000000000067941 */ /* 0x000fea0003800000 */
.L_x_1759:
        /* <DEDUP_REMOVED lines=20> */
.L_x_1762:
[----:B------:R-:W-:Y:S05]  /*2120*/  BSYNC B6 ;  /* 0x0000000000067941 */ /* 0x000fea0003800000 */
.L_x_1761:
[----:B------:R-:W-:Y:S01]  /*2130*/  ULDC.64 UR4, c[0x0][0x9f8] ;  /* 0x00027e0000047ab9 */ /* 0x000fe20000000a00 */
[----:B------:R-:W2:Y:S01]  /*2140*/  LDL R30, [R1+0x2c] ;  /* 0x00002c00011e7983 */ /* 0x000ea20000100800 */
[----:B------:R-:W-:Y:S01]  /*2150*/  ISETP.NE.U32.AND P0, PT, RZ, UR4, PT ;  /* 0x00000004ff007c0c */ /* 0x000fe2000bf05070 */
[----:B------:R-:W0:Y:S01]  /*2160*/  LDC.64 R12, c[0x0][0x300] ;  /* 0x0000c000ff0c7b82 */ /* 0x000e220000000a00 */
[----:B------:R-:W-:Y:S01]  /*2170*/  IMAD.IADD R77, R26, 0x1, R27 ;  /* 0x000000011a4d7824 */ /* 0x000fe200078e021b */
[----:B------:R-:W-:Y:S01]  /*2180*/  ULDC UR6, c[0x0][0x2f4] ;  /* 0x0000bd0000067ab9 */ /* 0x000fe20000000800 */
[----:B------:R-:W-:Y:S01]  /*2190*/  ISETP.NE.AND.EX P0, PT, RZ, UR5, PT, P0 ;  /* 0x00000005ff007c0c */ /* 0x000fe2000bf05300 */
[----:B------:R-:W-:Y:S01]  /*21a0*/  ULDC.64 UR4, c[0x0][0x330] ;  /* 0x0000cc0000047ab9 */ /* 0x000fe20000000a00 */
[----:B------:R-:W-:Y:S01]  /*21b0*/  ULDC.64 UR8, c[0x0][0xa08] ;  /* 0x0002820000087ab9 */ /* 0x000fe20000000a00 */
[----:B------:R-:W3:Y:S02]  /*21c0*/  LDL R26, [R1+0x38] ;  /* 0x00003800011a7983 */ /* 0x000ee40000100800 */
[----:B------:R-:W1:Y:S02]  /*21d0*/  LDC.64 R20, c[0x0][0x408] ;  /* 0x00010200ff147b82 */ /* 0x000e640000000a00 */
[----:B------:R-:W4:Y:S06]  /*21e0*/  LDL R14, [R1+0x40] ;  /* 0x00004000010e7983 */ /* 0x000f2c0000100800 */
[----:B------:R-:W0:Y:S08]  /*21f0*/  @P0 LDC.64 R4, c[0x0][0x9f8] ;  /* 0x00027e00ff040b82 */ /* 0x000e300000000a00 */
[----:B------:R-:W1:Y:S01]  /*2200*/  LDC.64 R28, c[0x0][0x3f8] ;  /* 0x0000fe00ff1c7b82 */ /* 0x000e620000000a00 */
[----:B------:R-:W-:-:S07]  /*2210*/  SHF.R.S32.HI R32, RZ, 0x1f, R218 ;  /* 0x0000001fff207819 */ /* 0x000fce00000114da */
[----:B------:R-:W1:Y:S01]  /*2220*/  LDC R39, c[0x0][0x3f4] ;  /* 0x0000fd00ff277b82 */ /* 0x000e620000000800 */
[----:B0-----:R-:W-:-:S05]  /*2230*/  @P0 IMAD.WIDE R4, R67, 0x4, R4 ;  /* 0x0000000443040825 */ /* 0x001fca00078e0204 */
[----:B------:R0:W2:Y:S01]  /*2240*/  @P0 LDG.E R67, desc[UR60][R4.64] ;  /* 0x0000003c04430981 */ /* 0x0000a2000c1e1900 */
[----:B------:R-:W-:Y:S01]  /*2250*/  SHF.R.S32.HI R33, RZ, 0x1f, R77 ;  /* 0x0000001fff217819 */ /* 0x000fe2000001144d */
[-C--:B------:R-:W-:Y:S01]  /*2260*/  IMAD.WIDE.U32 R6, R77, R12.reuse, RZ ;  /* 0x0000000c4d067225 */ /* 0x080fe200078e00ff */
[----:B------:R-:W-:Y:S02]  /*2270*/  ISETP.GE.AND P2, PT, R226, UR6, PT ;  /* 0x00000006e2007c0c */ /* 0x000fe4000bf46270 */
[----:B------:R-:W-:Y:S01]  /*2280*/  ISETP.NE.U32.AND P0, PT, RZ, UR8, PT ;  /* 0x00000008ff007c0c */ /* 0x000fe2000bf05070 */
[----:B------:R-:W-:Y:S01]  /*2290*/  IMAD R0, R33, R12, RZ ;  /* 0x0000000c21007224 */ /* 0x000fe200078e02ff */
[----:B------:R-:W-:Y:S01]  /*22a0*/  ISETP.GE.AND P1, PT, R18, UR6, PT ;  /* 0x0000000612007c0c */ /* 0x000fe2000bf26270 */
[----:B------:R-:W-:Y:S01]  /*22b0*/  IMAD.WIDE.U32 R8, R66, UR4, R18 ;  /* 0x0000000442087c25 */ /* 0x000fe2000f8e0012 */
[----:B------:R-:W-:Y:S02]  /*22c0*/  ISETP.NE.AND.EX P0, PT, RZ, UR9, PT, P0 ;  /* 0x00000009ff007c0c */ /* 0x000fe4000bf05300 */
[----:B------:R-:W-:Y:S01]  /*22d0*/  SHF.R.S32.HI R201, RZ, 0x1f, R200 ;  /* 0x0000001fffc97819 */ /* 0x000fe200000114c8 */
[----:B------:R-:W-:Y:S01]  /*22e0*/  IMAD R3, R77, R13, R0 ;  /* 0x0000000d4d037224 */ /* 0x000fe200078e0200 */
[----:B------:R-:W-:-:S03]  /*22f0*/  SHF.R.S32.HI R0, RZ, 0x1f, R66 ;  /* 0x0000001fff007819 */ /* 0x000fc60000011442 */
[----:B------:R-:W-:Y:S02]  /*2300*/  IMAD.IADD R7, R7, 0x1, R3 ;  /* 0x0000000107077824 */ /* 0x000fe400078e0203 */
[----:B------:R-:W-:-:S04]  /*2310*/  IMAD R3, R0, UR4, RZ ;  /* 0x0000000400037c24 */ /* 0x000fc8000f8e02ff */
[----:B------:R-:W-:Y:S01]  /*2320*/  IMAD R15, R66, UR5, R3 ;  /* 0x00000005420f7c24 */ /* 0x000fe2000f8e0203 */
[----:B------:R-:W-:Y:S02]  /*2330*/  ULDC.64 UR4, c[0x0][0x308] ;  /* 0x0000c20000047ab9 */ /* 0x000fe40000000a00 */
[----:B------:R-:W-:Y:S01]  /*2340*/  IMAD R3, R0, UR4, RZ ;  /* 0x0000000400037c24 */ /* 0x000fe2000f8e02ff */
[----:B------:R-:W-:Y:S01]  /*2350*/  SEL R0, RZ, 0x1, P1 ;  /* 0x00000001ff007807 */ /* 0x000fe20000800000 */
[----:B0-----:R-:W-:-:S04]  /*2360*/  IMAD.WIDE.U32 R4, R66, UR4, R6 ;  /* 0x0000000442047c25 */ /* 0x001fc8000f8e0006 */
[----:B------:R-:W-:Y:S01]  /*2370*/  IMAD R11, R66, UR5, R3 ;  /* 0x00000005420b7c24 */ /* 0x000fe2000f8e0203 */
[----:B------:R-:W-:Y:S01]  /*2380*/  SEL R3, RZ, 0xffffffff, P2 ;  /* 0xffffffffff037807 */ /* 0x000fe20001000000 */
[----:B------:R-:W-:Y:S01]  /*2390*/  ULDC.64 UR4, c[0x0][0x310] ;  /* 0x0000c40000047ab9 */ /* 0x000fe20000000a00 */
[----:B------:R-:W-:Y:S02]  /*23a0*/  IMAD.IADD R9, R9, 0x1, R15 ;  /* 0x0000000109097824 */ /* 0x000fe400078e020f */
[----:B------:R-:W-:Y:S02]  /*23b0*/  IMAD.IADD R5, R5, 0x1, R11 ;  /* 0x0000000105057824 */ /* 0x000fe400078e020b */
[----:B------:R-:W-:-:S05]  /*23c0*/  IMAD.SHL.U32 R7, R3, 0x2, RZ ;  /* 0x0000000203077824 */ /* 0x000fca00078e00ff */
[----:B------:R-:W-:Y:S01]  /*23d0*/  LOP3.LUT R6, R7, 0x2, R0, 0xe2, !PT ;  /* 0x0000000207067812 */ /* 0x000fe200078ee200 */
[----:B------:R-:W-:Y:S01]  /*23e0*/  IMAD R10, R32, R12, RZ ;  /* 0x0000000c200a7224 */ /* 0x000fe200078e02ff */
[----:B--2---:R-:W-:Y:S02]  /*23f0*/  SHF.R.S32.HI R3, RZ, 0x1f, R67 ;  /* 0x0000001fff037819 */ /* 0x004fe40000011443 */
[----:B------:R-:W-:Y:S02]  /*2400*/  SEL R67, R67, RZ, !P0 ;  /* 0x000000ff43437207 */ /* 0x000fe40004000000 */
[----:B------:R-:W-:Y:S02]  /*2410*/  SEL R3, R3, RZ, !P0 ;  /* 0x000000ff03037207 */ /* 0x000fe40004000000 */
[----:B------:R-:W-:Y:S01]  /*2420*/  ISETP.GE.AND P0, PT, R30, UR6, PT ;  /* 0x000000061e007c0c */ /* 0x000fe2000bf06270 */
[----:B------:R-:W-:Y:S01]  /*2430*/  IMAD.WIDE.U32 R88, R67, UR4, R4 ;  /* 0x0000000443587c25 */ /* 0x000fe2000f8e0004 */
[----:B------:R-:W2:Y:S03]  /*2440*/  LDL R30, [R1+0x30] ;  /* 0x00003000011e7983 */ /* 0x000ea60000100800 */
[----:B------:R-:W-:-:S02]  /*2450*/  IMAD R0, R3, UR4, RZ ;  /* 0x0000000403007c24 */ /* 0x000fc4000f8e02ff */
[----:B------:R-:W-:-:S04]  /*2460*/  IMAD.WIDE.U32 R4, R218, R12, R18 ;  /* 0x0000000cda047225 */ /* 0x000fc800078e0012 */
[----:B------:R-:W-:Y:S01]  /*2470*/  IMAD R15, R67, UR5, R0 ;  /* 0x00000005430f7c24 */ /* 0x000fe2000f8e0200 */
[----:B------:R-:W-:Y:S01]  /*2480*/  ULDC.64 UR4, c[0x0][0x338] ;  /* 0x0000ce0000047ab9 */ /* 0x000fe20000000a00 */
[----:B-1----:R-:W-:Y:S01]  /*2490*/  IMAD R0, R32, R20, RZ ;  /* 0x0000001420007224 */ /* 0x002fe200078e02ff */
[----:B------:R-:W-:Y:S01]  /*24a0*/  SEL R7, RZ, 0x4, P0 ;  /* 0x00000004ff077807 */ /* 0x000fe20000000000 */
[C---:B------:R-:W-:Y:S02]  /*24b0*/  IMAD R27, R218.reuse, R13, R10 ;  /* 0x0000000dda1b7224 */ /* 0x040fe400078e020a */
[----:B------:R-:W-:Y:S02]  /*24c0*/  IMAD R11, R218, R21, R0 ;  /* 0x00000015da0b7224 */ /* 0x000fe400078e0200 */
[----:B------:R-:W-:Y:S01]  /*24d0*/  IMAD R10, R3, UR4, RZ ;  /* 0x00000004030a7c24 */ /* 0x000fe2000f8e02ff */
[----:B------:R-:W-:Y:S01]  /*24e0*/  IADD3 R3, P0, R88, R4, RZ ;  /* 0x0000000458037210 */ /* 0x000fe20007f1e0ff */
[----:B------:R-:W-:Y:S01]  /*24f0*/  IMAD.IADD R0, R89, 0x1, R15 ;  /* 0x0000000159007824 */ /* 0x000fe200078e020f */
[----:B------:R-:W-:-:S02]  /*2500*/  ISETP.GE.AND P3, PT, R18, R39, PT ;  /* 0x000000271200720c */ /* 0x000fc40003f66270 */
[----:B------:R-:W-:Y:S02]  /*2510*/  ISETP.GE.AND P2, PT, R226, R39, PT ;  /* 0x00000027e200720c */ /* 0x000fe40003f46270 */
[----:B------:R-:W-:Y:S01]  /*2520*/  IADD3.X R4, R0, R5, R27, P0, !PT ;  /* 0x0000000500047210 */ /* 0x000fe200007fe41b */
[----:B------:R-:W-:Y:S01]  /*2530*/  IMAD R5, R32, R28, RZ ;  /* 0x0000001c20057224 */ /* 0x000fe200078e02ff */
[----:B------:R-:W-:Y:S01]  /*2540*/  LOP3.LUT R31, R6, R7, RZ, 0xfc, !PT ;  /* 0x00000007061f7212 */ /* 0x000fe200078efcff */
[----:B------:R-:W-:Y:S01]  /*2550*/  IMAD.WIDE.U32 R86, R67, UR4, R8 ;  /* 0x0000000443567c25 */ /* 0x000fe2000f8e0008 */
[----:B------:R-:W-:-:S03]  /*2560*/  SEL R7, R39, RZ, P2 ;  /* 0x000000ff27077207 */ /* 0x000fc60001000000 */
[----:B------:R-:W-:Y:S01]  /*2570*/  IMAD R9, R218, R29, R5 ;  /* 0x0000001dda097224 */ /* 0x000fe200078e0205 */
[----:B------:R-:W-:Y:S01]  /*2580*/  SEL R5, R39, RZ, P3 ;  /* 0x000000ff27057207 */ /* 0x000fe20001800000 */
[----:B------:R-:W-:Y:S02]  /*2590*/  IMAD.IADD R7, R226, 0x1, R7 ;  /* 0x00000001e2077824 */ /* 0x000fe400078e0207 */
[----:B------:R-:W-:Y:S02]  /*25a0*/  VIADD R34, R218, 0x20 ;  /* 0x00000020da227836 */ /* 0x000fe40000000000 */
[----:B------:R-:W-:Y:S01]  /*25b0*/  IMAD.IADD R5, R18, 0x1, R5 ;  /* 0x0000000112057824 */ /* 0x000fe200078e0205 */
[----:B------:R-:W-:Y:S01]  /*25c0*/  SHF.R.S32.HI R8, RZ, 0x1f, R7 ;  /* 0x0000001fff087819 */ /* 0x000fe20000011407 */
[----:B------:R-:W-:-:S03]  /*25d0*/  IMAD.SHL.U32 R34, R34, 0x40, RZ ;  /* 0x0000004022227824 */ /* 0x000fc600078e00ff */
[----:B------:R-:W-:Y:S01]  /*25e0*/  SHF.R.S32.HI R6, RZ, 0x1f, R5 ;  /* 0x0000001fff067819 */ /* 0x000fe20000011405 */
[----:B------:R-:W-:Y:S01]  /*25f0*/  IMAD.WIDE.U32 R80, R218, R28, R200 ;  /* 0x0000001cda507225 */ /* 0x000fe200078e00c8 */
[----:B------:R-:W-:-:S03]  /*2600*/  LEA.HI R92, R8, R7, RZ, 0x3 ;  /* 0x00000007085c7211 */ /* 0x000fc600078f18ff */
[----:B------:R-:W-:Y:S01]  /*2610*/  IMAD.WIDE.U32 R78, R218, R28, R18 ;  /* 0x0000001cda4e7225 */ /* 0x000fe200078e0012 */
[----:B------:R-:W-:Y:S02]  /*2620*/  LEA.HI R90, R6, R5, RZ, 0x3 ;  /* 0x00000005065a7211 */ /* 0x000fe400078f18ff */
[----:B------:R-:W-:Y:S01]  /*2630*/  LOP3.LUT R34, R34, 0x1c0, RZ, 0xc0, !PT ;  /* 0x000001c022227812 */ /* 0x000fe200078ec0ff */
[----:B------:R-:W-:Y:S02]  /*2640*/  VIADD R35, R218, 0x20 ;  /* 0x00000020da237836 */ /* 0x000fe40000000000 */
[----:B------:R-:W-:Y:S02]  /*2650*/  IMAD.IADD R81, R81, 0x1, R9 ;  /* 0x0000000151517824 */ /* 0x000fe400078e0209 */
[----:B------:R-:W-:Y:S01]  /*2660*/  IMAD.IADD R79, R9, 0x1, R79 ;  /* 0x00000001094f7824 */ /* 0x000fe200078e024f */
[----:B------:R-:W-:Y:S01]  /*2670*/  LEA.HI R9, R8, R7, RZ, 0x6 ;  /* 0x0000000708097211 */ /* 0x000fe200078f30ff */
[----:B------:R-:W-:Y:S01]  /*2680*/  IMAD R67, R67, UR5, R10 ;  /* 0x0000000543437c24 */ /* 0x000fe2000f8e020a */
[----:B------:R-:W-:Y:S01]  /*2690*/  LEA.HI R5, R6, R5, RZ, 0x6 ;  /* 0x0000000506057211 */ /* 0x000fe200078f30ff */
[----:B------:R-:W-:Y:S01]  /*26a0*/  IMAD.SHL.U32 R35, R35, 0x40, RZ ;  /* 0x0000004023237824 */ /* 0x000fe200078e00ff */
[----:B------:R-:W-:-:S02]  /*26b0*/  LOP3.LUT R8, R34, 0x38, R90, 0xf8, !PT ;  /* 0x0000003822087812 */ /* 0x000fc400078ef85a */
[----:B------:R-:W-:Y:S01]  /*26c0*/  LOP3.LUT R10, R34, 0x38, R92, 0xf8, !PT ;  /* 0x00000038220a7812 */ /* 0x000fe200078ef85c */
[----:B------:R-:W-:Y:S01]  /*26d0*/  IMAD.SHL.U32 R34, R218, 0x40, RZ ;  /* 0x00000040da227824 */ /* 0x000fe200078e00ff */
[----:B------:R-:W0:Y:S01]  /*26e0*/  S2R R104, SR_TID.X ;  /* 0x0000000000687919 */ /* 0x000e220000002100 */
[----:B------:R-:W-:Y:S01]  /*26f0*/  LOP3.LUT R35, R35, 0x1c0, RZ, 0xc0, !PT ;  /* 0x000001c023237812 */ /* 0x000fe200078ec0ff */
[----:B------:R-:W-:Y:S01]  /*2700*/  IMAD.SHL.U32 R6, R5, 0x40, RZ ;  /* 0x0000004005067824 */ /* 0x000fe200078e00ff */
[----:B------:R-:W-:Y:S01]  /*2710*/  LOP3.LUT R5, R90, 0x38, RZ, 0xc0, !PT ;  /* 0x000000385a057812 */ /* 0x000fe200078ec0ff */
[----:B------:R-:W-:Y:S01]  /*2720*/  IMAD.SHL.U32 R36, R218, 0x40, RZ ;  /* 0x00000040da247824 */ /* 0x000fe200078e00ff */
[----:B------:R-:W-:Y:S01]  /*2730*/  LOP3.LUT R34, R34, 0x1c0, RZ, 0xc0, !PT ;  /* 0x000001c022227812 */ /* 0x000fe200078ec0ff */
[----:B------:R-:W-:Y:S01]  /*2740*/  IMAD.WIDE.U32 R84, R218, R20, R200 ;  /* 0x00000014da547225 */ /* 0x000fe200078e00c8 */
[----:B------:R-:W-:-:S03]  /*2750*/  SHF.R.U32.HI R35, RZ, 0x3, R35 ;  /* 0x00000003ff237819 */ /* 0x000fc60000011623 */
[----:B------:R-:W-:Y:S01]  /*2760*/  IMAD.WIDE.U32 R82, R218, R20, R18 ;  /* 0x00000014da527225 */ /* 0x000fe200078e0012 */
[----:B------:R-:W-:Y:S02]  /*2770*/  LOP3.LUT R7, R92, 0x38, RZ, 0xc0, !PT ;  /* 0x000000385c077812 */ /* 0x000fe400078ec0ff */
[----:B------:R-:W-:Y:S01]  /*2780*/  LOP3.LUT R5, R5, 0x1c0, R36, 0xf8, !PT ;  /* 0x000001c005057812 */ /* 0x000fe200078ef824 */
[----:B------:R-:W-:Y:S01]  /*2790*/  IMAD.SHL.U32 R9, R9, 0x40, RZ ;  /* 0x0000004009097824 */ /* 0x000fe200078e00ff */
[----:B------:R-:W-:Y:S01]  /*27a0*/  SHF.R.U32.HI R34, RZ, 0x3, R34 ;  /* 0x00000003ff227819 */ /* 0x000fe20000011622 */
[----:B------:R-:W-:Y:S02]  /*27b0*/  IMAD.IADD R85, R85, 0x1, R11 ;  /* 0x0000000155557824 */ /* 0x000fe400078e020b */
[----:B------:R-:W-:Y:S01]  /*27c0*/  IMAD.IADD R83, R11, 0x1, R83 ;  /* 0x000000010b537824 */ /* 0x000fe200078e0253 */
[----:B------:R-:W-:Y:S02]  /*27d0*/  LOP3.LUT R11, R8, R35, RZ, 0x3c, !PT ;  /* 0x00000023080b7212 */ /* 0x000fe400078e3cff */
[----:B------:R-:W-:-:S02]  /*27e0*/  LOP3.LUT R6, R6, 0xfffff000, RZ, 0xc0, !PT ;  /* 0xfffff00006067812 */ /* 0x000fc400078ec0ff */
[----:B------:R-:W-:Y:S02]  /*27f0*/  LOP3.LUT R8, R7, 0x1c0, R36, 0xf8, !PT ;  /* 0x000001c007087812 */ /* 0x000fe400078ef824 */
[----:B------:R-:W-:Y:S02]  /*2800*/  LOP3.LUT R7, R5, R34, RZ, 0x3c, !PT ;  /* 0x0000002205077212 */ /* 0x000fe400078e3cff */
[----:B------:R-:W-:Y:S02]  /*2810*/  LOP3.LUT R9, R9, 0xfffff000, RZ, 0xc0, !PT ;  /* 0xfffff00009097812 */ /* 0x000fe400078ec0ff */
[----:B------:R-:W-:Y:S02]  /*2820*/  LOP3.LUT R10, R10, R35, RZ, 0x3c, !PT ;  /* 0x000000230a0a7212 */ /* 0x000fe400078e3cff */
[----:B-----5:R-:W-:Y:S02]  /*2830*/  SHF.R.S32.HI R27, RZ, 0x1f, R23 ;  /* 0x0000001fff1b7819 */ /* 0x020fe40000011417 */
[----:B---3--:R-:W-:-:S02]  /*2840*/  IADD3 R5, R11, R6, R26 ;  /* 0x000000060b057210 */ /* 0x008fc40007ffe01a */
[----:B----4-:R-:W-:Y:S02]  /*2850*/  IADD3 R6, R7, R6, R14 ;  /* 0x0000000607067210 */ /* 0x010fe40007ffe00e */
[----:B------:R-:W-:Y:S01]  /*2860*/  IADD3 R7, R10, R9, R26 ;  /* 0x000000090a077210 */ /* 0x000fe20007ffe01a */
[----:B------:R-:W-:Y:S01]  /*2870*/  IMAD R26, R27, R28, RZ ;  /* 0x0000001c1b1a7224 */ /* 0x000fe200078e02ff */
[----:B------:R-:W-:Y:S02]  /*2880*/  LOP3.LUT R8, R8, R34, RZ, 0x3c, !PT ;  /* 0x0000002208087212 */ /* 0x000fe400078e3cff */
[----:B------:R-:W-:Y:S01]  /*2890*/  IADD3 R76, P1, R218, R77, RZ ;  /* 0x0000004dda4c7210 */ /* 0x000fe20007f3e0ff */
[C---:B------:R-:W-:Y:S01]  /*28a0*/  IMAD R35, R23.reuse, R29, R26 ;  /* 0x0000001d17237224 */ /* 0x040fe200078e021a */
[----:B------:R-:W-:Y:S01]  /*28b0*/  IADD3 R8, R8, R9, R14 ;  /* 0x0000000908087210 */ /* 0x000fe20007ffe00e */
[----:B------:R-:W-:-:S04]  /*28c0*/  IMAD.WIDE.U32 R80, R23, R28, R80 ;  /* 0x0000001c17507225 */ /* 0x000fc800078e0050 */
[----:B------:R-:W-:Y:S01]  /*28d0*/  IMAD.WIDE.U32 R78, R23, R28, R78 ;  /* 0x0000001c174e7225 */ /* 0x000fe200078e004e */
[----:B------:R-:W-:-:S03]  /*28e0*/  SHF.R.S32.HI R91, RZ, 0x3, R92 ;  /* 0x00000003ff5b7819 */ /* 0x000fc6000001145c */
[-C--:B------:R-:W-:Y:S02]  /*28f0*/  IMAD R14, R27, R20.reuse, RZ ;  /* 0x000000141b0e7224 */ /* 0x080fe400078e02ff */
[----:B------:R-:W-:Y:S02]  /*2900*/  IMAD.X R77, R32, 0x1, R33, P1 ;  /* 0x00000001204d7824 */ /* 0x000fe400008e0621 */
[----:B------:R-:W-:Y:S02]  /*2910*/  IMAD.IADD R33, R81, 0x1, R35 ;  /* 0x0000000151217824 */ /* 0x000fe400078e0223 */
[----:B------:R-:W-:Y:S01]  /*2920*/  IMAD.IADD R34, R35, 0x1, R79 ;  /* 0x0000000123227824 */ /* 0x000fe200078e024f */
[----:B------:R-:W-:Y:S01]  /*2930*/  SHF.R.S32.HI R35, RZ, 0x3, R90 ;  /* 0x00000003ff237819 */ /* 0x000fe2000001145a */
[C---:B------:R-:W-:Y:S01]  /*2940*/  IMAD R37, R23.reuse, R21, R14 ;  /* 0x0000001517257224 */ /* 0x040fe200078e020e */
[----:B------:R-:W-:Y:S01]  /*2950*/  LOP3.LUT R90, R90, 0xfffffff8, RZ, 0xc0, !PT ;  /* 0xfffffff85a5a7812 */ /* 0x000fe200078ec0ff */
[----:B------:R-:W-:Y:S01]  /*2960*/  IMAD.WIDE.U32 R84, R23, R20, R84 ;  /* 0x0000001417547225 */ /* 0x000fe200078e0054 */
[----:B------:R-:W-:-:S02]  /*2970*/  LOP3.LUT R92, R92, 0xfffffff8, RZ, 0xc0, !PT ;  /* 0xfffffff85c5c7812 */ /* 0x000fc400078ec0ff */
[C---:B------:R-:W-:Y:S01]  /*2980*/  SHF.L.U64.HI R9, R12.reuse, 0x6, R13 ;  /* 0x000000060c097819 */ /* 0x040fe2000001020d */
[----:B------:R-:W-:Y:S01]  /*2990*/  IMAD.WIDE.U32 R82, R23, R20, R82 ;  /* 0x0000001417527225 */ /* 0x000fe200078e0052 */
[----:B------:R-:W-:Y:S02]  /*29a0*/  SHF.L.U64.HI R10, R12, 0x5, R13 ;  /* 0x000000050c0a7819 */ /* 0x000fe4000001020d */
[--C-:B------:R-:W-:Y:S01]  /*29b0*/  SHF.L.U64.HI R13, R20, 0x6, R21.reuse ;  /* 0x00000006140d7819 */ /* 0x100fe20000010215 */
[----:B------:R-:W-:Y:S01]  /*29c0*/  IMAD.SHL.U32 R11, R12, 0x40, RZ ;  /* 0x000000400c0b7824 */ /* 0x000fe200078e00ff */
[C---:B------:R-:W-:Y:S01]  /*29d0*/  SHF.L.U64.HI R14, R20.reuse, 0x5, R21 ;  /* 0x00000005140e7819 */ /* 0x040fe20000010215 */
[----:B------:R-:W-:Y:S01]  /*29e0*/  IMAD.SHL.U32 R15, R20, 0x40, RZ ;  /* 0x00000040140f7824 */ /* 0x000fe200078e00ff */
[C-C-:B------:R-:W-:Y:S01]  /*29f0*/  SHF.L.U64.HI R21, R28.reuse, 0x6, R29.reuse ;  /* 0x000000061c157819 */ /* 0x140fe2000001021d */
[C---:B------:R-:W-:Y:S01]  /*2a00*/  IMAD.SHL.U32 R27, R28.reuse, 0x40, RZ ;  /* 0x000000401c1b7824 */ /* 0x040fe200078e00ff */
[----:B------:R-:W-:Y:S01]  /*2a10*/  SHF.L.U64.HI R26, R28, 0x5, R29 ;  /* 0x000000051c1a7819 */ /* 0x000fe2000001021d */
[----:B------:R-:W-:Y:S01]  /*2a20*/  IMAD.SHL.U32 R12, R12, 0x20, RZ ;  /* 0x000000200c0c7824 */ /* 0x000fe200078e00ff */
[----:B0-----:R-:W-:Y:S01]  /*2a30*/  LEA.HI R104, R104, 0x8, RZ, 0x19 ;  /* 0x0000000868687811 */ /* 0x001fe200078fc8ff */
[----:B------:R-:W-:Y:S01]  /*2a40*/  IMAD.SHL.U32 R20, R20, 0x20, RZ ;  /* 0x0000002014147824 */ /* 0x000fe200078e00ff */
[----:B------:R-:W-:Y:S01]  /*2a50*/  SHF.R.S32.HI R96, RZ, 0x1f, R90 ;  /* 0x0000001fff607819 */ /* 0x000fe2000001145a */
[----:B------:R-:W-:Y:S01]  /*2a60*/  IMAD.SHL.U32 R28, R28, 0x20, RZ ;  /* 0x000000201c1c7824 */ /* 0x000fe200078e00ff */
[----:B------:R-:W-:Y:S01]  /*2a70*/  SHF.R.S32.HI R97, RZ, 0x1f, R92 ;  /* 0x0000001fff617819 */ /* 0x000fe2000001145c */
[----:B------:R-:W-:-:S02]  /*2a80*/  IMAD.SHL.U32 R29, R39, 0x2, RZ ;  /* 0x00000002271d7824 */ /* 0x000fc400078e00ff */
[----:B------:R-:W-:Y:S02]  /*2a90*/  IMAD.IADD R32, R37, 0x1, R83 ;  /* 0x0000000125207824 */ /* 0x000fe400078e0253 */
[----:B------:R-:W-:Y:S01]  /*2aa0*/  IMAD.IADD R98, R87, 0x1, R67 ;  /* 0x0000000157627824 */ /* 0x000fe200078e0243 */
[----:B--2---:R-:W-:Y:S01]  /*2ab0*/  ISETP.GE.AND P0, PT, R30, UR6, PT ;  /* 0x000000061e007c0c */ /* 0x004fe2000bf06270 */
[----:B------:R-:W-:-:S05]  /*2ac0*/  VIADD R30, R218, 0x20 ;  /* 0x00000020da1e7836 */ /* 0x000fca0000000000 */
[----:B------:R-:W-:Y:S02]  /*2ad0*/  SHF.R.S32.HI R102, RZ, 0x1f, R30 ;  /* 0x0000001fff667819 */ /* 0x000fe4000001141e */
[----:B------:R-:W-:-:S04]  /*2ae0*/  SEL R30, RZ, 0x8, P0 ;  /* 0x00000008ff1e7807 */ /* 0x000fc80000000000 */
[C---:B------:R-:W-:Y:S02]  /*2af0*/  LOP3.LUT R95, R31.reuse, R30, RZ, 0xfc, !PT ;  /* 0x0000001e1f5f7212 */ /* 0x040fe400078efcff */
[----:B------:R-:W-:Y:S01]  /*2b00*/  LOP3.LUT R30, R31, 0x1, RZ, 0xc0, !PT ;  /* 0x000000011f1e7812 */ /* 0x000fe200078ec0ff */
[----:B------:R-:W-:Y:S01]  /*2b10*/  IMAD.IADD R31, R85, 0x1, R37 ;  /* 0x00000001551f7824 */ /* 0x000fe200078e0225 */
[C---:B------:R-:W-:Y:S02]  /*2b20*/  LOP3.LUT R93, R95.reuse, 0x2, RZ, 0xc0, !PT ;  /* 0x000000025f5d7812 */ /* 0x040fe400078ec0ff */
[C---:B------:R-:W-:Y:S02]  /*2b30*/  LOP3.LUT R94, R95.reuse, 0x4, RZ, 0xc0, !PT ;  /* 0x000000045f5e7812 */ /* 0x040fe400078ec0ff */
[----:B------:R-:W-:-:S07]  /*2b40*/  LOP3.LUT R95, R95, 0x8, RZ, 0xc0, !PT ;  /* 0x000000085f5f7812 */ /* 0x000fce00078ec0ff */
.L_x_1838:
[----:B-1--4-:R-:W2:Y:S01]  /*2b50*/  LDL R41, [R1+0x54] ;  /* 0x0000540001297983 */ /* 0x012ea20000100800 */
[----:B0-----:R-:W0:Y:S01]  /*2b60*/  LDC R120, c[0x0][0x3f4] ;  /* 0x0000fd00ff787b82 */ /* 0x001e220000000800 */
[----:B------:R-:W-:Y:S01]  /*2b70*/  VIADD R40, R25, 0xffffffff ;  /* 0xffffffff19287836 */ /* 0x000fe20000000000 */
[----:B------:R-:W-:Y:S05]  /*2b80*/  YIELD ;  /* 0x0000000000007946 */ /* 0x000fea0003800000 */
[----:B------:R-:W-:Y:S01]  /*2b90*/  SHF.R.S32.HI R39, RZ, 0x1f, R40 ;  /* 0x0000001fff277819 */ /* 0x000fe20000011428 */
[----:B------:R-:W1:Y:S01]  /*2ba0*/  LDC.64 R108, c[0x0][0x2e8] ;  /* 0x0000ba00ff6c7b82 */ /* 0x000e620000000a00 */
[-C--:B------:R-:W-:Y:S01]  /*2bb0*/  IMAD R36, R9, R40.reuse, RZ ;  /* 0x0000002809247224 */ /* 0x080fe200078e02ff */
[----:B------:R-:W-:Y:S01]  /*2bc0*/  BSSY B0, `(.L_x_1763) ;  /* 0x000056d000007945 */ /* 0x000fe20003800000 */
[----:B------:R-:W-:-:S04]  /*2bd0*/  IMAD.WIDE.U32 R112, R11, R40, RZ ;  /* 0x000000280b707225 */ /* 0x000fc800078e00ff */
[----:B------:R-:W-:Y:S01]  /*2be0*/  IMAD R73, R39, R11, R36 ;  /* 0x0000000b27497224 */ /* 0x000fe200078e0224 */
[CC--:B------:R-:W-:Y:S02]  /*2bf0*/  IADD3 R37, P0, R3.reuse, R112.reuse, RZ ;  /* 0x0000007003257210 */ /* 0x0c0fe40007f1e0ff */
[----:B------:R-:W-:Y:S01]  /*2c00*/  IADD3 R25, P4, P5, R3, R112, R12 ;  /* 0x0000007003197210 */ /* 0x000fe20007d9e00c */
[----:B------:R-:W-:-:S04]  /*2c10*/  IMAD.IADD R73, R113, 0x1, R73 ;  /* 0x0000000171497824 */ /* 0x000fc800078e0249 */
[----:B------:R-:W-:Y:S01]  /*2c20*/  IMAD.X R38, R73, 0x1, R4, P0 ;  /* 0x0000000149267824 */ /* 0x000fe200000e0604 */
[----:B0-----:R-:W-:Y:S02]  /*2c30*/  ISETP.GE.AND P0, PT, R120, 0x1, PT ;  /* 0x000000017800780c */ /* 0x001fe40003f06270 */
[----:B------:R-:W-:Y:S02]  /*2c40*/  IADD3.X R36, R4, R73, R10, P4, P5 ;  /* 0x0000004904247210 */ /* 0x000fe400027ea40a */
[-C--:B-1----:R-:W-:Y:S02]  /*2c50*/  LEA R50, P1, R37, R108.reuse, 0x1 ;  /* 0x0000006c25327211 */ /* 0x082fe400078208ff */
[----:B------:R-:W-:Y:S02]  /*2c60*/  LEA R48, P6, R25, R108, 0x1 ;  /* 0x0000006c19307211 */ /* 0x000fe400078c08ff */
[----:B------:R-:W-:Y:S02]  /*2c70*/  LEA.HI.X R51, R37, R109, R38, 0x1, P1 ;  /* 0x0000006d25337211 */ /* 0x000fe400008f0c26 */
[----:B------:R-:W-:-:S02]  /*2c80*/  ISETP.GT.AND P1, PT, R40, R24, PT ;  /* 0x000000182800720c */ /* 0x000fc40003f24270 */
[----:B------:R-:W-:Y:S01]  /*2c90*/  LEA.HI.X R49, R25, R109, R36, 0x1, P6 ;  /* 0x0000006d19317211 */ /* 0x000fe200030f0c24 */
[----:B------:R-:W-:Y:S01]  /*2ca0*/  IMAD.MOV.U32 R25, RZ, RZ, R40 ;  /* 0x000000ffff197224 */ /* 0x000fe200078e0028 */
[----:B------:R-:W-:Y:S01]  /*2cb0*/  P2R R100, PR, RZ, 0x2 ;  /* 0x00000002ff647803 */ /* 0x000fe20000000000 */
[----:B--2---:R-:W-:-:S04]  /*2cc0*/  IMAD R101, R17, 0x4000, R41 ;  /* 0x0000400011657824 */ /* 0x004fc800078e0229 */
[----:B------:R-:W-:Y:S01]  /*2cd0*/  IMAD R101, R101, 0x2, R16 ;  /* 0x0000000265657824 */ /* 0x000fe200078e0210 */
[----:B------:R-:W-:Y:S06]  /*2ce0*/  @!P0 BRA `(.L_x_1764) ;  /* 0x0000005000bc8947 */ /* 0x000fec0003800000 */
[----:B------:R-:W-:Y:S01]  /*2cf0*/  ULDC.U8 UR4, c[0x0][0x410] ;  /* 0x0001040000047ab9 */ /* 0x000fe20000000000 */
[-C--:B------:R-:W-:Y:S01]  /*2d00*/  IMAD R36, R21, R40.reuse, RZ ;  /* 0x0000002815247224 */ /* 0x080fe200078e02ff */
[----:B------:R-:W-:Y:S01]  /*2d10*/  ISETP.NE.AND P0, PT, RZ, UR4, PT ;  /* 0x00000004ff007c0c */ /* 0x000fe2000bf05270 */
[-C--:B------:R-:W-:Y:S02]  /*2d20*/  IMAD R38, R13, R40.reuse, RZ ;  /* 0x000000280d267224 */ /* 0x080fe400078e02ff */
        /* <DEDUP_REMOVED lines=25> */
[----:B------:R-:W-:Y:S01]  /*2ec0*/  ISETP.GE.AND P5, PT, R200, R120, PT ;  /* 0x00000078c800720c */ /* 0x000fe20003fa6270 */
[----:B------:R-:W-:Y:S01]  /*2ed0*/  IMAD.X R38, R99, 0x1, R33, P1 ;  /* 0x0000000163267824 */ /* 0x000fe200008e0621 */
[----:B------:R-:W-:Y:S01]  /*2ee0*/  LEA R36, P1, R37, UR4, 0x1 ;  /* 0x0000000425247c11 */ /* 0x000fe2000f8208ff */
[----:B------:R-:W-:Y:S01]  /*2ef0*/  IMAD.X R42, R107, 0x1, R31, P4 ;  /* 0x000000016b2a7824 */ /* 0x000fe200020e061f */
[----:B------:R-:W-:-:S02]  /*2f00*/  CS2R R110, SRZ ;  /* 0x00000000006e7805 */ /* 0x000fc4000001ff00 */
[-C--:B------:R-:W-:Y:S02]  /*2f10*/  ISETP.GE.AND P4, PT, R236, R120.reuse, PT ;  /* 0x00000078ec00720c */ /* 0x080fe40003f86270 */
[----:B------:R-:W-:Y:S01]  /*2f20*/  LEA.HI.X R37, R37, UR5, R38, 0x1, P1 ;  /* 0x0000000525257c11 */ /* 0x000fe200088f0c26 */
[----:B------:R-:W-:Y:S02]  /*2f30*/  ULDC.64 UR4, c[0x0][0x400] ;  /* 0x0001000000047ab9 */ /* 0x000fe40000000a00 */
[C---:B------:R-:W-:Y:S02]  /*2f40*/  LEA R38, P1, R39.reuse, UR4, 0x1 ;  /* 0x0000000427267c11 */ /* 0x040fe4000f8208ff */
[----:B------:R0:W5:Y:S02]  /*2f50*/  @!P5 LDG.E.64 R108, desc[UR60][R36.64] ;  /* 0x0000003c246cd981 */ /* 0x000164000c1e1b00 */
        /* <DEDUP_REMOVED lines=16> */
.L_x_1767:
[----:B------:R-:W-:Y:S05]  /*3060*/  BSYNC B1 ;  /* 0x0000000000017941 */ /* 0x000fea0003800000 */
.L_x_1766:
[----:B0-----:R-:W-:Y:S01]  /*3070*/  VIADD R36, R218, 0x20 ;  /* 0x00000020da247836 */ /* 0x001fe20000000000 */
[----:B------:R-:W-:Y:S01]  /*3080*/  BSSY B1, `(.L_x_1768) ;  /* 0x000002a000017945 */ /* 0x000fe20003800000 */
[----:B------:R-:W-:Y:S02]  /*3090*/  CS2R R44, SRZ ;  /* 0x00000000002c7805 */ /* 0x000fe4000001ff00 */
[----:B------:R-:W-:Y:S02]  /*30a0*/  CS2R R52, SRZ ;  /* 0x0000000000347805 */ /* 0x000fe4000001ff00 */
[----:B------:R-:W-:Y:S02]  /*30b0*/  CS2R R56, SRZ ;  /* 0x0000000000387805 */ /* 0x000fe4000001ff00 */
[----:B------:R-:W-:Y:S02]  /*30c0*/  ISETP.GE.AND P4, PT, R36, R105, PT ;  /* 0x000000692400720c */ /* 0x000fe40003f86270 */
[----:B------:R-:W-:-:S02]  /*30d0*/  CS2R R42, SRZ ;  /* 0x00000000002a7805 */ /* 0x000fc4000001ff00 */
[----:B------:R-:W-:Y:S02]  /*30e0*/  CS2R R46, SRZ ;  /* 0x00000000002e7805 */ /* 0x000fe4000001ff00 */
[----:B------:R-:W-:Y:S01]  /*30f0*/  CS2R R54, SRZ ;  /* 0x0000000000367805 */ /* 0x000fe2000001ff00 */
[----:B-----5:R-:W-:Y:S01]  /*3100*/  IMAD.MOV.U32 R112, RZ, RZ, R60 ;  /* 0x000000ffff707224 */ /* 0x020fe200078e003c */
[----:B------:R-:W-:Y:S01]  /*3110*/  CS2R R58, SRZ ;  /* 0x00000000003a7805 */ /* 0x000fe2000001ff00 */
[----:B------:R-:W-:-:S04]  /*3120*/  IMAD.MOV.U32 R113, RZ, RZ, R61 ;  /* 0x000000ffff717224 */ /* 0x000fc800078e003d */
[----:B------:R-:W-:Y:S05]  /*3130*/  @P4 BRA `(.L_x_1769) ;  /* 0x0000000000784947 */ /* 0x000fea0003800000 */
        /* <DEDUP_REMOVED lines=30> */
.L_x_1769:
[----:B------:R-:W-:Y:S05]  /*3320*/  BSYNC B1 ;  /* 0x0000000000017941 */ /* 0x000fea0003800000 */
.L_x_1768:
[----:B0-----:R-:W-:Y:S01]  /*3330*/  IMAD.MOV.U32 R36, RZ, RZ, R64 ;  /* 0x000000ffff247224 */ /* 0x001fe200078e0040 */
        /* <DEDUP_REMOVED lines=27> */
[----:B-----5:R-:W-:Y:S01]  /*34f0*/  IMAD.MOV.U32 R36, RZ, RZ, R40 ;  /* 0x000000ffff247224 */ /* 0x020fe200078e0028 */
        /* <DEDUP_REMOVED lines=12> */
[----:B------:R-:W-:Y:S01]  /*35c0*/  ISETP.NE.AND P1, PT, R234, 0x3, PT ;  /* 0x00000003ea00780c */ /* 0x000fe20003f25270 */
        /* <DEDUP_REMOVED lines=19> */
[----:B------:R-:W-:Y:S02]  /*3700*/  PRMT R123, R38, 0x7610, R123 ;  /* 0x00007610267b7816 */ /* 0x000fe4000000007b */
[----:B------:R-:W-:Y:S01]  /*3710*/  PRMT R124, R39, 0x7610, R124 ;  /* 0x00007610277c7816 */ /* 0x000fe2000000007c */
[----:B------:R-:W-:Y:S06]  /*3720*/  @!P1 BRA `(.L_x_1770) ;  /* 0x0000000000049947 */ /* 0x000fec0003800000 */
[----:B------:R-:W-:Y:S01]  /*3730*/  BPT.TRAP 0x1 ;  /* 0x000000040000795c */ /* 0x000fe20000300000 */
.L_x_1770:
[----:B------:R-:W2:Y:S01]  /*3740*/  LDL R36, [R1] ;  /* 0x0000000001247983 */ /* 0x000ea20000100800 */
[----:B------:R-:W-:Y:S01]  /*3750*/  IMAD R99, R17, 0x8, R16 ;  /* 0x0000000811637824 */ /* 0x000fe200078e0210 */
[----:B------:R-:W-:Y:S01]  /*3760*/  BSSY B1, `(.L_x_1771) ;  /* 0x0000004000017945 */ /* 0x000fe20003800000 */
[----:B--2---:R-:W-:-:S04]  /*3770*/  SHF.L.U32 R107, R36, 0x1f, RZ ;  /* 0x0000001f246b7819 */ /* 0x004fc800000006ff */
[----:B------:R-:W0:Y:S02]  /*3780*/  SYNCS.PHASECHK.TRANS64.TRYWAIT P5, [R99+URZ+0x30890], R107 ;  /* 0x0308906b630075a7 */ /* 0x000e2400080a017f */
[----:B0-----:R-:W-:Y:S05]  /*3790*/  @!P5 BRA `(.L_x_1772) ;  /* 0x000002880054d947 */ /* 0x001fea0003800000 */
.L_x_2229:
[----:B------:R-:W-:Y:S05]  /*37a0*/  BSYNC B1 ;  /* 0x0000000000017941 */ /* 0x000fea0003800000 */
.L_x_1771:
        /* <DEDUP_REMOVED lines=30> */
[----:B------:R-:W-:Y:S01]  /*3990*/  FMUL.FTZ R39, R39, R134 ;  /* 0x0000008627277220 */ /* 0x000fe20000410000 */
[----:B------:R-:W-:Y:S01]  /*39a0*/  LOP3.LUT R36, R36, 0xffff0000, RZ, 0xc0, !PT ;  /* 0xffff000024247812 */ /* 0x000fe200078ec0ff */
[C---:B------:R-:W-:Y:S01]  /*39b0*/  FMUL.FTZ R143, R109.reuse, R140 ;  /* 0x0000008c6d8f7220 */ /* 0x040fe20000410000 */
[----:B------:R-:W-:Y:S01]  /*39c0*/  FMUL.FTZ R109, R109, R136 ;  /* 0x000000886d6d7220 */ /* 0x000fe20000410000 */
        /* <DEDUP_REMOVED lines=21> */
.L_x_1778:
[----:B------:R-:W-:Y:S05]  /*3b20*/  BSYNC B3 ;  /* 0x0000000000037941 */ /* 0x000fea0003800000 */
.L_x_1777:
[----:B--2---:R1:W-:Y:S02]  /*3b30*/  STG.E.128 desc[UR60][R50.64], R36 ;  /* 0x0000002432007986 */ /* 0x0043e4000c101d3c */
.L_x_1776:
[----:B------:R-:W-:Y:S05]  /*3b40*/  BSYNC B2 ;  /* 0x0000000000027941 */ /* 0x000fea0003800000 */
.L_x_1775:
        /* <DEDUP_REMOVED lines=53> */
.L_x_1782:
[----:B------:R-:W-:Y:S05]  /*3ea0*/  BSYNC B3 ;  /* 0x0000000000037941 */ /* 0x000fea0003800000 */
.L_x_1781:
[----:B--2---:R2:W-:Y:S02]  /*3eb0*/  STG.E.128 desc[UR60][R50.64+0x80], R36 ;  /* 0x0000802432007986 */ /* 0x0045e4000c101d3c */
.L_x_1780:
[----:B------:R-:W-:Y:S05]  /*3ec0*/  BSYNC B2 ;  /* 0x0000000000027941 */ /* 0x000fea0003800000 */
.L_x_1779:
[----:B------:R-:W-:Y:S01]  /*3ed0*/  ISETP.NE.AND P0, PT, R94, RZ, PT ;  /* 0x000000ff5e00720c */ /* 0x000fe20003f05270 */
[----:B------:R-:W-:-:S12]  /*3ee0*/  BSSY B2, `(.L_x_1783) ;  /* 0x0000036000027945 */ /* 0x000fd80003800000 */
[----:B------:R-:W-:Y:S05]  /*3ef0*/  @!P0 BRA `(.L_x_1784) ;  /* 0x0000000000d08947 */ /* 0x000fea0003800000 */
[----:B-12---:R1:W2:Y:S01]  /*3f00*/  LDS.128 R36, [R101+0x24400] ;  /* 0x0244000065247984 */ /* 0x0062a20000000c00 */
        /* <DEDUP_REMOVED lines=49> */
.L_x_1786:
[----:B------:R-:W-:Y:S05]  /*4220*/  BSYNC B3 ;  /* 0x0000000000037941 */ /* 0x000fea0003800000 */
.L_x_1785:
[----:B--2---:R3:W-:Y:S02]  /*4230*/  STG.E.128 desc[UR60][R50.64+0x100], R36 ;  /* 0x0001002432007986 */ /* 0x0047e4000c101d3c */
.L_x_1784:
[----:B------:R-:W-:Y:S05]  /*4240*/  BSYNC B2 ;  /* 0x0000000000027941 */ /* 0x000fea0003800000 */
.L_x_1783:
        /* <DEDUP_REMOVED lines=31> */
[-C--:B------:R-:W-:Y:S01]  /*4440*/  FMUL.FTZ R61, R61, R65.reuse ;  /* 0x000000413d3d7220 */ /* 0x080fe20000410000 */
[----:B------:R-:W-:Y:S01]  /*4450*/  LOP3.LUT R126, R126, 0xffff0000, RZ, 0xc0, !PT ;  /* 0xffff00007e7e7812 */ /* 0x000fe200078ec0ff */
[----:B------:R-:W-:Y:S02]  /*4460*/  IMAD.U32 R125, R125, 0x10000, RZ ;  /* 0x000100007d7d7824 */ /* 0x000fe400078e00ff */
[C---:B------:R-:W-:Y:S01]  /*4470*/  FFMA.FTZ R73, R38.reuse, R64, -R73 ;  /* 0x0000004026497223 */ /* 0x040fe20000010849 */
[----:B------:R-:W-:Y:S01]  /*4480*/  FFMA.FTZ R66, R38, R66, R39 ;  /* 0x0000004226427223 */ /* 0x000fe20000010027 */
[----:B------:R-:W-:Y:S01]  /*4490*/  FFMA.FTZ R75, R60, R65, -R75 ;  /* 0x000000413c4b7223 */ /* 0x000fe2000001084b */
[----:B------:R-:W-:Y:S01]  /*44a0*/  FMUL.FTZ R38, R36, R127 ;  /* 0x0000007f24267220 */ /* 0x000fe20000410000 */
[----:B------:R-:W-:Y:S01]  /*44b0*/  FFMA.FTZ R60, R60, R67, R61 ;  /* 0x000000433c3c7223 */ /* 0x000fe2000001003d */
[C---:B------:R-:W-:Y:S01]  /*44c0*/  FMUL.FTZ R39, R63.reuse, R128 ;  /* 0x000000803f277220 */ /* 0x040fe20000410000 */
[-C--:B------:R-:W-:Y:S01]  /*44d0*/  FMUL.FTZ R36, R36, R125.reuse ;  /* 0x0000007d24247220 */ /* 0x080fe20000410000 */
        /* <DEDUP_REMOVED lines=9> */
[----:B------:R-:W-:Y:S01]  /*4570*/  F2FP.BF16.F32.PACK_AB R39, R62, R39 ;  /* 0x000000273e27723e */ /* 0x000fe200000010ff */
[----:B------:R-:W-:-:S07]  /*4580*/  IMAD.MOV.U32 R38, RZ, RZ, R60 ;  /* 0x000000ffff267224 */ /* 0x000fce00078e003c */
.L_x_1788:
[----:B------:R-:W-:Y:S05]  /*4590*/  BSYNC B2 ;  /* 0x0000000000027941 */ /* 0x000fea0003800000 */
.L_x_1787:
[----:B--2---:R4:W-:Y:S02]  /*45a0*/  STG.E.128 desc[UR60][R50.64+0x180], R36 ;  /* 0x0001802432007986 */ /* 0x0049e4000c101d3c */
.L_x_1774:
[----:B------:R-:W-:Y:S05]  /*45b0*/  BSYNC B1 ;  /* 0x0000000000017941 */ /* 0x000fea0003800000 */
.L_x_1773:
        /* <DEDUP_REMOVED lines=54> */
.L_x_1793:
[----:B------:R-:W-:Y:S05]  /*4920*/  BSYNC B2 ;  /* 0x0000000000027941 */ /* 0x000fea0003800000 */
.L_x_1792:
[----:B--2---:R1:W-:Y:S02]  /*4930*/  STG.E.128 desc[UR60][R48.64], R36 ;  /* 0x0000002430007986 */ /* 0x0043e4000c101d3c */
.L_x_1791:
[----:B------:R-:W-:Y:S05]  /*4940*/  BSYNC B1 ;  /* 0x0000000000017941 */ /* 0x000fea0003800000 */
.L_x_1790:
        /* <DEDUP_REMOVED lines=10> */
[--C-:B------:R-:W-:Y:S02]  /*49f0*/  SHF.R.U32.HI R56, RZ, 0x10, R53.reuse ;  /* 0x00000010ff387819 */ /* 0x100fe40000011635 */
[----:B------:R-:W-:Y:S02]  /*4a00*/  PRMT R119, R119, 0x5410, R54 ;  /* 0x0000541077777816 */ /* 0x000fe40000000036 */
[----:B------:R-:W-:Y:S01]  /*4a10*/  SHF.R.U64 R59, R52, 0x10, R53 ;  /* 0x00000010343b7819 */ /* 0x000fe20000001235 */
[----:B------:R-:W-:Y:S01]  /*4a20*/  IMAD.U32 R52, R39, 0x10000, RZ ;  /* 0x0001000027347824 */ /* 0x000fe200078e00ff */
        /* <DEDUP_REMOVED lines=39> */
.L_x_1797:
[----:B------:R-:W-:Y:S05]  /*4ca0*/  BSYNC B2 ;  /* 0x0000000000027941 */ /* 0x000fea0003800000 */
.L_x_1796:
[----:B--2---:R1:W-:Y:S02]  /*4cb0*/  STG.E.128 desc[UR60][R48.64+0x80], R36 ;  /* 0x0000802430007986 */ /* 0x0043e4000c101d3c */
.L_x_1795:
[----:B------:R-:W-:Y:S05]  /*4cc0*/  BSYNC B1 ;  /* 0x0000000000017941 */ /* 0x000fea0003800000 */
.L_x_1794:
        /* <DEDUP_REMOVED lines=53> */
.L_x_1801:
[----:B------:R-:W-:Y:S05]  /*5020*/  BSYNC B2 ;  /* 0x0000000000027941 */ /* 0x000fea0003800000 */
.L_x_1800:
[----:B--2---:R1:W-:Y:S02]  /*5030*/  STG.E.128 desc[UR60][R48.64+0x100], R36 ;  /* 0x0001002430007986 */ /* 0x0043e4000c101d3c */
.L_x_1799:
[----:B------:R-:W-:Y:S05]  /*5040*/  BSYNC B1 ;  /* 0x0000000000017941 */ /* 0x000fea0003800000 */
.L_x_1798:
        /* <DEDUP_REMOVED lines=52> */
.L_x_1803:
[----:B------:R-:W-:Y:S05]  /*5390*/  BSYNC B1 ;  /* 0x0000000000017941 */ /* 0x000fea0003800000 */
.L_x_1802:
[----:B--2---:R1:W-:Y:S01]  /*53a0*/  STG.E.128 desc[UR60][R48.64+0x180], R36 ;  /* 0x0001802430007986 */ /* 0x0043e2000c101d3c */
[----:B------:R-:W-:Y:S05]  /*53b0*/  BRA `(.L_x_1789) ;  /* 0x0000002c00b47947 */ /* 0x000fea0003800000 */
.L_x_1765:
        /* <DEDUP_REMOVED lines=32> */
[----:B------:R0:W5:Y:S04]  /*55c0*/  @!P5 LDG.E.128 R36, desc[UR60][R52.64+0x80] ;  /* 0x0000803c3424d981 */ /* 0x000168000c1e1d00 */
[----:B------:R0:W5:Y:S04]  /*55d0*/  @!P1 LDG.E.128 R40, desc[UR60][R52.64] ;  /* 0x0000003c34289981 */ /* 0x000168000c1e1d00 */
[----:B------:R0:W5:Y:S04]  /*55e0*/  @!P1 LDG.E.128 R48, desc[UR60][R56.64] ;  /* 0x0000003c38309981 */ /* 0x000168000c1e1d00 */
[----:B------:R0:W5:Y:S02]  /*55f0*/  @!P5 LDG.E.128 R44, desc[UR60][R56.64+0x80] ;  /* 0x0000803c382cd981 */ /* 0x000164000c1e1d00 */
.L_x_1805:
[----:B------:R-:W-:Y:S05]  /*5600*/  BSYNC B1 ;  /* 0x0000000000017941 */ /* 0x000fea0003800000 */
.L_x_1804:
        /* <DEDUP_REMOVED lines=25> */
[----:B------:R-:W-:Y:S02]  /*57a0*/  LEA R68, P5, R71, UR4, 0x1 ;  /* 0x0000000447447c11 */ /* 0x000fe4000f8a08ff */
        /* <DEDUP_REMOVED lines=11> */
.L_x_1807:
[----:B------:R-:W-:Y:S05]  /*5860*/  BSYNC B1 ;  /* 0x0000000000017941 */ /* 0x000fea0003800000 */
.L_x_1806:
[----:B0-----:R-:W-:Y:S01]  /*5870*/  IMAD.MOV.U32 R68, RZ, RZ, R36 ;  /* 0x000000ffff447224 */ /* 0x001fe200078e0024 */
        /* <DEDUP_REMOVED lines=64> */
.L_x_1808:
[----:B------:R-:W2:Y:S01]  /*5c80*/  LDL R68, [R1] ;  /* 0x0000000001447983 */ /* 0x000ea20000100800 */
[----:B------:R-:W-:Y:S01]  /*5c90*/  IMAD R99, R17, 0x8, R16 ;  /* 0x0000000811637824 */ /* 0x000fe200078e0210 */
[----:B------:R-:W0:Y:S01]  /*5ca0*/  LDC R122, c[0x0][0x2f4] ;  /* 0x0000bd00ff7a7b82 */ /* 0x000e220000000800 */
[----:B------:R-:W-:Y:S07]  /*5cb0*/  BSSY B1, `(.L_x_1809) ;  /* 0x0000005000017945 */ /* 0x000fee0003800000 */
[----:B------:R-:W1:Y:S01]  /*5cc0*/  LDC.64 R110, c[0x0][0x300] ;  /* 0x0000c000ff6e7b82 */ /* 0x000e620000000a00 */
[----:B--2---:R-:W-:-:S04]  /*5cd0*/  SHF.L.U32 R107, R68, 0x1f, RZ ;  /* 0x0000001f446b7819 */ /* 0x004fc800000006ff */
[----:B------:R-:W2:Y:S02]  /*5ce0*/  SYNCS.PHASECHK.TRANS64.TRYWAIT P5, [R99+URZ+0x30890], R107 ;  /* 0x0308906b630075a7 */ /* 0x000ea400080a017f */
[----:B012---:R-:W-:Y:S05]  /*5cf0*/  @!P5 BRA `(.L_x_1810) ;  /* 0x000002640010d947 */ /* 0x007fea0003800000 */
.L_x_2230:
[----:B------:R-:W-:Y:S05]  /*5d00*/  BSYNC B1 ;  /* 0x0000000000017941 */ /* 0x000fea0003800000 */
.L_x_1809:
[----:B------:R-:W-:Y:S01]  /*5d10*/  BSSY B1, `(.L_x_1811) ;  /* 0x0000114000017945 */ /* 0x000fe20003800000 */
[----:B------:R-:W-:Y:S02]  /*5d20*/  IMAD.IADD R124, R122, 0x1, -R29 ;  /* 0x000000017a7c7824 */ /* 0x000fe400078e0a1d */
[----:B------:R-:W-:Y:S01]  /*5d30*/  IMAD.MOV.U32 R113, RZ, RZ, R73 ;  /* 0x000000ffff717224 */ /* 0x000fe200078e0049 */
[----:B------:R-:W-:Y:S06]  /*5d40*/  @P4 BRA `(.L_x_1812) ;  /* 0x0000001000404947 */ /* 0x000fec0003800000 */
[----:B------:R-:W-:Y:S01]  /*5d50*/  ISETP.NE.AND P4, PT, R30, RZ, PT ;  /* 0x000000ff1e00720c */ /* 0x000fe20003f85270 */
[-C--:B------:R-:W-:Y:S01]  /*5d60*/  IMAD.WIDE.U32 R114, R218, R110.reuse, R112 ;  /* 0x0000006eda727225 */ /* 0x080fe200078e0070 */
[----:B------:R-:W-:Y:S01]  /*5d70*/  SHF.R.S32.HI R68, RZ, 0x1f, R218 ;  /* 0x0000001fff447819 */ /* 0x000fe200000114da */
[----:B------:R-:W-:Y:S04]  /*5d80*/  BSSY B2, `(.L_x_1813) ;  /* 0x0000087000027945 */ /* 0x000fe80003800000 */
[----:B------:R-:W-:-:S04]  /*5d90*/  IMAD R68, R68, R110, RZ ;  /* 0x0000006e44447224 */ /* 0x000fc800078e02ff */
[----:B------:R-:W-:-:S04]  /*5da0*/  IMAD R131, R218, R111, R68 ;  /* 0x0000006fda837224 */ /* 0x000fc800078e0244 */
[----:B------:R-:W-:Y:S01]  /*5db0*/  IMAD.IADD R131, R131, 0x1, R115 ;  /* 0x0000000183837824 */ /* 0x000fe200078e0273 */
[----:B------:R-:W-:Y:S06]  /*5dc0*/  @!P4 BRA `(.L_x_1814) ;  /* 0x000000080008c947 */ /* 0x000fec0003800000 */
[----:B------:R-:W2:Y:S01]  /*5dd0*/  LDL R75, [R1+0x40] ;  /* 0x00004000014b7983 */ /* 0x000ea20000100800 */
[----:B------:R-:W-:Y:S01]  /*5de0*/  SEL R68, R29, R124, !P3 ;  /* 0x0000007c1d447207 */ /* 0x000fe20005800000 */
[----:B------:R-:W-:Y:S01]  /*5df0*/  IMAD.SHL.U32 R116, R218, 0x40, RZ ;  /* 0x00000040da747824 */ /* 0x000fe200078e00ff */
[----:B------:R-:W-:Y:S01]  /*5e00*/  IADD3 R72, P4, P5, R88, R114, R90 ;  /* 0x0000007258487210 */ /* 0x000fe20007d9e05a */
[----:B------:R-:W-:Y:S01]  /*5e10*/  IMAD.SHL.U32 R117, R218, 0x40, RZ ;  /* 0x00000040da757824 */ /* 0x000fe200078e00ff */
[----:B------:R-:W-:Y:S01]  /*5e20*/  SHF.R.S32.HI R69, RZ, 0x1f, R68 ;  /* 0x0000001fff457819 */ /* 0x000fe20000011444 */
[----:B------:R-:W-:Y:S01]  /*5e30*/  BSSY B3, `(.L_x_1815) ;  /* 0x0000079000037945 */ /* 0x000fe20003800000 */
[----:B------:R-:W-:Y:S02]  /*5e40*/  IADD3.X R74, R0, R131, R96, P4, P5 ;  /* 0x00000083004a7210 */ /* 0x000fe400027ea460 */
[----:B------:R-:W-:Y:S02]  /*5e50*/  LEA.HI R68, R69, R68, RZ, 0x4 ;  /* 0x0000004445447211 */ /* 0x000fe400078f20ff */
[----:B------:R-:W-:-:S02]  /*5e60*/  LOP3.LUT R116, R116, 0x1c0, RZ, 0xc0, !PT ;  /* 0x000001c074747812 */ /* 0x000fc400078ec0ff */
[----:B------:R-:W-:Y:S02]  /*5e70*/  LEA.HI.SX32 R68, R68, R35, 0x1c ;  /* 0x0000002344447211 */ /* 0x000fe400078fe2ff */
[----:B------:R-:W-:Y:S02]  /*5e80*/  SHF.R.U32.HI R116, RZ, 0x3, R116 ;  /* 0x00000003ff747819 */ /* 0x000fe40000011674 */
[----:B------:R-:W-:Y:S01]  /*5e90*/  SHF.R.S32.HI R71, RZ, 0x1f, R68 ;  /* 0x0000001fff477819 */ /* 0x000fe20000011444 */
[----:B------:R-:W-:-:S03]  /*5ea0*/  IMAD.SHL.U32 R69, R68, 0x8, RZ ;  /* 0x0000000844457824 */ /* 0x000fc600078e00ff */
[----:B------:R-:W-:Y:S02]  /*5eb0*/  LEA.HI R71, R71, R68, RZ, 0x3 ;  /* 0x0000004447477211 */ /* 0x000fe400078f18ff */
[----:B------:R-:W-:-:S03]  /*5ec0*/  ISETP.GE.AND P4, PT, R69, R122, PT ;  /* 0x0000007a4500720c */ /* 0x000fc60003f86270 */
[----:B------:R-:W-:-:S05]  /*5ed0*/  IMAD.SHL.U32 R71, R71, 0x200, RZ ;  /* 0x0000020047477824 */ /* 0x000fca00078e00ff */
[----:B------:R-:W-:-:S05]  /*5ee0*/  LOP3.LUT R71, R71, 0x7ffff000, RZ, 0xc0, !PT ;  /* 0x7ffff00047477812 */ /* 0x000fca00078ec0ff */
[--C-:B------:R-:W-:Y:S02]  /*5ef0*/  @!P4 SHF.R.S32.HI R70, RZ, 0x1f, R69.reuse ;  /* 0x0000001fff46c819 */ /* 0x100fe40000011445 */
[----:B------:R-:W-:Y:S02]  /*5f00*/  @!P4 IADD3 R73, P5, P6, R88, R114, R69 ;  /* 0x000000725849c210 */ /* 0x000fe40007ebe045 */
[----:B------:R-:W-:Y:S02]  /*5f10*/  LOP3.LUT R69, R69, 0x38, RZ, 0xc0, !PT ;  /* 0x0000003845457812 */ /* 0x000fe400078ec0ff */
[----:B------:R-:W-:Y:S02]  /*5f20*/  @!P4 IADD3.X R70, R0, R131, R70, P5, P6 ;  /* 0x000000830046c210 */ /* 0x000fe40002fec446 */
[----:B------:R-:W-:-:S04]  /*5f30*/  LOP3.LUT R69, R69, 0x1c0, R117, 0xf8, !PT ;  /* 0x000001c045457812 */ /* 0x000fc800078ef875 */
[----:B------:R-:W-:Y:S01]  /*5f40*/  LOP3.LUT R68, R69, R116, RZ, 0x3c, !PT ;  /* 0x0000007445447212 */ /* 0x000fe200078e3cff */
[----:B------:R-:W-:Y:S01]  /*5f50*/  IMAD R69, R17, 0x4000, R6 ;  /* 0x0000400011457824 */ /* 0x000fe200078e0206 */
[----:B------:R-:W-:-:S03]  /*5f60*/  LEA R116, P5, R72, R108, 0x1 ;  /* 0x0000006c48747211 */ /* 0x000fc600078a08ff */
[----:B------:R-:W-:Y:S01]  /*5f70*/  IMAD R69, R69, 0x2, R16 ;  /* 0x0000000245457824 */ /* 0x000fe200078e0210 */
[----:B------:R-:W-:Y:S02]  /*5f80*/  LEA.HI.X R117, R72, R109, R74, 0x1, P5 ;  /* 0x0000006d48757211 */ /* 0x000fe400028f0c4a */
[----:B------:R-:W-:-:S04]  /*5f90*/  @!P4 LEA R118, P5, R73, R108, 0x1 ;  /* 0x0000006c4976c211 */ /* 0x000fc800078a08ff */
[----:B------:R-:W-:Y:S02]  /*5fa0*/  @!P4 LEA.HI.X R119, R73, R109, R70, 0x1, P5 ;  /* 0x0000006d4977c211 */ /* 0x000fe400028f0c46 */
[----:B------:R-:W-:Y:S02]  /*5fb0*/  ISETP.GE.AND P5, PT, R18, R120, PT ;  /* 0x000000781200720c */ /* 0x000fe40003fa6270 */
[----:B--2---:R-:W-:-:S05]  /*5fc0*/  IADD3 R68, R68, R71, R75 ;  /* 0x0000004744447210 */ /* 0x004fca0007ffe04b */
[----:B------:R-:W-:-:S04]  /*5fd0*/  IMAD R71, R17, 0x4000, R68 ;  /* 0x0000400011477824 */ /* 0x000fc800078e0244 */
[----:B------:R-:W-:Y:S02]  /*5fe0*/  IMAD R72, R71, 0x2, R16 ;  /* 0x0000000247487824 */ /* 0x000fe400078e0210 */
[----:B------:R-:W1:Y:S04]  /*5ff0*/  LDS.128 R68, [R69+0x20400] ;  /* 0x0204000045447984 */ /* 0x000e680000000c00 */
[----:B------:R-:W2:Y:S01]  /*6000*/  LDS.128 R72, [R72+0x20400] ;  /* 0x0204000048487984 */ /* 0x000ea20000000c00 */
[----:B------:R-:W-:Y:S05]  /*6010*/  @P5 BRA `(.L_x_1816) ;  /* 0x0000000400685947 */ /* 0x000fea0003800000 */
[----:B------:R-:W-:Y:S01]  /*6020*/  SHF.R.U32.HI R156, RZ, 0x10, R49 ;  /* 0x00000010ff9c7819 */ /* 0x000fe20000011631 */
[----:B-1----:R-:W-:Y:S01]  /*6030*/  IMAD.U32 R148, R69, 0x10000, RZ ;  /* 0x0001000045947824 */ /* 0x002fe200078e00ff */
[--C-:B------:R-:W-:Y:S01]  /*6040*/  SHF.R.U32.HI R155, RZ, 0x10, R41.reuse ;  /* 0x00000010ff9b7819 */ /* 0x100fe20000011629 */
[----:B------:R-:W-:Y:S01]  /*6050*/  IMAD.U32 R151, R71, 0x10000, RZ ;  /* 0x0001000047977824 */ /* 0x000fe200078e00ff */
[----:B------:R-:W-:Y:S01]  /*6060*/  SHF.R.U64 R157, R40, 0x10, R41 ;  /* 0x00000010289d7819 */ /* 0x000fe20000001229 */
[----:B--2---:R-:W-:Y:S01]  /*6070*/  IMAD.U32 R152, R75, 0x10000, RZ ;  /* 0x000100004b987824 */ /* 0x004fe200078e00ff */
[----:B------:R-:W-:Y:S01]  /*6080*/  PRMT R156, R125, 0x5432, R156 ;  /* 0x000054327d9c7816 */ /* 0x000fe2000000009c */
[----:B------:R-:W-:Y:S01]  /*6090*/  IMAD.U32 R41, R68, 0x10000, RZ ;  /* 0x0001000044297824 */ /* 0x000fe200078e00ff */
[----:B------:R-:W-:Y:S01]  /*60a0*/  SHF.R.U64 R158, R48, 0x10, R49 ;  /* 0x00000010309e7819 */ /* 0x000fe20000001231 */
[----:B------:R-:W-:Y:S01]  /*60b0*/  IMAD.U32 R49, R72, 0x10000, RZ ;  /* 0x0001000048317824 */ /* 0x000fe200078e00ff */
[----:B------:R-:W-:Y:S01]  /*60c0*/  SHF.R.U64 R48, R50, 0x10, R51 ;  /* 0x0000001032307819 */ /* 0x000fe20000001233 */
[----:B------:R-:W-:Y:S01]  /*60d0*/  IMAD.U32 R40, R70, 0x10000, RZ ;  /* 0x0001000046287824 */ /* 0x000fe200078e00ff */
[----:B------:R-:W-:-:S02]  /*60e0*/  LOP3.LUT R150, R69, 0xffff0000, RZ, 0xc0, !PT ;  /* 0xffff000045967812 */ /* 0x000fc400078ec0ff */
[----:B------:R-:W-:Y:S02]  /*60f0*/  LOP3.LUT R50, R71, 0xffff0000, RZ, 0xc0, !PT ;  /* 0xffff000047327812 */ /* 0x000fe400078ec0ff */
[----:B------:R-:W-:Y:S02]  /*6100*/  PRMT R69, R163, 0x5410, R155 ;  /* 0x00005410a3457816 */ /* 0x000fe4000000009b */
[----:B------:R-:W-:Y:S02]  /*6110*/  SHF.R.U32.HI R160, RZ, 0x10, R43 ;  /* 0x00000010ffa07819 */ /* 0x000fe4000001162b */
[----:B------:R-:W-:Y:S01]  /*6120*/  SHF.R.U32.HI R161, RZ, 0x10, R51 ;  /* 0x00000010ffa17819 */ /* 0x000fe20000011633 */
[----:B------:R-:W-:Y:S01]  /*6130*/  IMAD.U32 R51, R73, 0x10000, RZ ;  /* 0x0001000049337824 */ /* 0x000fe200078e00ff */
[----:B------:R-:W-:Y:S01]  /*6140*/  PRMT R71, R159, 0x5410, R157 ;  /* 0x000054109f477816 */ /* 0x000fe2000000009d */
[----:B------:R-:W-:Y:S01]  /*6150*/  IMAD.U32 R157, R156, 0x10000, RZ ;  /* 0x000100009c9d7824 */ /* 0x000fe200078e00ff */
[----:B------:R-:W-:Y:S01]  /*6160*/  LOP3.LUT R149, R75, 0xffff0000, RZ, 0xc0, !PT ;  /* 0xffff00004b957812 */ /* 0x000fe200078ec0ff */
[----:B------:R-:W-:Y:S01]  /*6170*/  IMAD.U32 R75, R69, 0x10000, RZ ;  /* 0x00010000454b7824 */ /* 0x000fe200078e00ff */
[----:B------:R-:W-:Y:S01]  /*6180*/  PRMT R155, R153, 0x5410, R160 ;  /* 0x00005410999b7816 */ /* 0x000fe200000000a0 */
[----:B------:R-:W-:Y:S01]  /*6190*/  FMUL.FTZ R159, R51, R157 ;  /* 0x0000009d339f7220 */ /* 0x000fe20000410000 */
[----:B------:R-:W-:-:S02]  /*61a0*/  PRMT R153, R153, 0x5432, R158 ;  /* 0x0000543299997816 */ /* 0x000fc4000000009e */
[----:B------:R-:W-:Y:S01]  /*61b0*/  PRMT R158, R154, 0x5410, R161 ;  /* 0x000054109a9e7816 */ /* 0x000fe200000000a1 */
[-C--:B------:R-:W-:Y:S01]  /*61c0*/  FMUL.FTZ R161, R51, R75.reuse ;  /* 0x0000004b33a17220 */ /* 0x080fe20000410000 */
[----:B------:R-:W-:Y:S01]  /*61d0*/  LOP3.LUT R73, R73, 0xffff0000, RZ, 0xc0, !PT ;  /* 0xffff000049497812 */ /* 0x000fe200078ec0ff */
[----:B------:R-:W-:Y:S01]  /*61e0*/  FFMA.FTZ R51, R148, R75, -R159 ;  /* 0x0000004b94337223 */ /* 0x000fe2000001089f */
[----:B------:R-:W-:Y:S01]  /*61f0*/  LOP3.LUT R156, R156, 0xffff0000, RZ, 0xc0, !PT ;  /* 0xffff00009c9c7812 */ /* 0x000fe200078ec0ff */
[C---:B------:R-:W-:Y:S01]  /*6200*/  IMAD.U32 R159, R158.reuse, 0x10000, RZ ;  /* 0x000100009e9f7824 */ /* 0x040fe200078e00ff */
[----:B------:R-:W-:Y:S01]  /*6210*/  LOP3.LUT R75, R69, 0xffff0000, RZ, 0xc0, !PT ;  /* 0xffff0000454b7812 */ /* 0x000fe200078ec0ff */
[----:B------:R-:W-:Y:S01]  /*6220*/  IMAD.U32 R154, R155, 0x10000, RZ ;  /* 0x000100009b9a7824 */ /* 0x000fe200078e00ff */
[----:B------:R-:W-:Y:S01]  /*6230*/  LOP3.LUT R158, R158, 0xffff0000, RZ, 0xc0, !PT ;  /* 0xffff00009e9e7812 */ /* 0x000fe200078ec0ff */
[C---:B------:R-:W-:Y:S01]  /*6240*/  FMUL.FTZ R163, R73.reuse, R156 ;  /* 0x0000009c49a37220 */ /* 0x040fe20000410000 */
[C---:B------:R-:W-:Y:S01]  /*6250*/  FMUL.FTZ R160, R152.reuse, R159 ;  /* 0x0000009f98a07220 */ /* 0x040fe20000410000 */
[----:B------:R-:W-:Y:S01]  /*6260*/  FMUL.FTZ R73, R73, R75 ;  /* 0x0000004b49497220 */ /* 0x000fe20000410000 */
[----:B------:R-:W-:Y:S01]  /*6270*/  FMUL.FTZ R152, R152, R154 ;  /* 0x0000009a98987220 */ /* 0x000fe20000410000 */
[----:B------:R-:W-:Y:S01]  /*6280*/  FFMA.FTZ R69, R148, R157, R161 ;  /* 0x0000009d94457223 */ /* 0x000fe200000100a1 */
[----:B------:R-:W-:Y:S01]  /*6290*/  LOP3.LUT R155, R155, 0xffff0000, RZ, 0xc0, !PT ;  /* 0xffff00009b9b7812 */ /* 0x000fe200078ec0ff */
[C---:B------:R-:W-:Y:S01]  /*62a0*/  FFMA.FTZ R148, R150.reuse, R75, -R163 ;  /* 0x0000004b96947223 */ /* 0x040fe200000108a3 */
[----:B------:R-:W-:Y:S01]  /*62b0*/  FFMA.FTZ R150, R150, R156, R73 ;  /* 0x0000009c96967223 */ /* 0x000fe20000010049 */
[C---:B------:R-:W-:Y:S01]  /*62c0*/  FFMA.FTZ R73, R151.reuse, R154, -R160 ;  /* 0x0000009a97497223 */ /* 0x040fe200000108a0 */
[----:B------:R-:W-:Y:S01]  /*62d0*/  FFMA.FTZ R75, R151, R159, R152 ;  /* 0x0000009f974b7223 */ /* 0x000fe20000010098 */
[----:B------:R-:W-:Y:S01]  /*62e0*/  FMUL.FTZ R151, R149, R158 ;  /* 0x0000009e95977220 */ /* 0x000fe20000410000 */
[----:B------:R-:W-:Y:S01]  /*62f0*/  IMAD.U32 R154, R153, 0x10000, RZ ;  /* 0x00010000999a7824 */ /* 0x000fe200078e00ff */
[----:B------:R-:W-:Y:S01]  /*6300*/  LOP3.LUT R72, R72, 0xffff0000, RZ, 0xc0, !PT ;  /* 0xffff000048487812 */ /* 0x000fe200078ec0ff */
[-C--:B------:R-:W-:Y:S01]  /*6310*/  FMUL.FTZ R149, R149, R155.reuse ;  /* 0x0000009b95957220 */ /* 0x080fe20000410000 */
[----:B------:R-:W-:Y:S01]  /*6320*/  LOP3.LUT R153, R153, 0xffff0000, RZ, 0xc0, !PT ;  /* 0xffff000099997812 */ /* 0x000fe200078ec0ff */
[----:B------:R-:W-:Y:S01]  /*6330*/  IMAD.U32 R152, R71, 0x10000, RZ ;  /* 0x0001000047987824 */ /* 0x000fe200078e00ff */
[----:B------:R-:W-:Y:S01]  /*6340*/  SHF.R.U64 R162, R42, 0x10, R43 ;  /* 0x000000102aa27819 */ /* 0x000fe2000000122b */
[----:B------:R-:W-:Y:S01]  /*6350*/  FFMA.FTZ R160, R50, R155, -R151 ;  /* 0x0000009b32a07223 */ /* 0x000fe20000010897 */
[----:B------:R-:W-:Y:S01]  /*6360*/  LOP3.LUT R68, R68, 0xffff0000, RZ, 0xc0, !PT ;  /* 0xffff000044447812 */ /* 0x000fe200078ec0ff */
[----:B------:R-:W-:Y:S01]  /*6370*/  FMUL.FTZ R156, R49, R154 ;  /* 0x0000009a319c7220 */ /* 0x000fe20000410000 */
[----:B------:R-:W-:Y:S01]  /*6380*/  LOP3.LUT R71, R71, 0xffff0000, RZ, 0xc0, !PT ;  /* 0xffff000047477812 */ /* 0x000fe200078ec0ff */
[----:B------:R-:W-:Y:S01]  /*6390*/  FFMA.FTZ R50, R50, R158, R149 ;  /* 0x0000009e32327223 */ /* 0x000fe20000010095 */
[----:B------:R-:W-:Y:S01]  /*63a0*/  PRMT R43, R121, 0x5432, R162 ;  /* 0x00005432792b7816 */ /* 0x000fe200000000a2 */
[----:B------:R-:W-:Y:S01]  /*63b0*/  FMUL.FTZ R49, R49, R152 ;  /* 0x0000009831317220 */ /* 0x000fe20000410000 */
[----:B------:R-:W-:Y:S01]  /*63c0*/  FMUL.FTZ R149, R72, R153 ;  /* 0x0000009948957220 */ /* 0x000fe20000410000 */
[----:B------:R-:W-:Y:S01]  /*63d0*/  PRMT R48, R123, 0x5432, R48 ;  /* 0x000054327b307816 */ /* 0x000fe20000000030 */
[----:B------:R-:W-:-:S02]  /*63e0*/  IMAD.U32 R42, R74, 0x10000, RZ ;  /* 0x000100004a2a7824 */ /* 0x000fc400078e00ff */
[C---:B------:R-:W-:Y:S01]  /*63f0*/  FFMA.FTZ R156, R41.reuse, R152, -R156 ;  /* 0x00000098299c7223 */ /* 0x040fe2000001089c */
[----:B------:R-:W-:Y:S01]  /*6400*/  FFMA.FTZ R154, R41, R154, R49 ;  /* 0x0000009a299a7223 */ /* 0x000fe20000010031 */
[-C--:B------:R-:W-:Y:S01]  /*6410*/  FMUL.FTZ R151, R72, R71.reuse ;  /* 0x0000004748977220 */ /* 0x080fe20000410000 */
[----:B------:R-:W-:Y:S01]  /*6420*/  FFMA.FTZ R149, R68, R71, -R149 ;  /* 0x0000004744957223 */ /* 0x000fe20000010895 */
[----:B------:R-:W-:Y:S01]  /*6430*/  LOP3.LUT R74, R74, 0xffff0000, RZ, 0xc0, !PT ;  /* 0xffff00004a4a7812 */ /* 0x000fe200078ec0ff */
[C---:B------:R-:W-:Y:S01]  /*6440*/  IMAD.U32 R41, R43.reuse, 0x10000, RZ ;  /* 0x000100002b297824 */ /* 0x040fe200078e00ff */
[C---:B------:R-:W-:Y:S01]  /*6450*/  LOP3.LUT R71, R48.reuse, 0xffff0000, RZ, 0xc0, !PT ;  /* 0xffff000030477812 */ /* 0x040fe200078ec0ff */
[----:B------:R-:W-:Y:S01]  /*6460*/  IMAD.U32 R49, R48, 0x10000, RZ ;  /* 0x0001000030317824 */ /* 0x000fe200078e00ff */
[----:B------:R-:W-:Y:S01]  /*6470*/  LOP3.LUT R43, R43, 0xffff0000, RZ, 0xc0, !PT ;  /* 0xffff00002b2b7812 */ /* 0x000fe200078ec0ff */
[----:B------:R-:W-:Y:S01]  /*6480*/  FFMA.FTZ R151, R68, R153, R151 ;  /* 0x0000009944977223 */ /* 0x000fe20000010097 */
[----:B------:R-:W-:Y:S01]  /*6490*/  LOP3.LUT R70, R70, 0xffff0000, RZ, 0xc0, !PT ;  /* 0xffff000046467812 */ /* 0x000fe200078ec0ff */
[----:B------:R-:W-:Y:S01]  /*64a0*/  FMUL.FTZ R153, R42, R49 ;  /* 0x000000312a997220 */ /* 0x000fe20000410000 */
[----:B------:R-:W-:Y:S01]  /*64b0*/  FMUL.FTZ R155, R74, R71 ;  /* 0x000000474a9b7220 */ /* 0x000fe20000410000 */
[----:B------:R-:W-:Y:S01]  /*64c0*/  FMUL.FTZ R42, R42, R41 ;  /* 0x000000292a2a7220 */ /* 0x000fe20000410000 */
[----:B------:R-:W-:Y:S01]  /*64d0*/  FMUL.FTZ R74, R74, R43 ;  /* 0x0000002b4a4a7220 */ /* 0x000fe20000410000 */
[----:B------:R-:W-:Y:S01]  /*64e0*/  FFMA.FTZ R153, R40, R41, -R153 ;  /* 0x0000002928997223 */ /* 0x000fe20000010899 */
[----:B------:R-:W-:Y:S01]  /*64f0*/  F2FP.BF16.F32.PACK_AB R51, R148, R51 ;  /* 0x000000339433723e */ /* 0x000fe200000010ff */
[----:B------:R-:W-:Y:S01]  /*6500*/  FFMA.FTZ R42, R40, R49, R42 ;  /* 0x00000031282a7223 */ /* 0x000fe2000001002a */
[C---:B------:R-:W-:Y:S01]  /*6510*/  FFMA.FTZ R71, R70.reuse, R71, R74 ;  /* 0x0000004746477223 */ /* 0x040fe2000001004a */
[----:B------:R-:W-:Y:S01]  /*6520*/  FFMA.FTZ R40, R70, R43, -R155 ;  /* 0x0000002b46287223 */ /* 0x000fe2000001089b */
[----:B------:R-:W-:-:S02]  /*6530*/  F2FP.BF16.F32.PACK_AB R160, R160, R73 ;  /* 0x00000049a0a0723e */ /* 0x000fc400000010ff */
[----:B------:R-:W-:Y:S01]  /*6540*/  F2FP.BF16.F32.PACK_AB R73, R150, R69 ;  /* 0x000000459649723e */ /* 0x000fe200000010ff */
[----:B------:R-:W-:Y:S01]  /*6550*/  IMAD.MOV.U32 R69, RZ, RZ, R51 ;  /* 0x000000ffff457224 */ /* 0x000fe200078e0033 */
[----:B------:R-:W-:Y:S01]  /*6560*/  F2FP.BF16.F32.PACK_AB R74, R71, R42 ;  /* 0x0000002a474a723e */ /* 0x000fe200000010ff */
[----:B------:R-:W-:Y:S01]  /*6570*/  IMAD.MOV.U32 R71, RZ, RZ, R160 ;  /* 0x000000ffff477224 */ /* 0x000fe200078e00a0 */
[----:B------:R-:W-:Y:S02]  /*6580*/  F2FP.BF16.F32.PACK_AB R75, R50, R75 ;  /* 0x0000004b324b723e */ /* 0x000fe400000010ff */
[----:B------:R-:W-:Y:S02]  /*6590*/  F2FP.BF16.F32.PACK_AB R68, R149, R156 ;  /* 0x0000009c9544723e */ /* 0x000fe400000010ff */
[----:B------:R-:W-:Y:S02]  /*65a0*/  F2FP.BF16.F32.PACK_AB R72, R151, R154 ;  /* 0x0000009a9748723e */ /* 0x000fe400000010ff */
[----:B------:R-:W-:-:S07]  /*65b0*/  F2FP.BF16.F32.PACK_AB R70, R40, R153 ;  /* 0x000000992846723e */ /* 0x000fce00000010ff */
.L_x_1816:
[----:B------:R-:W-:Y:S05]  /*65c0*/  BSYNC B3 ;  /* 0x0000000000037941 */ /* 0x000fea0003800000 */
.L_x_1815:
[----:B-1----:R1:W-:Y:S04]  /*65d0*/  STG.E.128 desc[UR60][R116.64], R68 ;  /* 0x0000004474007986 */ /* 0x0023e8000c101d3c */
[----:B--2---:R1:W-:Y:S02]  /*65e0*/  @!P4 STG.E.128 desc[UR60][R118.64], R72 ;  /* 0x000000487600c986 */ /* 0x0043e4000c101d3c */
.L_x_1814:
[----:B------:R-:W-:Y:S05]  /*65f0*/  BSYNC B2 ;  /* 0x0000000000027941 */ /* 0x000fea0003800000 */
.L_x_1813:
[----:B------:R-:W-:-:S13]  /*6600*/  ISETP.NE.AND P4, PT, R93, RZ, PT ;  /* 0x000000ff5d00720c */ /* 0x000fda0003f85270 */
[----:B------:R-:W-:Y:S05]  /*6610*/  @!P4 BRA `(.L_x_1812) ;  /* 0x00000008000cc947 */ /* 0x000fea0003800000 */
[----:B------:R-:W2:Y:S01]  /*6620*/  LDL R50, [R1+0x40] ;  /* 0x0000400001327983 */ /* 0x000ea20000100800 */
[----:B------:R-:W-:Y:S01]  /*6630*/  SEL R40, R29, R124, !P2 ;  /* 0x0000007c1d287207 */ /* 0x000fe20005000000 */
[----:B------:R-:W-:Y:S01]  /*6640*/  IMAD.SHL.U32 R51, R218, 0x40, RZ ;  /* 0x00000040da337824 */ /* 0x000fe200078e00ff */
[----:B------:R-:W-:Y:S01]  /*6650*/  IADD3 R48, P4, P5, R88, R114, R92 ;  /* 0x0000007258307210 */ /* 0x000fe20007d9e05c */
[----:B-1----:R-:W-:Y:S01]  /*6660*/  IMAD.SHL.U32 R68, R218, 0x40, RZ ;  /* 0x00000040da447824 */ /* 0x002fe200078e00ff */
        /* <DEDUP_REMOVED lines=17> */
[----:B------:R-:W-:Y:S02]  /*6780*/  LOP3.LUT R41, R41, 0x1c0, R68, 0xf8, !PT ;  /* 0x000001c029297812 */ /* 0x000fe400078ef844 */
[----:B------:R-:W-:-:S02]  /*6790*/  LEA R68, P5, R48, R108, 0x1 ;  /* 0x0000006c30447211 */ /* 0x000fc400078a08ff */
[----:B------:R-:W-:Y:S01]  /*67a0*/  LOP3.LUT R40, R41, R51, RZ, 0x3c, !PT ;  /* 0x0000003329287212 */ /* 0x000fe200078e3cff */
[----:B------:R-:W-:Y:S01]  /*67b0*/  IMAD R41, R17, 0x4000, R8 ;  /* 0x0000400011297824 */ /* 0x000fe200078e0208 */
[----:B------:R-:W-:Y:S02]  /*67c0*/  LEA.HI.X R69, R48, R109, R49, 0x1, P5 ;  /* 0x0000006d30457211 */ /* 0x000fe400028f0c31 */
[----:B------:R-:W-:Y:S01]  /*67d0*/  @!P4 LEA R70, P5, R114, R108, 0x1 ;  /* 0x0000006c7246c211 */ /* 0x000fe200078a08ff */
[----:B------:R-:W-:-:S03]  /*67e0*/  IMAD R41, R41, 0x2, R16 ;  /* 0x0000000229297824 */ /* 0x000fc600078e0210 */
        /* <DEDUP_REMOVED lines=8> */
[----:B------:R-:W-:Y:S02]  /*6870*/  SHF.R.U32.HI R73, RZ, 0x10, R45 ;  /* 0x00000010ff497819 */ /* 0x000fe4000001162d */
[----:B------:R-:W-:Y:S02]  /*6880*/  SHF.R.U32.HI R116, RZ, 0x10, R37 ;  /* 0x00000010ff747819 */ /* 0x000fe40000011625 */
[----:B------:R-:W-:Y:S02]  /*6890*/  PRMT R144, R144, 0x5410, R73 ;  /* 0x0000541090907816 */ /* 0x000fe40000000049 */
[----:B------:R-:W-:Y:S02]  /*68a0*/  SHF.R.U32.HI R75, RZ, 0x10, R39 ;  /* 0x00000010ff4b7819 */ /* 0x000fe40000011627 */
[----:B------:R-:W-:Y:S01]  /*68b0*/  SHF.R.U64 R72, R44, 0x10, R45 ;  /* 0x000000102c487819 */ /* 0x000fe2000000122d */
[----:B------:R-:W-:Y:S01]  /*68c0*/  IMAD.U32 R73, R144, 0x10000, RZ ;  /* 0x0001000090497824 */ /* 0x000fe200078e00ff */
[--C-:B------:R-:W-:Y:S01]  /*68d0*/  SHF.R.U64 R74, R46, 0x10, R47.reuse ;  /* 0x000000102e4a7819 */ /* 0x100fe2000000122f */
[----:B-1----:R-:W-:Y:S01]  /*68e0*/  IMAD.U32 R44, R41, 0x10000, RZ ;  /* 0x00010000292c7824 */ /* 0x002fe200078e00ff */
[----:B------:R-:W-:Y:S01]  /*68f0*/  SHF.R.U32.HI R115, RZ, 0x10, R47 ;  /* 0x00000010ff737819 */ /* 0x000fe2000001162f */
[----:B--2---:R-:W-:Y:S01]  /*6900*/  IMAD.U32 R47, R49, 0x10000, RZ ;  /* 0x00010000312f7824 */ /* 0x004fe200078e00ff */
[----:B------:R-:W-:Y:S01]  /*6910*/  PRMT R147, R147, 0x5410, R116 ;  /* 0x0000541093937816 */ /* 0x000fe20000000074 */
[----:B------:R-:W-:Y:S01]  /*6920*/  IMAD.U32 R46, R43, 0x10000, RZ ;  /* 0x000100002b2e7824 */ /* 0x000fe200078e00ff */
[----:B------:R-:W-:Y:S01]  /*6930*/  PRMT R140, R140, 0x5410, R75 ;  /* 0x000054108c8c7816 */ /* 0x000fe2000000004b */
[----:B------:R-:W-:Y:S01]  /*6940*/  FMUL.FTZ R75, R47, R73 ;  /* 0x000000492f4b7220 */ /* 0x000fe20000410000 */
[----:B------:R-:W-:Y:S01]  /*6950*/  PRMT R143, R143, 0x5410, R72 ;  /* 0x000054108f8f7816 */ /* 0x000fe20000000048 */
[----:B------:R-:W-:Y:S01]  /*6960*/  IMAD.U32 R72, R147, 0x10000, RZ ;  /* 0x0001000093487824 */ /* 0x000fe200078e00ff */
[----:B------:R-:W-:-:S02]  /*6970*/  PRMT R142, R142, 0x5410, R115 ;  /* 0x000054108e8e7816 */ /* 0x000fc40000000073 */
[----:B------:R-:W-:Y:S01]  /*6980*/  SHF.R.U64 R114, R38, 0x10, R39 ;  /* 0x0000001026727819 */ /* 0x000fe20000001227 */
[-C--:B------:R-:W-:Y:S01]  /*6990*/  FMUL.FTZ R115, R47, R72.reuse ;  /* 0x000000482f737220 */ /* 0x080fe20000410000 */
[----:B------:R-:W-:Y:S01]  /*69a0*/  FFMA.FTZ R75, R44, R72, -R75 ;  /* 0x000000482c4b7223 */ /* 0x000fe2000001084b */
[----:B------:R-:W-:Y:S01]  /*69b0*/  LOP3.LUT R45, R41, 0xffff0000, RZ, 0xc0, !PT ;  /* 0xffff0000292d7812 */ /* 0x000fe200078ec0ff */
[----:B------:R-:W-:Y:S01]  /*69c0*/  IMAD.U32 R47, R142, 0x10000, RZ ;  /* 0x000100008e2f7824 */ /* 0x000fe200078e00ff */
[----:B------:R-:W-:Y:S01]  /*69d0*/  LOP3.LUT R49, R49, 0xffff0000, RZ, 0xc0, !PT ;  /* 0xffff000031317812 */ /* 0x000fe200078ec0ff */
[----:B------:R-:W-:Y:S01]  /*69e0*/  FFMA.FTZ R115, R44, R73, R115 ;  /* 0x000000492c737223 */ /* 0x000fe20000010073 */
[----:B------:R-:W-:Y:S01]  /*69f0*/  LOP3.LUT R144, R144, 0xffff0000, RZ, 0xc0, !PT ;  /* 0xffff000090907812 */ /* 0x000fe200078ec0ff */
[----:B------:R-:W-:Y:S01]  /*6a00*/  IMAD.U32 R44, R140, 0x10000, RZ ;  /* 0x000100008c2c7824 */ /* 0x000fe200078e00ff */
[----:B------:R-:W-:Y:S01]  /*6a10*/  LOP3.LUT R72, R147, 0xffff0000, RZ, 0xc0, !PT ;  /* 0xffff000093487812 */ /* 0x000fe200078ec0ff */
[----:B------:R-:W-:Y:S01]  /*6a20*/  IMAD.U32 R39, R48, 0x10000, RZ ;  /* 0x0001000030277824 */ /* 0x000fe200078e00ff */
[----:B------:R-:W-:Y:S01]  /*6a30*/  LOP3.LUT R41, R43, 0xffff0000, RZ, 0xc0, !PT ;  /* 0xffff00002b297812 */ /* 0x000fe200078ec0ff */
[----:B------:R-:W-:Y:S01]  /*6a40*/  IMAD.U32 R43, R51, 0x10000, RZ ;  /* 0x00010000332b7824 */ /* 0x000fe200078e00ff */
[----:B------:R-:W-:Y:S01]  /*6a50*/  SHF.R.U64 R117, R36, 0x10, R37 ;  /* 0x0000001024757819 */ /* 0x000fe20000001225 */
[----:B------:R-:W-:Y:S01]  /*6a60*/  IMAD.U32 R38, R40, 0x10000, RZ ;  /* 0x0001000028267824 */ /* 0x000fe200078e00ff */
[----:B------:R-:W-:Y:S01]  /*6a70*/  PRMT R145, R145, 0x5410, R114 ;  /* 0x0000541091917816 */ /* 0x000fe20000000072 */
[----:B------:R-:W-:Y:S01]  /*6a80*/  FMUL.FTZ R114, R49, R72 ;  /* 0x0000004831727220 */ /* 0x000fe20000410000 */
[----:B------:R-:W-:Y:S01]  /*6a90*/  PRMT R141, R141, 0x5410, R74 ;  /* 0x000054108d8d7816 */ /* 0x000fe2000000004a */
[-C--:B------:R-:W-:Y:S01]  /*6aa0*/  FMUL.FTZ R74, R49, R144.reuse ;  /* 0x00000090314a7220 */ /* 0x080fe20000410000 */
[-C--:B------:R-:W-:Y:S01]  /*6ab0*/  FMUL.FTZ R49, R43, R47.reuse ;  /* 0x0000002f2b317220 */ /* 0x080fe20000410000 */
[----:B------:R-:W-:Y:S01]  /*6ac0*/  PRMT R146, R146, 0x5410, R117 ;  /* 0x0000541092927816 */ /* 0x000fe20000000075 */
[C---:B------:R-:W-:Y:S01]  /*6ad0*/  FFMA.FTZ R114, R45.reuse, R144, R114 ;  /* 0x000000902d727223 */ /* 0x040fe20000010072 */
[----:B------:R-:W-:Y:S01]  /*6ae0*/  FFMA.FTZ R74, R45, R72, -R74 ;  /* 0x000000482d4a7223 */ /* 0x000fe2000001084a */
[-C--:B------:R-:W-:Y:S01]  /*6af0*/  FMUL.FTZ R72, R43, R44.reuse ;  /* 0x0000002c2b487220 */ /* 0x080fe20000410000 */
[----:B------:R-:W-:Y:S01]  /*6b00*/  FFMA.FTZ R49, R46, R44, -R49 ;  /* 0x0000002c2e317223 */ /* 0x000fe20000010831 */
[----:B------:R-:W-:Y:S01]  /*6b10*/  LOP3.LUT R51, R51, 0xffff0000, RZ, 0xc0, !PT ;  /* 0xffff000033337812 */ /* 0x000fe200078ec0ff */
[----:B------:R-:W-:Y:S01]  /*6b20*/  IMAD.U32 R44, R143, 0x10000, RZ ;  /* 0x000100008f2c7824 */ /* 0x000fe200078e00ff */
[----:B------:R-:W-:Y:S01]  /*6b30*/  LOP3.LUT R142, R142, 0xffff0000, RZ, 0xc0, !PT ;  /* 0xffff00008e8e7812 */ /* 0x000fe200078ec0ff */
[----:B------:R-:W-:Y:S01]  /*6b40*/  IMAD.U32 R43, R146, 0x10000, RZ ;  /* 0x00010000922b7824 */ /* 0x000fe200078e00ff */
[----:B------:R-:W-:Y:S01]  /*6b50*/  LOP3.LUT R140, R140, 0xffff0000, RZ, 0xc0, !PT ;  /* 0xffff00008c8c7812 */ /* 0x000fe200078ec0ff */
[----:B------:R-:W-:Y:S01]  /*6b60*/  FFMA.FTZ R72, R46, R47, R72 ;  /* 0x0000002f2e487223 */ /* 0x000fe20000010048 */
[----:B------:R-:W-:Y:S01]  /*6b70*/  FMUL.FTZ R47, R39, R44 ;  /* 0x0000002c272f7220 */ /* 0x000fe20000410000 */
[----:B------:R-:W-:Y:S01]  /*6b80*/  LOP3.LUT R48, R48, 0xffff0000, RZ, 0xc0, !PT ;  /* 0xffff000030307812 */ /* 0x000fe200078ec0ff */
[C---:B------:R-:W-:Y:S01]  /*6b90*/  FMUL.FTZ R46, R51.reuse, R142 ;  /* 0x0000008e332e7220 */ /* 0x040fe20000410000 */
[-C--:B------:R-:W-:Y:S01]  /*6ba0*/  FMUL.FTZ R116, R51, R140.reuse ;  /* 0x0000008c33747220 */ /* 0x080fe20000410000 */
[----:B------:R-:W-:Y:S01]  /*6bb0*/  LOP3.LUT R143, R143, 0xffff0000, RZ, 0xc0, !PT ;  /* 0xffff00008f8f7812 */ /* 0x000fe200078ec0ff */
[-C--:B------:R-:W-:Y:S01]  /*6bc0*/  FMUL.FTZ R39, R39, R43.reuse ;  /* 0x0000002b27277220 */ /* 0x080fe20000410000 */
[----:B------:R-:W-:Y:S01]  /*6bd0*/  LOP3.LUT R45, R146, 0xffff0000, RZ, 0xc0, !PT ;  /* 0xffff0000922d7812 */ /* 0x000fe200078ec0ff */
[C---:B------:R-:W-:Y:S01]  /*6be0*/  FFMA.FTZ R140, R41.reuse, R140, -R46 ;  /* 0x0000008c298c7223 */ /* 0x040fe2000001082e */
[----:B------:R-:W-:Y:S01]  /*6bf0*/  LOP3.LUT R40, R40, 0xffff0000, RZ, 0xc0, !PT ;  /* 0xffff000028287812 */ /* 0x000fe200078ec0ff */
[----:B------:R-:W-:Y:S01]  /*6c00*/  FFMA.FTZ R51, R41, R142, R116 ;  /* 0x0000008e29337223 */ /* 0x000fe20000010074 */
        /* <DEDUP_REMOVED lines=12> */
[C---:B------:R-:W-:Y:S02]  /*6cd0*/  IMAD.U32 R36, R42.reuse, 0x10000, RZ ;  /* 0x000100002a247824 */ /* 0x040fe400078e00ff */
[C---:B------:R-:W-:Y:S01]  /*6ce0*/  FMUL.FTZ R41, R37.reuse, R39 ;  /* 0x0000002725297220 */ /* 0x040fe20000410000 */
[-C--:B------:R-:W-:Y:S01]  /*6cf0*/  FMUL.FTZ R40, R37, R38.reuse ;  /* 0x0000002625287220 */ /* 0x080fe20000410000 */
[----:B------:R-:W-:Y:S01]  /*6d00*/  LOP3.LUT R42, R42, 0xffff0000, RZ, 0xc0, !PT ;  /* 0xffff00002a2a7812 */ /* 0x000fe200078ec0ff */
        /* <DEDUP_REMOVED lines=15> */
[----:B------:R-:W-:-:S02]  /*6e00*/  F2FP.BF16.F32.PACK_AB R49, R114, R115 ;  /* 0x000000737231723e */ /* 0x000fc400000010ff */
[----:B------:R-:W-:-:S07]  /*6e10*/  F2FP.BF16.F32.PACK_AB R51, R51, R72 ;  /* 0x000000483333723e */ /* 0x000fce00000010ff */
.L_x_1818:
[----:B------:R-:W-:Y:S05]  /*6e20*/  BSYNC B2 ;  /* 0x0000000000027941 */ /* 0x000fea0003800000 */
.L_x_1817:
[----:B-1----:R3:W-:Y:S04]  /*6e30*/  STG.E.128 desc[UR60][R68.64], R40 ;  /* 0x0000002844007986 */ /* 0x0027e8000c101d3c */
[----:B--2---:R3:W-:Y:S02]  /*6e40*/  @!P4 STG.E.128 desc[UR60][R70.64], R48 ;  /* 0x000000304600c986 */ /* 0x0047e4000c101d3c */
.L_x_1812:
[----:B------:R-:W-:Y:S05]  /*6e50*/  BSYNC B1 ;  /* 0x0000000000017941 */ /* 0x000fea0003800000 */
.L_x_1811:
[----:B------:R-:W-:Y:S02]  /*6e60*/  VIADD R37, R218, 0x20 ;  /* 0x00000020da257836 */ /* 0x000fe40000000000 */
[-C--:B------:R-:W-:Y:S02]  /*6e70*/  IMAD R36, R102, R110.reuse, RZ ;  /* 0x0000006e66247224 */ /* 0x080fe400078e02ff */
[----:B------:R-:W-:-:S04]  /*6e80*/  IMAD.WIDE.U32 R112, R37, R110, R112 ;  /* 0x0000006e25707225 */ /* 0x000fc800078e0070 */
[----:B---3--:R-:W-:Y:S01]  /*6e90*/  IMAD R49, R37, R111, R36 ;  /* 0x0000006f25317224 */ /* 0x008fe200078e0224 */
[----:B------:R-:W-:Y:S06]  /*6ea0*/  @P0 BRA `(.L_x_1789) ;  /* 0x0000001000f80947 */ /* 0x000fec0003800000 */
[----:B------:R-:W-:Y:S01]  /*6eb0*/  ISETP.NE.AND P0, PT, R30, RZ, PT ;  /* 0x000000ff1e00720c */ /* 0x000fe20003f05270 */
[----:B------:R-:W-:Y:S01]  /*6ec0*/  BSSY B1, `(.L_x_1819) ;  /* 0x0000087000017945 */ /* 0x000fe20003800000 */
[----:B------:R-:W-:-:S11]  /*6ed0*/  IMAD.IADD R49, R113, 0x1, R49 ;  /* 0x0000000171317824 */ /* 0x000fd600078e0231 */
[----:B------:R-:W-:Y:S05]  /*6ee0*/  @!P0 BRA `(.L_x_1820) ;  /* 0x0000000800108947 */ /* 0x000fea0003800000 */
[----:B------:R-:W2:Y:S01]  /*6ef0*/  LDL R40, [R1+0x38] ;  /* 0x0000380001287983 */ /* 0x000ea20000100800 */
[----:B------:R-:W-:Y:S01]  /*6f00*/  SEL R36, R29, R124, !P3 ;  /* 0x0000007c1d247207 */ /* 0x000fe20005800000 */
[C---:B------:R-:W-:Y:S01]  /*6f10*/  VIADD R39, R218.reuse, 0x20 ;  /* 0x00000020da277836 */ /* 0x040fe20000000000 */
[----:B------:R-:W-:Y:S01]  /*6f20*/  BSSY B2, `(.L_x_1821) ;  /* 0x000007e000027945 */ /* 0x000fe20003800000 */
[----:B------:R-:W-:Y:S01]  /*6f30*/  VIADD R41, R218, 0x20 ;  /* 0x00000020da297836 */ /* 0x000fe20000000000 */
[----:B------:R-:W-:Y:S01]  /*6f40*/  SHF.R.S32.HI R37, RZ, 0x1f, R36 ;  /* 0x0000001fff257819 */ /* 0x000fe20000011424 */
[----:B------:R-:W-:Y:S02]  /*6f50*/  IMAD.SHL.U32 R39, R39, 0x40, RZ ;  /* 0x0000004027277824 */ /* 0x000fe400078e00ff */
[----:B------:R-:W-:Y:S01]  /*6f60*/  IMAD.SHL.U32 R41, R41, 0x40, RZ ;  /* 0x0000004029297824 */ /* 0x000fe200078e00ff */
[----:B------:R-:W-:Y:S02]  /*6f70*/  LEA.HI R36, R37, R36, RZ, 0x4 ;  /* 0x0000002425247211 */ /* 0x000fe400078f20ff */
[----:B------:R-:W-:-:S02]  /*6f80*/  LOP3.LUT R39, R39, 0x1c0, RZ, 0xc0, !PT ;  /* 0x000001c027277812 */ /* 0x000fc400078ec0ff */
[----:B------:R-:W-:Y:S02]  /*6f90*/  LEA.HI.SX32 R36, R36, R35, 0x1c ;  /* 0x0000002324247211 */ /* 0x000fe400078fe2ff */
[----:B------:R-:W-:Y:S02]  /*6fa0*/  LOP3.LUT R41, R41, 0x1c0, RZ, 0xc0, !PT ;  /* 0x000001c029297812 */ /* 0x000fe400078ec0ff */
[----:B------:R-:W-:Y:S01]  /*6fb0*/  SHF.R.S32.HI R37, RZ, 0x1f, R36 ;  /* 0x0000001fff257819 */ /* 0x000fe20000011424 */
[----:B------:R-:W-:Y:S01]  /*6fc0*/  IMAD.SHL.U32 R47, R36, 0x8, RZ ;  /* 0x00000008242f7824 */ /* 0x000fe200078e00ff */
[----:B------:R-:W-:Y:S02]  /*6fd0*/  SHF.R.U32.HI R41, RZ, 0x3, R41 ;  /* 0x00000003ff297819 */ /* 0x000fe40000011629 */
[----:B------:R-:W-:Y:S02]  /*6fe0*/  LEA.HI R38, R37, R36, RZ, 0x3 ;  /* 0x0000002425267211 */ /* 0x000fe400078f18ff */
[----:B------:R-:W-:-:S02]  /*6ff0*/  LOP3.LUT R36, R39, 0x38, R47, 0xf8, !PT ;  /* 0x0000003827247812 */ /* 0x000fc400078ef82f */
[----:B------:R-:W-:Y:S01]  /*7000*/  IADD3 R37, P4, P5, R88, R112, R90 ;  /* 0x0000007058257210 */ /* 0x000fe20007d9e05a */
[----:B------:R-:W-:Y:S01]  /*7010*/  IMAD.SHL.U32 R39, R38, 0x200, RZ ;  /* 0x0000020026277824 */ /* 0x000fe200078e00ff */
[----:B------:R-:W-:Y:S02]  /*7020*/  LOP3.LUT R36, R36, R41, RZ, 0x3c, !PT ;  /* 0x0000002924247212 */ /* 0x000fe400078e3cff */
[----:B------:R-:W-:Y:S02]  /*7030*/  IADD3.X R38, R0, R49, R96, P4, P5 ;  /* 0x0000003100267210 */ /* 0x000fe400027ea460 */
[----:B------:R-:W-:Y:S02]  /*7040*/  LOP3.LUT R39, R39, 0x7ffff000, RZ, 0xc0, !PT ;  /* 0x7ffff00027277812 */ /* 0x000fe400078ec0ff */
[----:B------:R-:W-:Y:S02]  /*7050*/  LEA R44, P4, R37, R108, 0x1 ;  /* 0x0000006c252c7211 */ /* 0x000fe400078808ff */
[----:B------:R-:W-:-:S02]  /*7060*/  ISETP.GE.AND P0, PT, R47, R122, PT ;  /* 0x0000007a2f00720c */ /* 0x000fc40003f06270 */
[----:B------:R-:W-:Y:S01]  /*7070*/  LEA.HI.X R45, R37, R109, R38, 0x1, P4 ;  /* 0x0000006d252d7211 */ /* 0x000fe200020f0c26 */
[----:B------:R-:W-:-:S04]  /*7080*/  IMAD R37, R17, 0x4000, R5 ;  /* 0x0000400011257824 */ /* 0x000fc800078e0205 */
[----:B------:R-:W-:-:S06]  /*7090*/  IMAD R37, R37, 0x2, R16 ;  /* 0x0000000225257824 */ /* 0x000fcc00078e0210 */
[--C-:B------:R-:W-:Y:S02]  /*70a0*/  @!P0 SHF.R.S32.HI R48, RZ, 0x1f, R47.reuse ;  /* 0x0000001fff308819 */ /* 0x100fe4000001142f */
[----:B------:R-:W-:-:S04]  /*70b0*/  @!P0 IADD3 R47, P4, P5, R88, R112, R47 ;  /* 0x00000070582f8210 */ /* 0x000fc80007d9e02f */
[----:B------:R-:W-:Y:S02]  /*70c0*/  @!P0 IADD3.X R48, R0, R49, R48, P4, P5 ;  /* 0x0000003100308210 */ /* 0x000fe400027ea430 */
[----:B------:R-:W-:Y:S02]  /*70d0*/  ISETP.GE.AND P5, PT, R18, R120, PT ;  /* 0x000000781200720c */ /* 0x000fe40003fa6270 */
[----:B------:R-:W-:-:S04]  /*70e0*/  @!P0 LEA R46, P4, R47, R108, 0x1 ;  /* 0x0000006c2f2e8211 */ /* 0x000fc800078808ff */
[----:B------:R-:W-:Y:S02]  /*70f0*/  @!P0 LEA.HI.X R47, R47, R109, R48, 0x1, P4 ;  /* 0x0000006d2f2f8211 */ /* 0x000fe400020f0c30 */
[----:B--2---:R-:W-:-:S05]  /*7100*/  IADD3 R36, R36, R39, R40 ;  /* 0x0000002724247210 */ /* 0x004fca0007ffe028 */
[----:B------:R-:W-:-:S04]  /*7110*/  IMAD R39, R17, 0x4000, R36 ;  /* 0x0000400011277824 */ /* 0x000fc800078e0224 */
[----:B------:R-:W-:Y:S02]  /*7120*/  IMAD R40, R39, 0x2, R16 ;  /* 0x0000000227287824 */ /* 0x000fe400078e0210 */
[----:B------:R-:W2:Y:S04]  /*7130*/  LDS.128 R36, [R37+0x20400] ;  /* 0x0204000025247984 */ /* 0x000ea80000000c00 */
[----:B------:R-:W3:Y:S01]  /*7140*/  LDS.128 R40, [R40+0x20400] ;  /* 0x0204000028287984 */ /* 0x000ee20000000c00 */
[----:B------:R-:W-:Y:S05]  /*7150*/  @P5 BRA `(.L_x_1822) ;  /* 0x0000000400685947 */ /* 0x000fea0003800000 */
[----:B-1----:R-:W-:Y:S01]  /*7160*/  SHF.R.U32.HI R74, RZ, 0x10, R57 ;  /* 0x00000010ff4a7819 */ /* 0x002fe20000011639 */
[----:B--2---:R-:W-:Y:S01]  /*7170*/  IMAD.U32 R50, R37, 0x10000, RZ ;  /* 0x0001000025327824 */ /* 0x004fe200078e00ff */
[----:B------:R-:W-:Y:S02]  /*7180*/  SHF.R.U32.HI R70, RZ, 0x10, R65 ;  /* 0x00000010ff467819 */ /* 0x000fe40000011641 */
[----:B------:R-:W-:Y:S02]  /*7190*/  PRMT R135, R135, 0x5410, R74 ;  /* 0x0000541087877816 */ /* 0x000fe4000000004a */
[----:B------:R-:W-:Y:S02]  /*71a0*/  PRMT R139, R139, 0x5410, R70 ;  /* 0x000054108b8b7816 */ /* 0x000fe40000000046 */
[----:B------:R-:W-:Y:S01]  /*71b0*/  SHF.R.U64 R75, R56, 0x10, R57 ;  /* 0x00000010384b7819 */ /* 0x000fe20000001239 */
[----:B---3--:R-:W-:Y:S01]  /*71c0*/  IMAD.U32 R57, R41, 0x10000, RZ ;  /* 0x0001000029397824 */ /* 0x008fe200078e00ff */
[----:B------:R-:W-:Y:S01]  /*71d0*/  SHF.R.U64 R71, R64, 0x10, R65 ;  /* 0x0000001040477819 */ /* 0x000fe20000001241 */
[----:B------:R-:W-:Y:S01]  /*71e0*/  IMAD.U32 R65, R135, 0x10000, RZ ;  /* 0x0001000087417824 */ /* 0x000fe200078e00ff */
[--C-:B------:R-:W-:Y:S01]  /*71f0*/  SHF.R.U64 R69, R66, 0x10, R67.reuse ;  /* 0x0000001042457819 */ /* 0x100fe20000001243 */
[----:B------:R-:W-:Y:S01]  /*7200*/  IMAD.U32 R66, R139, 0x10000, RZ ;  /* 0x000100008b427824 */ /* 0x000fe200078e00ff */
[----:B------:R-:W-:-:S02]  /*7210*/  SHF.R.U32.HI R68, RZ, 0x10, R67 ;  /* 0x00000010ff447819 */ /* 0x000fc40000011643 */
[----:B------:R-:W-:Y:S01]  /*7220*/  SHF.R.U32.HI R72, RZ, 0x10, R59 ;  /* 0x00000010ff487819 */ /* 0x000fe2000001163b */
[CC--:B------:R-:W-:Y:S01]  /*7230*/  FMUL.FTZ R67, R57.reuse, R66.reuse ;  /* 0x0000004239437220 */ /* 0x0c0fe20000410000 */
[----:B------:R-:W-:Y:S01]  /*7240*/  PRMT R136, R136, 0x5410, R69 ;  /* 0x0000541088887816 */ /* 0x000fe20000000045 */
[-C--:B------:R-:W-:Y:S01]  /*7250*/  FMUL.FTZ R69, R57, R65.reuse ;  /* 0x0000004139457220 */ /* 0x080fe20000410000 */
[----:B------:R-:W-:Y:S01]  /*7260*/  PRMT R137, R137, 0x5410, R68 ;  /* 0x0000541089897816 */ /* 0x000fe20000000044 */
[----:B------:R-:W-:Y:S01]  /*7270*/  FFMA.FTZ R67, R50, R65, -R67 ;  /* 0x0000004132437223 */ /* 0x000fe20000010843 */
[----:B------:R-:W-:Y:S01]  /*7280*/  SHF.R.U64 R73, R58, 0x10, R59 ;  /* 0x000000103a497819 */ /* 0x000fe2000000123b */
[----:B------:R-:W-:Y:S01]  /*7290*/  IMAD.U32 R59, R43, 0x10000, RZ ;  /* 0x000100002b3b7824 */ /* 0x000fe200078e00ff */
[----:B------:R-:W-:Y:S01]  /*72a0*/  PRMT R133, R133, 0x5410, R72 ;  /* 0x0000541085857816 */ /* 0x000fe20000000048 */
        /* <DEDUP_REMOVED lines=12> */
[----:B------:R-:W-:Y:S01]  /*7370*/  IMAD.U32 R40, R39, 0x10000, RZ ;  /* 0x0001000027287824 */ /* 0x000fe200078e00ff */
[----:B------:R-:W-:Y:S01]  /*7380*/  LOP3.LUT R137, R137, 0xffff0000, RZ, 0xc0, !PT ;  /* 0xffff000089897812 */ /* 0x000fe200078ec0ff */
[C---:B------:R-:W-:Y:S01]  /*7390*/  FMUL.FTZ R65, R59.reuse, R57 ;  /* 0x000000393b417220 */ /* 0x040fe20000410000 */
[----:B------:R-:W-:Y:S01]  /*73a0*/  PRMT R138, R138, 0x5410, R71 ;  /* 0x000054108a8a7816 */ /* 0x000fe20000000047 */
[-C--:B------:R-:W-:Y:S01]  /*73b0*/  FMUL.FTZ R72, R59, R50.reuse ;  /* 0x000000323b487220 */ /* 0x080fe20000410000 */
[----:B------:R-:W-:Y:S01]  /*73c0*/  PRMT R134, R134, 0x5410, R75 ;  /* 0x0000541086867816 */ /* 0x000fe2000000004b */
[----:B------:R-:W-:Y:S01]  /*73d0*/  FFMA.FTZ R66, R51, R139, R58 ;  /* 0x0000008b33427223 */ /* 0x000fe2000001003a */
[----:B------:R-:W-:Y:S01]  /*73e0*/  LOP3.LUT R133, R133, 0xffff0000, RZ, 0xc0, !PT ;  /* 0xffff000085857812 */ /* 0x000fe200078ec0ff */
[----:B------:R-:W-:Y:S01]  /*73f0*/  FFMA.FTZ R70, R40, R50, -R65 ;  /* 0x0000003228467223 */ /* 0x000fe20000010841 */
[----:B------:R-:W-:Y:S01]  /*7400*/  LOP3.LUT R39, R39, 0xffff0000, RZ, 0xc0, !PT ;  /* 0xffff000027277812 */ /* 0x000fe200078ec0ff */
[----:B------:R-:W-:Y:S01]  /*7410*/  FMUL.FTZ R58, R64, R137 ;  /* 0x00000089403a7220 */ /* 0x000fe20000410000 */
[----:B------:R-:W-:Y:S01]  /*7420*/  FFMA.FTZ R72, R40, R57, R72 ;  /* 0x0000003928487223 */ /* 0x000fe20000010048 */
[----:B------:R-:W-:-:S02]  /*7430*/  IMAD.U32 R50, R138, 0x10000, RZ ;  /* 0x000100008a327824 */ /* 0x000fc400078e00ff */
[----:B------:R-:W-:Y:S01]  /*7440*/  FMUL.FTZ R64, R64, R133 ;  /* 0x0000008540407220 */ /* 0x000fe20000410000 */
[----:B------:R-:W-:Y:S01]  /*7450*/  IMAD.U32 R40, R134, 0x10000, RZ ;  /* 0x0001000086287824 */ /* 0x000fe200078e00ff */
[----:B------:R-:W-:Y:S01]  /*7460*/  LOP3.LUT R57, R138, 0xffff0000, RZ, 0xc0, !PT ;  /* 0xffff00008a397812 */ /* 0x000fe200078ec0ff */
[----:B------:R-:W-:Y:S01]  /*7470*/  FFMA.FTZ R68, R51, R135, -R68 ;  /* 0x0000008733447223 */ /* 0x000fe20000010844 */
[----:B------:R-:W-:Y:S01]  /*7480*/  FFMA.FTZ R133, R39, R133, -R58 ;  /* 0x0000008527857223 */ /* 0x000fe2000001083a */
[----:B------:R-:W-:Y:S01]  /*7490*/  LOP3.LUT R51, R134, 0xffff0000, RZ, 0xc0, !PT ;  /* 0xffff000086337812 */ /* 0x000fe200078ec0ff */
[C---:B------:R-:W-:Y:S01]  /*74a0*/  FMUL.FTZ R58, R41.reuse, R50 ;  /* 0x00000032293a7220 */ /* 0x040fe20000410000 */
[C---:B------:R-:W-:Y:S01]  /*74b0*/  IMAD.U32 R37, R36.reuse, 0x10000, RZ ;  /* 0x0001000024257824 */ /* 0x040fe200078e00ff */
[----:B------:R-:W-:Y:S01]  /*74c0*/  LOP3.LUT R48, R36, 0xffff0000, RZ, 0xc0, !PT ;  /* 0xffff000024307812 */ /* 0x000fe200078ec0ff */
[----:B------:R-:W-:Y:S01]  /*74d0*/  FMUL.FTZ R41, R41, R40 ;  /* 0x0000002829297220 */ /* 0x000fe20000410000 */
[----:B------:R-:W-:Y:S01]  /*74e0*/  FFMA.FTZ R137, R39, R137, R64 ;  /* 0x0000008927897223 */ /* 0x000fe20000010040 */
[----:B------:R-:W-:Y:S01]  /*74f0*/  PRMT R132, R132, 0x5410, R73 ;  /* 0x0000541084847816 */ /* 0x000fe20000000049 */
[----:B------:R-:W-:Y:S01]  /*7500*/  FMUL.FTZ R39, R56, R57 ;  /* 0x0000003938277220 */ /* 0x000fe20000410000 */
[----:B------:R-:W-:-:S02]  /*7510*/  IMAD.U32 R43, R42, 0x10000, RZ ;  /* 0x000100002a2b7824 */ /* 0x000fc400078e00ff */
[C---:B------:R-:W-:Y:S01]  /*7520*/  FFMA.FTZ R58, R37.reuse, R40, -R58 ;  /* 0x00000028253a7223 */ /* 0x040fe2000001083a */
[----:B------:R-:W-:Y:S01]  /*7530*/  FFMA.FTZ R50, R37, R50, R41 ;  /* 0x0000003225327223 */ /* 0x000fe20000010029 */
[-C--:B------:R-:W-:Y:S01]  /*7540*/  FMUL.FTZ R59, R56, R51.reuse ;  /* 0x00000033383b7220 */ /* 0x080fe20000410000 */
[----:B------:R-:W-:Y:S01]  /*7550*/  LOP3.LUT R42, R42, 0xffff0000, RZ, 0xc0, !PT ;  /* 0xffff00002a2a7812 */ /* 0x000fe200078ec0ff */
[----:B------:R-:W-:Y:S01]  /*7560*/  FFMA.FTZ R51, R48, R51, -R39 ;  /* 0x0000003330337223 */ /* 0x000fe20000010827 */
[C---:B------:R-:W-:Y:S01]  /*7570*/  IMAD.U32 R40, R136.reuse, 0x10000, RZ ;  /* 0x0001000088287824 */ /* 0x040fe200078e00ff */
[----:B------:R-:W-:Y:S01]  /*7580*/  LOP3.LUT R41, R136, 0xffff0000, RZ, 0xc0, !PT ;  /* 0xffff000088297812 */ /* 0x000fe200078ec0ff */
[C---:B------:R-:W-:Y:S01]  /*7590*/  IMAD.U32 R37, R132.reuse, 0x10000, RZ ;  /* 0x0001000084257824 */ /* 0x040fe200078e00ff */
[----:B------:R-:W-:Y:S01]  /*75a0*/  LOP3.LUT R39, R132, 0xffff0000, RZ, 0xc0, !PT ;  /* 0xffff000084277812 */ /* 0x000fe200078ec0ff */
[----:B------:R-:W-:Y:S01]  /*75b0*/  FFMA.FTZ R59, R48, R57, R59 ;  /* 0x00000039303b7223 */ /* 0x000fe2000001003b */
[----:B------:R-:W-:-:S02]  /*75c0*/  IMAD.U32 R36, R38, 0x10000, RZ ;  /* 0x0001000026247824 */ /* 0x000fc400078e00ff */
[CC--:B------:R-:W-:Y:S01]  /*75d0*/  FMUL.FTZ R57, R43.reuse, R40.reuse ;  /* 0x000000282b397220 */ /* 0x0c0fe20000410000 */
[----:B------:R-:W-:Y:S01]  /*75e0*/  LOP3.LUT R38, R38, 0xffff0000, RZ, 0xc0, !PT ;  /* 0xffff000026267812 */ /* 0x000fe200078ec0ff */
[----:B------:R-:W-:Y:S01]  /*75f0*/  FMUL.FTZ R43, R43, R37 ;  /* 0x000000252b2b7220 */ /* 0x000fe20000410000 */
[C---:B------:R-:W-:Y:S01]  /*7600*/  FMUL.FTZ R65, R42.reuse, R41 ;  /* 0x000000292a417220 */ /* 0x040fe20000410000 */
[----:B------:R-:W-:Y:S01]  /*7610*/  FMUL.FTZ R42, R42, R39 ;  /* 0x000000272a2a7220 */ /* 0x000fe20000410000 */
[C---:B------:R-:W-:Y:S01]  /*7620*/  FFMA.FTZ R57, R36.reuse, R37, -R57 ;  /* 0x0000002524397223 */ /* 0x040fe20000010839 */
[----:B------:R-:W-:Y:S01]  /*7630*/  FFMA.FTZ R43, R36, R40, R43 ;  /* 0x00000028242b7223 */ /* 0x000fe2000001002b */
[C---:B------:R-:W-:Y:S01]  /*7640*/  FFMA.FTZ R36, R38.reuse, R39, -R65 ;  /* 0x0000002726247223 */ /* 0x040fe20000010841 */
[----:B------:R-:W-:Y:S01]  /*7650*/  FFMA.FTZ R42, R38, R41, R42 ;  /* 0x00000029262a7223 */ /* 0x000fe2000001002a */
[----:B------:R-:W-:Y:S02]  /*7660*/  F2FP.BF16.F32.PACK_AB R72, R137, R72 ;  /* 0x000000488948723e */ /* 0x000fe400000010ff */
        /* <DEDUP_REMOVED lines=8> */
[----:B------:R-:W-:-:S07]  /*76f0*/  F2FP.BF16.F32.PACK_AB R40, R59, R50 ;  /* 0x000000323b28723e */ /* 0x000fce00000010ff */
.L_x_1822:
[----:B------:R-:W-:Y:S05]  /*7700*/  BSYNC B2 ;  /* 0x0000000000027941 */ /* 0x000fea0003800000 */
.L_x_1821:
[----:B--2---:R2:W-:Y:S04]  /*7710*/  STG.E.128 desc[UR60][R44.64], R36 ;  /* 0x000000242c007986 */ /* 0x0045e8000c101d3c */
[----:B---3--:R2:W-:Y:S02]  /*7720*/  @!P0 STG.E.128 desc[UR60][R46.64], R40 ;  /* 0x000000282e008986 */ /* 0x0085e4000c101d3c */
.L_x_1820:
[----:B------:R-:W-:Y:S05]  /*7730*/  BSYNC B1 ;  /* 0x0000000000017941 */ /* 0x000fea0003800000 */
.L_x_1819:
[----:B------:R-:W-:-:S13]  /*7740*/  ISETP.NE.AND P0, PT, R93, RZ, PT ;  /* 0x000000ff5d00720c */ /* 0x000fda0003f05270 */
[----:B------:R-:W-:Y:S05]  /*7750*/  @!P0 BRA `(.L_x_1789) ;  /* 0x0000000800cc8947 */ /* 0x000fea0003800000 */
[----:B--2---:R-:W2:Y:S01]  /*7760*/  LDL R38, [R1+0x38] ;  /* 0x0000380001267983 */ /* 0x004ea20000100800 */
[----:B------:R-:W-:Y:S01]  /*7770*/  SEL R124, R29, R124, !P2 ;  /* 0x0000007c1d7c7207 */ /* 0x000fe20005000000 */
[----:B------:R-:W-:Y:S01]  /*7780*/  VIADD R39, R218, 0x20 ;  /* 0x00000020da277836 */ /* 0x000fe20000000000 */
[----:B------:R-:W-:Y:S01]  /*7790*/  IADD3 R45, P0, P4, R88, R112, R92 ;  /* 0x00000070582d7210 */ /* 0x000fe20007c1e05c */
[----:B------:R-:W-:Y:S01]  /*77a0*/  VIADD R36, R218, 0x20 ;  /* 0x00000020da247836 */ /* 0x000fe20000000000 */
[----:B------:R-:W-:Y:S01]  /*77b0*/  SHF.R.S32.HI R37, RZ, 0x1f, R124 ;  /* 0x0000001fff257819 */ /* 0x000fe2000001147c */
[----:B------:R-:W-:Y:S01]  /*77c0*/  IMAD.SHL.U32 R39, R39, 0x40, RZ ;  /* 0x0000004027277824 */ /* 0x000fe200078e00ff */
[----:B------:R-:W-:Y:S01]  /*77d0*/  IADD3.X R46, R0, R49, R97, P0, P4 ;  /* 0x00000031002e7210 */ /* 0x000fe200007e8461 */
[----:B------:R-:W-:Y:S01]  /*77e0*/  IMAD.SHL.U32 R36, R36, 0x40, RZ ;  /* 0x0000004024247824 */ /* 0x000fe200078e00ff */
[----:B------:R-:W-:Y:S01]  /*77f0*/  LEA.HI R124, R37, R124, RZ, 0x4 ;  /* 0x0000007c257c7211 */ /* 0x000fe200078f20ff */
[----:B------:R-:W-:Y:S01]  /*7800*/  BSSY B1, `(.L_x_1823) ;  /* 0x0000073000017945 */ /* 0x000fe20003800000 */
        /* <DEDUP_REMOVED lines=8> */
[----:B------:R-:W-:Y:S01]  /*7890*/  ISETP.GE.AND P4, PT, R226, R120, PT ;  /* 0x00000078e200720c */ /* 0x000fe20003f86270 */
[----:B------:R-:W-:Y:S01]  /*78a0*/  IMAD.SHL.U32 R37, R37, 0x200, RZ ;  /* 0x0000020025257824 */ /* 0x000fe200078e00ff */
[----:B------:R-:W-:Y:S02]  /*78b0*/  LOP3.LUT R36, R36, R39, RZ, 0x3c, !PT ;  /* 0x0000002724247212 */ /* 0x000fe400078e3cff */
[----:B------:R-:W-:Y:S02]  /*78c0*/  LEA R44, P0, R45, R108, 0x1 ;  /* 0x0000006c2d2c7211 */ /* 0x000fe400078008ff */
[----:B------:R-:W-:Y:S02]  /*78d0*/  LOP3.LUT R37, R37, 0x7ffff000, RZ, 0xc0, !PT ;  /* 0x7ffff00025257812 */ /* 0x000fe400078ec0ff */
[----:B------:R-:W-:Y:S02]  /*78e0*/  LEA.HI.X R45, R45, R109, R46, 0x1, P0 ;  /* 0x0000006d2d2d7211 */ /* 0x000fe400000f0c2e */
[----:B--2---:R-:W-:Y:S01]  /*78f0*/  IADD3 R36, R36, R37, R38 ;  /* 0x0000002524247210 */ /* 0x004fe20007ffe026 */
[----:B------:R-:W-:-:S04]  /*7900*/  IMAD R37, R17, 0x4000, R7 ;  /* 0x0000400011257824 */ /* 0x000fc800078e0207 */
[----:B------:R-:W-:Y:S02]  /*7910*/  IMAD R39, R17, 0x4000, R36 ;  /* 0x0000400011277824 */ /* 0x000fe400078e0224 */
[--C-:B------:R-:W-:Y:S02]  /*7920*/  IMAD R37, R37, 0x2, R16.reuse ;  /* 0x0000000225257824 */ /* 0x100fe400078e0210 */
[----:B------:R-:W-:-:S04]  /*7930*/  IMAD R40, R39, 0x2, R16 ;  /* 0x0000000227287824 */ /* 0x000fc800078e0210 */
[----:B------:R-:W2:Y:S04]  /*7940*/  LDS.128 R36, [R37+0x20400] ;  /* 0x0204000025247984 */ /* 0x000ea80000000c00 */
[----:B------:R-:W3:Y:S01]  /*7950*/  LDS.128 R40, [R40+0x20400] ;  /* 0x0204000028287984 */ /* 0x000ee20000000c00 */
[----:B------:R-:W-:Y:S05]  /*7960*/  @P4 BRA `(.L_x_1824) ;  /* 0x0000000400704947 */ /* 0x000fea0003800000 */
[--C-:B------:R-:W-:Y:S01]  /*7970*/  SHF.R.U64 R58, R60, 0x10, R61.reuse ;  /* 0x000000103c3a7819 */ /* 0x100fe2000000123d */
[----:B--2---:R-:W-:Y:S01]  /*7980*/  IMAD.U32 R46, R37, 0x10000, RZ ;  /* 0x00010000252e7824 */ /* 0x004fe200078e00ff */
[----:B------:R-:W-:Y:S01]  /*7990*/  SHF.R.U32.HI R61, RZ, 0x10, R61 ;  /* 0x00000010ff3d7819 */ /* 0x000fe2000001163d */
[----:B---3--:R-:W-:Y:S01]  /*79a0*/  IMAD.U32 R50, R40, 0x10000, RZ ;  /* 0x0001000028327824 */ /* 0x008fe200078e00ff */
[----:B------:R-:W-:Y:S02]  /*79b0*/  SHF.R.U32.HI R57, RZ, 0x10, R53 ;  /* 0x00000010ff397819 */ /* 0x000fe40000011635 */
[----:B------:R-:W-:Y:S02]  /*79c0*/  PRMT R130, R130, 0x5410, R61 ;  /* 0x0000541082827816 */ /* 0x000fe4000000003d */
[----:B------:R-:W-:Y:S02]  /*79d0*/  PRMT R126, R126, 0x5410, R57 ;  /* 0x000054107e7e7816 */ /* 0x000fe40000000039 */
[----:B-1----:R-:W-:Y:S01]  /*79e0*/  SHF.R.U64 R68, R52, 0x10, R53 ;  /* 0x0000001034447819 */ /* 0x002fe20000001235 */
[C---:B------:R-:W-:Y:S01]  /*79f0*/  IMAD.U32 R52, R41.reuse, 0x10000, RZ ;  /* 0x0001000029347824 */ /* 0x040fe200078e00ff */
[--C-:B------:R-:W-:Y:S01]  /*7a00*/  SHF.R.U64 R56, R62, 0x10, R63.reuse ;  /* 0x000000103e387819 */ /* 0x100fe2000000123f */
[----:B------:R-:W-:Y:S01]  /*7a10*/  IMAD.U32 R59, R130, 0x10000, RZ ;  /* 0x00010000823b7824 */ /* 0x000fe200078e00ff */
[----:B------:R-:W-:Y:S01]  /*7a20*/  SHF.R.U32.HI R63, RZ, 0x10, R63 ;  /* 0x00000010ff3f7819 */ /* 0x000fe2000001163f */
[----:B------:R-:W-:Y:S01]  /*7a30*/  IMAD.U32 R57, R126, 0x10000, RZ ;  /* 0x000100007e397824 */ /* 0x000fe200078e00ff */
[----:B------:R-:W-:Y:S01]  /*7a40*/  SHF.R.U32.HI R64, RZ, 0x10, R55 ;  /* 0x00000010ff407819 */ /* 0x000fe20000011637 */
[----:B------:R-:W-:Y:S01]  /*7a50*/  FMUL.FTZ R61, R52, R59 ;  /* 0x0000003b343d7220 */ /* 0x000fe20000410000 */
[----:B------:R-:W-:Y:S01]  /*7a60*/  PRMT R128, R128, 0x5410, R63 ;  /* 0x0000541080807816 */ /* 0x000fe2000000003f */
[-C--:B------:R-:W-:Y:S01]  /*7a70*/  FMUL.FTZ R63, R52, R57.reuse ;  /* 0x00000039343f7220 */ /* 0x080fe20000410000 */
[----:B------:R-:W-:Y:S01]  /*7a80*/  LOP3.LUT R53, R41, 0xffff0000, RZ, 0xc0, !PT ;  /* 0xffff000029357812 */ /* 0x000fe200078ec0ff */
[----:B------:R-:W-:Y:S01]  /*7a90*/  FFMA.FTZ R52, R46, R57, -R61 ;  /* 0x000000392e347223 */ /* 0x000fe2000001083d */
[----:B------:R-:W-:Y:S01]  /*7aa0*/  LOP3.LUT R130, R130, 0xffff0000, RZ, 0xc0, !PT ;  /* 0xffff000082827812 */ /* 0x000fe200078ec0ff */
[----:B------:R-:W-:Y:S01]  /*7ab0*/  IMAD.U32 R61, R128, 0x10000, RZ ;  /* 0x00010000803d7824 */ /* 0x000fe200078e00ff */
[----:B------:R-:W-:Y:S01]  /*7ac0*/  PRMT R123, R123, 0x5410, R64 ;  /* 0x000054107b7b7816 */ /* 0x000fe20000000040 */
[----:B------:R-:W-:Y:S01]  /*7ad0*/  FFMA.FTZ R63, R46, R59, R63 ;  /* 0x0000003b2e3f7223 */ /* 0x000fe2000001003f */
[----:B------:R-:W-:Y:S01]  /*7ae0*/  LOP3.LUT R126, R126, 0xffff0000, RZ, 0xc0, !PT ;  /* 0xffff00007e7e7812 */ /* 0x000fe200078ec0ff */
[----:B------:R-:W-:Y:S01]  /*7af0*/  FMUL.FTZ R65, R53, R130 ;  /* 0x0000008235417220 */ /* 0x000fe20000410000 */
[----:B------:R-:W-:Y:S01]  /*7b00*/  SHF.R.U64 R66, R54, 0x10, R55 ;  /* 0x0000001036427819 */ /* 0x000fe20000001237 */
[----:B------:R-:W-:Y:S01]  /*7b10*/  IMAD.U32 R54, R43, 0x10000, RZ ;  /* 0x000100002b367824 */ /* 0x000fe200078e00ff */
[----:B------:R-:W-:Y:S01]  /*7b20*/  LOP3.LUT R48, R37, 0xffff0000, RZ, 0xc0, !PT ;  /* 0xffff000025307812 */ /* 0x000fe200078ec0ff */
[----:B------:R-:W-:Y:S01]  /*7b30*/  IMAD.U32 R57, R123, 0x10000, RZ ;  /* 0x000100007b397824 */ /* 0x000fe200078e00ff */
[----:B------:R-:W-:Y:S01]  /*7b40*/  LOP3.LUT R55, R43, 0xffff0000, RZ, 0xc0, !PT ;  /* 0xffff00002b377812 */ /* 0x000fe200078ec0ff */
[-C--:B------:R-:W-:Y:S01]  /*7b50*/  FMUL.FTZ R53, R53, R126.reuse ;  /* 0x0000007e35357220 */ /* 0x080fe20000410000 */
[----:B------:R-:W-:Y:S01]  /*7b60*/  LOP3.LUT R128, R128, 0xffff0000, RZ, 0xc0, !PT ;  /* 0xffff000080807812 */ /* 0x000fe200078ec0ff */
[----:B------:R-:W-:Y:S01]  /*7b70*/  FMUL.FTZ R59, R54, R61 ;  /* 0x0000003d363b7220 */ /* 0x000fe20000410000 */
[----:B------:R-:W-:Y:S01]  /*7b80*/  PRMT R129, R129, 0x5410, R58 ;  /* 0x0000541081817816 */ /* 0x000fe2000000003a */
[----:B------:R-:W-:Y:S01]  /*7b90*/  FFMA.FTZ R65, R48, R126, -R65 ;  /* 0x0000007e30417223 */ /* 0x000fe20000010841 */
[----:B------:R-:W-:Y:S01]  /*7ba0*/  LOP3.LUT R51, R40, 0xffff0000, RZ, 0xc0, !PT ;  /* 0xffff000028337812 */ /* 0x000fe200078ec0ff */
[C---:B------:R-:W-:Y:S01]  /*7bb0*/  IMAD.U32 R40, R39.reuse, 0x10000, RZ ;  /* 0x0001000027287824 */ /* 0x040fe200078e00ff */
[----:B------:R-:W-:Y:S01]  /*7bc0*/  LOP3.LUT R41, R39, 0xffff0000, RZ, 0xc0, !PT ;  /* 0xffff000027297812 */ /* 0x000fe200078ec0ff */
[----:B------:R-:W-:Y:S01]  /*7bd0*/  FMUL.FTZ R54, R54, R57 ;  /* 0x0000003936367220 */ /* 0x000fe20000410000 */
[----:B------:R-:W-:Y:S01]  /*7be0*/  PRMT R127, R127, 0x5410, R56 ;  /* 0x000054107f7f7816 */ /* 0x000fe20000000038 */
[----:B------:R-:W-:Y:S01]  /*7bf0*/  FFMA.FTZ R130, R48, R130, R53 ;  /* 0x0000008230827223 */ /* 0x000fe20000010035 */
[----:B------:R-:W-:Y:S01]  /*7c00*/  LOP3.LUT R46, R123, 0xffff0000, RZ, 0xc0, !PT ;  /* 0xffff00007b2e7812 */ /* 0x000fe200078ec0ff */
[----:B------:R-:W-:Y:S01]  /*7c10*/  FMUL.FTZ R56, R55, R128 ;  /* 0x0000008037387220 */ /* 0x000fe20000410000 */
[----:B------:R-:W-:Y:S01]  /*7c20*/  PRMT R125, R125, 0x5410, R68 ;  /* 0x000054107d7d7816 */ /* 0x000fe20000000044 */
[----:B------:R-:W-:-:S02]  /*7c30*/  IMAD.U32 R48, R129, 0x10000, RZ ;  /* 0x0001000081307824 */ /* 0x000fc400078e00ff */
[C---:B------:R-:W-:Y:S01]  /*7c40*/  FFMA.FTZ R59, R40.reuse, R57, -R59 ;  /* 0x00000039283b7223 */ /* 0x040fe2000001083b */
[----:B------:R-:W-:Y:S01]  /*7c50*/  FFMA.FTZ R54, R40, R61, R54 ;  /* 0x0000003d28367223 */ /* 0x000fe20000010036 */
[-C--:B------:R-:W-:Y:S01]  /*7c60*/  FMUL.FTZ R58, R55, R46.reuse ;  /* 0x0000002e373a7220 */ /* 0x080fe20000410000 */
[----:B------:R-:W-:Y:S01]  /*7c70*/  FFMA.FTZ R56, R41, R46, -R56 ;  /* 0x0000002e29387223 */ /* 0x000fe20000010838 */
[----:B------:R-:W-:Y:S02]  /*7c80*/  IMAD.U32 R37, R36, 0x10000, RZ ;  /* 0x0001000024257824 */ /* 0x000fe400078e00ff */
[----:B------:R-:W-:Y:S01]  /*7c90*/  FMUL.FTZ R46, R50, R48 ;  /* 0x00000030322e7220 */ /* 0x000fe20000410000 */
[----:B------:R-:W-:Y:S01]  /*7ca0*/  IMAD.U32 R40, R125, 0x10000, RZ ;  /* 0x000100007d287824 */ /* 0x000fe200078e00ff */
[----:B------:R-:W-:Y:S01]  /*7cb0*/  PRMT R121, R121, 0x5410, R66 ;  /* 0x0000541079797816 */ /* 0x000fe20000000042 */
[----:B------:R-:W-:Y:S01]  /*7cc0*/  FFMA.FTZ R57, R41, R128, R58 ;  /* 0x0000008029397223 */ /* 0x000fe2000001003a */
[----:B------:R-:W-:Y:S01]  /*7cd0*/  LOP3.LUT R129, R129, 0xffff0000, RZ, 0xc0, !PT ;  /* 0xffff000081817812 */ /* 0x000fe200078ec0ff */
[----:B------:R-:W-:Y:S01]  /*7ce0*/  FFMA.FTZ R41, R37, R40, -R46 ;  /* 0x0000002825297223 */ /* 0x000fe2000001082e */
[----:B------:R-:W-:-:S02]  /*7cf0*/  IMAD.U32 R43, R42, 0x10000, RZ ;  /* 0x000100002a2b7824 */ /* 0x000fc400078e00ff */
[----:B------:R-:W-:Y:S01]  /*7d00*/  FMUL.FTZ R53, R50, R40 ;  /* 0x0000002832357220 */ /* 0x000fe20000410000 */
[----:B------:R-:W-:Y:S01]  /*7d10*/  IMAD.U32 R46, R127, 0x10000, RZ ;  /* 0x000100007f2e7824 */ /* 0x000fe200078e00ff */
[----:B------:R-:W-:Y:S01]  /*7d20*/  LOP3.LUT R36, R36, 0xffff0000, RZ, 0xc0, !PT ;  /* 0xffff000024247812 */ /* 0x000fe200078ec0ff */
[----:B------:R-:W-:Y:S01]  /*7d30*/  IMAD.U32 R40, R121, 0x10000, RZ ;  /* 0x0001000079287824 */ /* 0x000fe200078e00ff */
[----:B------:R-:W-:Y:S01]  /*7d40*/  LOP3.LUT R42, R42, 0xffff0000, RZ, 0xc0, !PT ;  /* 0xffff00002a2a7812 */ /* 0x000fe200078ec0ff */
[----:B------:R-:W-:Y:S01]  /*7d50*/  FMUL.FTZ R55, R51, R129 ;  /* 0x0000008133377220 */ /* 0x000fe20000410000 */
[----:B------:R-:W-:Y:S01]  /*7d60*/  LOP3.LUT R125, R125, 0xffff0000, RZ, 0xc0, !PT ;  /* 0xffff00007d7d7812 */ /* 0x000fe200078ec0ff */
[C---:B------:R-:W-:Y:S01]  /*7d70*/  IMAD.U32 R39, R38.reuse, 0x10000, RZ ;  /* 0x0001000026277824 */ /* 0x040fe200078e00ff */
[----:B------:R-:W-:Y:S01]  /*7d80*/  LOP3.LUT R127, R127, 0xffff0000, RZ, 0xc0, !PT ;  /* 0xffff00007f7f7812 */ /* 0x000fe200078ec0ff */
[----:B------:R-:W-:Y:S01]  /*7d90*/  FFMA.FTZ R53, R37, R48, R53 ;  /* 0x0000003025357223 */ /* 0x000fe20000010035 */
[----:B------:R-:W-:Y:S01]  /*7da0*/  LOP3.LUT R121, R121, 0xffff0000, RZ, 0xc0, !PT ;  /* 0xffff000079797812 */ /* 0x000fe200078ec0ff */
[-C--:B------:R-:W-:Y:S01]  /*7db0*/  FMUL.FTZ R51, R51, R125.reuse ;  /* 0x0000007d33337220 */ /* 0x080fe20000410000 */
[----:B------:R-:W-:Y:S01]  /*7dc0*/  LOP3.LUT R38, R38, 0xffff0000, RZ, 0xc0, !PT ;  /* 0xffff000026267812 */ /* 0x000fe200078ec0ff */
[----:B------:R-:W-:Y:S01]  /*7dd0*/  FFMA.FTZ R48, R36, R125, -R55 ;  /* 0x0000007d24307223 */ /* 0x000fe20000010837 */
[C---:B------:R-:W-:Y:S01]  /*7de0*/  FMUL.FTZ R50, R43.reuse, R46 ;  /* 0x0000002e2b327220 */ /* 0x040fe20000410000 */
[C---:B------:R-:W-:Y:S01]  /*7df0*/  FMUL.FTZ R37, R42.reuse, R127 ;  /* 0x0000007f2a257220 */ /* 0x040fe20000410000 */
[-C--:B------:R-:W-:Y:S01]  /*7e00*/  FMUL.FTZ R43, R43, R40.reuse ;  /* 0x000000282b2b7220 */ /* 0x080fe20000410000 */
[----:B------:R-:W-:Y:S01]  /*7e10*/  FMUL.FTZ R42, R42, R121 ;  /* 0x000000792a2a7220 */ /* 0x000fe20000410000 */
[----:B------:R-:W-:Y:S01]  /*7e20*/  FFMA.FTZ R36, R36, R129, R51 ;  /* 0x0000008124247223 */ /* 0x000fe20000010033 */
[C---:B------:R-:W-:Y:S01]  /*7e30*/  FFMA.FTZ R50, R39.reuse, R40, -R50 ;  /* 0x0000002827327223 */ /* 0x040fe20000010832 */
[----:B------:R-:W-:Y:S01]  /*7e40*/  FFMA.FTZ R43, R39, R46, R43 ;  /* 0x0000002e272b7223 */ /* 0x000fe2000001002b */
[C---:B------:R-:W-:Y:S01]  /*7e50*/  FFMA.FTZ R37, R38.reuse, R121, -R37 ;  /* 0x0000007926257223 */ /* 0x040fe20000010825 */
        /* <DEDUP_REMOVED lines=12> */
[----:B------:R-:W-:-:S07]  /*7f20*/  IMAD.MOV.U32 R43, RZ, RZ, R54 ;  /* 0x000000ffff2b7224 */ /* 0x000fce00078e0036 */
.L_x_1824:
[----:B------:R-:W-:Y:S05]  /*7f30*/  BSYNC B1 ;  /* 0x0000000000017941 */ /* 0x000fea0003800000 */
.L_x_1823:
[----:B--2---:R2:W-:Y:S01]  /*7f40*/  STG.E.128 desc[UR60][R44.64], R36 ;  /* 0x000000242c007986 */ /* 0x0045e2000c101d3c */
[----:B------:R-:W-:-:S13]  /*7f50*/  ISETP.GE.AND P0, PT, R47, R122, PT ;  /* 0x0000007a2f00720c */ /* 0x000fda0003f06270 */
[----:B------:R-:W-:Y:S05]  /*7f60*/  @P0 BRA `(.L_x_1789) ;  /* 0x0000000000c80947 */ /* 0x000fea0003800000 */
[--C-:B------:R-:W-:Y:S02]  /*7f70*/  IADD3 R112, P0, P4, R88, R112, R47.reuse ;  /* 0x0000007058707210 */ /* 0x100fe40007c1e02f */
[----:B------:R-:W-:-:S04]  /*7f80*/  SHF.R.S32.HI R47, RZ, 0x1f, R47 ;  /* 0x0000001fff2f7819 */ /* 0x000fc8000001142f */
[----:B------:R-:W-:Y:S02]  /*7f90*/  IADD3.X R49, R0, R49, R47, P0, P4 ;  /* 0x0000003100317210 */ /* 0x000fe400007e842f */
[----:B------:R-:W-:-:S04]  /*7fa0*/  LEA R108, P0, R112, R108, 0x1 ;  /* 0x0000006c706c7211 */ /* 0x000fc800078008ff */
[----:B------:R-:W-:-:S05]  /*7fb0*/  LEA.HI.X R109, R112, R109, R49, 0x1, P0 ;  /* 0x0000006d706d7211 */ /* 0x000fca00000f0c31 */
[----:B---3--:R3:W-:Y:S01]  /*7fc0*/  STG.E.128 desc[UR60][R108.64], R40 ;  /* 0x000000286c007986 */ /* 0x0087e2000c101d3c */
[----:B------:R-:W-:Y:S05]  /*7fd0*/  BRA `(.L_x_1789) ;  /* 0x0000000000ac7947 */ /* 0x000fea0003800000 */
.L_x_1764:
[----:B------:R-:W-:-:S13]  /*7fe0*/  ISETP.NE.AND P1, PT, R234, 0x3, PT ;  /* 0x00000003ea00780c */ /* 0x000fda0003f25270 */
[----:B------:R-:W-:Y:S05]  /*7ff0*/  @!P1 BRA `(.L_x_1825) ;  /* 0x0000000000049947 */ /* 0x000fea0003800000 */
[----:B------:R-:W-:Y:S01]  /*8000*/  BPT.TRAP 0x1 ;  /* 0x000000040000795c */ /* 0x000fe20000300000 */
.L_x_1825:
[----:B------:R-:W2:Y:S01]  /*8010*/  LDL R36, [R1] ;  /* 0x0000000001247983 */ /* 0x000ea20000100800 */
[----:B------:R-:W-:Y:S01]  /*8020*/  IMAD R99, R17, 0x8, R16 ;  /* 0x0000000811637824 */ /* 0x000fe200078e0210 */
[----:B------:R-:W-:Y:S01]  /*8030*/  BSSY B1, `(.L_x_1826) ;  /* 0x0000007000017945 */ /* 0x000fe20003800000 */
[----:B------:R-:W-:-:S05]  /*8040*/  IMAD R105, R25, -0x40, R2 ;  /* 0xffffffc019697824 */ /* 0x000fca00078e0202 */
[----:B------:R-:W-:-:S04]  /*8050*/  VIMNMX R105, R105, 0x40, PT ;  /* 0x0000004069697848 */ /* 0x000fc80003fe0100 */
[----:B------:R-:W-:Y:S02]  /*8060*/  ISETP.GE.AND P4, PT, R218, R105, PT ;  /* 0x00000069da00720c */ /* 0x000fe40003f86270 */
[----:B--2---:R-:W-:-:S04]  /*8070*/  SHF.L.U32 R107, R36, 0x1f, RZ ;  /* 0x0000001f246b7819 */ /* 0x004fc800000006ff */
[----:B------:R-:W0:Y:S02]  /*8080*/  SYNCS.PHASECHK.TRANS64.TRYWAIT P0, [R99+URZ+0x30890], R107 ;  /* 0x0308906b630075a7 */ /* 0x000e24000800017f */
[----:B0-----:R-:W-:Y:S05]  /*8090*/  @!P0 BRA `(.L_x_1827) ;  /* 0x00000240003c8947 */ /* 0x001fea0003800000 */
.L_x_2231:
[----:B------:R-:W-:Y:S05]  /*80a0*/  BSYNC B1 ;  /* 0x0000000000017941 */ /* 0x000fea0003800000 */
.L_x_1826:
[----:B------:R-:W-:Y:S04]  /*80b0*/  BSSY B1, `(.L_x_1828) ;  /* 0x000000e000017945 */ /* 0x000fe80003800000 */
[----:B------:R-:W-:Y:S05]  /*80c0*/  @P4 BRA `(.L_x_1829) ;  /* 0x0000000000304947 */ /* 0x000fea0003800000 */
[----:B------:R-:W-:Y:S02]  /*80d0*/  ISETP.NE.AND P5, PT, R30, RZ, PT ;  /* 0x000000ff1e00720c */ /* 0x000fe40003fa5270 */
[----:B------:R-:W-:Y:S02]  /*80e0*/  ISETP.NE.AND P4, PT, R93, RZ, PT ;  /* 0x000000ff5d00720c */ /* 0x000fe40003f85270 */
[----:B------:R-:W-:-:S09]  /*80f0*/  ISETP.NE.AND P0, PT, R94, RZ, PT ;  /* 0x000000ff5e00720c */ /* 0x000fd20003f05270 */
[----:B------:R-:W1:Y:S04]  /*8100*/  @P5 LDS.128 R36, [R101+0x20400] ;  /* 0x0204000065245984 */ /* 0x000e680000000c00 */
[----:B------:R-:W2:Y:S04]  /*8110*/  @P0 LDS.128 R40, [R101+0x24400] ;  /* 0x0244000065280984 */ /* 0x000ea80000000c00 */
[----:B-1----:R-:W-:Y:S01]  /*8120*/  @P5 STG.E.128 desc[UR60][R50.64], R36 ;  /* 0x0000002432005986 */ /* 0x002fe2000c101d3c */
[----:B------:R-:W-:-:S03]  /*8130*/  ISETP.NE.AND P5, PT, R95, RZ, PT ;  /* 0x000000ff5f00720c */ /* 0x000fc60003fa5270 */
[----:B------:R-:W1:Y:S04]  /*8140*/  @P4 LDS.128 R36, [R101+0x22400] ;  /* 0x0224000065244984 */ /* 0x000e680000000c00 */
[----:B--2---:R-:W-:Y:S06]  /*8150*/  @P0 STG.E.128 desc[UR60][R50.64+0x100], R40 ;  /* 0x0001002832000986 */ /* 0x004fec000c101d3c */
[----:B------:R-:W2:Y:S04]  /*8160*/  @P5 LDS.128 R44, [R101+0x26400] ;  /* 0x02640000652c5984 */ /* 0x000ea80000000c00 */
[----:B-1----:R1:W-:Y:S04]  /*8170*/  @P4 STG.E.128 desc[UR60][R50.64+0x80], R36 ;  /* 0x0000802432004986 */ /* 0x0023e8000c101d3c */
[----:B--2---:R1:W-:Y:S02]  /*8180*/  @P5 STG.E.128 desc[UR60][R50.64+0x180], R44 ;  /* 0x0001802c32005986 */ /* 0x0043e4000c101d3c */
.L_x_1829:
[----:B------:R-:W-:Y:S05]  /*8190*/  BSYNC B1 ;  /* 0x0000000000017941 */ /* 0x000fea0003800000 */
.L_x_1828:
[----:B-1----:R-:W-:-:S05]  /*81a0*/  VIADD R36, R218, 0x20 ;  /* 0x00000020da247836 */ /* 0x002fca0000000000 */
[----:B------:R-:W-:-:S13]  /*81b0*/  ISETP.GE.AND P0, PT, R36, R105, PT ;  /* 0x000000692400720c */ /* 0x000fda0003f06270 */
        /* <DEDUP_REMOVED lines=13> */
.L_x_1789:
[----:B------:R-:W-:Y:S05]  /*8290*/  BSYNC B0 ;  /* 0x0000000000007941 */ /* 0x000fea0003800000 */
.L_x_1763:
        /* <DEDUP_REMOVED lines=17> */
.L_x_1831:
[----:B------:R-:W-:Y:S05]  /*83b0*/  BSYNC B0 ;  /* 0x0000000000007941 */ /* 0x000fea0003800000 */
.L_x_1830:
[----:B------:R-:W2:Y:S01]  /*83c0*/  SYNCS.PHASECHK.TRANS64.TRYWAIT P1, [R99+URZ+0x308b0], R107 ;  /* 0x0308b06b630075a7 */ /* 0x000ea2000802017f */
[----:B------:R-:W-:Y:S01]  /*83d0*/  ULDC.64 UR38, c[0x0][0x328] ;  /* 0x0000ca0000267ab9 */ /* 0x000fe20000000a00 */
[----:B------:R-:W-:Y:S01]  /*83e0*/  ULDC.64 UR36, c[0x0][0x318] ;  /* 0x0000c60000247ab9 */ /* 0x000fe20000000a00 */
[----:B------:R-:W-:Y:S01]  /*83f0*/  BSSY B0, `(.L_x_1832) ;  /* 0x0000004000007945 */ /* 0x000fe20003800000 */
[----:B------:R-:W-:Y:S01]  /*8400*/  ISETP.GE.AND P4, PT, R218, R105, PT ;  /* 0x00000069da00720c */ /* 0x000fe20003f86270 */
[----:B------:R-:W-:Y:S02]  /*8410*/  IMAD.WIDE R48, R25, 0x40, R76 ;  /* 0x0000004019307825 */ /* 0x000fe400078e024c */
[----:B--2---:R-:W-:Y:S10]  /*8420*/  @!P1 BRA `(.L_x_1833) ;  /* 0x0000023c006c9947 */ /* 0x004ff40003800000 */
.L_x_2232:
[----:B------:R-:W-:Y:S05]  /*8430*/  BSYNC B0 ;  /* 0x0000000000007941 */ /* 0x000fea0003800000 */
.L_x_1832:
[----:B------:R-:W-:Y:S04]  /*8440*/  BSSY B0, `(.L_x_1834) ;  /* 0x0000019000007945 */ /* 0x000fe80003800000 */
[----:B------:R-:W-:Y:S05]  /*8450*/  @P4 BRA `(.L_x_1835) ;  /* 0x00000000005c4947 */ /* 0x000fea0003800000 */
[----:B------:R-:W3:Y:S01]  /*8460*/  LDL R44, [R1+0x2c] ;  /* 0x00002c00012c7983 */ /* 0x000ee20000100800 */
[----:B------:R-:W-:-:S03]  /*8470*/  ULDC UR4, c[0x0][0x2f4] ;  /* 0x0000bd0000047ab9 */ /* 0x000fc60000000800 */
[----:B------:R-:W4:Y:S01]  /*8480*/  LDL R42, [R1+0x30] ;  /* 0x00003000012a7983 */ /* 0x000f220000100800 */
[----:B------:R-:W-:Y:S01]  /*8490*/  ISETP.GE.AND P5, PT, R18, UR4, PT ;  /* 0x0000000412007c0c */ /* 0x000fe2000bfa6270 */
[----:B------:R-:W-:Y:S01]  /*84a0*/  IMAD R43, R49, UR38, RZ ;  /* 0x00000026312b7c24 */ /* 0x000fe2000f8e02ff */
[----:B------:R-:W-:Y:S01]  /*84b0*/  ISETP.GE.AND P4, PT, R226, UR4, PT ;  /* 0x00000004e2007c0c */ /* 0x000fe2000bf86270 */
[----:B------:R-:W-:Y:S02]  /*84c0*/  IMAD.MOV.U32 R40, RZ, RZ, R86 ;  /* 0x000000ffff287224 */ /* 0x000fe400078e0056 */
[----:B------:R-:W-:Y:S02]  /*84d0*/  IMAD.MOV.U32 R41, RZ, RZ, R98 ;  /* 0x000000ffff297224 */ /* 0x000fe400078e0062 */
[C---:B------:R-:W-:Y:S02]  /*84e0*/  IMAD R43, R48.reuse, UR39, R43 ;  /* 0x00000027302b7c24 */ /* 0x040fe4000f8e022b */
[----:B------:R-:W-:-:S04]  /*84f0*/  IMAD.WIDE.U32 R40, R48, UR38, R40 ;  /* 0x0000002630287c25 */ /* 0x000fc8000f8e0028 */
[----:B-1----:R-:W1:Y:S01]  /*8500*/  @!P5 LDS.128 R36, [R101+0x400] ;  /* 0x000400006524d984 */ /* 0x002e620000000c00 */
[----:B------:R-:W-:Y:S01]  /*8510*/  IMAD.IADD R41, R41, 0x1, R43 ;  /* 0x0000000129297824 */ /* 0x000fe200078e022b */
[----:B------:R-:W-:-:S04]  /*8520*/  LEA R50, P1, R40, UR36, 0x1 ;  /* 0x0000002428327c11 */ /* 0x000fc8000f8208ff */
[----:B------:R-:W-:-:S05]  /*8530*/  LEA.HI.X R51, R40, UR37, R41, 0x1, P1 ;  /* 0x0000002528337c11 */ /* 0x000fca00088f0c29 */
[----:B-1----:R-:W-:Y:S04]  /*8540*/  @!P5 STG.E.128 desc[UR60][R50.64], R36 ;  /* 0x000000243200d986 */ /* 0x002fe8000c101d3c */
[----:B------:R-:W1:Y:S04]  /*8550*/  @!P4 LDS.128 R36, [R101+0x2400] ;  /* 0x002400006524c984 */ /* 0x000e680000000c00 */
[----:B-1----:R-:W-:Y:S01]  /*8560*/  @!P4 STG.E.128 desc[UR60][R50.64+0x80], R36 ;  /* 0x000080243200c986 */ /* 0x002fe2000c101d3c */
[----:B---3--:R-:W-:Y:S02]  /*8570*/  ISETP.GE.AND P1, PT, R44, UR4, PT ;  /* 0x000000042c007c0c */ /* 0x008fe4000bf26270 */
[----:B----4-:R-:W-:-:S11]  /*8580*/  ISETP.GE.AND P5, PT, R42, UR4, PT ;  /* 0x000000042a007c0c */ /* 0x010fd6000bfa6270 */
[----:B------:R-:W1:Y:S04]  /*8590*/  @!P1 LDS.128 R40, [R101+0x4400] ;  /* 0x0044000065289984 */ /* 0x000e680000000c00 */
[----:B------:R-:W3:Y:S04]  /*85a0*/  @!P5 LDS.128 R44, [R101+0x6400] ;  /* 0x00640000652cd984 */ /* 0x000ee80000000c00 */
[----:B-1----:R4:W-:Y:S04]  /*85b0*/  @!P1 STG.E.128 desc[UR60][R50.64+0x100], R40 ;  /* 0x0001002832009986 */ /* 0x0029e8000c101d3c */
[----:B---3--:R4:W-:Y:S02]  /*85c0*/  @!P5 STG.E.128 desc[UR60][R50.64+0x180], R44 ;  /* 0x0001802c3200d986 */ /* 0x0089e4000c101d3c */
.L_x_1835:
[----:B------:R-:W-:Y:S05]  /*85d0*/  BSYNC B0 ;  /* 0x0000000000007941 */ /* 0x000fea0003800000 */
.L_x_1834:
[----:B-1----:R-:W-:Y:S01]  /*85e0*/  VIADD R36, R218, 0x20 ;  /* 0x00000020da247836 */ /* 0x002fe20000000000 */
[----:B------:R-:W-:Y:S04]  /*85f0*/  BSSY B0, `(.L_x_1836) ;  /* 0x000001c000007945 */ /* 0x000fe80003800000 */
[----:B------:R-:W-:-:S13]  /*8600*/  ISETP.GE.AND P1, PT, R36, R105, PT ;  /* 0x000000692400720c */ /* 0x000fda0003f26270 */
[----:B------:R-:W-:Y:S05]  /*8610*/  @P1 BRA `(.L_x_1837) ;  /* 0x0000000000641947 */ /* 0x000fea0003800000 */
[----:B----4-:R-:W3:Y:S01]  /*8620*/  LDL R44, [R1+0x2c] ;  /* 0x00002c00012c7983 */ /* 0x010ee20000100800 */
[----:B------:R-:W-:-:S03]  /*8630*/  ULDC UR4, c[0x0][0x2f4] ;  /* 0x0000bd0000047ab9 */ /* 0x000fc60000000800 */
[----:B------:R-:W4:Y:S01]  /*8640*/  LDL R42, [R1+0x30] ;  /* 0x00003000012a7983 */ /* 0x000f220000100800 */
[----:B------:R-:W-:Y:S01]  /*8650*/  ISETP.GE.AND P1, PT, R18, UR4, PT ;  /* 0x0000000412007c0c */ /* 0x000fe2000bf26270 */
[----:B------:R-:W-:Y:S01]  /*8660*/  IMAD.MOV.U32 R40, RZ, RZ, R86 ;  /* 0x000000ffff287224 */ /* 0x000fe200078e0056 */
[----:B------:R-:W-:Y:S01]  /*8670*/  IADD3 R43, P4, R48, 0x20, RZ ;  /* 0x00000020302b7810 */ /* 0x000fe20007f9e0ff */
[----:B------:R-:W-:Y:S01]  /*8680*/  IMAD.MOV.U32 R41, RZ, RZ, R98 ;  /* 0x000000ffff297224 */ /* 0x000fe200078e0062 */
[----:B------:R-:W-:-:S03]  /*8690*/  ISETP.GE.AND P5, PT, R226, UR4, PT ;  /* 0x00000004e2007c0c */ /* 0x000fc6000bfa6270 */
[----:B------:R-:W-:Y:S02]  /*86a0*/  IMAD.X R48, RZ, RZ, R49, P4 ;  /* 0x000000ffff307224 */ /* 0x000fe400020e0631 */
[----:B------:R-:W-:-:S04]  /*86b0*/  IMAD.WIDE.U32 R40, R43, UR38, R40 ;  /* 0x000000262b287c25 */ /* 0x000fc8000f8e0028 */
[----:B------:R-:W1:Y:S01]  /*86c0*/  @!P1 LDS.128 R36, [R101+0x1400] ;  /* 0x0014000065249984 */ /* 0x000e620000000c00 */
[----:B------:R-:W-:-:S04]  /*86d0*/  IMAD R48, R48, UR38, RZ ;  /* 0x0000002630307c24 */ /* 0x000fc8000f8e02ff */
[----:B------:R-:W-:Y:S01]  /*86e0*/  IMAD R43, R43, UR39, R48 ;  /* 0x000000272b2b7c24 */ /* 0x000fe2000f8e0230 */
[----:B------:R-:W-:-:S03]  /*86f0*/  LEA R48, P4, R40, UR36, 0x1 ;  /* 0x0000002428307c11 */ /* 0x000fc6000f8808ff */
[----:B------:R-:W-:-:S05]  /*8700*/  IMAD.IADD R41, R41, 0x1, R43 ;  /* 0x0000000129297824 */ /* 0x000fca00078e022b */
        /* <DEDUP_REMOVED lines=10> */
.L_x_1837:
[----:B------:R-:W-:Y:S05]  /*87b0*/  BSYNC B0 ;  /* 0x0000000000007941 */ /* 0x000fea0003800000 */
.L_x_1836:
[----:B------:R-:W3:Y:S01]  /*87c0*/  LDL.LU R37, [R1] ;  /* 0x0000000001257983 */ /* 0x000ee20000300800 */
[----:B------:R-:W-:Y:S01]  /*87d0*/  VIADD R17, R17, 0x1 ;  /* 0x0000000111117836 */ /* 0x000fe20000000000 */
[----:B------:R-:W-:Y:S01]  /*87e0*/  ISETP.NE.AND P4, PT, R100, RZ, PT ;  /* 0x000000ff6400720c */ /* 0x000fe20003f85270 */
[----:B0-2---:R-:W-:Y:S01]  /*87f0*/  @!P0 VIADD R99, R99, 0x308c0 ;  /* 0x000308c063638836 */ /* 0x005fe20000000000 */
[----:B------:R-:W-:Y:S01]  /*8800*/  @!PT LDS RZ, [RZ] ;  /* 0x00000000fffff984 */ /* 0x000fe20000000800 */
[----:B------:R-:W-:Y:S01]  /*8810*/  @!PT LDS RZ, [RZ] ;  /* 0x00000000fffff984 */ /* 0x000fe20000000800 */
[----:B------:R-:W-:Y:S01]  /*8820*/  @!PT LDS RZ, [RZ] ;  /* 0x00000000fffff984 */ /* 0x000fe20000000800 */
[----:B------:R-:W-:Y:S01]  /*8830*/  @!PT LDS RZ, [RZ] ;  /* 0x00000000fffff984 */ /* 0x000fe20000000800 */
[----:B------:R0:W-:Y:S06]  /*8840*/  MEMBAR.ALL.CTA ;  /* 0x0000000000007992 */ /* 0x0001ec0000008000 */
[----:B0-----:R-:W0:Y:S02]  /*8850*/  FENCE.VIEW.ASYNC.S ;  /* 0x00000000000073c6 */ /* 0x001e240000000000 */
[----:B0-----:R0:W-:Y:S01]  /*8860*/  BAR.SYNC.DEFER_BLOCKING R104, 0x80 ;  /* 0x000200680000751d */ /* 0x0011e20000010000 */
[----:B------:R-:W-:-:S02]  /*8870*/  ISETP.NE.AND P1, PT, R17, 0x2, PT ;  /* 0x000000021100780c */ /* 0x000fc40003f25270 */
[----:B------:R-:W-:Y:S02]  /*8880*/  @!P0 PRMT R99, RZ, 0x654, R99 ;  /* 0x00000654ff638816 */ /* 0x000fe40000000063 */
[----:B------:R-:W-:Y:S02]  /*8890*/  SEL R36, RZ, 0x1, P1 ;  /* 0x00000001ff247807 */ /* 0x000fe40000800000 */
[----:B------:R-:W-:Y:S01]  /*88a0*/  SEL R17, R17, RZ, P1 ;  /* 0x000000ff11117207 */ /* 0x000fe20000800000 */
[----:B------:R0:W-:Y:S01]  /*88b0*/  @!P0 SYNCS.ARRIVE.TRANS64.RED.A1T0 RZ, [R99+URZ], RZ ;  /* 0x000000ff63ff89a7 */ /* 0x0001e2000810043f */
[----:B------:R-:W-:Y:S02]  /*88c0*/  PLOP3.LUT P0, PT, PT, PT, PT, 0x8, 0x0 ;  /* 0x000000000000781c */ /* 0x000fe40003f0e170 */
[----:B---3--:R-:W-:-:S05]  /*88d0*/  LOP3.LUT R37, R37, R36, RZ, 0x3c, !PT ;  /* 0x0000002425257212 */ /* 0x008fca00078e3cff */
[----:B------:R0:W-:Y:S01]  /*88e0*/  STL [R1], R37 ;  /* 0x0000002501007387 */ /* 0x0001e20000100800 */
[----:B------:R-:W-:Y:S05]  /*88f0*/  @P4 BRA `(.L_x_1838) ;  /* 0xffffffa000944947 */ /* 0x000fea000383ffff */
.L_x_1758:
[----:B------:R-:W2:Y:S01]  /*8900*/  LDL R36, [R1+0x34] ;  /* 0x0000340001247983 */ /* 0x000ea20000100800 */
[----:B------:R-:W3:Y:S01]  /*8910*/  LDC R0, c[0x0][0x448] ;  /* 0x00011200ff007b82 */ /* 0x000ee20000000800 */
[----:B------:R-:W-:Y:S01]  /*8920*/  IADD3 R5, R221, 0x1, -R220 ;  /* 0x00000001dd057810 */ /* 0x000fe20007ffe8dc */
[----:B------:R-:W-:Y:S06]  /*8930*/  BSSY B0, `(.L_x_1839) ;  /* 0x000000d000007945 */ /* 0x000fec0003800000 */
[----:B------:R-:W1:Y:S01]  /*8940*/  LDC.64 R6, c[0x0][0x9e0] ;  /* 0x00027800ff067b82 */ /* 0x000e620000000a00 */
[----:B---3--:R-:W-:-:S02]  /*8950*/  ISETP.NE.AND P1, PT, R0, 0x1, PT ;  /* 0x000000010000780c */ /* 0x008fc40003f25270 */
[----:B-1----:R-:W-:-:S11]  /*8960*/  ISETP.GE.AND P2, PT, R7, 0x1, PT ;  /* 0x000000010700780c */ /* 0x002fd60003f46270 */
[----:B------:R-:W1:Y:S08]  /*8970*/  @P1 LDC R3, c[0x0][0x44c] ;  /* 0x00011300ff031b82 */ /* 0x000e700000000800 */
[----:B------:R-:W3:Y:S01]  /*8980*/  @P1 LDC R2, c[0x0][0x450] ;  /* 0x00011400ff021b82 */ /* 0x000ee20000000800 */
[----:B--2---:R-:W-:-:S04]  /*8990*/  VIADD R0, R36, 0x7f ;  /* 0x0000007f24007836 */ /* 0x004fc80000000000 */
[----:B-1----:R-:W-:-:S05]  /*89a0*/  @P1 IMAD.HI.U32 R3, R0, R3, RZ ;  /* 0x0000000300031227 */ /* 0x002fca00078e00ff */
[----:B---3--:R-:W-:-:S05]  /*89b0*/  @P1 SHF.R.U32.HI R0, RZ, R2, R3 ;  /* 0x00000002ff001219 */ /* 0x008fca0000011603 */
[----:B------:R-:W-:Y:S01]  /*89c0*/  IMAD.IADD R3, R5, 0x1, R0 ;  /* 0x0000000105037824 */ /* 0x000fe200078e0200 */
[----:B------:R-:W-:Y:S06]  /*89d0*/  @P0 BRA `(.L_x_1840) ;  /* 0x0000000000080947 */ /* 0x000fec0003800000 */
[----:B------:R-:W1:Y:S02]  /*89e0*/  FENCE.VIEW.ASYNC.G ;  /* 0x00000000000073c6 */ /* 0x000e640000000100 */
[----:B-1----:R-:W-:Y:S06]  /*89f0*/  BAR.ARV 0xc, 0x180 ;  /* 0x0306000000007b1d */ /* 0x002fec0000002000 */
.L_x_1840:
[----:B------:R-:W-:Y:S05]  /*8a00*/  BSYNC B0 ;  /* 0x0000000000007941 */ /* 0x000fea0003800000 */
.L_x_1839:
[----:B------:R-:W-:Y:S01]  /*8a10*/  IMAD.IADD R0, R3, 0x1, R6 ;  /* 0x0000000103007824 */ /* 0x000fe200078e0206 */
[----:B------:R-:W-:Y:S06]  /*8a20*/  @!P2 BRA `(.L_x_1841) ;  /* 0x000000000048a947 */ /* 0x000fec0003800000 */
[C---:B------:R-:W-:Y:S01]  /*8a30*/  ISETP.GT.AND P0, PT, R3.reuse, RZ, PT ;  /* 0x000000ff0300720c */ /* 0x040fe20003f04270 */
[----:B------:R-:W-:Y:S01]  /*8a40*/  BSSY B0, `(.L_x_1842) ;  /* 0x000000e000007945 */ /* 0x000fe20003800000 */
[----:B------:R-:W-:-:S11]  /*8a50*/  VIADD R2, R3, 0xffffffff ;  /* 0xffffffff03027836 */ /* 0x000fd60000000000 */
[----:B------:R-:W-:Y:S05]  /*8a60*/  @P0 BRA `(.L_x_1843) ;  /* 0x00000000001c0947 */ /* 0x000fea0003800000 */
[----:B------:R-:W-:Y:S01]  /*8a70*/  ISETP.NE.AND P0, PT, R7, 0x1, PT ;  /* 0x000000010700780c */ /* 0x000fe20003f05270 */
[----:B------:R-:W-:-:S12]  /*8a80*/  IMAD.MOV R3, RZ, RZ, -R3 ;  /* 0x000000ffff037224 */ /* 0x000fd800078e0a03 */
[----:B------:R-:W1:Y:S02]  /*8a90*/  @P0 LDC.64 R4, c[0x0][0x9e8] ;  /* 0x00027a00ff040b82 */ /* 0x000e640000000a00 */
[----:B-1----:R-:W-:-:S05]  /*8aa0*/  @P0 IMAD.HI.U32 R2, R3, R4, RZ ;  /* 0x0000000403020227 */ /* 0x002fca00078e00ff */
[----:B------:R-:W-:-:S04]  /*8ab0*/  @P0 SHF.R.U32.HI R3, RZ, R5, R2 ;  /* 0x00000005ff030219 */ /* 0x000fc80000011602 */
[----:B------:R-:W-:Y:S01]  /*8ac0*/  LOP3.LUT R2, RZ, R3, RZ, 0x33, !PT ;  /* 0x00000003ff027212 */ /* 0x000fe200078e33ff */
[----:B------:R-:W-:Y:S06]  /*8ad0*/  BRA `(.L_x_1844) ;  /* 0x0000000000107947 */ /* 0x000fec0003800000 */
.L_x_1843:
[----:B------:R-:W-:-:S13]  /*8ae0*/  ISETP.NE.AND P0, PT, R7, 0x1, PT ;  /* 0x000000010700780c */ /* 0x000fda0003f05270 */
[----:B------:R-:W1:Y:S02]  /*8af0*/  @P0 LDC.64 R4, c[0x0][0x9e8] ;  /* 0x00027a00ff040b82 */ /* 0x000e640000000a00 */
[----:B-1----:R-:W-:-:S05]  /*8b00*/  @P0 IMAD.HI.U32 R4, R2, R4, RZ ;  /* 0x0000000402040227 */ /* 0x002fca00078e00ff */
[----:B------:R-:W-:-:S07]  /*8b10*/  @P0 SHF.R.U32.HI R2, RZ, R5, R4 ;  /* 0x00000005ff020219 */ /* 0x000fce0000011604 */
.L_x_1844:
[----:B------:R-:W-:Y:S05]  /*8b20*/  BSYNC B0 ;  /* 0x0000000000007941 */ /* 0x000fea0003800000 */
.L_x_1842:
[----:B------:R-:W-:-:S05]  /*8b30*/  IMAD R3, R2, R7, R7 ;  /* 0x0000000702037224 */ /* 0x000fca00078e0207 */
[----:B------:R-:W-:-:S07]  /*8b40*/  VIMNMX R0, R0, R3, PT ;  /* 0x0000000300007248 */ /* 0x000fce0003fe0100 */
.L_x_1841:
[----:B------:R-:W1:Y:S01]  /*8b50*/  @P1 LDC R2, c[0x0][0x44c] ;  /* 0x00011300ff021b82 */ /* 0x000e620000000800 */
[----:B------:R-:W-:Y:S01]  /*8b60*/  VIADD R0, R0, 0x3f ;  /* 0x0000003f00007836 */ /* 0x000fe20000000000 */
[----:B------:R-:W-:Y:S01]  /*8b70*/  ULDC UR4, c[0x0][0x9dc] ;  /* 0x0002770000047ab9 */ /* 0x000fe20000000800 */
[----:B------:R-:W-:-:S03]  /*8b80*/  IMAD.MOV.U32 R5, RZ, RZ, R36 ;  /* 0x000000ffff057224 */ /* 0x000fc600078e0024 */
[----:B------:R-:W-:Y:S02]  /*8b90*/  SHF.R.S32.HI R3, RZ, 0x1f, R0 ;  /* 0x0000001fff037819 */ /* 0x000fe40000011400 */
[----:B------:R-:W2:Y:S02]  /*8ba0*/  @P1 LDC R9, c[0x0][0x450] ;  /* 0x00011400ff091b82 */ /* 0x000ea40000000800 */
[----:B------:R-:W-:-:S04]  /*8bb0*/  LEA.HI R3, R3, R0, RZ, 0x6 ;  /* 0x0000000003037211 */ /* 0x000fc800078f30ff */
[----:B------:R-:W-:-:S04]  /*8bc0*/  SHF.R.S32.HI R0, RZ, 0x6, R3 ;  /* 0x00000006ff007819 */ /* 0x000fc80000011403 */
[----:B------:R-:W-:Y:S01]  /*8bd0*/  VIMNMX R103, R103, R0, PT ;  /* 0x0000000067677248 */ /* 0x000fe20003fe0100 */
[----:B-1----:R-:W-:-:S05]  /*8be0*/  @P1 IMAD.HI.U32 R2, R36, R2, RZ ;  /* 0x0000000224021227 */ /* 0x002fca00078e00ff */
[----:B--2---:R-:W-:-:S05]  /*8bf0*/  @P1 SHF.R.U32.HI R5, RZ, R9, R2 ;  /* 0x00000009ff051219 */ /* 0x004fca0000011602 */
        /* <DEDUP_REMOVED lines=8> */
[----:B------:R-:W1:Y:S02]  /*8c80*/  @P0 LDC.64 R4, c[0x0][0x9e8] ;  /* 0x00027a00ff040b82 */ /* 0x000e640000000a00 */
[----:B-1----:R-:W-:-:S05]  /*8c90*/  @P0 IMAD.HI.U32 R2, R3, R4, RZ ;  /* 0x0000000403020227 */ /* 0x002fca00078e00ff */
[----:B------:R-:W-:-:S04]  /*8ca0*/  @P0 SHF.R.U32.HI R3, RZ, R5, R2 ;  /* 0x00000005ff030219 */ /* 0x000fc80000011602 */
[----:B------:R-:W-:Y:S01]  /*8cb0*/  LOP3.LUT R2, RZ, R3, RZ, 0x33, !PT ;  /* 0x00000003ff027212 */ /* 0x000fe200078e33ff */
[----:B------:R-:W-:Y:S06]  /*8cc0*/  BRA `(.L_x_1848) ;  /* 0x0000000000107947 */ /* 0x000fec0003800000 */
.L_x_1847:
[----:B------:R-:W-:-:S13]  /*8cd0*/  ISETP.NE.AND P0, PT, R7, 0x1, PT ;  /* 0x000000010700780c */ /* 0x000fda0003f05270 */
[----:B------:R-:W1:Y:S02]  /*8ce0*/  @P0 LDC.64 R4, c[0x0][0x9e8] ;  /* 0x00027a00ff040b82 */ /* 0x000e640000000a00 */
[----:B-1----:R-:W-:-:S05]  /*8cf0*/  @P0 IMAD.HI.U32 R4, R2, R4, RZ ;  /* 0x0000000402040227 */ /* 0x002fca00078e00ff */
[----:B------:R-:W-:-:S07]  /*8d00*/  @P0 SHF.R.U32.HI R2, RZ, R5, R4 ;  /* 0x00000005ff020219 */ /* 0x000fce0000011604 */
.L_x_1848:
[----:B------:R-:W-:Y:S05]  /*8d10*/  BSYNC B0 ;  /* 0x0000000000007941 */ /* 0x000fea0003800000 */
.L_x_1846:
[----:B------:R-:W-:-:S05]  /*8d20*/  IMAD R3, R2, R7, RZ ;  /* 0x0000000702037224 */ /* 0x000fca00078e02ff */
[----:B------:R-:W-:-:S07]  /*8d30*/  VIMNMX R0, R0, R3, !PT ;  /* 0x0000000300007248 */ /* 0x000fce0007fe0100 */
.L_x_1845:
[----:B------:R-:W-:Y:S02]  /*8d40*/  SHF.R.S32.HI R3, RZ, 0x1f, R0 ;  /* 0x0000001fff037819 */ /* 0x000fe40000011400 */
[----:B------:R-:W-:Y:S02]  /*8d50*/  CS2R R4, SRZ ;  /* 0x0000000000047805 */ /* 0x000fe4000001ff00 */
[----:B------:R-:W-:Y:S02]  /*8d60*/  PLOP3.LUT P0, PT, PT, PT, PT, 0x80, 0x0 ;  /* 0x000000000000781c */ /* 0x000fe40003f0f070 */
[----:B------:R-:W-:Y:S02]  /*8d70*/  CS2R R150, SRZ ;  /* 0x0000000000967805 */ /* 0x000fe4000001ff00 */
[----:B------:R-:W-:Y:S01]  /*8d80*/  LEA.HI R6, R3, R0, RZ, 0x6 ;  /* 0x0000000003067211 */ /* 0x000fe200078f30ff */
[----:B------:R-:W-:Y:S01]  /*8d90*/  IMAD.MOV.U32 R0, RZ, RZ, RZ ;  /* 0x000000ffff007224 */ /* 0x000fe200078e00ff */
[----:B------:R-:W-:-:S02]  /*8da0*/  CS2R R148, SRZ ;  /* 0x0000000000947805 */ /* 0x000fc4000001ff00 */
[----:B------:R-:W-:Y:S02]  /*8db0*/  CS2R R146, SRZ ;  /* 0x0000000000927805 */ /* 0x000fe4000001ff00 */
[----:B------:R-:W-:Y:S02]  /*8dc0*/  SHF.R.S32.HI R6, RZ, 0x6, R6 ;  /* 0x00000006ff067819 */ /* 0x000fe40000011406 */
[----:B------:R-:W-:Y:S02]  /*8dd0*/  CS2R R144, SRZ ;  /* 0x0000000000907805 */ /* 0x000fe4000001ff00 */
[----:B------:R-:W-:Y:S02]  /*8de0*/  CS2R R142, SRZ ;  /* 0x00000000008e7805 */ /* 0x000fe4000001ff00 */
[----:B------:R-:W-:Y:S02]  /*8df0*/  CS2R R140, SRZ ;  /* 0x00000000008c7805 */ /* 0x000fe4000001ff00 */
[----:B------:R-:W-:-:S02]  /*8e00*/  VIMNMX R7, RZ, R6, !PT ;  /* 0x00000006ff077248 */ /* 0x000fc40007fe0100 */
[----:B------:R-:W-:Y:S02]  /*8e10*/  CS2R R138, SRZ ;  /* 0x00000000008a7805 */ /* 0x000fe4000001ff00 */
[----:B------:R-:W-:Y:S02]  /*8e20*/  CS2R R136, SRZ ;  /* 0x0000000000887805 */ /* 0x000fe4000001ff00 */
[----:B------:R-:W-:Y:S02]  /*8e30*/  CS2R R152, SRZ ;  /* 0x0000000000987805 */ /* 0x000fe4000001ff00 */
[----:B------:R-:W-:Y:S01]  /*8e40*/  ISETP.GT.AND P1, PT, R103, R7, PT ;  /* 0x000000076700720c */ /* 0x000fe20003f24270 */
[----:B------:R1:W-:Y:S01]  /*8e50*/  STL [R1+0x50], R7 ;  /* 0x0000500701007387 */ /* 0x0003e20000100800 */
[----:B------:R-:W-:Y:S02]  /*8e60*/  CS2R R132, SRZ ;  /* 0x0000000000847805 */ /* 0x000fe4000001ff00 */
[----:B------:R-:W-:-:S02]  /*8e70*/  CS2R R128, SRZ ;  /* 0x0000000000807805 */ /* 0x000fc4000001ff00 */
[----:B------:R-:W-:Y:S01]  /*8e80*/  CS2R R124, SRZ ;  /* 0x00000000007c7805 */ /* 0x000fe2000001ff00 */
[----:B------:R-:W-:Y:S01]  /*8e90*/  IMAD.MOV.U32 R172, RZ, RZ, RZ ;  /* 0x000000ffffac7224 */ /* 0x000fe200078e00ff */
[----:B------:R-:W-:Y:S02]  /*8ea0*/  CS2R R120, SRZ ;  /* 0x0000000000787805 */ /* 0x000fe4000001ff00 */
[----:B------:R-:W-:Y:S02]  /*8eb0*/  CS2R R116, SRZ ;  /* 0x0000000000747805 */ /* 0x000fe4000001ff00 */
[----:B------:R-:W-:Y:S02]  /*8ec0*/  CS2R R170, SRZ ;  /* 0x0000000000aa7805 */ /* 0x000fe4000001ff00 */
[----:B------:R-:W-:Y:S02]  /*8ed0*/  CS2R R112, SRZ ;  /* 0x0000000000707805 */ /* 0x000fe4000001ff00 */
[----:B------:R-:W-:-:S02]  /*8ee0*/  CS2R R108, SRZ ;  /* 0x00000000006c7805 */ /* 0x000fc4000001ff00 */
[----:B0-----:R-:W-:Y:S02]  /*8ef0*/  CS2R R104, SRZ ;  /* 0x0000000000687805 */ /* 0x001fe4000001ff00 */
        /* <DEDUP_REMOVED lines=34> */
[----:B----4-:R-:W-:-:S02]  /*9120*/  CS2R R50, SRZ ;  /* 0x0000000000327805 */ /* 0x010fc4000001ff00 */
        /* <DEDUP_REMOVED lines=10> */
[----:B-1----:R-:W-:Y:S06]  /*91d0*/  @!P1 BRA `(.L_x_1849) ;  /* 0x0000016c00909947 */ /* 0x002fec0003800000 */
[----:B------:R-:W2:Y:S01]  /*91e0*/  LDL R7, [R1+0xa0] ;  /* 0x0000a00001077983 */ /* 0x000ea20000100800 */
[----:B------:R-:W-:Y:S03]  /*91f0*/  BSSY B6, `(.L_x_1850) ;  /* 0x000001c000067945 */ /* 0x000fe60003800000 */
[----:B--2---:R-:W0:Y:S02]  /*9200*/  SHFL.IDX PT, R0, R7, RZ, 0x1f ;  /* 0x00001fff07007589 */ /* 0x004e2400000e0000 */
[----:B0-----:R-:W-:-:S04]  /*9210*/  LEA.HI R2, R0, R0, RZ, 0x1 ;  /* 0x0000000000027211 */ /* 0x001fc800078f08ff */
[----:B------:R-:W-:Y:S01]  /*9220*/  LOP3.LUT R3, R2, 0x1e, RZ, 0xc0, !PT ;  /* 0x0000001e02037812 */ /* 0x000fe200078ec0ff */
[----:B------:R-:W-:-:S04]  /*9230*/  VIADD R2, R16, 0x10400 ;  /* 0x0001040010027836 */ /* 0x000fc80000000000 */
[----:B------:R-:W-:Y:S01]  /*9240*/  IMAD.IADD R3, R0, 0x1, -R3 ;  /* 0x0000000100037824 */ /* 0x000fe200078e0a03 */
[----:B------:R-:W-:-:S03]  /*9250*/  LOP3.LUT P0, RZ, R2, 0x3ff, RZ, 0xc0, !PT ;  /* 0x000003ff02ff7812 */ /* 0x000fc6000780c0ff */
[----:B------:R-:W-:Y:S01]  /*9260*/  IMAD R3, R3, 0x2000, R2 ;  /* 0x0000200003037824 */ /* 0x000fe200078e0202 */
[----:B------:R-:W-:-:S04]  /*9270*/  P2R R24, PR, RZ, 0x1 ;  /* 0x00000001ff187803 */ /* 0x000fc80000000000 */
        /* <DEDUP_REMOVED lines=19> */
.L_x_1851:
[----:B------:R-:W-:Y:S05]  /*93b0*/  BSYNC B6 ;  /* 0x0000000000067941 */ /* 0x000fea0003800000 */
.L_x_1850:
[----:B------:R-:W-:Y:S02]  /*93c0*/  ULDC UR4, c[0x0][0x3f4] ;  /* 0x0000fd0000047ab9 */ /* 0x000fe40000000800 */
[----:B------:R-:W-:-:S13]  /*93d0*/  ISETP.LT.AND P0, PT, RZ, UR4, PT ;  /* 0x00000004ff007c0c */ /* 0x000fda000bf01270 */
[----:B------:R-:W-:Y:S05]  /*93e0*/  @P0 BRA `(.L_x_1852) ;  /* 0x0000000000400947 */ /* 0x000fea0003800000 */
[----:B------:R-:W2:Y:S02]  /*93f0*/  LDL R20, [R1+0x6c] ;  /* 0x00006c0001147983 */ /* 0x000ea40000100800 */
[----:B--2---:R-:W-:-:S04]  /*9400*/  LEA.HI R0, R20, R20, RZ, 0x1 ;  /* 0x0000001414007211 */ /* 0x004fc800078f08ff */
        /* <DEDUP_REMOVED lines=8> */
.L_x_1855:
[----:B-1----:R1:W2:Y:S02]  /*9490*/  SYNCS.PHASECHK.TRANS64.TRYWAIT P0, [R16+URZ+0x30800], R3 ;  /* 0x03080003100075a7 */ /* 0x0022a4000800017f */
[----:B--2---:R-:W-:Y:S05]  /*94a0*/  @!P0 NANOSLEEP.SYNCS 0x989680 ;  /* 0x009896800000895d */ /* 0x004fea0003900000 */
[----:B------:R-:W2:Y:S02]  /*94b0*/  @!P0 SYNCS.PHASECHK.TRANS64 P0, [R16+URZ+0x30800], R3 ;  /* 0x03080003100085a7 */ /* 0x000ea4000800007f */
[----:B--2---:R-:W-:Y:S05]  /*94c0*/  @!P0 BRA `(.L_x_1855) ;  /* 0xfffffffc00f08947 */ /* 0x004fea000383ffff */
.L_x_1854:
[----:B------:R-:W-:Y:S05]  /*94d0*/  BSYNC B0 ;  /* 0x0000000000007941 */ /* 0x000fea0003800000 */
.L_x_1853:
[----:B------:R-:W-:Y:S05]  /*94e0*/  BRA `(.L_x_1856) ;  /* 0x0000009c00887947 */ /* 0x000fea0003800000 */
.L_x_1852:
[----:B------:R-:W-:Y:S01]  /*94f0*/  ISETP.NE.AND P0, PT, R24, RZ, PT ;  /* 0x000000ff1800720c */ /* 0x000fe20003f05270 */
[----:B------:R-:W-:Y:S01]  /*9500*/  ULDC.64 UR4, c[0x0][0x3f8] ;  /* 0x0000fe0000047ab9 */ /* 0x000fe20000000a00 */
[----:B-----5:R-:W-:Y:S01]  /*9510*/  SHF.R.S32.HI R0, RZ, 0x1f, R23 ;  /* 0x0000001fff007819 */ /* 0x020fe20000011417 */
[----:B------:R-:W-:Y:S01]  /*9520*/  ULDC.64 UR6, c[0x0][0x408] ;  /* 0x0001020000067ab9 */ /* 0x000fe20000000a00 */
[----:B------:R-:W-:Y:S01]  /*9530*/  IMAD.WIDE.U32 R24, R23, UR4, RZ ;  /* 0x0000000417187c25 */ /* 0x000fe2000f8e00ff */
[----:B------:R-:W-:Y:S03]  /*9540*/  BSSY B6, `(.L_x_1857) ;  /* 0x0000019000067945 */ /* 0x000fe60003800000 */
[C---:B------:R-:W-:Y:S02]  /*9550*/  IMAD R4, R0.reuse, UR4, RZ ;  /* 0x0000000400047c24 */ /* 0x040fe4000f8e02ff */
[----:B------:R-:W-:-:S02]  /*9560*/  IMAD R0, R0, UR6, RZ ;  /* 0x0000000600007c24 */ /* 0x000fc4000f8e02ff */
[C---:B------:R-:W-:Y:S02]  /*9570*/  IMAD R3, R23.reuse, UR5, R4 ;  /* 0x0000000517037c24 */ /* 0x040fe4000f8e0204 */
[C---:B------:R-:W-:Y:S02]  /*9580*/  IMAD R29, R23.reuse, UR7, R0 ;  /* 0x00000007171d7c24 */ /* 0x040fe4000f8e0200 */
[----:B------:R-:W-:-:S04]  /*9590*/  IMAD.WIDE.U32 R26, R23, UR6, RZ ;  /* 0x00000006171a7c25 */ /* 0x000fc8000f8e00ff */
[----:B------:R-:W-:Y:S02]  /*95a0*/  IMAD.IADD R23, R3, 0x1, R25 ;  /* 0x0000000103177824 */ /* 0x000fe400078e0219 */
[----:B------:R-:W-:Y:S01]  /*95b0*/  IMAD.IADD R29, R29, 0x1, R27 ;  /* 0x000000011d1d7824 */ /* 0x000fe200078e021b */
        /* <DEDUP_REMOVED lines=17> */
.L_x_1858:
[----:B------:R-:W-:Y:S05]  /*96d0*/  BSYNC B6 ;  /* 0x0000000000067941 */ /* 0x000fea0003800000 */
.L_x_1857:
[----:B------:R-:W2:Y:S01]  /*96e0*/  LDL R120, [R1+0x34] ;  /* 0x0000340001787983 */ /* 0x000ea20000100800 */
[----:B------:R-:W-:-:S03]  /*96f0*/  ULDC.U8 UR4, c[0x0][0x410] ;  /* 0x0001040000047ab9 */ /* 0x000fc60000000000 */
[----:B------:R-:W3:Y:S01]  /*9700*/  LDL R20, [R1+0x58] ;  /* 0x0000580001147983 */ /* 0x000ee20000100800 */
[----:B------:R-:W-:Y:S01]  /*9710*/  ISETP.NE.AND P0, PT, RZ, UR4, PT ;  /* 0x00000004ff007c0c */ /* 0x000fe2000bf05270 */
[----:B------:R-:W-:Y:S01]  /*9720*/  BSSY B0, `(.L_x_1859) ;  /* 0x00009b6000007945 */ /* 0x000fe20003800000 */
[----:B--2---:R-:W-:-:S04]  /*9730*/  IMAD.IADD R10, R218, 0x1, R120 ;  /* 0x00000001da0a7824 */ /* 0x004fc800078e0278 */
[----:B---3--:R-:W-:-:S07]  /*9740*/  IMAD R3, R20, 0x20, R10 ;  /* 0x0000002014037824 */ /* 0x008fce00078e020a */
[----:B------:R-:W-:Y:S05]  /*9750*/  @!P0 BRA `(.L_x_1860) ;  /* 0x0000004c00388947 */ /* 0x000fea0003800000 */
[----:B------:R-:W0:Y:S01]  /*9760*/  LDC R109, c[0x0][0x448] ;  /* 0x00011200ff6d7b82 */ /* 0x000e220000000800 */
[----:B------:R-:W-:Y:S01]  /*9770*/  ULDC.64 UR4, c[0x0][0x3f8] ;  /* 0x0000fe0000047ab9 */ /* 0x000fe20000000a00 */
[----:B------:R-:W-:Y:S01]  /*9780*/  ULDC.64 UR6, c[0x0][0x408] ;  /* 0x0001020000067ab9 */ /* 0x000fe20000000a00 */
[----:B------:R-:W-:Y:S01]  /*9790*/  IMAD.MOV.U32 R6, RZ, RZ, R24 ;  /* 0x000000ffff067224 */ /* 0x000fe200078e0018 */
[----:B------:R-:W-:Y:S01]  /*97a0*/  SHF.R.S32.HI R79, RZ, 0x1f, R236 ;  /* 0x0000001fff4f7819 */ /* 0x000fe200000114ec */
[----:B------:R-:W-:Y:S01]  /*97b0*/  IMAD.MOV.U32 R7, RZ, RZ, R23 ;  /* 0x000000ffff077224 */ /* 0x000fe200078e0017 */
[----:B------:R-:W-:Y:S01]  /*97c0*/  SHF.R.S32.HI R78, RZ, 0x1f, R235 ;  /* 0x0000001fff4e7819 */ /* 0x000fe200000114eb */
[----:B------:R-:W-:Y:S01]  /*97d0*/  IMAD.MOV.U32 R4, RZ, RZ, R26 ;  /* 0x000000ffff047224 */ /* 0x000fe200078e001a */
[----:B------:R-:W-:Y:S02]  /*97e0*/  SHF.R.S32.HI R108, RZ, 0x1f, R237 ;  /* 0x0000001fff6c7819 */ /* 0x000fe400000114ed */
[----:B0-----:R-:W-:-:S13]  /*97f0*/  ISETP.NE.AND P0, PT, R109, 0x1, PT ;  /* 0x000000016d00780c */ /* 0x001fda0003f05270 */
[----:B------:R-:W0:Y:S08]  /*9800*/  @P0 LDC R0, c[0x0][0x44c] ;  /* 0x00011300ff000b82 */ /* 0x000e300000000800 */
[----:B------:R-:W1:Y:S01]  /*9810*/  @P0 LDC R5, c[0x0][0x450] ;  /* 0x00011400ff050b82 */ /* 0x000e620000000800 */
[----:B0-----:R-:W-:-:S05]  /*9820*/  @P0 IMAD.HI.U32 R0, R3, R0, RZ ;  /* 0x0000000003000227 */ /* 0x001fca00078e00ff */
[----:B-1----:R-:W-:Y:S01]  /*9830*/  @P0 SHF.R.U32.HI R3, RZ, R5, R0 ;  /* 0x00000005ff030219 */ /* 0x002fe20000011600 */
[----:B------:R-:W-:-:S03]  /*9840*/  IMAD.MOV.U32 R5, RZ, RZ, R29 ;  /* 0x000000ffff057224 */ /* 0x000fc600078e001d */
[----:B------:R-:W-:Y:S01]  /*9850*/  SHF.R.S32.HI R0, RZ, 0x1f, R3 ;  /* 0x0000001fff007819 */ /* 0x000fe20000011403 */
[----:B------:R-:W-:-:S04]  /*9860*/  IMAD.WIDE.U32 R6, R3, UR4, R6 ;  /* 0x0000000403067c25 */ /* 0x000fc8000f8e0006 */
[C---:B------:R-:W-:Y:S02]  /*9870*/  IMAD R8, R0.reuse, UR4, RZ ;  /* 0x0000000400087c24 */ /* 0x040fe4000f8e02ff */
[----:B------:R-:W-:Y:S02]  /*9880*/  IMAD R0, R0, UR6, RZ ;  /* 0x0000000600007c24 */ /* 0x000fe4000f8e02ff */
[C---:B------:R-:W-:Y:S01]  /*9890*/  IMAD R9, R3.reuse, UR5, R8 ;  /* 0x0000000503097c24 */ /* 0x040fe2000f8e0208 */
[----:B------:R-:W-:Y:S01]  /*98a0*/  ULDC.64 UR4, c[0x0][0x3e8] ;  /* 0x0000fa0000047ab9 */ /* 0x000fe20000000a00 */
[----:B------:R-:W-:-:S04]  /*98b0*/  IMAD.WIDE.U32 R4, R3, UR6, R4 ;  /* 0x0000000603047c25 */ /* 0x000fc8000f8e0004 */
[----:B------:R-:W-:Y:S01]  /*98c0*/  IMAD R11, R3, UR7, R0 ;  /* 0x00000007030b7c24 */ /* 0x000fe2000f8e0200 */
[----:B------:R-:W-:Y:S01]  /*98d0*/  ULDC.64 UR6, c[0x0][0x400] ;  /* 0x0001000000067ab9 */ /* 0x000fe20000000a00 */
[----:B------:R-:W-:Y:S01]  /*98e0*/  IMAD.IADD R9, R7, 0x1, R9 ;  /* 0x0000000107097824 */ /* 0x000fe200078e0209 */
[----:B------:R-:W-:Y:S01]  /*98f0*/  LEA R3, P0, R6, UR4, 0x1 ;  /* 0x0000000406037c11 */ /* 0x000fe2000f8008ff */
[----:B------:R-:W-:Y:S01]  /*9900*/  IMAD.IADD R7, R5, 0x1, R11 ;  /* 0x0000000105077824 */ /* 0x000fe200078e020b */
[----:B------:R-:W-:Y:S01]  /*9910*/  LEA R0, P1, R4, UR6, 0x1 ;  /* 0x0000000604007c11 */ /* 0x000fe2000f8208ff */
[----:B------:R-:W-:Y:S01]  /*9920*/  UMOV UR4, 0xffffffff ;  /* 0xffffffff00047882 */ /* 0x000fe20000000000 */
[----:B------:R-:W-:Y:S02]  /*9930*/  LEA.HI.X R6, R6, UR5, R9, 0x1, P0 ;  /* 0x0000000506067c11 */ /* 0x000fe400080f0c09 */
[----:B------:R-:W-:Y:S01]  /*9940*/  LEA.HI.X R7, R4, UR7, R7, 0x1, P1 ;  /* 0x0000000704077c11 */ /* 0x000fe200088f0c07 */
[----:B------:R-:W-:Y:S08]  /*9950*/  BRA.DIV UR4, `(.L_x_1861) ;  /* 0x0000022a04347947 */ /* 0x000ff0000b800000 */
[----:B------:R0:W1:Y:S04]  /*9960*/  SHFL.IDX PT, R5, R6, RZ, 0x181f ;  /* 0x00181fff06057589 */ /* 0x00006800000e0000 */
[----:B------:R0:W2:Y:S04]  /*9970*/  SHFL.IDX PT, R4, R3, RZ, 0x181f ;  /* 0x00181fff03047589 */ /* 0x0000a800000e0000 */
[----:B------:R0:W3:Y:S04]  /*9980*/  SHFL.IDX PT, R9, R7, RZ, 0x181f ;  /* 0x00181fff07097589 */ /* 0x0000e800000e0000 */
[----:B------:R0:W4:Y:S02]  /*9990*/  SHFL.IDX PT, R14, R0, RZ, 0x181f ;  /* 0x00181fff000e7589 */ /* 0x00012400000e0000 */
.L_x_2238:
[----:B------:R-:W-:Y:S01]  /*99a0*/  IMAD R109, R220, R109, RZ ;  /* 0x0000006ddc6d7224 */ /* 0x000fe200078e02ff */
[----:B------:R-:W-:Y:S01]  /*99b0*/  BSSY B1, `(.L_x_1862) ;  /* 0x0000035000017945 */ /* 0x000fe20003800000 */
[----:B------:R-:W-:Y:S02]  /*99c0*/  CS2R R64, SRZ ;  /* 0x0000000000407805 */ /* 0x000fe4000001ff00 */
[----:B------:R-:W-:Y:S02]  /*99d0*/  CS2R R68, SRZ ;  /* 0x0000000000447805 */ /* 0x000fe4000001ff00 */
[----:B------:R-:W-:Y:S02]  /*99e0*/  CS2R R72, SRZ ;  /* 0x0000000000487805 */ /* 0x000fe4000001ff00 */
[----:B------:R-:W-:Y:S02]  /*99f0*/  ISETP.GE.AND P0, PT, R10, R109, PT ;  /* 0x0000006d0a00720c */ /* 0x000fe40003f06270 */
[----:B------:R-:W-:-:S02]  /*9a00*/  CS2R R76, SRZ ;  /* 0x00000000004c7805 */ /* 0x000fc4000001ff00 */
[----:B------:R-:W-:Y:S02]  /*9a10*/  CS2R R62, SRZ ;  /* 0x00000000003e7805 */ /* 0x000fe4000001ff00 */
[----:B------:R-:W-:Y:S02]  /*9a20*/  CS2R R66, SRZ ;  /* 0x0000000000427805 */ /* 0x000fe4000001ff00 */
[----:B------:R-:W-:Y:S02]  /*9a30*/  CS2R R70, SRZ ;  /* 0x0000000000467805 */ /* 0x000fe4000001ff00 */
[----:B------:R-:W-:-:S03]  /*9a40*/  CS2R R74, SRZ ;  /* 0x00000000004a7805 */ /* 0x000fc6000001ff00 */
[----:B------:R-:W-:Y:S05]  /*9a50*/  @P0 BRA `(.L_x_1863) ;  /* 0x0000000000a80947 */ /* 0x000fea0003800000 */
[----:B------:R-:W-:Y:S01]  /*9a60*/  ULDC UR4, c[0x0][0x3f4] ;  /* 0x0000fd0000047ab9 */ /* 0x000fe20000000800 */
[----:B------:R-:W-:Y:S02]  /*9a70*/  CS2R R76, SRZ ;  /* 0x00000000004c7805 */ /* 0x000fe4000001ff00 */
[----:B------:R-:W-:Y:S02]  /*9a80*/  ISETP.GE.AND P2, PT, R236, UR4, PT ;  /* 0x00000004ec007c0c */ /* 0x000fe4000bf46270 */
[----:B------:R-:W-:Y:S02]  /*9a90*/  CS2R R74, SRZ ;  /* 0x00000000004a7805 */ /* 0x000fe4000001ff00 */
[----:B------:R-:W-:Y:S02]  /*9aa0*/  ISETP.GE.AND P1, PT, R235, UR4, PT ;  /* 0x00000004eb007c0c */ /* 0x000fe4000bf26270 */
[----:B------:R-:W-:Y:S02]  /*9ab0*/  ISETP.GE.AND P0, PT, R237, UR4, PT ;  /* 0x00000004ed007c0c */ /* 0x000fe4000bf06270 */
[----:B------:R-:W-:-:S05]  /*9ac0*/  ISETP.GE.AND P3, PT, R200, UR4, PT ;  /* 0x00000004c8007c0c */ /* 0x000fca000bf66270 */
[C---:B------:R-:W-:Y:S01]  /*9ad0*/  @!P2 IMAD.SHL.U32 R27, R236.reuse, 0x2, RZ ;  /* 0x00000002ec1ba824 */ /* 0x040fe200078e00ff */
[----:B------:R-:W-:-:S03]  /*9ae0*/  @!P2 SHF.L.U64.HI R34, R236, 0x1, R79 ;  /* 0x00000001ec22a819 */ /* 0x000fc6000001024f */
[C---:B------:R-:W-:Y:S01]  /*9af0*/  @!P1 IMAD.SHL.U32 R31, R235.reuse, 0x2, RZ ;  /* 0x00000002eb1f9824 */ /* 0x040fe200078e00ff */
[----:B------:R-:W-:Y:S01]  /*9b00*/  @!P1 SHF.L.U64.HI R32, R235, 0x1, R78 ;  /* 0x00000001eb209819 */ /* 0x000fe2000001024e */
[----:B------:R-:W-:Y:S01]  /*9b10*/  @!P0 IMAD.SHL.U32 R15, R237, 0x2, RZ ;  /* 0x00000002ed0f8824 */ /* 0x000fe200078e00ff */
[-C--:B--2---:R-:W-:Y:S01]  /*9b20*/  @!P2 IADD3 R24, P4, R4, R27.reuse, RZ ;  /* 0x0000001b0418a210 */ /* 0x084fe20007f9e0ff */
[----:B----4-:R-:W-:Y:S01]  /*9b30*/  @!P3 IMAD.MOV.U32 R8, RZ, RZ, R14 ;  /* 0x000000ffff08b224 */ /* 0x010fe200078e000e */
[----:B------:R-:W-:Y:S01]  /*9b40*/  @!P2 IADD3 R26, P6, R14, R27, RZ ;  /* 0x0000001b0e1aa210 */ /* 0x000fe20007fde0ff */
[----:B-1----:R-:W-:Y:S01]  /*9b50*/  @!P3 IMAD.WIDE R12, R200, 0x2, R4 ;  /* 0x00000002c80cb825 */ /* 0x002fe200078e0204 */
[----:B------:R-:W-:-:S03]  /*9b60*/  @!P1 IADD3 R28, P5, R4, R31, RZ ;  /* 0x0000001f041c9210 */ /* 0x000fc60007fbe0ff */
[----:B------:R-:W-:Y:S01]  /*9b70*/  @!P2 IMAD.X R25, R5, 0x1, R34, P4 ;  /* 0x000000010519a824 */ /* 0x000fe200020e0622 */
[----:B------:R-:W-:Y:S01]  /*9b80*/  @!P1 IADD3 R30, P4, R14, R31, RZ ;  /* 0x0000001f0e1e9210 */ /* 0x000fe20007f9e0ff */
[----:B---3--:R-:W-:Y:S01]  /*9b90*/  @!P3 IMAD.WIDE R20, R200, 0x2, R8 ;  /* 0x00000002c814b825 */ /* 0x008fe200078e0208 */
[----:B------:R-:W-:Y:S02]  /*9ba0*/  @!P0 SHF.L.U64.HI R8, R237, 0x1, R108 ;  /* 0x00000001ed088819 */ /* 0x000fe4000001026c */
[----:B------:R-:W-:Y:S02]  /*9bb0*/  CS2R R72, SRZ ;  /* 0x0000000000487805 */ /* 0x000fe4000001ff00 */
[----:B------:R-:W-:Y:S01]  /*9bc0*/  CS2R R70, SRZ ;  /* 0x0000000000467805 */ /* 0x000fe2000001ff00 */
[----:B------:R-:W-:Y:S01]  /*9bd0*/  @!P2 IMAD.X R27, R9, 0x1, R34, P6 ;  /* 0x00000001091ba824 */ /* 0x000fe200030e0622 */
[-C--:B------:R-:W-:Y:S01]  /*9be0*/  @!P0 IADD3 R4, P6, R4, R15.reuse, RZ ;  /* 0x0000000f04048210 */ /* 0x080fe20007fde0ff */
[----:B------:R-:W-:Y:S01]  /*9bf0*/  @!P1 IMAD.X R29, R5, 0x1, R32, P5 ;  /* 0x00000001051d9824 */ /* 0x000fe200028e0620 */
[----:B------:R-:W-:-:S02]  /*9c00*/  @!P0 IADD3 R14, P5, R14, R15, RZ ;  /* 0x0000000f0e0e8210 */ /* 0x000fc40007fbe0ff */
[----:B------:R-:W-:Y:S02]  /*9c10*/  CS2R R68, SRZ ;  /* 0x0000000000447805 */ /* 0x000fe4000001ff00 */
[----:B------:R-:W-:Y:S02]  /*9c20*/  CS2R R66, SRZ ;  /* 0x0000000000427805 */ /* 0x000fe4000001ff00 */
[----:B------:R-:W-:Y:S02]  /*9c30*/  CS2R R64, SRZ ;  /* 0x0000000000407805 */ /* 0x000fe4000001ff00 */
[----:B------:R-:W-:Y:S01]  /*9c40*/  CS2R R62, SRZ ;  /* 0x00000000003e7805 */ /* 0x000fe2000001ff00 */
[----:B------:R-:W-:Y:S01]  /*9c50*/  @!P1 IMAD.X R31, R9, 0x1, R32, P4 ;  /* 0x00000001091f9824 */ /* 0x000fe200020e0620 */
[----:B------:R1:W5:Y:S01]  /*9c60*/  @!P3 LD.E.64 R76, desc[UR60][R12.64] ;  /* 0x0000003c0c4cb980 */ /* 0x000362000c101b00 */
[--C-:B------:R-:W-:Y:S02]  /*9c70*/  @!P0 IMAD.X R5, R5, 0x1, R8.reuse, P6 ;  /* 0x0000000105058824 */ /* 0x100fe400030e0608 */
[----:B------:R-:W-:Y:S01]  /*9c80*/  @!P0 IMAD.X R15, R9, 0x1, R8, P5 ;  /* 0x00000001090f8824 */ /* 0x000fe200028e0608 */
[----:B------:R1:W5:Y:S04]  /*9c90*/  @!P3 LD.E.64 R74, desc[UR60][R20.64] ;  /* 0x0000003c144ab980 */ /* 0x000368000c101b00 */
[----:B------:R1:W5:Y:S04]  /*9ca0*/  @!P2 LD.E.64 R72, desc[UR60][R24.64] ;  /* 0x0000003c1848a980 */ /* 0x000368000c101b00 */
[----:B------:R1:W5:Y:S04]  /*9cb0*/  @!P2 LD.E.64 R70, desc[UR60][R26.64] ;  /* 0x0000003c1a46a980 */ /* 0x000368000c101b00 */
[----:B------:R1:W5:Y:S04]  /*9cc0*/  @!P1 LD.E.64 R68, desc[UR60][R28.64] ;  /* 0x0000003c1c449980 */ /* 0x000368000c101b00 */
[----:B------:R1:W5:Y:S04]  /*9cd0*/  @!P1 LD.E.64 R66, desc[UR60][R30.64] ;  /* 0x0000003c1e429980 */ /* 0x000368000c101b00 */
[----:B------:R1:W5:Y:S04]  /*9ce0*/  @!P0 LD.E.64 R64, desc[UR60][R4.64] ;  /* 0x0000003c04408980 */ /* 0x000368000c101b00 */
[----:B------:R1:W5:Y:S02]  /*9cf0*/  @!P0 LD.E.64 R62, desc[UR60][R14.64] ;  /* 0x0000003c0e3e8980 */ /* 0x000364000c101b00 */
.L_x_1863:
[----:B------:R-:W-:Y:S05]  /*9d00*/  BSYNC B1 ;  /* 0x0000000000017941 */ /* 0x000fea0003800000 */
.L_x_1862:
[----:B-12--5:R-:W-:Y:S01]  /*9d10*/  IMAD.MOV.U32 R4, RZ, RZ, R64 ;  /* 0x000000ffff047224 */ /* 0x026fe200078e0040 */
[----:B------:R-:W-:Y:S01]  /*9d20*/  UMOV UR4, 0xffffffff ;  /* 0xffffffff00047882 */ /* 0x000fe20000000000 */
[----:B------:R-:W-:Y:S01]  /*9d30*/  IMAD.MOV.U32 R5, RZ, RZ, R65 ;  /* 0x000000ffff057224 */ /* 0x000fe200078e0041 */
[----:B------:R-:W-:Y:S01]  /*9d40*/  CS2R R46, SRZ ;  /* 0x00000000002e7805 */ /* 0x000fe2000001ff00 */
[----:B------:R-:W-:Y:S01]  /*9d50*/  IMAD.MOV.U32 R8, RZ, RZ, R68 ;  /* 0x000000ffff087224 */ /* 0x000fe200078e0044 */
[----:B------:R-:W-:Y:S01]  /*9d60*/  PRMT R126, R4, 0x7610, R126 ;  /* 0x00007610047e7816 */ /* 0x000fe2000000007e */
[----:B---3--:R-:W-:Y:S01]  /*9d70*/  IMAD.MOV.U32 R9, RZ, RZ, R69 ;  /* 0x000000ffff097224 */ /* 0x008fe200078e0045 */
        /* <DEDUP_REMOVED lines=27> */
[----:B------:R-:W-:Y:S06]  /*9f30*/  BRA.DIV UR4, `(.L_x_1864) ;  /* 0x00000226042c7947 */ /* 0x000fec000b800000 */
[----:B------:R1:W2:Y:S04]  /*9f40*/  SHFL.IDX PT, R5, R6, 0x1, 0x181f ;  /* 0x00381f0006057f89 */ /* 0x0002a800000e0000 */
[----:B------:R1:W3:Y:S04]  /*9f50*/  SHFL.IDX PT, R4, R3, 0x1, 0x181f ;  /* 0x00381f0003047f89 */ /* 0x0002e800000e0000 */
[----:B------:R1:W0:Y:S04]  /*9f60*/  SHFL.IDX PT, R9, R7, 0x1, 0x181f ;  /* 0x00381f0007097f89 */ /* 0x00022800000e0000 */
[----:B----4-:R1:W4:Y:S02]  /*9f70*/  SHFL.IDX PT, R14, R0, 0x1, 0x181f ;  /* 0x00381f00000e7f89 */ /* 0x01032400000e0000 */
.L_x_2244:
[----:B------:R-:W-:Y:S01]  /*9f80*/  VIADD R8, R10, 0x20 ;  /* 0x000000200a087836 */ /* 0x000fe20000000000 */
        /* <DEDUP_REMOVED lines=8> */
[----:B------:R-:W-:-:S05]  /*a010*/  CS2R R58, SRZ ;  /* 0x00000000003a7805 */ /* 0x000fca000001ff00 */
        /* <DEDUP_REMOVED lines=13> */
[-C--:B---3--:R-:W-:Y:S01]  /*a0f0*/  @!P2 IADD3 R28, P4, R4, R31.reuse, RZ ;  /* 0x0000001f041ca210 */ /* 0x088fe20007f9e0ff */
[----:B----4-:R-:W-:Y:S01]  /*a100*/  @!P3 IMAD.MOV.U32 R8, RZ, RZ, R14 ;  /* 0x000000ffff08b224 */ /* 0x010fe200078e000e */
[----:B------:R-:W-:Y:S01]  /*a110*/  @!P2 IADD3 R30, P6, R14, R31, RZ ;  /* 0x0000001f0e1ea210 */ /* 0x000fe20007fde0ff */
[----:B--2---:R-:W-:Y:S01]  /*a120*/  @!P3 IMAD.WIDE R24, R200, 0x2, R4 ;  /* 0x00000002c818b825 */ /* 0x004fe200078e0204 */
[----:B------:R-:W-:-:S03]  /*a130*/  @!P1 IADD3 R20, P5, R4, R13, RZ ;  /* 0x0000000d04149210 */ /* 0x000fc60007fbe0ff */
[----:B------:R-:W-:Y:S01]  /*a140*/  @!P2 IMAD.X R29, R5, 0x1, R32, P4 ;  /* 0x00000001051da824 */ /* 0x000fe200020e0620 */
[----:B------:R-:W-:Y:S01]  /*a150*/  @!P1 IADD3 R12, P4, R14, R13, RZ ;  /* 0x0000000d0e0c9210 */ /* 0x000fe20007f9e0ff */
[----:B0-----:R-:W-:Y:S01]  /*a160*/  @!P3 IMAD.WIDE R26, R200, 0x2, R8 ;  /* 0x00000002c81ab825 */ /* 0x001fe200078e0208 */
        /* <DEDUP_REMOVED lines=22> */
.L_x_1866:
[----:B------:R-:W-:Y:S05]  /*a2d0*/  BSYNC B1 ;  /* 0x0000000000017941 */ /* 0x000fea0003800000 */
.L_x_1865:
[----:B0--3-5:R-:W-:Y:S01]  /*a2e0*/  IMAD.MOV.U32 R4, RZ, RZ, R46 ;  /* 0x000000ffff047224 */ /* 0x029fe200078e002e */
[----:B------:R-:W-:Y:S01]  /*a2f0*/  UMOV UR4, 0xffffffff ;  /* 0xffffffff00047882 */ /* 0x000fe20000000000 */
[----:B--2---:R-:W-:Y:S02]  /*a300*/  IMAD.MOV.U32 R5, RZ, RZ, R47 ;  /* 0x000000ffff057224 */ /* 0x004fe400078e002f */
        /* <DEDUP_REMOVED lines=34> */
[----:B----4-:R4:W0:Y:S02]  /*a530*/  SHFL.IDX PT, R14, R0, 0x2, 0x181f ;  /* 0x00581f00000e7f89 */ /* 0x01082400000e0000 */
.L_x_2250:
        /* <DEDUP_REMOVED lines=23> */
[----:B0-----:R-:W-:Y:S01]  /*a6b0*/  @!P3 IMAD.MOV.U32 R8, RZ, RZ, R14 ;  /* 0x000000ffff08b224 */ /* 0x001fe200078e000e */
[-C--:B---3--:R-:W-:Y:S01]  /*a6c0*/  @!P2 IADD3 R30, P4, R4, R25.reuse, RZ ;  /* 0x00000019041ea210 */ /* 0x088fe20007f9e0ff */
[----:B------:R-:W-:Y:S01]  /*a6d0*/  @!P0 IMAD.SHL.U32 R15, R237, 0x2, RZ ;  /* 0x00000002ed0f8824 */ /* 0x000fe200078e00ff */
[----:B------:R-:W-:Y:S01]  /*a6e0*/  @!P2 IADD3 R24, P6, R14, R25, RZ ;  /* 0x000000190e18a210 */ /* 0x000fe20007fde0ff */
[----:B--2---:R-:W-:Y:S01]  /*a6f0*/  @!P3 IMAD.WIDE R26, R200, 0x2, R4 ;  /* 0x00000002c81ab825 */ /* 0x004fe200078e0204 */
[----:B------:R-:W-:-:S03]  /*a700*/  @!P1 IADD3 R20, P5, R4, R13, RZ ;  /* 0x0000000d04149210 */ /* 0x000fc60007fbe0ff */
[----:B------:R-:W-:Y:S01]  /*a710*/  @!P2 IMAD.X R31, R5, 0x1, R32, P4 ;  /* 0x00000001051fa824 */ /* 0x000fe200020e0620 */
[----:B------:R-:W-:Y:S01]  /*a720*/  @!P1 IADD3 R12, P4, R14, R13, RZ ;  /* 0x0000000d0e0c9210 */ /* 0x000fe20007f9e0ff */
[----:B------:R-:W-:Y:S01]  /*a730*/  @!P3 IMAD.WIDE R28, R200, 0x2, R8 ;  /* 0x00000002c81cb825 */ /* 0x000fe200078e0208 */
[----:B------:R-:W-:Y:S01]  /*a740*/  @!P0 SHF.L.U64.HI R8, R237, 0x1, R108 ;  /* 0x00000001ed088819 */ /* 0x000fe2000001026c */
[----:B------:R0:W5:Y:S02]  /*a750*/  @!P3 LD.E.64 R42, desc[UR60][R26.64] ;  /* 0x0000003c1a2ab980 */ /* 0x000164000c101b00 */
[----:B------:R-:W-:Y:S01]  /*a760*/  @!P2 IMAD.X R25, R9, 0x1, R32, P6 ;  /* 0x000000010919a824 */ /* 0x000fe200030e0620 */
[-C--:B------:R-:W-:Y:S01]  /*a770*/  @!P0 IADD3 R4, P6, R4, R15.reuse, RZ ;  /* 0x0000000f04048210 */ /* 0x080fe20007fde0ff */
[--C-:B------:R-:W-:Y:S01]  /*a780*/  @!P1 IMAD.X R21, R5, 0x1, R34.reuse, P5 ;  /* 0x0000000105159824 */ /* 0x100fe200028e0622 */
[----:B------:R-:W-:Y:S01]  /*a790*/  @!P0 IADD3 R14, P5, R14, R15, RZ ;  /* 0x0000000f0e0e8210 */ /* 0x000fe20007fbe0ff */
[----:B------:R2:W5:Y:S01]  /*a7a0*/  @!P3 LD.E.64 R44, desc[UR60][R28.64] ;  /* 0x0000003c1c2cb980 */ /* 0x000562000c101b00 */
[----:B------:R-:W-:Y:S01]  /*a7b0*/  @!P1 IMAD.X R13, R9, 0x1, R34, P4 ;  /* 0x00000001090d9824 */ /* 0x000fe200020e0622 */
[----:B------:R-:W-:-:S02]  /*a7c0*/  CS2R R38, SRZ ;  /* 0x0000000000267805 */ /* 0x000fc4000001ff00 */
[----:B------:R-:W-:Y:S02]  /*a7d0*/  CS2R R40, SRZ ;  /* 0x0000000000287805 */ /* 0x000fe4000001ff00 */
[----:B------:R-:W-:Y:S02]  /*a7e0*/  CS2R R34, SRZ ;  /* 0x0000000000227805 */ /* 0x000fe4000001ff00 */
[----:B------:R-:W-:Y:S02]  /*a7f0*/  CS2R R36, SRZ ;  /* 0x0000000000247805 */ /* 0x000fe4000001ff00 */
[----:B0-----:R-:W-:Y:S01]  /*a800*/  CS2R R26, SRZ ;  /* 0x00000000001a7805 */ /* 0x001fe2000001ff00 */
[--C-:B------:R-:W-:Y:S01]  /*a810*/  @!P0 IMAD.X R5, R5, 0x1, R8.reuse, P6 ;  /* 0x0000000105058824 */ /* 0x100fe200030e0608 */
[----:B------:R0:W5:Y:S01]  /*a820*/  @!P2 LD.E.64 R38, desc[UR60][R30.64] ;  /* 0x0000003c1e26a980 */ /* 0x000162000c101b00 */
[----:B------:R-:W-:Y:S01]  /*a830*/  @!P0 IMAD.X R15, R9, 0x1, R8, P5 ;  /* 0x00000001090f8824 */ /* 0x000fe200028e0608 */
[----:B--2---:R-:W-:-:S02]  /*a840*/  CS2R R28, SRZ ;  /* 0x00000000001c7805 */ /* 0x004fc4000001ff00 */
[----:B------:R0:W5:Y:S04]  /*a850*/  @!P2 LD.E.64 R40, desc[UR60][R24.64] ;  /* 0x0000003c1828a980 */ /* 0x000168000c101b00 */
[----:B------:R0:W5:Y:S04]  /*a860*/  @!P1 LD.E.64 R34, desc[UR60][R20.64] ;  /* 0x0000003c14229980 */ /* 0x000168000c101b00 */
[----:B------:R0:W5:Y:S04]  /*a870*/  @!P1 LD.E.64 R36, desc[UR60][R12.64] ;  /* 0x0000003c0c249980 */ /* 0x000168000c101b00 */
[----:B------:R0:W5:Y:S04]  /*a880*/  @!P0 LD.E.64 R28, desc[UR60][R4.64] ;  /* 0x0000003c041c8980 */ /* 0x000168000c101b00 */
[----:B------:R0:W5:Y:S02]  /*a890*/  @!P0 LD.E.64 R26, desc[UR60][R14.64] ;  /* 0x0000003c0e1a8980 */ /* 0x000164000c101b00 */
.L_x_1869:
[----:B------:R-:W-:Y:S05]  /*a8a0*/  BSYNC B1 ;  /* 0x0000000000017941 */ /* 0x000fea0003800000 */
.L_x_1868:
        /* <DEDUP_REMOVED lines=33> */
[----:B------:R-:W-:Y:S01]  /*aac0*/  PRMT R117, R9, 0x7610, R117 ;  /* 0x0000761009757816 */ /* 0x000fe20000000075 */
[----:B------:R-:W-:Y:S06]  /*aad0*/  BRA.DIV UR4, `(.L_x_1870) ;  /* 0x0000021e04247947 */ /* 0x000fec000b800000 */
[----:B------:R0:W2:Y:S04]  /*aae0*/  SHFL.IDX PT, R9, R6, 0x3, 0x181f ;  /* 0x00781f0006097f89 */ /* 0x0000a800000e0000 */
[----:B------:R0:W3:Y:S04]  /*aaf0*/  SHFL.IDX PT, R8, R3, 0x3, 0x181f ;  /* 0x00781f0003087f89 */ /* 0x0000e800000e0000 */
[----:B------:R0:W0:Y:S04]  /*ab00*/  SHFL.IDX PT, R23, R7, 0x3, 0x181f ;  /* 0x00781f0007177f89 */ /* 0x00002800000e0000 */
[----:B-1--4-:R-:W1:Y:S02]  /*ab10*/  SHFL.IDX PT, R0, R0, 0x3, 0x181f ;  /* 0x00781f0000007f89 */ /* 0x012e6400000e0000 */
.L_x_2256:
[----:B0-----:R-:W4:Y:S01]  /*ab20*/  LDL R6, [R1+0x6c] ;  /* 0x00006c0001067983 */ /* 0x001f220000100800 */
        /* <DEDUP_REMOVED lines=9> */
[----:B----4-:R-:W-:-:S04]  /*abc0*/  LEA.HI R3, R6, R6, RZ, 0x1 ;  /* 0x0000000606037211 */ /* 0x010fc800078f08ff */
[----:B------:R-:W-:-:S05]  /*abd0*/  LOP3.LUT R3, R3, 0xfffffffe, RZ, 0xc0, !PT ;  /* 0xfffffffe03037812 */ /* 0x000fca00078ec0ff */
[----:B------:R-:W-:Y:S01]  /*abe0*/  IMAD.IADD R3, R6, 0x1, -R3 ;  /* 0x0000000106037824 */ /* 0x000fe200078e0a03 */
[----:B------:R-:W-:-:S04]  /*abf0*/  CS2R R6, SRZ ;  /* 0x0000000000067805 */ /* 0x000fc8000001ff00 */
[----:B------:R-:W-:Y:S01]  /*ac00*/  SHF.L.U32 R121, R3, 0x1f, RZ ;  /* 0x0000001f03797819 */ /* 0x000fe200000006ff */
[----:B------:R-:W-:Y:S06]  /*ac10*/  @P0 BRA `(.L_x_1872) ;  /* 0x0000000000ac0947 */ /* 0x000fec0003800000 */
        /* <DEDUP_REMOVED lines=11> */
[----:B-1----:R-:W-:Y:S01]  /*acd0*/  @!P3 IMAD.MOV.U32 R6, RZ, RZ, R0 ;  /* 0x000000ffff06b224 */ /* 0x002fe200078e0000 */
[-C--:B---3--:R-:W-:Y:S01]  /*ace0*/  @!P2 IADD3 R82, P4, R8, R81.reuse, RZ ;  /* 0x000000510852a210 */ /* 0x088fe20007f9e0ff */
[----:B------:R-:W-:Y:S01]  /*acf0*/  @!P3 IMAD.MOV.U32 R7, RZ, RZ, R23 ;  /* 0x000000ffff07b224 */ /* 0x000fe200078e0017 */
[----:B------:R-:W-:Y:S01]  /*ad00*/  @!P2 IADD3 R80, P6, R0, R81, RZ ;  /* 0x000000510050a210 */ /* 0x000fe20007fde0ff */
[----:B------:R-:W-:Y:S01]  /*ad10*/  @!P0 IMAD.SHL.U32 R85, R237, 0x2, RZ ;  /* 0x00000002ed558824 */ /* 0x000fe200078e00ff */
[-C--:B------:R-:W-:Y:S01]  /*ad20*/  @!P1 IADD3 R78, P5, R8, R11.reuse, RZ ;  /* 0x0000000b084e9210 */ /* 0x080fe20007fbe0ff */
[----:B--2---:R-:W-:Y:S01]  /*ad30*/  @!P2 IMAD.X R83, R9, 0x1, R12, P4 ;  /* 0x000000010953a824 */ /* 0x004fe200020e060c */
[----:B------:R-:W-:Y:S01]  /*ad40*/  @!P1 IADD3 R10, P4, R0, R11, RZ ;  /* 0x0000000b000a9210 */ /* 0x000fe20007f9e0ff */
[----:B------:R-:W-:Y:S01]  /*ad50*/  @!P3 IMAD.WIDE R4, R200, 0x2, R8 ;  /* 0x00000002c804b825 */ /* 0x000fe200078e0208 */
[----:B------:R-:W-:-:S03]  /*ad60*/  @!P0 SHF.L.U64.HI R108, R237, 0x1, R108 ;  /* 0x00000001ed6c8819 */ /* 0x000fc6000001026c */
[----:B------:R-:W-:Y:S01]  /*ad70*/  @!P3 IMAD.WIDE R6, R200, 0x2, R6 ;  /* 0x00000002c806b825 */ /* 0x000fe200078e0206 */
[----:B------:R0:W5:Y:S03]  /*ad80*/  @!P3 LD.E.64 R30, desc[UR60][R4.64] ;  /* 0x0000003c041eb980 */ /* 0x000166000c101b00 */
        /* <DEDUP_REMOVED lines=14> */
[----:B-1----:R-:W-:-:S02]  /*ae70*/  CS2R R6, SRZ ;  /* 0x0000000000067805 */ /* 0x002fc4000001ff00 */
[----:B------:R0:W5:Y:S04]  /*ae80*/  @!P2 LD.E.64 R24, desc[UR60][R80.64] ;  /* 0x0000003c5018a980 */ /* 0x000168000c101b00 */
[----:B------:R0:W5:Y:S04]  /*ae90*/  @!P1 LD.E.64 R12, desc[UR60][R78.64] ;  /* 0x0000003c4e0c9980 */ /* 0x000168000c101b00 */
[----:B------:R0:W5:Y:S04]  /*aea0*/  @!P1 LD.E.64 R14, desc[UR60][R10.64] ;  /* 0x0000003c0a0e9980 */ /* 0x000168000c101b00 */
[----:B------:R0:W5:Y:S04]  /*aeb0*/  @!P0 LD.E.64 R4, desc[UR60][R8.64] ;  /* 0x0000003c08048980 */ /* 0x000168000c101b00 */
[----:B------:R0:W5:Y:S02]  /*aec0*/  @!P0 LD.E.64 R6, desc[UR60][R84.64] ;  /* 0x0000003c54068980 */ /* 0x000164000c101b00 */
.L_x_1872:
[----:B------:R-:W-:Y:S05]  /*aed0*/  BSYNC B1 ;  /* 0x0000000000017941 */ /* 0x000fea0003800000 */
.L_x_1871:
[----:B------:R-:W4:Y:S01]  /*aee0*/  SYNCS.PHASECHK.TRANS64.TRYWAIT P0, [R16+URZ+0x30800], R121 ;  /* 0x03080079100075a7 */ /* 0x000f22000800017f */
[----:B0--3-5:R-:W-:Y:S01]  /*aef0*/  IMAD.MOV.U32 R8, RZ, RZ, R12 ;  /* 0x000000ffff087224 */ /* 0x029fe200078e000c */
[----:B------:R-:W-:Y:S01]  /*af00*/  BSSY B1, `(.L_x_1873) ;  /* 0x0000020000017945 */ /* 0x000fe20003800000 */
        /* <DEDUP_REMOVED lines=20> */
[----:B------:R-:W-:Y:S01]  /*b050*/  VIADDMNMX R3, R109, -R120, 0x80, PT ;  /* 0x000000806d037446 */ /* 0x000fe20003800978 */
[----:B------:R-:W-:Y:S01]  /*b060*/  IMAD.MOV.U32 R11, RZ, RZ, R25 ;  /* 0x000000ffff0b7224 */ /* 0x000fe200078e0019 */
[----:B------:R-:W-:Y:S01]  /*b070*/  PRMT R83, R8, 0x7610, R83 ;  /* 0x0000761008537816 */ /* 0x000fe20000000053 */
[----:B-1----:R-:W-:Y:S01]  /*b080*/  IMAD.MOV.U32 R0, RZ, RZ, R4 ;  /* 0x000000ffff007224 */ /* 0x002fe200078e0004 */
[----:B------:R-:W-:Y:S01]  /*b090*/  PRMT R82, R9, 0x7610, R82 ;  /* 0x0000761009527816 */ /* 0x000fe20000000052 */
[----:B------:R-:W-:Y:S01]  /*b0a0*/  IMAD.MOV.U32 R8, RZ, RZ, R32 ;  /* 0x000000ffff087224 */ /* 0x000fe200078e0020 */
[----:B------:R-:W-:Y:S01]  /*b0b0*/  ISETP.GE.AND P1, PT, R218, R3, PT ;  /* 0x00000003da00720c */ /* 0x000fe20003f26270 */
[----:B------:R-:W-:Y:S01]  /*b0c0*/  IMAD.MOV.U32 R9, RZ, RZ, R33 ;  /* 0x000000ffff097224 */ /* 0x000fe200078e0021 */
[----:B------:R-:W-:-:S02]  /*b0d0*/  PRMT R108, R10, 0x7610, R108 ;  /* 0x000076100a6c7816 */ /* 0x000fc4000000006c */
[----:B------:R-:W-:Y:S01]  /*b0e0*/  PRMT R109, R11, 0x7610, R109 ;  /* 0x000076100b6d7816 */ /* 0x000fe2000000006d */
[----:B----4-:R-:W-:Y:S08]  /*b0f0*/  @!P0 BRA `(.L_x_1874) ;  /* 0x0000021800108947 */ /* 0x010ff00003800000 */
.L_x_2257:
[----:B------:R-:W-:Y:S05]  /*b100*/  BSYNC B1 ;  /* 0x0000000000017941 */ /* 0x000fea0003800000 */
.L_x_1873:
[----:B------:R-:W-:Y:S01]  /*b110*/  BSSY B1, `(.L_x_1875) ;  /* 0x00000cc000017945 */ /* 0x000fe20003800000 */
[----:B------:R-:W-:Y:S02]  /*b120*/  PRMT R120, R8, 0x7610, R120 ;  /* 0x0000761008787816 */ /* 0x000fe40000000078 */
[----:B0-----:R-:W-:Y:S01]  /*b130*/  PRMT R121, R9, 0x7610, R121 ;  /* 0x0000761009797816 */ /* 0x001fe20000000079 */
[----:B------:R-:W-:Y:S06]  /*b140*/  @P1 BRA `(.L_x_1876) ;  /* 0x0000000c00201947 */ /* 0x000fec0003800000 */
[----:B------:R0:W5:Y:S01]  /*b150*/  LDL R146, [R1+0x48] ;  /* 0x0000480001927983 */ /* 0x0001620000100800 */
[----:B------:R-:W1:Y:S01]  /*b160*/  LDC R8, c[0x0][0x3f4] ;  /* 0x0000fd00ff087b82 */ /* 0x000e620000000800 */
[----:B------:R-:W-:Y:S01]  /*b170*/  BSSY B2, `(.L_x_1877) ;  /* 0x0000034000027945 */ /* 0x000fe20003800000 */
[-C--:B-1----:R-:W-:Y:S02]  /*b180*/  ISETP.GE.AND P0, PT, R200, R8.reuse, PT ;  /* 0x00000008c800720c */ /* 0x082fe40003f06270 */
[-C--:B------:R-:W-:Y:S02]  /*b190*/  ISETP.GE.AND P1, PT, R236, R8.reuse, PT ;  /* 0x00000008ec00720c */ /* 0x080fe40003f26270 */
[-C--:B------:R-:W-:Y:S02]  /*b1a0*/  ISETP.GE.AND P2, PT, R235, R8.reuse, PT ;  /* 0x00000008eb00720c */ /* 0x080fe40003f46270 */
[----:B------:R-:W-:-:S07]  /*b1b0*/  ISETP.GE.AND P3, PT, R237, R8, PT ;  /* 0x00000008ed00720c */ /* 0x000fce0003f66270 */
[----:B0-----:R-:W-:Y:S06]  /*b1c0*/  @P0 BRA `(.L_x_1878) ;  /* 0x0000000000b80947 */ /* 0x001fec0003800000 */
[----:B-----5:R-:W0:Y:S01]  /*b1d0*/  LDS.128 R8, [R146] ;  /* 0x0000000092087984 */ /* 0x020e220000000c00 */
[----:B------:R-:W-:Y:S02]  /*b1e0*/  SHF.R.U64 R74, R74, 0x10, R75 ;  /* 0x000000104a4a7819 */ /* 0x000fe4000000124b */
[----:B------:R-:W-:Y:S02]  /*b1f0*/  SHF.R.U64 R76, R76, 0x10, R77 ;  /* 0x000000104c4c7819 */ /* 0x000fe4000000124d */
[----:B------:R-:W-:Y:S02]  /*b200*/  SHF.R.U32.HI R75, RZ, 0x10, R75 ;  /* 0x00000010ff4b7819 */ /* 0x000fe4000001164b */
[----:B------:R-:W-:Y:S02]  /*b210*/  SHF.R.U32.HI R77, RZ, 0x10, R77 ;  /* 0x00000010ff4d7819 */ /* 0x000fe4000001164d */
[----:B------:R-:W-:Y:S02]  /*b220*/  PRMT R142, R138, 0x5410, R75 ;  /* 0x000054108a8e7816 */ /* 0x000fe4000000004b */
[----:B------:R-:W-:-:S02]  /*b230*/  PRMT R140, R140, 0x5410, R77 ;  /* 0x000054108c8c7816 */ /* 0x000fc4000000004d */
[----:B------:R-:W-:Y:S01]  /*b240*/  PRMT R139, R139, 0x5410, R74 ;  /* 0x000054108b8b7816 */ /* 0x000fe2000000004a */
[C---:B------:R-:W-:Y:S01]  /*b250*/  IMAD.U32 R143, R142.reuse, 0x10000, RZ ;  /* 0x000100008e8f7824 */ /* 0x040fe200078e00ff */
[----:B------:R-:W-:Y:S01]  /*b260*/  LOP3.LUT R142, R142, 0xffff0000, RZ, 0xc0, !PT ;  /* 0xffff00008e8e7812 */ /* 0x000fe200078ec0ff */
[C---:B------:R-:W-:Y:S01]  /*b270*/  IMAD.U32 R138, R140.reuse, 0x10000, RZ ;  /* 0x000100008c8a7824 */ /* 0x040fe200078e00ff */
[----:B------:R-:W-:Y:S02]  /*b280*/  PRMT R141, R141, 0x5410, R76 ;  /* 0x000054108d8d7816 */ /* 0x000fe4000000004c */
[----:B------:R-:W-:Y:S02]  /*b290*/  LOP3.LUT R140, R140, 0xffff0000, RZ, 0xc0, !PT ;  /* 0xffff00008c8c7812 */ /* 0x000fe400078ec0ff */
[C---:B0-----:R-:W-:Y:S01]  /*b2a0*/  LOP3.LUT R75, R10.reuse, 0xffff0000, RZ, 0xc0, !PT ;  /* 0xffff00000a4b7812 */ /* 0x041fe200078ec0ff */
[----:B------:R-:W-:Y:S01]  /*b2b0*/  IMAD.U32 R74, R10, 0x10000, RZ ;  /* 0x000100000a4a7824 */ /* 0x000fe200078e00ff */
[C---:B------:R-:W-:Y:S01]  /*b2c0*/  LOP3.LUT R77, R11.reuse, 0xffff0000, RZ, 0xc0, !PT ;  /* 0xffff00000b4d7812 */ /* 0x040fe200078ec0ff */
[----:B------:R-:W-:-:S02]  /*b2d0*/  IMAD.U32 R76, R11, 0x10000, RZ ;  /* 0x000100000b4c7824 */ /* 0x000fc400078e00ff */
[CC--:B------:R-:W-:Y:S01]  /*b2e0*/  FMUL.FTZ R145, R75.reuse, R143.reuse ;  /* 0x0000008f4b917220 */ /* 0x0c0fe20000410000 */
[----:B------:R-:W-:Y:S01]  /*b2f0*/  FMUL.FTZ R144, R75, R138 ;  /* 0x0000008a4b907220 */ /* 0x000fe20000410000 */
[----:B------:R-:W-:Y:S01]  /*b300*/  FMUL.FTZ R75, R77, R142 ;  /* 0x0000008e4d4b7220 */ /* 0x000fe20000410000 */
[----:B------:R-:W-:Y:S02]  /*b310*/  IMAD.U32 R10, R8, 0x10000, RZ ;  /* 0x00010000080a7824 */ /* 0x000fe400078e00ff */
[C---:B------:R-:W-:Y:S01]  /*b320*/  FFMA.FTZ R145, R74.reuse, R138, -R145 ;  /* 0x0000008a4a917223 */ /* 0x040fe20000010891 */
[----:B------:R-:W-:Y:S02]  /*b330*/  IMAD.U32 R11, R9, 0x10000, RZ ;  /* 0x00010000090b7824 */ /* 0x000fe400078e00ff */
[----:B------:R-:W-:Y:S01]  /*b340*/  FFMA.FTZ R144, R74, R143, R144 ;  /* 0x0000008f4a907223 */ /* 0x000fe20000010090 */
[----:B------:R-:W-:Y:S01]  /*b350*/  LOP3.LUT R8, R8, 0xffff0000, RZ, 0xc0, !PT ;  /* 0xffff000008087812 */ /* 0x000fe200078ec0ff */
[-C--:B------:R-:W-:Y:S01]  /*b360*/  FMUL.FTZ R147, R77, R140.reuse ;  /* 0x0000008c4d937220 */ /* 0x080fe20000410000 */
        /* <DEDUP_REMOVED lines=10> */
[-C--:B------:R-:W-:Y:S01]  /*b410*/  FMUL.FTZ R141, R9, R74.reuse ;  /* 0x0000004a098d7220 */ /* 0x080fe20000410000 */
[C---:B------:R-:W-:Y:S01]  /*b420*/  FFMA.FTZ R8, R10.reuse, R75, -R139 ;  /* 0x0000004b0a087223 */ /* 0x040fe2000001088b */
[C---:B------:R-:W-:Y:S01]  /*b430*/  FFMA.FTZ R9, R11.reuse, R74, -R140 ;  /* 0x0000004a0b097223 */ /* 0x040fe2000001088c */
[----:B------:R-:W-:Y:S01]  /*b440*/  FFMA.FTZ R77, R10, R77, R76 ;  /* 0x0000004d0a4d7223 */ /* 0x000fe2000001004c */
[----:B------:R-:W-:Y:S01]  /*b450*/  FFMA.FTZ R138, R11, R138, R141 ;  /* 0x0000008a0b8a7223 */ /* 0x000fe2000001008d */
[----:B------:R-:W-:Y:S02]  /*b460*/  F2FP.BF16.F32.PACK_AB R10, R144, R145 ;  /* 0x00000091900a723e */ /* 0x000fe400000010ff */
[----:B------:R-:W-:-:S02]  /*b470*/  F2FP.BF16.F32.PACK_AB R11, R142, R143 ;  /* 0x0000008f8e0b723e */ /* 0x000fc400000010ff */
[----:B------:R-:W-:Y:S02]  /*b480*/  F2FP.BF16.F32.PACK_AB R8, R77, R8 ;  /* 0x000000084d08723e */ /* 0x000fe400000010ff */
[----:B------:R-:W-:-:S05]  /*b490*/  F2FP.BF16.F32.PACK_AB R9, R138, R9 ;  /* 0x000000098a09723e */ /* 0x000fca00000010ff */
[----:B------:R0:W-:Y:S02]  /*b4a0*/  STS.128 [R146], R8 ;  /* 0x0000000892007388 */ /* 0x0001e40000000c00 */
.L_x_1878:
[----:B------:R-:W-:Y:S05]  /*b4b0*/  BSYNC B2 ;  /* 0x0000000000027941 */ /* 0x000fea0003800000 */
.L_x_1877:
[----:B------:R-:W-:Y:S04]  /*b4c0*/  BSSY B2, `(.L_x_1879) ;  /* 0x0000030000027945 */ /* 0x000fe80003800000 */
[----:B------:R-:W-:Y:S05]  /*b4d0*/  @P1 BRA `(.L_x_1880) ;  /* 0x0000000000b81947 */ /* 0x000fea0003800000 */
[----:B0----5:R-:W0:Y:S01]  /*b4e0*/  LDS.128 R8, [R146+0x4000] ;  /* 0x0040000092087984 */ /* 0x021e220000000c00 */
[--C-:B------:R-:W-:Y:S02]  /*b4f0*/  SHF.R.U64 R75, R72, 0x10, R73.reuse ;  /* 0x00000010484b7819 */ /* 0x100fe40000001249 */
[----:B------:R-:W-:Y:S02]  /*b500*/  SHF.R.U32.HI R72, RZ, 0x10, R73 ;  /* 0x00000010ff487819 */ /* 0x000fe40000011649 */
[--C-:B------:R-:W-:Y:S02]  /*b510*/  SHF.R.U64 R73, R70, 0x10, R71.reuse ;  /* 0x0000001046497819 */ /* 0x100fe40000001247 */
[----:B------:R-:W-:Y:S02]  /*b520*/  SHF.R.U32.HI R70, RZ, 0x10, R71 ;  /* 0x00000010ff467819 */ /* 0x000fe40000011647 */
[----:B------:R-:W-:Y:S02]  /*b530*/  PRMT R135, R135, 0x5410, R72 ;  /* 0x0000541087877816 */ /* 0x000fe40000000048 */
[----:B------:R-:W-:-:S02]  /*b540*/  PRMT R137, R137, 0x5410, R70 ;  /* 0x0000541089897816 */ /* 0x000fc40000000046 */
[----:B------:R-:W-:Y:S01]  /*b550*/  PRMT R134, R134, 0x5410, R75 ;  /* 0x0000541086867816 */ /* 0x000fe2000000004b */
[----:B------:R-:W-:Y:S01]  /*b560*/  IMAD.U32 R74, R135, 0x10000, RZ ;  /* 0x00010000874a7824 */ /* 0x000fe200078e00ff */
[----:B------:R-:W-:Y:S01]  /*b570*/  PRMT R136, R136, 0x5410, R73 ;  /* 0x0000541088887816 */ /* 0x000fe20000000049 */
[C---:B------:R-:W-:Y:S01]  /*b580*/  IMAD.U32 R75, R137.reuse, 0x10000, RZ ;  /* 0x00010000894b7824 */ /* 0x040fe200078e00ff */
[----:B------:R-:W-:Y:S02]  /*b590*/  LOP3.LUT R137, R137, 0xffff0000, RZ, 0xc0, !PT ;  /* 0xffff000089897812 */ /* 0x000fe400078ec0ff */
[----:B------:R-:W-:Y:S02]  /*b5a0*/  LOP3.LUT R135, R135, 0xffff0000, RZ, 0xc0, !PT ;  /* 0xffff000087877812 */ /* 0x000fe400078ec0ff */
[C---:B0-----:R-:W-:Y:S01]  /*b5b0*/  LOP3.LUT R71, R10.reuse, 0xffff0000, RZ, 0xc0, !PT ;  /* 0xffff00000a477812 */ /* 0x041fe200078ec0ff */
[----:B------:R-:W-:Y:S01]  /*b5c0*/  IMAD.U32 R70, R10, 0x10000, RZ ;  /* 0x000100000a467824 */ /* 0x000fe200078e00ff */
[C---:B------:R-:W-:Y:S01]  /*b5d0*/  LOP3.LUT R73, R11.reuse, 0xffff0000, RZ, 0xc0, !PT ;  /* 0xffff00000b497812 */ /* 0x040fe200078ec0ff */
[----:B------:R-:W-:-:S02]  /*b5e0*/  IMAD.U32 R72, R11, 0x10000, RZ ;  /* 0x000100000b487824 */ /* 0x000fc400078e00ff */
[CC--:B------:R-:W-:Y:S01]  /*b5f0*/  FMUL.FTZ R76, R71.reuse, R74.reuse ;  /* 0x0000004a474c7220 */ /* 0x0c0fe20000410000 */
[----:B------:R-:W-:Y:S01]  /*b600*/  FMUL.FTZ R77, R71, R75 ;  /* 0x0000004b474d7220 */ /* 0x000fe20000410000 */
[C---:B------:R-:W-:Y:S01]  /*b610*/  FMUL.FTZ R71, R73.reuse, R137 ;  /* 0x0000008949477220 */ /* 0x040fe20000410000 */
[----:B------:R-:W-:Y:S02]  /*b620*/  IMAD.U32 R10, R8, 0x10000, RZ ;  /* 0x00010000080a7824 */ /* 0x000fe400078e00ff */
[----:B------:R-:W-:Y:S01]  /*b630*/  FFMA.FTZ R139, R70, R75, R76 ;  /* 0x0000004b468b7223 */ /* 0x000fe2000001004c */
[-C--:B------:R-:W-:Y:S01]  /*b640*/  FMUL.FTZ R75, R73, R135.reuse ;  /* 0x00000087494b7220 */ /* 0x080fe20000410000 */
[----:B------:R-:W-:Y:S01]  /*b650*/  FFMA.FTZ R135, R72, R135, -R71 ;  /* 0x0000008748877223 */ /* 0x000fe20000010847 */
[C---:B------:R-:W-:Y:S01]  /*b660*/  IMAD.U32 R11, R9.reuse, 0x10000, RZ ;  /* 0x00010000090b7824 */ /* 0x040fe200078e00ff */
[----:B------:R-:W-:Y:S01]  /*b670*/  LOP3.LUT R8, R8, 0xffff0000, RZ, 0xc0, !PT ;  /* 0xffff000008087812 */ /* 0x000fe200078ec0ff */
[----:B------:R-:W-:Y:S01]  /*b680*/  IMAD.U32 R73, R136, 0x10000, RZ ;  /* 0x0001000088497824 */ /* 0x000fe200078e00ff */
[----:B------:R-:W-:Y:S01]  /*b690*/  LOP3.LUT R9, R9, 0xffff0000, RZ, 0xc0, !PT ;  /* 0xffff000009097812 */ /* 0x000fe200078ec0ff */
[----:B------:R-:W-:Y:S01]  /*b6a0*/  IMAD.U32 R71, R134, 0x10000, RZ ;  /* 0x0001000086477824 */ /* 0x000fe200078e00ff */
[----:B------:R-:W-:Y:S01]  /*b6b0*/  LOP3.LUT R136, R136, 0xffff0000, RZ, 0xc0, !PT ;  /* 0xffff000088887812 */ /* 0x000fe200078ec0ff */
[----:B------:R-:W-:Y:S01]  /*b6c0*/  FFMA.FTZ R74, R70, R74, -R77 ;  /* 0x0000004a464a7223 */ /* 0x000fe2000001084d */
        /* <DEDUP_REMOVED lines=15> */
.L_x_1880:
[----:B------:R-:W-:Y:S05]  /*b7c0*/  BSYNC B2 ;  /* 0x0000000000027941 */ /* 0x000fea0003800000 */
.L_x_1879:
[----:B------:R-:W-:Y:S04]  /*b7d0*/  BSSY B2, `(.L_x_1881) ;  /* 0x0000030000027945 */ /* 0x000fe80003800000 */
[----:B------:R-:W-:Y:S05]  /*b7e0*/  @P2 BRA `(.L_x_1882) ;  /* 0x0000000000b82947 */ /* 0x000fea0003800000 */
[----:B01---5:R-:W0:Y:S01]  /*b7f0*/  LDS.128 R8, [R146+0x8000] ;  /* 0x0080000092087984 */ /* 0x023e220000000c00 */
        /* <DEDUP_REMOVED lines=45> */
.L_x_1882:
[----:B------:R-:W-:Y:S05]  /*bad0*/  BSYNC B2 ;  /* 0x0000000000027941 */ /* 0x000fea0003800000 */
.L_x_1881:
[----:B------:R-:W-:Y:S05]  /*bae0*/  @P3 BRA `(.L_x_1876) ;  /* 0x0000000000b83947 */ /* 0x000fea0003800000 */
[----:B012--5:R-:W0:Y:S01]  /*baf0*/  LDS.128 R8, [R146+0xc000] ;  /* 0x00c0000092087984 */ /* 0x027e220000000c00 */
        /* <DEDUP_REMOVED lines=45> */
.L_x_1876:
[----:B------:R-:W-:Y:S05]  /*bdd0*/  BSYNC B1 ;  /* 0x0000000000017941 */ /* 0x000fea0003800000 */
.L_x_1875:
[----:B0123--:R-:W-:Y:S01]  /*bde0*/  VIADD R8, R218, 0x20 ;  /* 0x00000020da087836 */ /* 0x00ffe20000000000 */
[----:B------:R-:W-:Y:S04]  /*bdf0*/  BSSY B1, `(.L_x_1883) ;  /* 0x00000cb000017945 */ /* 0x000fe80003800000 */
[----:B------:R-:W-:-:S13]  /*be00*/  ISETP.GE.AND P0, PT, R8, R3, PT ;  /* 0x000000030800720c */ /* 0x000fda0003f06270 */
[----:B------:R-:W-:Y:S05]  /*be10*/  @P0 BRA `(.L_x_1884) ;  /* 0x0000000c00200947 */ /* 0x000fea0003800000 */
        /* <DEDUP_REMOVED lines=8> */
[----:B-----5:R-:W0:Y:S01]  /*bea0*/  LDS.128 R8, [R66+0x1000] ;  /* 0x0010000042087984 */ /* 0x020e220000000c00 */
        /* <DEDUP_REMOVED lines=45> */
.L_x_1886:
[----:B------:R-:W-:Y:S05]  /*c180*/  BSYNC B2 ;  /* 0x0000000000027941 */ /* 0x000fea0003800000 */
.L_x_1885:
        /* <DEDUP_REMOVED lines=48> */
.L_x_1888:
[----:B------:R-:W-:Y:S05]  /*c490*/  BSYNC B2 ;  /* 0x0000000000027941 */ /* 0x000fea0003800000 */
.L_x_1887:
[----:B------:R-:W-:Y:S04]  /*c4a0*/  BSSY B2, `(.L_x_1889) ;  /* 0x0000030000027945 */ /* 0x000fe80003800000 */
[----:B------:R-:W-:Y:S05]  /*c4b0*/  @P2 BRA `(.L_x_1890) ;  /* 0x0000000000b82947 */ /* 0x000fea0003800000 */
[----:B01---5:R-:W0:Y:S01]  /*c4c0*/  LDS.128 R8, [R66+0x9000] ;  /* 0x0090000042087984 */ /* 0x023e220000000c00 */
[----:B------:R-:W-:Y:S02]  /*c4d0*/  SHF.R.U64 R54, R50, 0x10, R51 ;  /* 0x0000001032367819 */ /* 0x000fe40000001233 */
[----:B------:R-:W-:Y:S02]  /*c4e0*/  SHF.R.U64 R50, R52, 0x10, R53 ;  /* 0x0000001034327819 */ /* 0x000fe40000001235 */
[----:B------:R-:W-:Y:S02]  /*c4f0*/  SHF.R.U32.HI R51, RZ, 0x10, R51 ;  /* 0x00000010ff337819 */ /* 0x000fe40000011633 */
        /* <DEDUP_REMOVED lines=13> */
[C---:B------:R-:W-:Y:S01]  /*c5d0*/  FMUL.FTZ R56, R51.reuse, R54 ;  /* 0x0000003633387220 */ /* 0x040fe20000410000 */
[-C--:B------:R-:W-:Y:S01]  /*c5e0*/  FMUL.FTZ R57, R51, R55.reuse ;  /* 0x0000003733397220 */ /* 0x080fe20000410000 */
[----:B------:R-:W-:Y:S01]  /*c5f0*/  FMUL.FTZ R51, R53, R98 ;  /* 0x0000006235337220 */ /* 0x000fe20000410000 */
[----:B------:R-:W-:Y:S02]  /*c600*/  IMAD.U32 R10, R8, 0x10000, RZ ;  /* 0x00010000080a7824 */ /* 0x000fe400078e00ff */
[C---:B------:R-:W-:Y:S01]  /*c610*/  FFMA.FTZ R59, R50.reuse, R55, R56 ;  /* 0x00000037323b7223 */ /* 0x040fe20000010038 */
[----:B------:R-:W-:Y:S02]  /*c620*/  IMAD.U32 R11, R9, 0x10000, RZ ;  /* 0x00010000090b7824 */ /* 0x000fe400078e00ff */
[----:B------:R-:W-:Y:S01]  /*c630*/  FFMA.FTZ R58, R50, R54, -R57 ;  /* 0x00000036323a7223 */ /* 0x000fe20000010839 */
[-C--:B------:R-:W-:Y:S01]  /*c640*/  FMUL.FTZ R55, R53, R100.reuse ;  /* 0x0000006435377220 */ /* 0x080fe20000410000 */
[----:B------:R-:W-:Y:S01]  /*c650*/  LOP3.LUT R8, R8, 0xffff0000, RZ, 0xc0, !PT ;  /* 0xffff000008087812 */ /* 0x000fe200078ec0ff */
[C---:B------:R-:W-:Y:S01]  /*c660*/  FFMA.FTZ R100, R52.reuse, R100, -R51 ;  /* 0x0000006434647223 */ /* 0x040fe20000010833 */
[----:B------:R-:W-:Y:S01]  /*c670*/  LOP3.LUT R9, R9, 0xffff0000, RZ, 0xc0, !PT ;  /* 0xffff000009097812 */ /* 0x000fe200078ec0ff */
[C---:B------:R-:W-:Y:S01]  /*c680*/  IMAD.U32 R53, R99.reuse, 0x10000, RZ ;  /* 0x0001000063357824 */ /* 0x040fe200078e00ff */
[----:B------:R-:W-:Y:S01]  /*c690*/  LOP3.LUT R54, R99, 0xffff0000, RZ, 0xc0, !PT ;  /* 0xffff000063367812 */ /* 0x000fe200078ec0ff */
[C---:B------:R-:W-:Y:S01]  /*c6a0*/  IMAD.U32 R51, R101.reuse, 0x10000, RZ ;  /* 0x0001000065337824 */ /* 0x040fe200078e00ff */
        /* <DEDUP_REMOVED lines=15> */
.L_x_1890:
[----:B------:R-:W-:Y:S05]  /*c7a0*/  BSYNC B2 ;  /* 0x0000000000027941 */ /* 0x000fea0003800000 */
.L_x_1889:
        /* <DEDUP_REMOVED lines=47> */
.L_x_1884:
[----:B------:R-:W-:Y:S05]  /*caa0*/  BSYNC B1 ;  /* 0x0000000000017941 */ /* 0x000fea0003800000 */
.L_x_1883:
        /* <DEDUP_REMOVED lines=58> */
.L_x_1894:
[----:B------:R-:W-:Y:S05]  /*ce50*/  BSYNC B2 ;  /* 0x0000000000027941 */ /* 0x000fea0003800000 */
.L_x_1893:
[----:B------:R-:W-:Y:S04]  /*ce60*/  BSSY B2, `(.L_x_1895) ;  /* 0x0000030000027945 */ /* 0x000fe80003800000 */
[----:B------:R-:W-:Y:S05]  /*ce70*/  @P1 BRA `(.L_x_1896) ;  /* 0x0000000000b81947 */ /* 0x000fea0003800000 */
[----:B0----5:R-:W0:Y:S01]  /*ce80*/  LDS.128 R8, [R50+0x6000] ;  /* 0x0060000032087984 */ /* 0x021e220000000c00 */
        /* <DEDUP_REMOVED lines=17> */
[----:B------:R-:W-:Y:S01]  /*cfa0*/  FMUL.FTZ R45, R39, R43 ;  /* 0x0000002b272d7220 */ /* 0x000fe20000410000 */
[C---:B------:R-:W-:Y:S01]  /*cfb0*/  FMUL.FTZ R39, R41.reuse, R107 ;  /* 0x0000006b29277220 */ /* 0x040fe20000410000 */
[----:B------:R-:W-:Y:S02]  /*cfc0*/  IMAD.U32 R10, R8, 0x10000, RZ ;  /* 0x00010000080a7824 */ /* 0x000fe400078e00ff */
[----:B------:R-:W-:Y:S01]  /*cfd0*/  FFMA.FTZ R47, R38, R43, R46 ;  /* 0x0000002b262f7223 */ /* 0x000fe2000001002e */
[-C--:B------:R-:W-:Y:S01]  /*cfe0*/  FMUL.FTZ R43, R41, R104.reuse ;  /* 0x00000068292b7220 */ /* 0x080fe20000410000 */
[----:B------:R-:W-:Y:S01]  /*cff0*/  FFMA.FTZ R104, R40, R104, -R39 ;  /* 0x0000006828687223 */ /* 0x000fe20000010827 */
[----:B------:R-:W-:Y:S02]  /*d000*/  IMAD.U32 R11, R9, 0x10000, RZ ;  /* 0x00010000090b7824 */ /* 0x000fe400078e00ff */
[----:B------:R-:W-:Y:S01]  /*d010*/  FFMA.FTZ R44, R38, R42, -R45 ;  /* 0x0000002a262c7223 */ /* 0x000fe2000001082d */
[----:B------:R-:W-:Y:S01]  /*d020*/  IMAD.U32 R39, R102, 0x10000, RZ ;  /* 0x0001000066277824 */ /* 0x000fe200078e00ff */
[----:B------:R-:W-:Y:S01]  /*d030*/  LOP3.LUT R8, R8, 0xffff0000, RZ, 0xc0, !PT ;  /* 0xffff000008087812 */ /* 0x000fe200078ec0ff */
[----:B------:R-:W-:Y:S01]  /*d040*/  IMAD.U32 R41, R105, 0x10000, RZ ;  /* 0x0001000069297824 */ /* 0x000fe200078e00ff */
[----:B------:R-:W-:Y:S01]  /*d050*/  LOP3.LUT R9, R9, 0xffff0000, RZ, 0xc0, !PT ;  /* 0xffff000009097812 */ /* 0x000fe200078ec0ff */
[----:B------:R-:W-:Y:S01]  /*d060*/  FFMA.FTZ R107, R40, R107, R43 ;  /* 0x0000006b286b7223 */ /* 0x000fe2000001002b */
[----:B------:R-:W-:Y:S01]  /*d070*/  LOP3.LUT R38, R105, 0xffff0000, RZ, 0xc0, !PT ;  /* 0xffff000069267812 */ /* 0x000fe200078ec0ff */
[----:B------:R-:W-:Y:S01]  /*d080*/  FMUL.FTZ R43, R8, R41 ;  /* 0x00000029082b7220 */ /* 0x000fe20000410000 */
[----:B------:R-:W-:Y:S01]  /*d090*/  LOP3.LUT R102, R102, 0xffff0000, RZ, 0xc0, !PT ;  /* 0xffff000066667812 */ /* 0x000fe200078ec0ff */
[----:B------:R-:W-:-:S02]  /*d0a0*/  FMUL.FTZ R40, R8, R39 ;  /* 0x0000002708287220 */ /* 0x000fc40000410000 */
[C---:B------:R-:W-:Y:S01]  /*d0b0*/  FMUL.FTZ R42, R9.reuse, R38 ;  /* 0x00000026092a7220 */ /* 0x040fe20000410000 */
[C---:B------:R-:W-:Y:S01]  /*d0c0*/  FFMA.FTZ R8, R10.reuse, R39, -R43 ;  /* 0x000000270a087223 */ /* 0x040fe2000001082b */
[-C--:B------:R-:W-:Y:S01]  /*d0d0*/  FMUL.FTZ R45, R9, R102.reuse ;  /* 0x00000066092d7220 */ /* 0x080fe20000410000 */
[----:B------:R-:W-:Y:S01]  /*d0e0*/  FFMA.FTZ R41, R10, R41, R40 ;  /* 0x000000290a297223 */ /* 0x000fe20000010028 */
[----:B------:R-:W-:Y:S01]  /*d0f0*/  FFMA.FTZ R9, R11, R102, -R42 ;  /* 0x000000660b097223 */ /* 0x000fe2000001082a */
[----:B------:R-:W-:Y:S01]  /*d100*/  F2FP.BF16.F32.PACK_AB R10, R47, R44 ;  /* 0x0000002c2f0a723e */ /* 0x000fe200000010ff */
[----:B------:R-:W-:Y:S01]  /*d110*/  FFMA.FTZ R38, R11, R38, R45 ;  /* 0x000000260b267223 */ /* 0x000fe2000001002d */
[----:B------:R-:W-:Y:S02]  /*d120*/  F2FP.BF16.F32.PACK_AB R11, R107, R104 ;  /* 0x000000686b0b723e */ /* 0x000fe400000010ff */
[----:B------:R-:W-:Y:S02]  /*d130*/  F2FP.BF16.F32.PACK_AB R8, R41, R8 ;  /* 0x000000082908723e */ /* 0x000fe400000010ff */
[----:B------:R-:W-:-:S05]  /*d140*/  F2FP.BF16.F32.PACK_AB R9, R38, R9 ;  /* 0x000000092609723e */ /* 0x000fca00000010ff */
[----:B------:R1:W-:Y:S02]  /*d150*/  STS.128 [R50+0x6000], R8 ;  /* 0x0060000832007388 */ /* 0x0003e40000000c00 */
.L_x_1896:
[----:B------:R-:W-:Y:S05]  /*d160*/  BSYNC B2 ;  /* 0x0000000000027941 */ /* 0x000fea0003800000 */
.L_x_1895:
        /* <DEDUP_REMOVED lines=48> */
.L_x_1898:
[----:B------:R-:W-:Y:S05]  /*d470*/  BSYNC B2 ;  /* 0x0000000000027941 */ /* 0x000fea0003800000 */
.L_x_1897:
        /* <DEDUP_REMOVED lines=47> */
.L_x_1892:
[----:B------:R-:W-:Y:S05]  /*d770*/  BSYNC B1 ;  /* 0x0000000000017941 */ /* 0x000fea0003800000 */
.L_x_1891:
[----:B0123--:R-:W-:-:S05]  /*d780*/  VIADD R8, R218, 0x60 ;  /* 0x00000060da087836 */ /* 0x00ffca0000000000 */
        /* <DEDUP_REMOVED lines=21> */
[----:B------:R-:W-:Y:S02]  /*d8e0*/  LOP3.LUT R119, R119, 0xffff0000, RZ, 0xc0, !PT ;  /* 0xffff000077777812 */ /* 0x000fe400078ec0ff */
[----:B------:R-:W-:Y:S02]  /*d8f0*/  PRMT R120, R120, 0x5410, R3 ;  /* 0x0000541078787816 */ /* 0x000fe40000000003 */
[C---:B0-----:R-:W-:Y:S01]  /*d900*/  LOP3.LUT R27, R10.reuse, 0xffff0000, RZ, 0xc0, !PT ;  /* 0xffff00000a1b7812 */ /* 0x041fe200078ec0ff */
[C---:B------:R-:W-:Y:S01]  /*d910*/  IMAD.U32 R28, R11.reuse, 0x10000, RZ ;  /* 0x000100000b1c7824 */ /* 0x040fe200078e00ff */
[----:B------:R-:W-:Y:S01]  /*d920*/  LOP3.LUT R11, R11, 0xffff0000, RZ, 0xc0, !PT ;  /* 0xffff00000b0b7812 */ /* 0x000fe200078ec0ff */
[----:B------:R-:W-:-:S02]  /*d930*/  IMAD.U32 R26, R10, 0x10000, RZ ;  /* 0x000100000a1a7824 */ /* 0x000fc400078e00ff */
[CC--:B------:R-:W-:Y:S01]  /*d940*/  FMUL.FTZ R31, R27.reuse, R30.reuse ;  /* 0x0000001e1b1f7220 */ /* 0x0c0fe20000410000 */
[----:B------:R-:W-:Y:S01]  /*d950*/  FMUL.FTZ R27, R27, R29 ;  /* 0x0000001d1b1b7220 */ /* 0x000fe20000410000 */
[C---:B------:R-:W-:Y:S01]  /*d960*/  FMUL.FTZ R35, R11.reuse, R121 ;  /* 0x000000790b237220 */ /* 0x040fe20000410000 */
[----:B------:R-:W-:Y:S02]  /*d970*/  IMAD.U32 R3, R8, 0x10000, RZ ;  /* 0x0001000008037824 */ /* 0x000fe400078e00ff */
[C---:B------:R-:W-:Y:S01]  /*d980*/  FFMA.FTZ R32, R26.reuse, R29, -R31 ;  /* 0x0000001d1a207223 */ /* 0x040fe2000001081f */
[----:B------:R-:W-:Y:S01]  /*d990*/  FFMA.FTZ R33, R26, R30, R27 ;  /* 0x0000001e1a217223 */ /* 0x000fe2000001001b */
[-C--:B------:R-:W-:Y:S01]  /*d9a0*/  FMUL.FTZ R27, R11, R119.reuse ;  /* 0x000000770b1b7220 */ /* 0x080fe20000410000 */
        /* <DEDUP_REMOVED lines=22> */
.L_x_1901:
[----:B------:R-:W-:Y:S05]  /*db10*/  BSYNC B1 ;  /* 0x0000000000017941 */ /* 0x000fea0003800000 */
.L_x_1900:
        /* <DEDUP_REMOVED lines=48> */
.L_x_1903:
[----:B------:R-:W-:Y:S05]  /*de20*/  BSYNC B1 ;  /* 0x0000000000017941 */ /* 0x000fea0003800000 */
.L_x_1902:
[----:B------:R-:W-:Y:S04]  /*de30*/  BSSY B1, `(.L_x_1904) ;  /* 0x0000030000017945 */ /* 0x000fe80003800000 */
[----:B------:R-:W-:Y:S05]  /*de40*/  @P2 BRA `(.L_x_1905) ;  /* 0x0000000000b82947 */ /* 0x000fea0003800000 */
[----:B01---5:R-:W0:Y:S01]  /*de50*/  LDS.128 R8, [R34+0xb000] ;  /* 0x00b0000022087984 */ /* 0x023e220000000c00 */
[----:B------:R-:W-:Y:S02]  /*de60*/  SHF.R.U64 R20, R12, 0x10, R13 ;  /* 0x000000100c147819 */ /* 0x000fe4000000120d */
[--C-:B------:R-:W-:Y:S02]  /*de70*/  SHF.R.U64 R12, R14, 0x10, R15.reuse ;  /* 0x000000100e0c7819 */ /* 0x100fe4000000120f */
[----:B------:R-:W-:Y:S02]  /*de80*/  SHF.R.U32.HI R15, RZ, 0x10, R15 ;  /* 0x00000010ff0f7819 */ /* 0x000fe4000001160f */
[----:B------:R-:W-:Y:S02]  /*de90*/  SHF.R.U32.HI R13, RZ, 0x10, R13 ;  /* 0x00000010ff0d7819 */ /* 0x000fe4000001160d */
[----:B------:R-:W-:Y:S02]  /*dea0*/  PRMT R82, R82, 0x5410, R15 ;  /* 0x0000541052527816 */ /* 0x000fe4000000000f */
[----:B------:R-:W-:-:S02]  /*deb0*/  PRMT R80, R80, 0x5410, R13 ;  /* 0x0000541050507816 */ /* 0x000fc4000000000d */
[----:B------:R-:W-:Y:S01]  /*dec0*/  PRMT R81, R81, 0x5410, R20 ;  /* 0x0000541051517816 */ /* 0x000fe20000000014 */
[----:B------:R-:W-:Y:S01]  /*ded0*/  IMAD.U32 R20, R82, 0x10000, RZ ;  /* 0x0001000052147824 */ /* 0x000fe200078e00ff */
[----:B------:R-:W-:Y:S01]  /*dee0*/  PRMT R83, R83, 0x5410, R12 ;  /* 0x0000541053537816 */ /* 0x000fe2000000000c */
[----:B------:R-:W-:Y:S01]  /*def0*/  IMAD.U32 R15, R80, 0x10000, RZ ;  /* 0x00010000500f7824 */ /* 0x000fe200078e00ff */
[----:B------:R-:W-:Y:S02]  /*df00*/  LOP3.LUT R82, R82, 0xffff0000, RZ, 0xc0, !PT ;  /* 0xffff000052527812 */ /* 0x000fe400078ec0ff */
[----:B------:R-:W-:Y:S02]  /*df10*/  LOP3.LUT R80, R80, 0xffff0000, RZ, 0xc0, !PT ;  /* 0xffff000050507812 */ /* 0x000fe400078ec0ff */
[C---:B0-----:R-:W-:Y:S01]  /*df20*/  LOP3.LUT R13, R10.reuse, 0xffff0000, RZ, 0xc0, !PT ;  /* 0xffff00000a0d7812 */ /* 0x041fe200078ec0ff */
[C---:B------:R-:W-:Y:S01]  /*df30*/  IMAD.U32 R14, R11.reuse, 0x10000, RZ ;  /* 0x000100000b0e7824 */ /* 0x040fe200078e00ff */
[----:B------:R-:W-:Y:S01]  /*df40*/  LOP3.LUT R11, R11, 0xffff0000, RZ, 0xc0, !PT ;  /* 0xffff00000b0b7812 */ /* 0x000fe200078ec0ff */
[----:B------:R-:W-:-:S02]  /*df50*/  IMAD.U32 R12, R10, 0x10000, RZ ;  /* 0x000100000a0c7824 */ /* 0x000fc400078e00ff */
[C---:B------:R-:W-:Y:S01]  /*df60*/  FMUL.FTZ R21, R13.reuse, R20 ;  /* 0x000000140d157220 */ /* 0x040fe20000410000 */
[-C--:B------:R-:W-:Y:S01]  /*df70*/  FMUL.FTZ R13, R13, R15.reuse ;  /* 0x0000000f0d0d7220 */ /* 0x080fe20000410000 */
[C---:B------:R-:W-:Y:S01]  /*df80*/  FMUL.FTZ R25, R11.reuse, R82 ;  /* 0x000000520b197220 */ /* 0x040fe20000410000 */
[----:B------:R-:W-:Y:S02]  /*df90*/  IMAD.U32 R3, R8, 0x10000, RZ ;  /* 0x0001000008037824 */ /* 0x000fe400078e00ff */
[C---:B------:R-:W-:Y:S01]  /*dfa0*/  FFMA.FTZ R21, R12.reuse, R15, -R21 ;  /* 0x0000000f0c157223 */ /* 0x040fe20000010815 */
[----:B------:R-:W-:Y:S01]  /*dfb0*/  FFMA.FTZ R24, R12, R20, R13 ;  /* 0x000000140c187223 */ /* 0x000fe2000001000d */
[-C--:B------:R-:W-:Y:S01]  /*dfc0*/  FMUL.FTZ R13, R11, R80.reuse ;  /* 0x000000500b0d7220 */ /* 0x080fe20000410000 */
[----:B------:R-:W-:Y:S01]  /*dfd0*/  IMAD.U32 R10, R9, 0x10000, RZ ;  /* 0x00010000090a7824 */ /* 0x000fe200078e00ff */
[----:B------:R-:W-:Y:S01]  /*dfe0*/  LOP3.LUT R8, R8, 0xffff0000, RZ, 0xc0, !PT ;  /* 0xffff000008087812 */ /* 0x000fe200078ec0ff */
[----:B------:R-:W-:Y:S01]  /*dff0*/  IMAD.U32 R12, R83, 0x10000, RZ ;  /* 0x00010000530c7824 */ /* 0x000fe200078e00ff */
[----:B------:R-:W-:Y:S01]  /*e000*/  LOP3.LUT R9, R9, 0xffff0000, RZ, 0xc0, !PT ;  /* 0xffff000009097812 */ /* 0x000fe200078ec0ff */
[----:B------:R-:W-:Y:S01]  /*e010*/  IMAD.U32 R11, R81, 0x10000, RZ ;  /* 0x00010000510b7824 */ /* 0x000fe200078e00ff */
[----:B------:R-:W-:Y:S01]  /*e020*/  LOP3.LUT R83, R83, 0xffff0000, RZ, 0xc0, !PT ;  /* 0xffff000053537812 */ /* 0x000fe200078ec0ff */
[C---:B------:R-:W-:Y:S01]  /*e030*/  FFMA.FTZ R25, R14.reuse, R80, -R25 ;  /* 0x000000500e197223 */ /* 0x040fe20000010819 */
[----:B------:R-:W-:Y:S01]  /*e040*/  LOP3.LUT R81, R81, 0xffff0000, RZ, 0xc0, !PT ;  /* 0xffff000051517812 */ /* 0x000fe200078ec0ff */
[----:B------:R-:W-:Y:S01]  /*e050*/  FFMA.FTZ R82, R14, R82, R13 ;  /* 0x000000520e527223 */ /* 0x000fe2000001000d */
[CC--:B------:R-:W-:Y:S01]  /*e060*/  FMUL.FTZ R14, R8.reuse, R12.reuse ;  /* 0x0000000c080e7220 */ /* 0x0c0fe20000410000 */
        /* <DEDUP_REMOVED lines=12> */
.L_x_1905:
[----:B------:R-:W-:Y:S05]  /*e130*/  BSYNC B1 ;  /* 0x0000000000017941 */ /* 0x000fea0003800000 */
.L_x_1904:
[----:B------:R-:W-:Y:S05]  /*e140*/  @P3 BRA `(.L_x_1899) ;  /* 0x00000050004c3947 */ /* 0x000fea0003800000 */
[----:B012--5:R-:W0:Y:S01]  /*e150*/  LDS.128 R8, [R34+0xf000] ;  /* 0x00f0000022087984 */ /* 0x027e220000000c00 */
        /* <DEDUP_REMOVED lines=8> */
[----:B------:R-:W-:Y:S02]  /*e1e0*/  LOP3.LUT R79, R79, 0xffff0000, RZ, 0xc0, !PT ;  /* 0xffff00004f4f7812 */ /* 0x000fe400078ec0ff */
[----:B------:R-:W-:Y:S01]  /*e1f0*/  PRMT R78, R78, 0x5410, R3 ;  /* 0x000054104e4e7816 */ /* 0x000fe20000000003 */
[C---:B0-----:R-:W-:Y:S01]  /*e200*/  IMAD.U32 R5, R10.reuse, 0x10000, RZ ;  /* 0x000100000a057824 */ /* 0x041fe200078e00ff */
[----:B------:R-:W-:Y:S01]  /*e210*/  LOP3.LUT R6, R10, 0xffff0000, RZ, 0xc0, !PT ;  /* 0xffff00000a067812 */ /* 0x000fe200078ec0ff */
[C---:B------:R-:W-:Y:S01]  /*e220*/  IMAD.U32 R7, R11.reuse, 0x10000, RZ ;  /* 0x000100000b077824 */ /* 0x040fe200078e00ff */
[----:B------:R-:W-:Y:S01]  /*e230*/  LOP3.LUT R10, R11, 0xffff0000, RZ, 0xc0, !PT ;  /* 0xffff00000b0a7812 */ /* 0x000fe200078ec0ff */
[C---:B------:R-:W-:Y:S01]  /*e240*/  IMAD.U32 R11, R23.reuse, 0x10000, RZ ;  /* 0x00010000170b7824 */ /* 0x040fe200078e00ff */
[----:B------:R-:W-:Y:S01]  /*e250*/  LOP3.LUT R23, R23, 0xffff0000, RZ, 0xc0, !PT ;  /* 0xffff000017177812 */ /* 0x000fe200078ec0ff */
[----:B------:R-:W-:Y:S01]  /*e260*/  FMUL.FTZ R14, R6, R13 ;  /* 0x0000000d060e7220 */ /* 0x000fe20000410000 */
[----:B------:R-:W-:-:S02]  /*e270*/  IMAD.U32 R0, R8, 0x10000, RZ ;  /* 0x0001000008007824 */ /* 0x000fc400078e00ff */
[----:B------:R-:W-:Y:S01]  /*e280*/  FMUL.FTZ R6, R6, R11 ;  /* 0x0000000b06067220 */ /* 0x000fe20000410000 */
[----:B------:R-:W-:Y:S01]  /*e290*/  FMUL.FTZ R20, R10, R79 ;  /* 0x0000004f0a147220 */ /* 0x000fe20000410000 */
[----:B------:R-:W-:Y:S01]  /*e2a0*/  LOP3.LUT R3, R8, 0xffff0000, RZ, 0xc0, !PT ;  /* 0xffff000008037812 */ /* 0x000fe200078ec0ff */
[C---:B------:R-:W-:Y:S01]  /*e2b0*/  FFMA.FTZ R14, R5.reuse, R11, -R14 ;  /* 0x0000000b050e7223 */ /* 0x040fe2000001080e */
[----:B------:R-:W-:Y:S01]  /*e2c0*/  FFMA.FTZ R15, R5, R13, R6 ;  /* 0x0000000d050f7223 */ /* 0x000fe20000010006 */
[-C--:B------:R-:W-:Y:S01]  /*e2d0*/  FMUL.FTZ R10, R10, R23.reuse ;  /* 0x000000170a0a7220 */ /* 0x080fe20000410000 */
[C---:B------:R-:W-:Y:S01]  /*e2e0*/  IMAD.U32 R4, R9.reuse, 0x10000, RZ ;  /* 0x0001000009047824 */ /* 0x040fe200078e00ff */
[----:B------:R-:W-:Y:S01]  /*e2f0*/  LOP3.LUT R8, R9, 0xffff0000, RZ, 0xc0, !PT ;  /* 0xffff000009087812 */ /* 0x000fe200078ec0ff */
[C---:B------:R-:W-:Y:S01]  /*e300*/  IMAD.U32 R6, R78.reuse, 0x10000, RZ ;  /* 0x000100004e067824 */ /* 0x040fe200078e00ff */
[----:B------:R-:W-:Y:S01]  /*e310*/  LOP3.LUT R11, R78, 0xffff0000, RZ, 0xc0, !PT ;  /* 0xffff00004e0b7812 */ /* 0x000fe200078ec0ff */
[C---:B------:R-:W-:Y:S01]  /*e320*/  IMAD.U32 R5, R12.reuse, 0x10000, RZ ;  /* 0x000100000c057824 */ /* 0x040fe200078e00ff */
[----:B------:R-:W-:Y:S01]  /*e330*/  LOP3.LUT R9, R12, 0xffff0000, RZ, 0xc0, !PT ;  /* 0xffff00000c097812 */ /* 0x000fe200078ec0ff */
[C---:B------:R-:W-:Y:S01]  /*e340*/  FFMA.FTZ R20, R7.reuse, R23, -R20 ;  /* 0x0000001707147223 */ /* 0x040fe20000010814 */
        /* <DEDUP_REMOVED lines=13> */
[----:B------:R3:W-:Y:S01]  /*e420*/  STS.128 [R34+0xf000], R4 ;  /* 0x00f0000422007388 */ /* 0x0007e20000000c00 */
[----:B------:R-:W-:Y:S05]  /*e430*/  BRA `(.L_x_1899) ;  /* 0x0000004c00907947 */ /* 0x000fea0003800000 */
.L_x_1860:
[----:B------:R-:W0:Y:S01]  /*e440*/  LDC R83, c[0x0][0x448] ;  /* 0x00011200ff537b82 */ /* 0x000e220000000800 */
[----:B------:R-:W-:Y:S01]  /*e450*/  ULDC.64 UR4, c[0x0][0x3f8] ;  /* 0x0000fe0000047ab9 */ /* 0x000fe20000000a00 */
[----:B------:R-:W-:Y:S01]  /*e460*/  ULDC.64 UR6, c[0x0][0x408] ;  /* 0x0001020000067ab9 */ /* 0x000fe20000000a00 */
[----:B------:R-:W-:Y:S02]  /*e470*/  IMAD.MOV.U32 R25, RZ, RZ, R23 ;  /* 0x000000ffff197224 */ /* 0x000fe400078e0017 */
[----:B------:R-:W-:Y:S01]  /*e480*/  IMAD.MOV.U32 R27, RZ, RZ, R29 ;  /* 0x000000ffff1b7224 */ /* 0x000fe200078e001d */
[----:B0-----:R-:W-:-:S13]  /*e490*/  ISETP.NE.AND P0, PT, R83, 0x1, PT ;  /* 0x000000015300780c */ /* 0x001fda0003f05270 */
[----:B------:R-:W0:Y:S08]  /*e4a0*/  @P0 LDC R0, c[0x0][0x44c] ;  /* 0x00011300ff000b82 */ /* 0x000e300000000800 */
[----:B------:R-:W1:Y:S01]  /*e4b0*/  @P0 LDC R5, c[0x0][0x450] ;  /* 0x00011400ff050b82 */ /* 0x000e620000000800 */
[----:B0-----:R-:W-:-:S05]  /*e4c0*/  @P0 IMAD.HI.U32 R0, R3, R0, RZ ;  /* 0x0000000003000227 */ /* 0x001fca00078e00ff */
[----:B-1----:R-:W-:-:S04]  /*e4d0*/  @P0 SHF.R.U32.HI R3, RZ, R5, R0 ;  /* 0x00000005ff030219 */ /* 0x002fc80000011600 */
        /* <DEDUP_REMOVED lines=21> */
.L_x_2263:
        /* <DEDUP_REMOVED lines=12> */
[----:B------:R-:W3:Y:S01]  /*e6f0*/  LDL R8, [R1+0x5c] ;  /* 0x00005c0001087983 */ /* 0x000ee20000100800 */
[----:B------:R-:W-:Y:S01]  /*e700*/  ULDC UR4, c[0x0][0x3f4] ;  /* 0x0000fd0000047ab9 */ /* 0x000fe20000000800 */
[----:B--2---:R-:W-:Y:S01]  /*e710*/  IMAD.MOV.U32 R12, RZ, RZ, R4 ;  /* 0x000000ffff0c7224 */ /* 0x004fe200078e0004 */
[----:B------:R-:W-:Y:S01]  /*e720*/  ISETP.GE.AND P2, PT, R18, UR4, PT ;  /* 0x0000000412007c0c */ /* 0x000fe2000bf46270 */
[----:B-1----:R-:W-:Y:S01]  /*e730*/  IMAD.MOV.U32 R13, RZ, RZ, R5 ;  /* 0x000000ffff0d7224 */ /* 0x002fe200078e0005 */
[----:B------:R-:W-:Y:S02]  /*e740*/  ISETP.GE.AND P3, PT, R226, UR4, PT ;  /* 0x00000004e2007c0c */ /* 0x000fe4000bf66270 */
[----:B------:R-:W-:Y:S02]  /*e750*/  CS2R R56, SRZ ;  /* 0x0000000000387805 */ /* 0x000fe4000001ff00 */
[----:B------:R-:W-:-:S07]  /*e760*/  CS2R R58, SRZ ;  /* 0x00000000003a7805 */ /* 0x000fce000001ff00 */
[C---:B------:R-:W-:Y:S01]  /*e770*/  @!P2 IMAD.SHL.U32 R15, R18.reuse, 0x2, RZ ;  /* 0x00000002120fa824 */ /* 0x040fe200078e00ff */
[----:B------:R-:W-:-:S04]  /*e780*/  @!P2 SHF.L.U64.HI R20, R18, 0x1, R19 ;  /* 0x000000011214a819 */ /* 0x000fc80000010213 */
[----:B------:R-:W-:Y:S02]  /*e790*/  @!P2 IADD3 R4, P0, R4, R15, RZ ;  /* 0x0000000f0404a210 */ /* 0x000fe40007f1e0ff */
[----:B------:R-:W-:Y:S02]  /*e7a0*/  CS2R R64, SRZ ;  /* 0x0000000000407805 */ /* 0x000fe4000001ff00 */
[----:B------:R-:W-:Y:S02]  /*e7b0*/  CS2R R66, SRZ ;  /* 0x0000000000427805 */ /* 0x000fe4000001ff00 */
[----:B------:R-:W-:Y:S02]  /*e7c0*/  CS2R R60, SRZ ;  /* 0x00000000003c7805 */ /* 0x000fe4000001ff00 */
[----:B------:R-:W-:Y:S02]  /*e7d0*/  CS2R R62, SRZ ;  /* 0x00000000003e7805 */ /* 0x000fe4000001ff00 */
[----:B------:R-:W-:-:S02]  /*e7e0*/  CS2R R68, SRZ ;  /* 0x0000000000447805 */ /* 0x000fc4000001ff00 */
[----:B------:R-:W-:Y:S01]  /*e7f0*/  CS2R R70, SRZ ;  /* 0x0000000000467805 */ /* 0x000fe2000001ff00 */
[----:B------:R-:W-:-:S05]  /*e800*/  @!P2 IMAD.X R5, R5, 0x1, R20, P0 ;  /* 0x000000010505a824 */ /* 0x000fca00000e0614 */
[----:B------:R1:W5:Y:S01]  /*e810*/  @!P2 LD.E.128 R60, desc[UR60][R4.64] ;  /* 0x0000003c043ca980 */ /* 0x000362000c101d00 */
[----:B---3--:R-:W-:Y:S01]  /*e820*/  @!P3 IMAD.SHL.U32 R11, R8, 0x8, RZ ;  /* 0x00000008080bb824 */ /* 0x008fe200078e00ff */
[----:B----4-:R-:W-:Y:S01]  /*e830*/  @!P2 IADD3 R8, P1, R14, R15, RZ ;  /* 0x0000000f0e08a210 */ /* 0x010fe20007f3e0ff */
[----:B------:R-:W-:Y:S02]  /*e840*/  IMAD.MOV.U32 R15, RZ, RZ, R9 ;  /* 0x000000ffff0f7224 */ /* 0x000fe400078e0009 */
[----:B------:R-:W-:-:S04]  /*e850*/  @!P3 IMAD.WIDE R12, R11, 0x2, R12 ;  /* 0x000000020b0cb825 */ /* 0x000fc800078e020c */
[----:B------:R-:W-:Y:S01]  /*e860*/  @!P3 IMAD.WIDE R14, R11, 0x2, R14 ;  /* 0x000000020b0eb825 */ /* 0x000fe200078e020e */
[----:B------:R1:W5:Y:S03]  /*e870*/  @!P3 LD.E.128 R56, desc[UR60][R12.64] ;  /* 0x0000003c0c38b980 */ /* 0x000366000c101d00 */
[----:B------:R-:W-:Y:S01]  /*e880*/  @!P2 IMAD.X R9, R9, 0x1, R20, P1 ;  /* 0x000000010909a824 */ /* 0x000fe200008e0614 */
[----:B------:R1:W5:Y:S04]  /*e890*/  @!P3 LD.E.128 R64, desc[UR60][R14.64] ;  /* 0x0000003c0e40b980 */ /* 0x000368000c101d00 */
[----:B------:R1:W5:Y:S02]  /*e8a0*/  @!P2 LD.E.128 R68, desc[UR60][R8.64] ;  /* 0x0000003c0844a980 */ /* 0x000364000c101d00 */
.L_x_1908:
[----:B------:R-:W-:Y:S05]  /*e8b0*/  BSYNC B1 ;  /* 0x0000000000017941 */ /* 0x000fea0003800000 */
.L_x_1907:
        /* <DEDUP_REMOVED lines=39> */
.L_x_2269:
        /* <DEDUP_REMOVED lines=11> */
[----:B------:R-:W4:Y:S01]  /*ebe0*/  LDL R15, [R1+0x5c] ;  /* 0x00005c00010f7983 */ /* 0x000f220000100800 */
[----:B------:R-:W-:Y:S01]  /*ebf0*/  ULDC UR4, c[0x0][0x3f4] ;  /* 0x0000fd0000047ab9 */ /* 0x000fe20000000800 */
[----:B---3--:R-:W-:Y:S01]  /*ec00*/  IMAD.MOV.U32 R12, RZ, RZ, R4 ;  /* 0x000000ffff0c7224 */ /* 0x008fe200078e0004 */
[----:B------:R-:W-:Y:S01]  /*ec10*/  ISETP.GE.AND P2, PT, R18, UR4, PT ;  /* 0x0000000412007c0c */ /* 0x000fe2000bf46270 */
[----:B--2---:R-:W-:Y:S01]  /*ec20*/  IMAD.MOV.U32 R13, RZ, RZ, R5 ;  /* 0x000000ffff0d7224 */ /* 0x004fe200078e0005 */
[----:B------:R-:W-:Y:S02]  /*ec30*/  ISETP.GE.AND P3, PT, R226, UR4, PT ;  /* 0x00000004e2007c0c */ /* 0x000fe4000bf66270 */
[----:B------:R-:W-:Y:S02]  /*ec40*/  CS2R R40, SRZ ;  /* 0x0000000000287805 */ /* 0x000fe4000001ff00 */
[----:B------:R-:W-:-:S07]  /*ec50*/  CS2R R42, SRZ ;  /* 0x00000000002a7805 */ /* 0x000fce000001ff00 */
[C---:B------:R-:W-:Y:S01]  /*ec60*/  @!P2 IMAD.SHL.U32 R11, R18.reuse, 0x2, RZ ;  /* 0x00000002120ba824 */ /* 0x040fe200078e00ff */
[----:B------:R-:W-:-:S04]  /*ec70*/  @!P2 SHF.L.U64.HI R20, R18, 0x1, R19 ;  /* 0x000000011214a819 */ /* 0x000fc80000010213 */
[-C--:B------:R-:W-:Y:S02]  /*ec80*/  @!P2 IADD3 R4, P0, R4, R11.reuse, RZ ;  /* 0x0000000b0404a210 */ /* 0x080fe40007f1e0ff */
[----:B----4-:R-:W-:Y:S02]  /*ec90*/  @!P2 IADD3 R8, P1, R14, R11, RZ ;  /* 0x0000000b0e08a210 */ /* 0x010fe40007f3e0ff */
[----:B------:R-:W-:Y:S02]  /*eca0*/  CS2R R48, SRZ ;  /* 0x0000000000307805 */ /* 0x000fe4000001ff00 */
[----:B------:R-:W-:Y:S02]  /*ecb0*/  CS2R R50, SRZ ;  /* 0x0000000000327805 */ /* 0x000fe4000001ff00 */
[----:B------:R-:W-:Y:S02]  /*ecc0*/  CS2R R44, SRZ ;  /* 0x00000000002c7805 */ /* 0x000fe4000001ff00 */
[----:B------:R-:W-:-:S02]  /*ecd0*/  CS2R R46, SRZ ;  /* 0x00000000002e7805 */ /* 0x000fc4000001ff00 */
[----:B------:R-:W-:Y:S02]  /*ece0*/  CS2R R52, SRZ ;  /* 0x0000000000347805 */ /* 0x000fe4000001ff00 */
[----:B------:R-:W-:Y:S01]  /*ecf0*/  CS2R R54, SRZ ;  /* 0x0000000000367805 */ /* 0x000fe2000001ff00 */
[----:B------:R-:W-:-:S05]  /*ed00*/  @!P2 IMAD.X R5, R5, 0x1, R20, P0 ;  /* 0x000000010505a824 */ /* 0x000fca00000e0614 */
[----:B------:R2:W5:Y:S01]  /*ed10*/  @!P2 LD.E.128 R44, desc[UR60][R4.64] ;  /* 0x0000003c042ca980 */ /* 0x000562000c101d00 */
[----:B------:R-:W-:Y:S02]  /*ed20*/  @!P3 IMAD.SHL.U32 R21, R15, 0x8, RZ ;  /* 0x000000080f15b824 */ /* 0x000fe400078e00ff */
[----:B0-----:R-:W-:Y:S02]  /*ed30*/  IMAD.MOV.U32 R15, RZ, RZ, R9 ;  /* 0x000000ffff0f7224 */ /* 0x001fe400078e0009 */
[----:B------:R-:W-:-:S04]  /*ed40*/  @!P3 IMAD.WIDE R12, R21, 0x2, R12 ;  /* 0x00000002150cb825 */ /* 0x000fc800078e020c */
[----:B------:R-:W-:Y:S01]  /*ed50*/  @!P3 IMAD.WIDE R14, R21, 0x2, R14 ;  /* 0x00000002150eb825 */ /* 0x000fe200078e020e */
[----:B------:R2:W5:Y:S03]  /*ed60*/  @!P3 LD.E.128 R40, desc[UR60][R12.64] ;  /* 0x0000003c0c28b980 */ /* 0x000566000c101d00 */
[----:B------:R-:W-:Y:S01]  /*ed70*/  @!P2 IMAD.X R9, R9, 0x1, R20, P1 ;  /* 0x000000010909a824 */ /* 0x000fe200008e0614 */
[----:B------:R2:W5:Y:S04]  /*ed80*/  @!P3 LD.E.128 R48, desc[UR60][R14.64] ;  /* 0x0000003c0e30b980 */ /* 0x000568000c101d00 */
[----:B------:R2:W5:Y:S02]  /*ed90*/  @!P2 LD.E.128 R52, desc[UR60][R8.64] ;  /* 0x0000003c0834a980 */ /* 0x000564000c101d00 */
.L_x_1911:
[----:B------:R-:W-:Y:S05]  /*eda0*/  BSYNC B1 ;  /* 0x0000000000017941 */ /* 0x000fea0003800000 */
.L_x_1910:
[----:B--23-5:R-:W-:Y:S01]  /*edb0*/  IMAD.MOV.U32 R4, RZ, RZ, R52 ;  /* 0x000000ffff047224 */ /* 0x02cfe200078e0034 */
[----:B------:R-:W-:Y:S01]  /*edc0*/  UMOV UR4, 0xffffffff ;  /* 0xffffffff00047882 */ /* 0x000fe20000000000 */
[----:B------:R-:W-:Y:S02]  /*edd0*/  IMAD.MOV.U32 R5, RZ, RZ, R53 ;  /* 0x000000ffff057224 */ /* 0x000fe400078e0035 */
[----:B------:R-:W-:Y:S01]  /*ede0*/  IMAD.MOV.U32 R8, RZ, RZ, R54 ;  /* 0x000000ffff087224 */ /* 0x000fe200078e0036 */
[----:B------:R-:W-:Y:S01]  /*edf0*/  PRMT R124, R4, 0x7610, R124 ;  /* 0x00007610047c7816 */ /* 0x000fe2000000007c */
        /* <DEDUP_REMOVED lines=33> */
.L_x_2275:
        /* <DEDUP_REMOVED lines=23> */
[----:B0-----:R-:W-:Y:S02]  /*f180*/  @!P2 IADD3 R8, P1, R14, R11, RZ ;  /* 0x0000000b0e08a210 */ /* 0x001fe40007f3e0ff */
[----:B------:R-:W-:Y:S02]  /*f190*/  CS2R R32, SRZ ;  /* 0x0000000000207805 */ /* 0x000fe4000001ff00 */
[----:B------:R-:W-:Y:S01]  /*f1a0*/  CS2R R34, SRZ ;  /* 0x0000000000227805 */ /* 0x000fe2000001ff00 */
[----:B------:R-:W-:Y:S01]  /*f1b0*/  @!P2 IMAD.X R5, R5, 0x1, R28, P0 ;  /* 0x000000010505a824 */ /* 0x000fe200000e061c */
[----:B------:R-:W-:Y:S02]  /*f1c0*/  CS2R R30, SRZ ;  /* 0x00000000001e7805 */ /* 0x000fe4000001ff00 */
[----:B------:R-:W-:-:S02]  /*f1d0*/  CS2R R36, SRZ ;  /* 0x0000000000247805 */ /* 0x000fc4000001ff00 */
[----:B------:R-:W-:Y:S01]  /*f1e0*/  CS2R R38, SRZ ;  /* 0x0000000000267805 */ /* 0x000fe2000001ff00 */
[----:B----4-:R-:W-:Y:S02]  /*f1f0*/  @!P3 IMAD.SHL.U32 R23, R15, 0x8, RZ ;  /* 0x000000080f17b824 */ /* 0x010fe400078e00ff */
[----:B------:R-:W-:Y:S02]  /*f200*/  IMAD.MOV.U32 R15, RZ, RZ, R9 ;  /* 0x000000ffff0f7224 */ /* 0x000fe400078e0009 */
[----:B------:R-:W-:Y:S01]  /*f210*/  @!P2 IMAD.X R9, R9, 0x1, R28, P1 ;  /* 0x000000010909a824 */ /* 0x000fe200008e061c */
[----:B------:R-:W-:Y:S01]  /*f220*/  CS2R R28, SRZ ;  /* 0x00000000001c7805 */ /* 0x000fe2000001ff00 */
[----:B------:R-:W-:-:S03]  /*f230*/  @!P3 IMAD.WIDE R20, R23, 0x2, R12 ;  /* 0x000000021714b825 */ /* 0x000fc600078e020c */
[----:B------:R0:W5:Y:S01]  /*f240*/  @!P2 LD.E.128 R36, desc[UR60][R8.64] ;  /* 0x0000003c0824a980 */ /* 0x000162000c101d00 */
[----:B------:R-:W-:-:S03]  /*f250*/  @!P3 IMAD.WIDE R12, R23, 0x2, R14 ;  /* 0x00000002170cb825 */ /* 0x000fc600078e020e */
[----:B------:R0:W5:Y:S04]  /*f260*/  @!P3 LD.E.128 R24, desc[UR60][R20.64] ;  /* 0x0000003c1418b980 */ /* 0x000168000c101d00 */
[----:B------:R0:W5:Y:S04]  /*f270*/  @!P3 LD.E.128 R32, desc[UR60][R12.64] ;  /* 0x0000003c0c20b980 */ /* 0x000168000c101d00 */
[----:B------:R0:W5:Y:S02]  /*f280*/  @!P2 LD.E.128 R28, desc[UR60][R4.64] ;  /* 0x0000003c041ca980 */ /* 0x000164000c101d00 */
.L_x_1914:
[----:B------:R-:W-:Y:S05]  /*f290*/  BSYNC B1 ;  /* 0x0000000000017941 */ /* 0x000fea0003800000 */
.L_x_1913:
        /* <DEDUP_REMOVED lines=39> */
.L_x_2281:
[----:B------:R-:W4:Y:S01]  /*f510*/  LDL R12, [R1+0x6c] ;  /* 0x00006c00010c7983 */ /* 0x000f220000100800 */
[----:B------:R-:W-:Y:S01]  /*f520*/  VIADD R10, R10, 0x60 ;  /* 0x000000600a0a7836 */ /* 0x000fe20000000000 */
[----:B------:R-:W-:Y:S01]  /*f530*/  BSSY B1, `(.L_x_1916) ;  /* 0x000002b000017945 */ /* 0x000fe20003800000 */
[----:B0-----:R-:W-:Y:S02]  /*f540*/  CS2R R6, SRZ ;  /* 0x0000000000067805 */ /* 0x001fe4000001ff00 */
        /* <DEDUP_REMOVED lines=26> */
[----:B------:R-:W-:Y:S01]  /*f6f0*/  CS2R R14, SRZ ;  /* 0x00000000000e7805 */ /* 0x000fe2000001ff00 */
[----:B------:R-:W-:-:S05]  /*f700*/  @!P2 IMAD.X R21, R21, 0x1, R6, P0 ;  /* 0x000000011515a824 */ /* 0x000fca00000e0606 */
[----:B------:R0:W5:Y:S01]  /*f710*/  @!P2 LD.E.128 R12, desc[UR60][R20.64] ;  /* 0x0000003c140ca980 */ /* 0x000162000c101d00 */
[----:B----4-:R-:W-:Y:S01]  /*f720*/  @!P3 IMAD.SHL.U32 R79, R76, 0x8, RZ ;  /* 0x000000084c4fb824 */ /* 0x010fe200078e00ff */
[----:B-1----:R-:W-:-:S03]  /*f730*/  @!P2 IADD3 R76, P1, R0, R77, RZ ;  /* 0x0000004d004ca210 */ /* 0x002fc60007f3e0ff */
[----:B------:R-:W-:-:S04]  /*f740*/  @!P3 IMAD.WIDE R80, R79, 0x2, R4 ;  /* 0x000000024f50b825 */ /* 0x000fc800078e0204 */
[----:B------:R-:W-:Y:S01]  /*f750*/  IMAD.MOV.U32 R4, RZ, RZ, R0 ;  /* 0x000000ffff047224 */ /* 0x000fe200078e0000 */
[----:B------:R0:W5:Y:S01]  /*f760*/  @!P3 LD.E.128 R72, desc[UR60][R80.64] ;  /* 0x0000003c5048b980 */ /* 0x000162000c101d00 */
[----:B------:R-:W-:Y:S02]  /*f770*/  IMAD.MOV.U32 R5, RZ, RZ, R23 ;  /* 0x000000ffff057224 */ /* 0x000fe400078e0017 */
[----:B------:R-:W-:Y:S01]  /*f780*/  @!P2 IMAD.X R77, R23, 0x1, R6, P1 ;  /* 0x00000001174da824 */ /* 0x000fe200008e0606 */
[----:B------:R-:W-:Y:S01]  /*f790*/  CS2R R6, SRZ ;  /* 0x0000000000067805 */ /* 0x000fe2000001ff00 */
[----:B------:R-:W-:Y:S01]  /*f7a0*/  @!P3 IMAD.WIDE R78, R79, 0x2, R4 ;  /* 0x000000024f4eb825 */ /* 0x000fe200078e0204 */
[----:B------:R-:W-:-:S04]  /*f7b0*/  CS2R R4, SRZ ;  /* 0x0000000000047805 */ /* 0x000fc8000001ff00 */
[----:B------:R0:W5:Y:S04]  /*f7c0*/  @!P3 LD.E.128 R8, desc[UR60][R78.64] ;  /* 0x0000003c4e08b980 */ /* 0x000168000c101d00 */
[----:B------:R0:W5:Y:S02]  /*f7d0*/  @!P2 LD.E.128 R4, desc[UR60][R76.64] ;  /* 0x0000003c4c04a980 */ /* 0x000164000c101d00 */
.L_x_1917:
[----:B------:R-:W-:Y:S05]  /*f7e0*/  BSYNC B1 ;  /* 0x0000000000017941 */ /* 0x000fea0003800000 */
.L_x_1916:
[----:B0-----:R-:W4:Y:S01]  /*f7f0*/  LDL R78, [R1+0x34] ;  /* 0x00003400014e7983 */ /* 0x001f220000100800 */
[----:B------:R-:W0:Y:S01]  /*f800*/  SYNCS.PHASECHK.TRANS64.TRYWAIT P0, [R16+URZ+0x30800], R139 ;  /* 0x0308008b100075a7 */ /* 0x000e22000800017f */
[----:B-1---5:R-:W-:Y:S01]  /*f810*/  IMAD.MOV.U32 R0, RZ, RZ, R4 ;  /* 0x000000ffff007224 */ /* 0x022fe200078e0004 */
[----:B------:R-:W-:Y:S01]  /*f820*/  BSSY B1, `(.L_x_1918) ;  /* 0x000001e000017945 */ /* 0x000fe20003800000 */
[----:B------:R-:W-:Y:S02]  /*f830*/  IMAD.MOV.U32 R3, RZ, RZ, R5 ;  /* 0x000000ffff037224 */ /* 0x000fe400078e0005 */
        /* <DEDUP_REMOVED lines=18> */
[----:B--2---:R-:W-:Y:S01]  /*f960*/  IMAD.MOV.U32 R21, RZ, RZ, R10 ;  /* 0x000000ffff157224 */ /* 0x004fe200078e000a */
[----:B------:R-:W-:Y:S01]  /*f970*/  PRMT R85, R79, 0x7610, R85 ;  /* 0x000076104f557816 */ /* 0x000fe20000000055 */
[----:B------:R-:W-:-:S02]  /*f980*/  IMAD.MOV.U32 R23, RZ, RZ, R11 ;  /* 0x000000ffff177224 */ /* 0x000fc400078e000b */
[----:B------:R-:W-:Y:S02]  /*f990*/  IMAD.MOV.U32 R76, RZ, RZ, R74 ;  /* 0x000000ffff4c7224 */ /* 0x000fe400078e004a */
[----:B------:R-:W-:Y:S01]  /*f9a0*/  IMAD.MOV.U32 R77, RZ, RZ, R75 ;  /* 0x000000ffff4d7224 */ /* 0x000fe200078e004b */
[----:B----4-:R-:W-:Y:S01]  /*f9b0*/  VIADDMNMX R3, R83, -R78, 0x80, PT ;  /* 0x0000008053037446 */ /* 0x010fe2000380094e */
[----:B------:R-:W-:-:S03]  /*f9c0*/  IMAD.MOV.U32 R78, RZ, RZ, R72 ;  /* 0x000000ffff4e7224 */ /* 0x000fc600078e0048 */
[----:B------:R-:W-:Y:S02]  /*f9d0*/  ISETP.GE.AND P1, PT, R218, R3, PT ;  /* 0x00000003da00720c */ /* 0x000fe40003f26270 */
[----:B------:R-:W-:Y:S01]  /*f9e0*/  PRMT R84, R78, 0x7610, R84 ;  /* 0x000076104e547816 */ /* 0x000fe20000000054 */
[----:B0-----:R-:W-:Y:S10]  /*f9f0*/  @!P0 BRA `(.L_x_1919) ;  /* 0x000001d400a88947 */ /* 0x001ff40003800000 */
.L_x_2282:
[----:B------:R-:W-:Y:S05]  /*fa00*/  BSYNC B1 ;  /* 0x0000000000017941 */ /* 0x000fea0003800000 */
.L_x_1918:
[----:B------:R-:W-:Y:S01]  /*fa10*/  BSSY B1, `(.L_x_1920) ;  /* 0x00000e2000017945 */ /* 0x000fe20003800000 */
[----:B------:R-:W-:Y:S02]  /*fa20*/  PRMT R86, R76, 0x7610, R86 ;  /* 0x000076104c567816 */ /* 0x000fe40000000056 */
[----:B------:R-:W-:Y:S01]  /*fa30*/  PRMT R87, R77, 0x7610, R87 ;  /* 0x000076104d577816 */ /* 0x000fe20000000057 */
[----:B------:R-:W-:Y:S06]  /*fa40*/  @P1 BRA `(.L_x_1921) ;  /* 0x0000000c00781947 */ /* 0x000fec0003800000 */
[----:B------:R1:W5:Y:S01]  /*fa50*/  LDL R157, [R1+0x40] ;  /* 0x00004000019d7983 */ /* 0x0003620000100800 */
[----:B0-----:R-:W0:Y:S01]  /*fa60*/  LDC R139, c[0x0][0x3f4] ;  /* 0x0000fd00ff8b7b82 */ /* 0x001e220000000800 */
[C---:B------:R-:W-:Y:S01]  /*fa70*/  IMAD.SHL.U32 R158, R218.reuse, 0x40, RZ ;  /* 0x00000040da9e7824 */ /* 0x040fe200078e00ff */
[----:B------:R-:W-:Y:S01]  /*fa80*/  BSSY B2, `(.L_x_1922) ;  /* 0x0000070000027945 */ /* 0x000fe20003800000 */
[----:B------:R-:W-:-:S03]  /*fa90*/  IMAD.SHL.U32 R159, R218, 0x40, RZ ;  /* 0x00000040da9f7824 */ /* 0x000fc600078e00ff */
[----:B------:R-:W-:-:S04]  /*faa0*/  LOP3.LUT R158, R158, 0x1c0, RZ, 0xc0, !PT ;  /* 0x000001c09e9e7812 */ /* 0x000fc800078ec0ff */
[----:B------:R-:W-:Y:S02]  /*fab0*/  SHF.R.U32.HI R158, RZ, 0x3, R158 ;  /* 0x00000003ff9e7819 */ /* 0x000fe4000001169e */
[-C--:B0-----:R-:W-:Y:S02]  /*fac0*/  ISETP.GE.AND P0, PT, R18, R139.reuse, PT ;  /* 0x0000008b1200720c */ /* 0x081fe40003f06270 */
[----:B------:R-:W-:-:S11]  /*fad0*/  ISETP.GE.AND P1, PT, R226, R139, PT ;  /* 0x0000008be200720c */ /* 0x000fd60003f26270 */
[----:B-1----:R-:W-:Y:S05]  /*fae0*/  @P0 BRA `(.L_x_1923) ;  /* 0x0000000400a40947 */ /* 0x002fea0003800000 */
[----:B------:R-:W2:Y:S04]  /*faf0*/  LDL R78, [R1+0x58] ;  /* 0x00005800014e7983 */ /* 0x000ea80000100800 */
[----:B------:R-:W3:Y:S01]  /*fb00*/  LDL R160, [R1+0x48] ;  /* 0x0000480001a07983 */ /* 0x000ee20000100800 */
[----:B------:R-:W-:Y:S02]  /*fb10*/  SHF.R.U64 R68, R68, 0x10, R69 ;  /* 0x0000001044447819 */ /* 0x000fe40000001245 */
[----:B------:R-:W-:Y:S02]  /*fb20*/  SHF.R.U64 R145, R60, 0x10, R61 ;  /* 0x000000103c917819 */ /* 0x000fe4000000123d */
[----:B------:R-:W-:Y:S02]  /*fb30*/  SHF.R.U64 R60, R62, 0x10, R63 ;  /* 0x000000103e3c7819 */ /* 0x000fe4000000123f */
[----:B------:R-:W-:-:S02]  /*fb40*/  SHF.R.U64 R62, R70, 0x10, R71 ;  /* 0x00000010463e7819 */ /* 0x000fc40000001247 */
[----:B------:R-:W-:Y:S02]  /*fb50*/  SHF.R.U32.HI R151, RZ, 0x10, R69 ;  /* 0x00000010ff977819 */ /* 0x000fe40000011645 */
[----:B------:R-:W-:Y:S02]  /*fb60*/  SHF.R.U32.HI R71, RZ, 0x10, R71 ;  /* 0x00000010ff477819 */ /* 0x000fe40000011647 */
[----:B------:R-:W-:Y:S02]  /*fb70*/  PRMT R149, R143, 0x5410, R68 ;  /* 0x000054108f957816 */ /* 0x000fe40000000044 */
[----:B------:R-:W-:Y:S02]  /*fb80*/  PRMT R142, R142, 0x5410, R145 ;  /* 0x000054108e8e7816 */ /* 0x000fe40000000091 */
[----:B------:R-:W-:Y:S01]  /*fb90*/  SHF.R.U32.HI R144, RZ, 0x10, R61 ;  /* 0x00000010ff907819 */ /* 0x000fe2000001163d */
[----:B------:R-:W-:Y:S01]  /*fba0*/  IMAD.U32 R150, R149, 0x10000, RZ ;  /* 0x0001000095967824 */ /* 0x000fe200078e00ff */
[----:B------:R-:W-:-:S02]  /*fbb0*/  SHF.R.U32.HI R63, RZ, 0x10, R63 ;  /* 0x00000010ff3f7819 */ /* 0x000fc4000001163f */
[----:B------:R-:W-:Y:S02]  /*fbc0*/  PRMT R69, R85, 0x5432, R62 ;  /* 0x0000543255457816 */ /* 0x000fe4000000003e */
[----:B------:R-:W-:Y:S02]  /*fbd0*/  PRMT R151, R140, 0x5410, R151 ;  /* 0x000054108c977816 */ /* 0x000fe40000000097 */
[----:B------:R-:W-:Y:S02]  /*fbe0*/  PRMT R62, R84, 0x5432, R71 ;  /* 0x00005432543e7816 */ /* 0x000fe40000000047 */
[----:B------:R-:W-:Y:S01]  /*fbf0*/  PRMT R141, R141, 0x5410, R144 ;  /* 0x000054108d8d7816 */ /* 0x000fe20000000090 */
[----:B------:R-:W-:Y:S01]  /*fc00*/  IMAD.U32 R152, R151, 0x10000, RZ ;  /* 0x0001000097987824 */ /* 0x000fe200078e00ff */
[----:B------:R-:W-:Y:S01]  /*fc10*/  PRMT R61, R87, 0x5432, R60 ;  /* 0x00005432573d7816 */ /* 0x000fe2000000003c */
[----:B------:R-:W-:Y:S01]  /*fc20*/  IMAD.U32 R153, R62, 0x10000, RZ ;  /* 0x000100003e997824 */ /* 0x000fe200078e00ff */
[----:B------:R-:W-:-:S02]  /*fc30*/  PRMT R60, R86, 0x5432, R63 ;  /* 0x00005432563c7816 */ /* 0x000fc4000000003f */
[----:B------:R-:W-:Y:S02]  /*fc40*/  LOP3.LUT R149, R149, 0xffff0000, RZ, 0xc0, !PT ;  /* 0xffff000095957812 */ /* 0x000fe400078ec0ff */
[----:B--2---:R-:W-:-:S04]  /*fc50*/  LEA.HI R76, R139, R78, RZ, 0x1d ;  /* 0x0000004e8b4c7211 */ /* 0x004fc800078fe8ff */
        /* <DEDUP_REMOVED lines=8> */
[----:B-----5:R-:W-:Y:S02]  /*fce0*/  IADD3 R81, R76, R79, R157 ;  /* 0x0000004f4c517210 */ /* 0x020fe40007ffe09d */
[----:B---3--:R-:W0:Y:S03]  /*fcf0*/  LDS.128 R76, [R160] ;  /* 0x00000000a04c7984 */ /* 0x008e260000000c00 */
[----:B------:R-:W-:-:S05]  /*fd00*/  IMAD R138, R81, 0x2, R16 ;  /* 0x00000002518a7824 */ /* 0x000fca00078e0210 */
[----:B------:R-:W1:Y:S01]  /*fd10*/  LDS.128 R80, [R138+0x10400] ;  /* 0x010400008a507984 */ /* 0x000e620000000c00 */
[C---:B0-----:R-:W-:Y:S01]  /*fd20*/  IMAD.U32 R143, R76.reuse, 0x10000, RZ ;  /* 0x000100004c8f7824 */ /* 0x041fe200078e00ff */
[----:B------:R-:W-:Y:S01]  /*fd30*/  LOP3.LUT R140, R76, 0xffff0000, RZ, 0xc0, !PT ;  /* 0xffff00004c8c7812 */ /* 0x000fe200078ec0ff */
[----:B------:R-:W-:Y:S01]  /*fd40*/  IMAD.U32 R76, R142, 0x10000, RZ ;  /* 0x000100008e4c7824 */ /* 0x000fe200078e00ff */
[C---:B------:R-:W-:Y:S01]  /*fd50*/  LOP3.LUT R63, R78.reuse, 0xffff0000, RZ, 0xc0, !PT ;  /* 0xffff00004e3f7812 */ /* 0x040fe200078ec0ff */
[----:B------:R-:W-:Y:S01]  /*fd60*/  IMAD.U32 R68, R78, 0x10000, RZ ;  /* 0x000100004e447824 */ /* 0x000fe200078e00ff */
[C---:B------:R-:W-:Y:S01]  /*fd70*/  LOP3.LUT R78, R79.reuse, 0xffff0000, RZ, 0xc0, !PT ;  /* 0xffff00004f4e7812 */ /* 0x040fe200078ec0ff */
[----:B------:R-:W-:Y:S02]  /*fd80*/  IMAD.U32 R145, R79, 0x10000, RZ ;  /* 0x000100004f917824 */ /* 0x000fe400078e00ff */
[C---:B-1----:R-:W-:Y:S01]  /*fd90*/  IMAD.U32 R71, R80.reuse, 0x10000, RZ ;  /* 0x0001000050477824 */ /* 0x042fe200078e00ff */
[----:B------:R-:W-:Y:S01]  /*fda0*/  LOP3.LUT R146, R80, 0xffff0000, RZ, 0xc0, !PT ;  /* 0xffff000050927812 */ /* 0x000fe200078ec0ff */
[C---:B------:R-:W-:Y:S01]  /*fdb0*/  IMAD.U32 R79, R81.reuse, 0x10000, RZ ;  /* 0x00010000514f7824 */ /* 0x040fe200078e00ff */
[----:B------:R-:W-:Y:S01]  /*fdc0*/  LOP3.LUT R147, R81, 0xffff0000, RZ, 0xc0, !PT ;  /* 0xffff000051937812 */ /* 0x000fe200078ec0ff */
[C---:B------:R-:W-:Y:S01]  /*fdd0*/  FMUL.FTZ R154, R71.reuse, R150 ;  /* 0x00000096479a7220 */ /* 0x040fe20000410000 */
[----:B------:R-:W-:Y:S01]  /*fde0*/  FMUL.FTZ R156, R71, R76 ;  /* 0x0000004c479c7220 */ /* 0x000fe20000410000 */
[----:B------:R-:W-:Y:S01]  /*fdf0*/  IMAD.U32 R80, R83, 0x10000, RZ ;  /* 0x0001000053507824 */ /* 0x000fe200078e00ff */
[----:B------:R-:W-:Y:S01]  /*fe00*/  LOP3.LUT R70, R82, 0xffff0000, RZ, 0xc0, !PT ;  /* 0xffff000052467812 */ /* 0x000fe200078ec0ff */
[----:B------:R-:W-:-:S02]  /*fe10*/  IMAD.U32 R81, R141, 0x10000, RZ ;  /* 0x000100008d517824 */ /* 0x000fc400078e00ff */
[----:B------:R-:W-:Y:S01]  /*fe20*/  FFMA.FTZ R71, R143, R76, -R154 ;  /* 0x0000004c8f477223 */ /* 0x000fe2000001089a */
[----:B------:R-:W-:Y:S01]  /*fe30*/  IMAD.U32 R148, R82, 0x10000, RZ ;  /* 0x0001000052947824 */ /* 0x000fe200078e00ff */
[----:B------:R-:W-:Y:S01]  /*fe40*/  LOP3.LUT R82, R83, 0xffff0000, RZ, 0xc0, !PT ;  /* 0xffff000053527812 */ /* 0x000fe200078ec0ff */
[----:B------:R-:W-:Y:S02]  /*fe50*/  IMAD.U32 R144, R77, 0x10000, RZ ;  /* 0x000100004d907824 */ /* 0x000fe400078e00ff */
[----:B------:R-:W-:Y:S01]  /*fe60*/  FMUL.FTZ R155, R79, R152 ;  /* 0x000000984f9b7220 */ /* 0x000fe20000410000 */
[----:B------:R-:W-:Y:S01]  /*fe70*/  FFMA.FTZ R76, R143, R150, R156 ;  /* 0x000000968f4c7223 */ /* 0x000fe2000001009c */
[----:B------:R-:W-:Y:S02]  /*fe80*/  IMAD.U32 R83, R60, 0x10000, RZ ;  /* 0x000100003c537824 */ /* 0x000fe400078e00ff */
[----:B------:R-:W-:Y:S01]  /*fe90*/  FMUL.FTZ R143, R79, R81 ;  /* 0x000000514f8f7220 */ /* 0x000fe20000410000 */
[----:B------:R-:W-:Y:S01]  /*fea0*/  FMUL.FTZ R150, R80, R153 ;  /* 0x0000009950967220 */ /* 0x000fe20000410000 */
[----:B------:R-:W-:Y:S01]  /*feb0*/  FFMA.FTZ R79, R144, R81, -R155 ;  /* 0x00000051904f7223 */ /* 0x000fe2000001089b */
[-C--:B------:R-:W-:Y:S01]  /*fec0*/  FMUL.FTZ R154, R80, R83.reuse ;  /* 0x00000053509a7220 */ /* 0x080fe20000410000 */
[----:B------:R-:W-:Y:S01]  /*fed0*/  FFMA.FTZ R81, R144, R152, R143 ;  /* 0x0000009890517223 */ /* 0x000fe2000001008f */
[----:B------:R-:W-:Y:S01]  /*fee0*/  FFMA.FTZ R80, R145, R83, -R150 ;  /* 0x0000005391507223 */ /* 0x000fe20000010896 */
[----:B------:R-:W-:Y:S01]  /*fef0*/  LOP3.LUT R83, R142, 0xffff0000, RZ, 0xc0, !PT ;  /* 0xffff00008e537812 */ /* 0x000fe200078ec0ff */
[C---:B------:R-:W-:Y:S01]  /*ff00*/  FMUL.FTZ R143, R146.reuse, R149 ;  /* 0x00000095928f7220 */ /* 0x040fe20000410000 */
[----:B------:R-:W-:Y:S01]  /*ff10*/  LOP3.LUT R144, R151, 0xffff0000, RZ, 0xc0, !PT ;  /* 0xffff000097907812 */ /* 0x000fe200078ec0ff */
[----:B------:R-:W-:Y:S01]  /*ff20*/  FFMA.FTZ R154, R145, R153, R154 ;  /* 0x00000099919a7223 */ /* 0x000fe2000001009a */
[----:B------:R-:W-:Y:S01]  /*ff30*/  LOP3.LUT R142, R141, 0xffff0000, RZ, 0xc0, !PT ;  /* 0xffff00008d8e7812 */ /* 0x000fe200078ec0ff */
[----:B------:R-:W-:Y:S01]  /*ff40*/  IMAD.U32 R141, R69, 0x10000, RZ ;  /* 0x00010000458d7824 */ /* 0x000fe200078e00ff */
[----:B------:R-:W-:Y:S01]  /*ff50*/  LOP3.LUT R77, R77, 0xffff0000, RZ, 0xc0, !PT ;  /* 0xffff00004d4d7812 */ /* 0x000fe200078ec0ff */
[C---:B------:R-:W-:Y:S01]  /*ff60*/  FMUL.FTZ R150, R147.reuse, R144 ;  /* 0x0000009093967220 */ /* 0x040fe20000410000 */
[-C--:B------:R-:W-:Y:S01]  /*ff70*/  FMUL.FTZ R145, R146, R83.reuse ;  /* 0x0000005392917220 */ /* 0x080fe20000410000 */
[----:B------:R-:W-:Y:S01]  /*ff80*/  FMUL.FTZ R147, R147, R142 ;  /* 0x0000008e93937220 */ /* 0x000fe20000410000 */
[----:B------:R-:W-:Y:S01]  /*ff90*/  FFMA.FTZ R146, R140, R83, -R143 ;  /* 0x000000538c927223 */ /* 0x000fe2000001088f */
[----:B------:R-:W-:-:S02]  /*ffa0*/  IMAD.U32 R83, R61, 0x10000, RZ ;  /* 0x000100003d537824 */ /* 0x000fc400078e00ff */
[C---:B------:R-:W-:Y:S01]  /*ffb0*/  FMUL.FTZ R143, R148.reuse, R141 ;  /* 0x0000008d948f7220 */ /* 0x040fe20000410000 */
[C---:B------:R-:W-:Y:S01]  /*ffc0*/  FFMA.FTZ R150, R77.reuse, R142, -R150 ;  /* 0x0000008e4d967223 */ /* 0x040fe20000010896 */
[----:B------:R-:W-:Y:S01]  /*ffd0*/  FFMA.FTZ R144, R77, R144, R147 ;  /* 0x000000904d907223 */ /* 0x000fe20000010093 */
[----:B------:R-:W-:Y:S01]  /*ffe0*/  LOP3.LUT R77, R69, 0xffff0000, RZ, 0xc0, !PT ;  /* 0xffff0000454d7812 */ /* 0x000fe200078ec0ff */
[-C--:B------:R-:W-:Y:S01]  /*fff0*/  FMUL.FTZ R147, R148, R83.reuse ;  /* 0x0000005394937220 */ /* 0x080fe20000410000 */
[----:B------:R-:W-:Y:S01]  /*10000*/  FFMA.FTZ R143, R68, R83, -R143 ;  /* 0x00000053448f7223 */ /* 0x000fe2000001088f */
[----:B------:R-:W-:Y:S01]  /*10010*/  LOP3.LUT R61, R61, 0xffff0000, RZ, 0xc0, !PT ;  /* 0xffff00003d3d7812 */ /* 0x000fe200078ec0ff */
[----:B------:R-:W-:Y:S01]  /*10020*/  FFMA.FTZ R145, R140, R149, R145 ;  /* 0x000000958c917223 */ /* 0x000fe20000010091 */
[----:B------:R-:W-:Y:S01]  /*10030*/  LOP3.LUT R83, R62, 0xffff0000, RZ, 0xc0, !PT ;  /* 0xffff00003e537812 */ /* 0x000fe200078ec0ff */
[----:B------:R-:W-:Y:S01]  /*10040*/  FFMA.FTZ R147, R68, R141, R147 ;  /* 0x0000008d44937223 */ /* 0x000fe20000010093 */
[----:B------:R-:W-:Y:S01]  /*10050*/  LOP3.LUT R69, R60, 0xffff0000, RZ, 0xc0, !PT ;  /* 0xffff00003c457812 */ /* 0x000fe200078ec0ff */
[C---:B------:R-:W-:Y:S01]  /*10060*/  FMUL.FTZ R60, R70.reuse, R77 ;  /* 0x0000004d463c7220 */ /* 0x040fe20000410000 */
[----:B------:R-:W-:Y:S01]  /*10070*/  FMUL.FTZ R70, R70, R61 ;  /* 0x0000003d46467220 */ /* 0x000fe20000410000 */
[C---:B------:R-:W-:Y:S01]  /*10080*/  FMUL.FTZ R141, R82.reuse, R83 ;  /* 0x00000053528d7220 */ /* 0x040fe20000410000 */
[----:B------:R-:W-:Y:S01]  /*10090*/  F2FP.BF16.F32.PACK_AB R68, R145, R76 ;  /* 0x0000004c9144723e */ /* 0x000fe200000010ff */
        /* <DEDUP_REMOVED lines=12> */
[----:B------:R-:W-:-:S05]  /*10160*/  F2FP.BF16.F32.PACK_AB R71, R83, R154 ;  /* 0x0000009a5347723e */ /* 0x000fca00000010ff */
[----:B------:R0:W-:Y:S02]  /*10170*/  STS.128 [R138+0x10400], R68 ;  /* 0x010400448a007388 */ /* 0x0001e40000000c00 */
.L_x_1923:
[----:B------:R-:W-:Y:S05]  /*10180*/  BSYNC B2 ;  /* 0x0000000000027941 */ /* 0x000fea0003800000 */
.L_x_1922:
[----:B------:R-:W-:Y:S05]  /*10190*/  @P1 BRA `(.L_x_1921) ;  /* 0x0000000400a41947 */ /* 0x000fea0003800000 */
[----:B0-----:R-:W2:Y:S04]  /*101a0*/  LDL R60, [R1+0x5c] ;  /* 0x00005c00013c7983 */ /* 0x001ea80000100800 */
[----:B------:R-:W3:Y:S01]  /*101b0*/  LDL R82, [R1+0x9c] ;  /* 0x00009c0001527983 */ /* 0x000ee20000100800 */
[----:B------:R-:W-:Y:S02]  /*101c0*/  SHF.R.U64 R79, R56, 0x10, R57 ;  /* 0x00000010384f7819 */ /* 0x000fe40000001239 */
[----:B------:R-:W-:Y:S02]  /*101d0*/  SHF.R.U64 R77, R58, 0x10, R59 ;  /* 0x000000103a4d7819 */ /* 0x000fe4000000123b */
[----:B------:R-:W-:Y:S02]  /*101e0*/  SHF.R.U32.HI R56, RZ, 0x10, R57 ;  /* 0x00000010ff387819 */ /* 0x000fe40000011639 */
[----:B------:R-:W-:-:S02]  /*101f0*/  SHF.R.U32.HI R58, RZ, 0x10, R59 ;  /* 0x00000010ff3a7819 */ /* 0x000fc4000001163b */
[----:B------:R-:W-:Y:S02]  /*10200*/  SHF.R.U64 R59, R64, 0x10, R65 ;  /* 0x00000010403b7819 */ /* 0x000fe40000001241 */
[----:B------:R-:W-:Y:S02]  /*10210*/  SHF.R.U64 R57, R66, 0x10, R67 ;  /* 0x0000001042397819 */ /* 0x000fe40000001243 */
[----:B------:R-:W-:Y:S02]  /*10220*/  SHF.R.U32.HI R64, RZ, 0x10, R65 ;  /* 0x00000010ff407819 */ /* 0x000fe40000011641 */
[----:B------:R-:W-:Y:S02]  /*10230*/  PRMT R135, R135, 0x5410, R56 ;  /* 0x0000541087877816 */ /* 0x000fe40000000038 */
[----:B------:R-:W-:Y:S02]  /*10240*/  PRMT R130, R130, 0x5410, R59 ;  /* 0x0000541082827816 */ /* 0x000fe4000000003b */
[----:B------:R-:W-:-:S02]  /*10250*/  PRMT R132, R132, 0x5410, R57 ;  /* 0x0000541084847816 */ /* 0x000fc40000000039 */
[----:B------:R-:W-:Y:S02]  /*10260*/  SHF.R.U32.HI R66, RZ, 0x10, R67 ;  /* 0x00000010ff427819 */ /* 0x000fe40000011643 */
[----:B------:R-:W-:Y:S02]  /*10270*/  PRMT R137, R137, 0x5410, R58 ;  /* 0x0000541089897816 */ /* 0x000fe4000000003a */
[----:B------:R-:W-:Y:S01]  /*10280*/  PRMT R134, R134, 0x5410, R79 ;  /* 0x0000541086867816 */ /* 0x000fe2000000004f */
[----:B------:R-:W-:Y:S01]  /*10290*/  IMAD.U32 R79, R130, 0x10000, RZ ;  /* 0x00010000824f7824 */ /* 0x000fe200078e00ff */
[----:B------:R-:W-:Y:S02]  /*102a0*/  PRMT R131, R131, 0x5410, R64 ;  /* 0x0000541083837816 */ /* 0x000fe40000000040 */
[----:B------:R-:W-:Y:S01]  /*102b0*/  PRMT R133, R133, 0x5410, R66 ;  /* 0x0000541085857816 */ /* 0x000fe20000000042 */
[----:B------:R-:W-:Y:S01]  /*102c0*/  IMAD.U32 R78, R134, 0x10000, RZ ;  /* 0x00010000864e7824 */ /* 0x000fe200078e00ff */
[----:B------:R-:W-:-:S02]  /*102d0*/  PRMT R136, R136, 0x5410, R77 ;  /* 0x0000541088887816 */ /* 0x000fc4000000004d */
[----:B------:R-:W-:Y:S02]  /*102e0*/  LOP3.LUT R130, R130, 0xffff0000, RZ, 0xc0, !PT ;  /* 0xffff000082827812 */ /* 0x000fe400078ec0ff */
        /* <DEDUP_REMOVED lines=26> */
[C---:B------:R-:W-:Y:S01]  /*10490*/  IMAD.U32 R67, R70.reuse, 0x10000, RZ ;  /* 0x0001000046437824 */ /* 0x040fe200078e00ff */
[----:B------:R-:W-:Y:S01]  /*104a0*/  LOP3.LUT R69, R70, 0xffff0000, RZ, 0xc0, !PT ;  /* 0xffff000046457812 */ /* 0x000fe200078ec0ff */
[C---:B------:R-:W-:Y:S01]  /*104b0*/  IMAD.U32 R77, R71.reuse, 0x10000, RZ ;  /* 0x00010000474d7824 */ /* 0x040fe200078e00ff */
[----:B------:R-:W-:Y:S01]  /*104c0*/  LOP3.LUT R70, R71, 0xffff0000, RZ, 0xc0, !PT ;  /* 0xffff000047467812 */ /* 0x000fe200078ec0ff */
[----:B------:R-:W-:Y:S01]  /*104d0*/  FMUL.FTZ R81, R63, R79 ;  /* 0x0000004f3f517220 */ /* 0x000fe20000410000 */
[----:B------:R-:W-:-:S02]  /*104e0*/  IMAD.U32 R71, R131, 0x10000, RZ ;  /* 0x0001000083477824 */ /* 0x000fc400078e00ff */
[-C--:B------:R-:W-:Y:S01]  /*104f0*/  FMUL.FTZ R83, R63, R78.reuse ;  /* 0x0000004e3f537220 */ /* 0x080fe20000410000 */
[----:B------:R-:W-:Y:S02]  /*10500*/  IMAD.U32 R63, R135, 0x10000, RZ ;  /* 0x00010000873f7824 */ /* 0x000fe400078e00ff */
[----:B------:R-:W-:Y:S01]  /*10510*/  FFMA.FTZ R81, R56, R78, -R81 ;  /* 0x0000004e38517223 */ /* 0x000fe20000010851 */
[----:B------:R-:W-:Y:S01]  /*10520*/  FMUL.FTZ R139, R66, R71 ;  /* 0x00000047428b7220 */ /* 0x000fe20000410000 */
[----:B------:R-:W-:Y:S02]  /*10530*/  IMAD.U32 R78, R133, 0x10000, RZ ;  /* 0x00010000854e7824 */ /* 0x000fe400078e00ff */
[----:B------:R-:W-:Y:S01]  /*10540*/  FFMA.FTZ R83, R56, R79, R83 ;  /* 0x0000004f38537223 */ /* 0x000fe20000010053 */
[----:B------:R-:W-:Y:S02]  /*10550*/  IMAD.U32 R56, R137, 0x10000, RZ ;  /* 0x0001000089387824 */ /* 0x000fe400078e00ff */
[-C--:B------:R-:W-:Y:S01]  /*10560*/  FMUL.FTZ R79, R66, R63.reuse ;  /* 0x0000003f424f7220 */ /* 0x080fe20000410000 */
[C---:B------:R-:W-:Y:S01]  /*10570*/  FFMA.FTZ R139, R58.reuse, R63, -R139 ;  /* 0x0000003f3a8b7223 */ /* 0x040fe2000001088b */
[C---:B------:R-:W-:Y:S01]  /*10580*/  FMUL.FTZ R63, R77.reuse, R78 ;  /* 0x0000004e4d3f7220 */ /* 0x040fe20000410000 */
[-C--:B------:R-:W-:Y:S01]  /*10590*/  FMUL.FTZ R77, R77, R56.reuse ;  /* 0x000000384d4d7220 */ /* 0x080fe20000410000 */
[----:B------:R-:W-:Y:S01]  /*105a0*/  FFMA.FTZ R79, R58, R71, R79 ;  /* 0x000000473a4f7223 */ /* 0x000fe2000001004f */
[----:B------:R-:W-:Y:S01]  /*105b0*/  LOP3.LUT R131, R131, 0xffff0000, RZ, 0xc0, !PT ;  /* 0xffff000083837812 */ /* 0x000fe200078ec0ff */
[C---:B------:R-:W-:Y:S01]  /*105c0*/  FFMA.FTZ R71, R64.reuse, R56, -R63 ;  /* 0x0000003840477223 */ /* 0x040fe2000001083f */
[----:B------:R-:W-:Y:S01]  /*105d0*/  LOP3.LUT R135, R135, 0xffff0000, RZ, 0xc0, !PT ;  /* 0xffff000087877812 */ /* 0x000fe200078ec0ff */
[----:B------:R-:W-:Y:S01]  /*105e0*/  FMUL.FTZ R56, R65, R130 ;  /* 0x0000008241387220 */ /* 0x000fe20000410000 */
[----:B------:R-:W-:Y:S01]  /*105f0*/  FFMA.FTZ R77, R64, R78, R77 ;  /* 0x0000004e404d7223 */ /* 0x000fe2000001004d */
[----:B------:R-:W-:-:S02]  /*10600*/  IMAD.U32 R58, R132, 0x10000, RZ ;  /* 0x00010000843a7824 */ /* 0x000fc400078e00ff */
[-C--:B------:R-:W-:Y:S01]  /*10610*/  FMUL.FTZ R64, R65, R134.reuse ;  /* 0x0000008641407220 */ /* 0x080fe20000410000 */
[C---:B------:R-:W-:Y:S01]  /*10620*/  FMUL.FTZ R63, R68.reuse, R131 ;  /* 0x00000083443f7220 */ /* 0x040fe20000410000 */
[----:B------:R-:W-:Y:S01]  /*10630*/  FFMA.FTZ R134, R57, R134, -R56 ;  /* 0x0000008639867223 */ /* 0x000fe20000010838 */
[-C--:B------:R-:W-:Y:S01]  /*10640*/  FMUL.FTZ R68, R68, R135.reuse ;  /* 0x0000008744447220 */ /* 0x080fe20000410000 */
[----:B------:R-:W-:Y:S02]  /*10650*/  IMAD.U32 R56, R136, 0x10000, RZ ;  /* 0x0001000088387824 */ /* 0x000fe400078e00ff */
[----:B------:R-:W-:Y:S01]  /*10660*/  FMUL.FTZ R78, R67, R58 ;  /* 0x0000003a434e7220 */ /* 0x000fe20000410000 */
[----:B------:R-:W-:Y:S01]  /*10670*/  LOP3.LUT R132, R132, 0xffff0000, RZ, 0xc0, !PT ;  /* 0xffff000084847812 */ /* 0x000fe200078ec0ff */
[----:B------:R-:W-:Y:S01]  /*10680*/  FFMA.FTZ R66, R60, R135, -R63 ;  /* 0x000000873c427223 */ /* 0x000fe2000001083f */
[----:B------:R-:W-:Y:S01]  /*10690*/  LOP3.LUT R136, R136, 0xffff0000, RZ, 0xc0, !PT ;  /* 0xffff000088887812 */ /* 0x000fe200078ec0ff */
[----:B------:R-:W-:Y:S01]  /*106a0*/  FFMA.FTZ R68, R60, R131, R68 ;  /* 0x000000833c447223 */ /* 0x000fe20000010044 */
[----:B------:R-:W-:Y:S01]  /*106b0*/  LOP3.LUT R133, R133, 0xffff0000, RZ, 0xc0, !PT ;  /* 0xffff000085857812 */ /* 0x000fe200078ec0ff */
[-C--:B------:R-:W-:Y:S01]  /*106c0*/  FMUL.FTZ R60, R67, R56.reuse ;  /* 0x00000038433c7220 */ /* 0x080fe20000410000 */
[----:B------:R-:W-:Y:S01]  /*106d0*/  LOP3.LUT R137, R137, 0xffff0000, RZ, 0xc0, !PT ;  /* 0xffff000089897812 */ /* 0x000fe200078ec0ff */
[----:B------:R-:W-:Y:S01]  /*106e0*/  FFMA.FTZ R78, R59, R56, -R78 ;  /* 0x000000383b4e7223 */ /* 0x000fe2000001084e */
[----:B------:R-:W-:Y:S01]  /*106f0*/  FMUL.FTZ R56, R69, R132 ;  /* 0x0000008445387220 */ /* 0x000fe20000410000 */
[----:B------:R-:W-:Y:S01]  /*10700*/  FFMA.FTZ R64, R57, R130, R64 ;  /* 0x0000008239407223 */ /* 0x000fe20000010040 */
[----:B------:R-:W-:Y:S01]  /*10710*/  FMUL.FTZ R69, R69, R136 ;  /* 0x0000008845457220 */ /* 0x000fe20000410000 */
[----:B------:R-:W-:Y:S01]  /*10720*/  FFMA.FTZ R59, R59, R58, R60 ;  /* 0x0000003a3b3b7223 */ /* 0x000fe2000001003c */
[C---:B------:R-:W-:Y:S01]  /*10730*/  FMUL.FTZ R57, R70.reuse, R133 ;  /* 0x0000008546397220 */ /* 0x040fe20000410000 */
[-C--:B------:R-:W-:Y:S01]  /*10740*/  FMUL.FTZ R58, R70, R137.reuse ;  /* 0x00000089463a7220 */ /* 0x080fe20000410000 */
[C---:B------:R-:W-:Y:S01]  /*10750*/  FFMA.FTZ R132, R61.reuse, R132, R69 ;  /* 0x000000843d847223 */ /* 0x040fe20000010045 */
[----:B------:R-:W-:Y:S01]  /*10760*/  FFMA.FTZ R63, R61, R136, -R56 ;  /* 0x000000883d3f7223 */ /* 0x000fe20000010838 */
[C---:B------:R-:W-:Y:S01]  /*10770*/  FFMA.FTZ R70, R62.reuse, R137, -R57 ;  /* 0x000000893e467223 */ /* 0x040fe20000010839 */
        /* <DEDUP_REMOVED lines=11> */
.L_x_1921:
[----:B------:R-:W-:Y:S05]  /*10830*/  BSYNC B1 ;  /* 0x0000000000017941 */ /* 0x000fea0003800000 */
.L_x_1920:
[----:B-1----:R-:W-:Y:S01]  /*10840*/  VIADD R56, R218, 0x20 ;  /* 0x00000020da387836 */ /* 0x002fe20000000000 */
[----:B------:R-:W-:Y:S04]  /*10850*/  BSSY B1, `(.L_x_1924) ;  /* 0x00000e2000017945 */ /* 0x000fe80003800000 */
[----:B------:R-:W-:-:S13]  /*10860*/  ISETP.GE.AND P0, PT, R56, R3, PT ;  /* 0x000000033800720c */ /* 0x000fda0003f06270 */
[----:B------:R-:W-:Y:S05]  /*10870*/  @P0 BRA `(.L_x_1925) ;  /* 0x0000000c007c0947 */ /* 0x000fea0003800000 */
[----:B0-----:R0:W5:Y:S01]  /*10880*/  LDL R70, [R1+0x38] ;  /* 0x0000380001467983 */ /* 0x0011620000100800 */
        /* <DEDUP_REMOVED lines=12> */
[----:B------:R-:W2:Y:S04]  /*10950*/  LDL R56, [R1+0x58] ;  /* 0x0000580001387983 */ /* 0x000ea80000100800 */
[----:B------:R-:W3:Y:S01]  /*10960*/  LDL R80, [R1+0x98] ;  /* 0x0000980001507983 */ /* 0x000ee20000100800 */
[----:B------:R-:W-:Y:S02]  /*10970*/  SHF.R.U64 R69, R44, 0x10, R45 ;  /* 0x000000102c457819 */ /* 0x000fe4000000122d */
[--C-:B------:R-:W-:Y:S02]  /*10980*/  SHF.R.U64 R44, R46, 0x10, R47.reuse ;  /* 0x000000102e2c7819 */ /* 0x100fe4000000122f */
[----:B------:R-:W-:Y:S02]  /*10990*/  SHF.R.U32.HI R46, RZ, 0x10, R47 ;  /* 0x00000010ff2e7819 */ /* 0x000fe4000001162f */
[----:B------:R-:W-:-:S02]  /*109a0*/  SHF.R.U64 R47, R52, 0x10, R53 ;  /* 0x00000010342f7819 */ /* 0x000fc40000001235 */
[----:B------:R-:W-:Y:S02]  /*109b0*/  SHF.R.U32.HI R67, RZ, 0x10, R45 ;  /* 0x00000010ff437819 */ /* 0x000fe4000001162d */
[----:B------:R-:W-:Y:S02]  /*109c0*/  SHF.R.U64 R45, R54, 0x10, R55 ;  /* 0x00000010362d7819 */ /* 0x000fe40000001237 */
[----:B------:R-:W-:Y:S02]  /*109d0*/  SHF.R.U32.HI R52, RZ, 0x10, R53 ;  /* 0x00000010ff347819 */ /* 0x000fe40000011635 */
[----:B------:R-:W-:Y:S02]  /*109e0*/  SHF.R.U32.HI R54, RZ, 0x10, R55 ;  /* 0x00000010ff367819 */ /* 0x000fe40000011637 */
[----:B------:R-:W-:Y:S02]  /*109f0*/  PRMT R124, R124, 0x5410, R47 ;  /* 0x000054107c7c7816 */ /* 0x000fe4000000002f */
[----:B------:R-:W-:-:S02]  /*10a00*/  PRMT R122, R122, 0x5410, R69 ;  /* 0x000054107a7a7816 */ /* 0x000fc40000000045 */
[----:B------:R-:W-:Y:S01]  /*10a10*/  PRMT R125, R125, 0x5410, R44 ;  /* 0x000054107d7d7816 */ /* 0x000fe2000000002c */
[----:B------:R-:W-:Y:S01]  /*10a20*/  IMAD.U32 R69, R124, 0x10000, RZ ;  /* 0x000100007c457824 */ /* 0x000fe200078e00ff */
[----:B------:R-:W-:Y:S02]  /*10a30*/  PRMT R128, R128, 0x5410, R45 ;  /* 0x0000541080807816 */ /* 0x000fe4000000002d */
[----:B------:R-:W-:Y:S02]  /*10a40*/  PRMT R123, R123, 0x5410, R46 ;  /* 0x000054107b7b7816 */ /* 0x000fe4000000002e */
[----:B------:R-:W-:Y:S02]  /*10a50*/  PRMT R129, R129, 0x5410, R52 ;  /* 0x0000541081817816 */ /* 0x000fe40000000034 */
[----:B------:R-:W-:Y:S02]  /*10a60*/  PRMT R127, R127, 0x5410, R54 ;  /* 0x000054107f7f7816 */ /* 0x000fe40000000036 */
[----:B------:R-:W-:Y:S01]  /*10a70*/  PRMT R126, R126, 0x5410, R67 ;  /* 0x000054107e7e7816 */ /* 0x000fe20000000043 */
[----:B------:R-:W-:Y:S01]  /*10a80*/  IMAD.U32 R67, R122, 0x10000, RZ ;  /* 0x000100007a437824 */ /* 0x000fe200078e00ff */
[----:B------:R-:W-:-:S02]  /*10a90*/  LOP3.LUT R124, R124, 0xffff0000, RZ, 0xc0, !PT ;  /* 0xffff00007c7c7812 */ /* 0x000fc400078ec0ff */
[----:B------:R-:W-:Y:S02]  /*10aa0*/  LOP3.LUT R122, R122, 0xffff0000, RZ, 0xc0, !PT ;  /* 0xffff00007a7a7812 */ /* 0x000fe400078ec0ff */
[----:B--2---:R-:W-:-:S04]  /*10ab0*/  LEA.HI R56, R65, R56, RZ, 0x1d ;  /* 0x0000003841387211 */ /* 0x004fc800078fe8ff */
[----:B------:R-:W-:Y:S01]  /*10ac0*/  SHF.R.S32.HI R59, RZ, 0x1f, R56 ;  /* 0x0000001fff3b7819 */ /* 0x000fe20000011438 */
[----:B------:R-:W-:-:S03]  /*10ad0*/  IMAD.SHL.U32 R57, R56, 0x8, RZ ;  /* 0x0000000838397824 */ /* 0x000fc600078e00ff */
[----:B------:R-:W-:Y:S02]  /*10ae0*/  LEA.HI R59, R59, R56, RZ, 0x3 ;  /* 0x000000383b3b7211 */ /* 0x000fe400078f18ff */
[----:B------:R-:W-:-:S03]  /*10af0*/  LOP3.LUT R56, R78, 0x38, R57, 0xf8, !PT ;  /* 0x000000384e387812 */ /* 0x000fc600078ef839 */
[----:B------:R-:W-:Y:S01]  /*10b00*/  IMAD.SHL.U32 R59, R59, 0x400, RZ ;  /* 0x000004003b3b7824 */ /* 0x000fe200078e00ff */
[----:B------:R-:W-:-:S04]  /*10b10*/  LOP3.LUT R56, R56, R76, RZ, 0x3c, !PT ;  /* 0x0000004c38387212 */ /* 0x000fc800078e3cff */
        /* <DEDUP_REMOVED lines=25> */
[C---:B------:R-:W-:Y:S01]  /*10cb0*/  FFMA.FTZ R71, R44.reuse, R67, -R71 ;  /* 0x000000432c477223 */ /* 0x040fe20000010847 */
[----:B------:R-:W-:Y:S01]  /*10cc0*/  FMUL.FTZ R79, R57, R63 ;  /* 0x0000003f394f7220 */ /* 0x000fe20000410000 */
[----:B------:R-:W-:Y:S02]  /*10cd0*/  IMAD.U32 R67, R127, 0x10000, RZ ;  /* 0x000100007f437824 */ /* 0x000fe400078e00ff */
[----:B------:R-:W-:Y:S01]  /*10ce0*/  FFMA.FTZ R77, R44, R69, R77 ;  /* 0x000000452c4d7223 */ /* 0x000fe2000001004d */
[----:B------:R-:W-:Y:S02]  /*10cf0*/  IMAD.U32 R44, R123, 0x10000, RZ ;  /* 0x000100007b2c7824 */ /* 0x000fe400078e00ff */
[-C--:B------:R-:W-:Y:S01]  /*10d00*/  FMUL.FTZ R57, R57, R54.reuse ;  /* 0x0000003639397220 */ /* 0x080fe20000410000 */
[----:B------:R-:W-:Y:S01]  /*10d10*/  FFMA.FTZ R79, R46, R54, -R79 ;  /* 0x000000362e4f7223 */ /* 0x000fe2000001084f */
[C---:B------:R-:W-:Y:S01]  /*10d20*/  FMUL.FTZ R54, R66.reuse, R67 ;  /* 0x0000004342367220 */ /* 0x040fe20000410000 */
[-C--:B------:R-:W-:Y:S01]  /*10d30*/  FMUL.FTZ R66, R66, R44.reuse ;  /* 0x0000002c42427220 */ /* 0x080fe20000410000 */
[----:B------:R-:W-:Y:S01]  /*10d40*/  FFMA.FTZ R57, R46, R63, R57 ;  /* 0x0000003f2e397223 */ /* 0x000fe20000010039 */
[----:B------:R-:W-:Y:S01]  /*10d50*/  LOP3.LUT R129, R129, 0xffff0000, RZ, 0xc0, !PT ;  /* 0xffff000081817812 */ /* 0x000fe200078ec0ff */
[C---:B------:R-:W-:Y:S01]  /*10d60*/  FFMA.FTZ R63, R53.reuse, R44, -R54 ;  /* 0x0000002c353f7223 */ /* 0x040fe20000010836 */
[----:B------:R-:W-:Y:S01]  /*10d70*/  FFMA.FTZ R67, R53, R67, R66 ;  /* 0x0000004335437223 */ /* 0x000fe20000010042 */
[----:B------:R-:W-:Y:S01]  /*10d80*/  LOP3.LUT R53, R126, 0xffff0000, RZ, 0xc0, !PT ;  /* 0xffff00007e357812 */ /* 0x000fe200078ec0ff */
[C---:B------:R-:W-:Y:S01]  /*10d90*/  FMUL.FTZ R44, R55.reuse, R124 ;  /* 0x0000007c372c7220 */ /* 0x040fe20000410000 */
[----:B------:R-:W-:Y:S01]  /*10da0*/  FMUL.FTZ R54, R55, R122 ;  /* 0x0000007a37367220 */ /* 0x000fe20000410000 */
[----:B------:R-:W-:Y:S01]  /*10db0*/  FMUL.FTZ R55, R60, R129 ;  /* 0x000000813c377220 */ /* 0x000fe20000410000 */
[----:B------:R-:W-:-:S02]  /*10dc0*/  IMAD.U32 R46, R128, 0x10000, RZ ;  /* 0x00010000802e7824 */ /* 0x000fc400078e00ff */
[----:B------:R-:W-:Y:S01]  /*10dd0*/  FFMA.FTZ R122, R45, R122, -R44 ;  /* 0x0000007a2d7a7223 */ /* 0x000fe2000001082c */
[-C--:B------:R-:W-:Y:S01]  /*10de0*/  FMUL.FTZ R66, R60, R53.reuse ;  /* 0x000000353c427220 */ /* 0x080fe20000410000 */
[----:B------:R-:W-:Y:S02]  /*10df0*/  IMAD.U32 R44, R125, 0x10000, RZ ;  /* 0x000100007d2c7824 */ /* 0x000fe400078e00ff */
[C---:B------:R-:W-:Y:S01]  /*10e00*/  FFMA.FTZ R60, R56.reuse, R53, -R55 ;  /* 0x00000035383c7223 */ /* 0x040fe20000010837 */
[C---:B------:R-:W-:Y:S01]  /*10e10*/  FMUL.FTZ R68, R59.reuse, R46 ;  /* 0x0000002e3b447220 */ /* 0x040fe20000410000 */
[----:B------:R-:W-:Y:S01]  /*10e20*/  FFMA.FTZ R66, R56, R129, R66 ;  /* 0x0000008138427223 */ /* 0x000fe20000010042 */
[----:B------:R-:W-:Y:S01]  /*10e30*/  FMUL.FTZ R56, R59, R44 ;  /* 0x0000002c3b387220 */ /* 0x000fe20000410000 */
[----:B------:R-:W-:Y:S01]  /*10e40*/  LOP3.LUT R128, R128, 0xffff0000, RZ, 0xc0, !PT ;  /* 0xffff000080807812 */ /* 0x000fe200078ec0ff */
[----:B------:R-:W-:Y:S01]  /*10e50*/  FFMA.FTZ R54, R45, R124, R54 ;  /* 0x0000007c2d367223 */ /* 0x000fe20000010036 */
[----:B------:R-:W-:Y:S01]  /*10e60*/  LOP3.LUT R127, R127, 0xffff0000, RZ, 0xc0, !PT ;  /* 0xffff00007f7f7812 */ /* 0x000fe200078ec0ff */
[----:B------:R-:W-:Y:S01]  /*10e70*/  FFMA.FTZ R68, R47, R44, -R68 ;  /* 0x0000002c2f447223 */ /* 0x000fe20000010844 */
[----:B------:R-:W-:Y:S01]  /*10e80*/  LOP3.LUT R125, R125, 0xffff0000, RZ, 0xc0, !PT ;  /* 0xffff00007d7d7812 */ /* 0x000fe200078ec0ff */
[----:B------:R-:W-:Y:S01]  /*10e90*/  FFMA.FTZ R56, R47, R46, R56 ;  /* 0x0000002e2f387223 */ /* 0x000fe20000010038 */
[----:B------:R-:W-:Y:S01]  /*10ea0*/  LOP3.LUT R123, R123, 0xffff0000, RZ, 0xc0, !PT ;  /* 0xffff00007b7b7812 */ /* 0x000fe200078ec0ff */
[CC--:B------:R-:W-:Y:S01]  /*10eb0*/  FMUL.FTZ R45, R61.reuse, R128.reuse ;  /* 0x000000803d2d7220 */ /* 0x0c0fe20000410000 */
[----:B------:R-:W-:Y:S01]  /*10ec0*/  FMUL.FTZ R47, R62, R127 ;  /* 0x0000007f3e2f7220 */ /* 0x000fe20000410000 */
[----:B------:R-:W-:Y:S01]  /*10ed0*/  FMUL.FTZ R61, R61, R125 ;  /* 0x0000007d3d3d7220 */ /* 0x000fe20000410000 */
[----:B------:R-:W-:Y:S01]  /*10ee0*/  F2FP.BF16.F32.PACK_AB R53, R66, R57 ;  /* 0x000000394235723e */ /* 0x000fe200000010ff */
        /* <DEDUP_REMOVED lines=14> */
.L_x_1927:
[----:B------:R-:W-:Y:S05]  /*10fd0*/  BSYNC B2 ;  /* 0x0000000000027941 */ /* 0x000fea0003800000 */
.L_x_1926:
[----:B------:R-:W-:Y:S05]  /*10fe0*/  @P1 BRA `(.L_x_1925) ;  /* 0x0000000400a01947 */ /* 0x000fea0003800000 */
[----:B0-----:R-:W2:Y:S04]  /*10ff0*/  LDL R44, [R1+0x5c] ;  /* 0x00005c00012c7983 */ /* 0x001ea80000100800 */
[----:B------:R-:W3:Y:S01]  /*11000*/  LDL R62, [R1+0x94] ;  /* 0x00009400013e7983 */ /* 0x000ee20000100800 */
[--C-:B------:R-:W-:Y:S02]  /*11010*/  SHF.R.U64 R59, R40, 0x10, R41.reuse ;  /* 0x00000010283b7819 */ /* 0x100fe40000001229 */
[----:B------:R-:W-:Y:S02]  /*11020*/  SHF.R.U32.HI R58, RZ, 0x10, R41 ;  /* 0x00000010ff3a7819 */ /* 0x000fe40000011629 */
[----:B------:R-:W-:Y:S02]  /*11030*/  SHF.R.U64 R57, R42, 0x10, R43 ;  /* 0x000000102a397819 */ /* 0x000fe4000000122b */
[----:B------:R-:W-:-:S02]  /*11040*/  SHF.R.U64 R40, R48, 0x10, R49 ;  /* 0x0000001030287819 */ /* 0x000fc40000001231 */
[----:B------:R-:W-:Y:S02]  /*11050*/  SHF.R.U64 R41, R50, 0x10, R51 ;  /* 0x0000001032297819 */ /* 0x000fe40000001233 */
[----:B------:R-:W-:Y:S02]  /*11060*/  SHF.R.U32.HI R42, RZ, 0x10, R43 ;  /* 0x00000010ff2a7819 */ /* 0x000fe4000001162b */
[----:B------:R-:W-:Y:S02]  /*11070*/  SHF.R.U32.HI R48, RZ, 0x10, R49 ;  /* 0x00000010ff307819 */ /* 0x000fe40000011631 */
[----:B------:R-:W-:Y:S02]  /*11080*/  PRMT R105, R105, 0x5410, R40 ;  /* 0x0000541069697816 */ /* 0x000fe40000000028 */
[----:B------:R-:W-:Y:S02]  /*11090*/  PRMT R108, R108, 0x5410, R41 ;  /* 0x000054106c6c7816 */ /* 0x000fe40000000029 */
[----:B------:R-:W-:-:S02]  /*110a0*/  SHF.R.U32.HI R50, RZ, 0x10, R51 ;  /* 0x00000010ff327819 */ /* 0x000fc40000011633 */
[----:B------:R-:W-:Y:S02]  /*110b0*/  PRMT R113, R113, 0x5410, R42 ;  /* 0x0000541071717816 */ /* 0x000fe4000000002a */
[----:B------:R-:W-:Y:S01]  /*110c0*/  PRMT R110, R110, 0x5410, R59 ;  /* 0x000054106e6e7816 */ /* 0x000fe2000000003b */
[----:B------:R-:W-:Y:S01]  /*110d0*/  IMAD.U32 R59, R105, 0x10000, RZ ;  /* 0x00010000693b7824 */ /* 0x000fe200078e00ff */
[----:B------:R-:W-:Y:S02]  /*110e0*/  PRMT R107, R107, 0x5410, R48 ;  /* 0x000054106b6b7816 */ /* 0x000fe40000000030 */
[----:B------:R-:W-:Y:S02]  /*110f0*/  PRMT R109, R109, 0x5410, R50 ;  /* 0x000054106d6d7816 */ /* 0x000fe40000000032 */
        /* <DEDUP_REMOVED lines=43> */
[----:B------:R-:W-:Y:S01]  /*113b0*/  FMUL.FTZ R47, R57, R58 ;  /* 0x0000003a392f7220 */ /* 0x000fe20000410000 */
[----:B------:R-:W-:Y:S01]  /*113c0*/  LOP3.LUT R50, R105, 0xffff0000, RZ, 0xc0, !PT ;  /* 0xffff000069327812 */ /* 0x000fe200078ec0ff */
        /* <DEDUP_REMOVED lines=15> */
[----:B------:R-:W-:Y:S01]  /*114c0*/  FFMA.FTZ R48, R41, R50, R48 ;  /* 0x0000003229307223 */ /* 0x000fe20000010030 */
[----:B------:R-:W-:Y:S01]  /*114d0*/  LOP3.LUT R112, R112, 0xffff0000, RZ, 0xc0, !PT ;  /* 0xffff000070707812 */ /* 0x000fe200078ec0ff */
[C---:B------:R-:W-:Y:S01]  /*114e0*/  FFMA.FTZ R50, R44.reuse, R111, -R47 ;  /* 0x0000006f2c327223 */ /* 0x040fe2000001082f */
[----:B------:R-:W-:Y:S01]  /*114f0*/  FFMA.FTZ R52, R44, R107, R52 ;  /* 0x0000006b2c347223 */ /* 0x000fe20000010034 */
[----:B------:R-:W-:Y:S01]  /*11500*/  LOP3.LUT R109, R109, 0xffff0000, RZ, 0xc0, !PT ;  /* 0xffff00006d6d7812 */ /* 0x000fe200078ec0ff */
[-C--:B------:R-:W-:Y:S01]  /*11510*/  FMUL.FTZ R44, R51, R40.reuse ;  /* 0x00000028332c7220 */ /* 0x080fe20000410000 */
[----:B------:R-:W-:Y:S01]  /*11520*/  LOP3.LUT R113, R113, 0xffff0000, RZ, 0xc0, !PT ;  /* 0xffff000071717812 */ /* 0x000fe200078ec0ff */
[----:B------:R-:W-:Y:S01]  /*11530*/  FFMA.FTZ R58, R43, R40, -R58 ;  /* 0x000000282b3a7223 */ /* 0x000fe2000001083a */
[C---:B------:R-:W-:Y:S01]  /*11540*/  FMUL.FTZ R40, R53.reuse, R108 ;  /* 0x0000006c35287220 */ /* 0x040fe20000410000 */
        /* <DEDUP_REMOVED lines=18> */
.L_x_1925:
[----:B------:R-:W-:Y:S05]  /*11670*/  BSYNC B1 ;  /* 0x0000000000017941 */ /* 0x000fea0003800000 */
.L_x_1924:
[----:B-1----:R-:W-:Y:S01]  /*11680*/  VIADD R40, R218, 0x40 ;  /* 0x00000040da287836 */ /* 0x002fe20000000000 */
[----:B------:R-:W-:Y:S04]  /*11690*/  BSSY B1, `(.L_x_1928) ;  /* 0x00000df000017945 */ /* 0x000fe80003800000 */
[----:B------:R-:W-:-:S13]  /*116a0*/  ISETP.GE.AND P0, PT, R40, R3, PT ;  /* 0x000000032800720c */ /* 0x000fda0003f06270 */
[----:B------:R-:W-:Y:S05]  /*116b0*/  @P0 BRA `(.L_x_1929) ;  /* 0x0000000c00700947 */ /* 0x000fea0003800000 */
[----:B0-----:R0:W5:Y:S01]  /*116c0*/  LDL R54, [R1+0x7c] ;  /* 0x00007c0001367983 */ /* 0x0011620000100800 */
[----:B------:R-:W1:Y:S01]  /*116d0*/  LDC R61, c[0x0][0x3f4] ;  /* 0x0000fd00ff3d7b82 */ /* 0x000e620000000800 */
[----:B------:R-:W-:Y:S01]  /*116e0*/  VIADD R56, R218, 0x40 ;  /* 0x00000040da387836 */ /* 0x000fe20000000000 */
[----:B------:R-:W-:Y:S03]  /*116f0*/  BSSY B2, `(.L_x_1930) ;  /* 0x000006f000027945 */ /* 0x000fe60003800000 */
[----:B------:R-:W-:-:S05]  /*11700*/  IMAD.SHL.U32 R56, R56, 0x40, RZ ;  /* 0x0000004038387824 */ /* 0x000fca00078e00ff */
[----:B------:R-:W-:-:S04]  /*11710*/  LOP3.LUT R56, R56, 0x1c0, RZ, 0xc0, !PT ;  /* 0x000001c038387812 */ /* 0x000fc800078ec0ff */
[----:B------:R-:W-:Y:S02]  /*11720*/  SHF.R.U32.HI R48, RZ, 0x3, R56 ;  /* 0x00000003ff307819 */ /* 0x000fe40000011638 */
[-C--:B-1----:R-:W-:Y:S02]  /*11730*/  ISETP.GE.AND P0, PT, R18, R61.reuse, PT ;  /* 0x0000003d1200720c */ /* 0x082fe40003f06270 */
[----:B------:R-:W-:-:S11]  /*11740*/  ISETP.GE.AND P1, PT, R226, R61, PT ;  /* 0x0000003de200720c */ /* 0x000fd60003f26270 */
[----:B0-----:R-:W-:Y:S05]  /*11750*/  @P0 BRA `(.L_x_1931) ;  /* 0x0000000400a00947 */ /* 0x001fea0003800000 */
[----:B------:R-:W2:Y:S04]  /*11760*/  LDL R40, [R1+0x58] ;  /* 0x0000580001287983 */ /* 0x000ea80000100800 */
[----:B------:R-:W3:Y:S01]  /*11770*/  LDL R58, [R1+0x90] ;  /* 0x00009000013a7983 */ /* 0x000ee20000100800 */
[--C-:B------:R-:W-:Y:S02]  /*11780*/  SHF.R.U64 R51, R30, 0x10, R31.reuse ;  /* 0x000000101e337819 */ /* 0x100fe4000000121f */
[----:B------:R-:W-:Y:S02]  /*11790*/  SHF.R.U32.HI R30, RZ, 0x10, R31 ;  /* 0x00000010ff1e7819 */ /* 0x000fe4000001161f */
[----:B------:R-:W-:Y:S02]  /*117a0*/  SHF.R.U64 R31, R36, 0x10, R37 ;  /* 0x00000010241f7819 */ /* 0x000fe40000001225 */
        /* <DEDUP_REMOVED lines=53> */
[-C--:B------:R-:W-:Y:S01]  /*11b00*/  FMUL.FTZ R41, R41, R38.reuse ;  /* 0x0000002629297220 */ /* 0x080fe20000410000 */
[----:B------:R-:W-:Y:S01]  /*11b10*/  FFMA.FTZ R59, R30, R38, -R59 ;  /* 0x000000261e3b7223 */ /* 0x000fe2000001083b */
[----:B------:R-:W-:-:S02]  /*11b20*/  IMAD.U32 R28, R121, 0x10000, RZ ;  /* 0x00010000791c7824 */ /* 0x000fc400078e00ff */
[----:B------:R-:W-:Y:S01]  /*11b30*/  FMUL.FTZ R38, R50, R51 ;  /* 0x0000003332267220 */ /* 0x000fe20000410000 */
[----:B------:R-:W-:Y:S01]  /*11b40*/  FFMA.FTZ R41, R30, R47, R41 ;  /* 0x0000002f1e297223 */ /* 0x000fe20000010029 */
[----:B------:R-:W-:Y:S01]  /*11b50*/  LOP3.LUT R119, R119, 0xffff0000, RZ, 0xc0, !PT ;  /* 0xffff000077777812 */ /* 0x000fe200078ec0ff */
[-C--:B------:R-:W-:Y:S01]  /*11b60*/  FMUL.FTZ R50, R50, R28.reuse ;  /* 0x0000001c32327220 */ /* 0x080fe20000410000 */
[----:B------:R-:W-:Y:S01]  /*11b70*/  FFMA.FTZ R47, R37, R28, -R38 ;  /* 0x0000001c252f7223 */ /* 0x000fe20000010826 */
[----:B------:R-:W-:Y:S01]  /*11b80*/  LOP3.LUT R115, R115, 0xffff0000, RZ, 0xc0, !PT ;  /* 0xffff000073737812 */ /* 0x000fe200078ec0ff */
[----:B------:R-:W-:Y:S01]  /*11b90*/  FMUL.FTZ R28, R39, R114 ;  /* 0x00000072271c7220 */ /* 0x000fe20000410000 */
[----:B------:R-:W-:Y:S01]  /*11ba0*/  FFMA.FTZ R51, R37, R51, R50 ;  /* 0x0000003325337223 */ /* 0x000fe20000010032 */
[-C--:B------:R-:W-:Y:S01]  /*11bb0*/  FMUL.FTZ R38, R39, R118.reuse ;  /* 0x0000007627267220 */ /* 0x080fe20000410000 */
[----:B------:R-:W-:Y:S02]  /*11bc0*/  IMAD.U32 R30, R116, 0x10000, RZ ;  /* 0x00010000741e7824 */ /* 0x000fe400078e00ff */
[----:B------:R-:W-:Y:S01]  /*11bd0*/  FFMA.FTZ R118, R29, R118, -R28 ;  /* 0x000000761d767223 */ /* 0x000fe2000001081c */
[C---:B------:R-:W-:Y:S01]  /*11be0*/  FMUL.FTZ R37, R44.reuse, R115 ;  /* 0x000000732c257220 */ /* 0x040fe20000410000 */
[-C--:B------:R-:W-:Y:S01]  /*11bf0*/  FMUL.FTZ R50, R44, R119.reuse ;  /* 0x000000772c327220 */ /* 0x080fe20000410000 */
[----:B------:R-:W-:Y:S01]  /*11c00*/  IMAD.U32 R28, R120, 0x10000, RZ ;  /* 0x00010000781c7824 */ /* 0x000fe200078e00ff */
[----:B------:R-:W-:Y:S01]  /*11c10*/  LOP3.LUT R116, R116, 0xffff0000, RZ, 0xc0, !PT ;  /* 0xffff000074747812 */ /* 0x000fe200078ec0ff */
[----:B------:R-:W-:Y:S01]  /*11c20*/  FMUL.FTZ R52, R43, R30 ;  /* 0x0000001e2b347220 */ /* 0x000fe20000410000 */
[----:B------:R-:W-:Y:S01]  /*11c30*/  LOP3.LUT R117, R117, 0xffff0000, RZ, 0xc0, !PT ;  /* 0xffff000075757812 */ /* 0x000fe200078ec0ff */
[----:B------:R-:W-:Y:S01]  /*11c40*/  FFMA.FTZ R44, R40, R119, -R37 ;  /* 0x00000077282c7223 */ /* 0x000fe20000010825 */
[----:B------:R-:W-:Y:S01]  /*11c50*/  LOP3.LUT R120, R120, 0xffff0000, RZ, 0xc0, !PT ;  /* 0xffff000078787812 */ /* 0x000fe200078ec0ff */
[----:B------:R-:W-:Y:S01]  /*11c60*/  FFMA.FTZ R50, R40, R115, R50 ;  /* 0x0000007328327223 */ /* 0x000fe20000010032 */
[----:B------:R-:W-:Y:S01]  /*11c70*/  LOP3.LUT R121, R121, 0xffff0000, RZ, 0xc0, !PT ;  /* 0xffff000079797812 */ /* 0x000fe200078ec0ff */
[----:B------:R-:W-:Y:S01]  /*11c80*/  FFMA.FTZ R38, R29, R114, R38 ;  /* 0x000000721d267223 */ /* 0x000fe20000010026 */
[----:B------:R-:W-:Y:S01]  /*11c90*/  FMUL.FTZ R40, R43, R28 ;  /* 0x0000001c2b287220 */ /* 0x000fe20000410000 */
[----:B------:R-:W-:Y:S01]  /*11ca0*/  FMUL.FTZ R29, R45, R116 ;  /* 0x000000742d1d7220 */ /* 0x000fe20000410000 */
[----:B------:R-:W-:Y:S01]  /*11cb0*/  FFMA.FTZ R52, R31, R28, -R52 ;  /* 0x0000001c1f347223 */ /* 0x000fe20000010834 */
[C---:B------:R-:W-:Y:S01]  /*11cc0*/  FMUL.FTZ R37, R46.reuse, R117 ;  /* 0x000000752e257220 */ /* 0x040fe20000410000 */
[----:B------:R-:W-:Y:S01]  /*11cd0*/  FMUL.FTZ R45, R45, R120 ;  /* 0x000000782d2d7220 */ /* 0x000fe20000410000 */
[-C--:B------:R-:W-:Y:S01]  /*11ce0*/  FMUL.FTZ R28, R46, R121.reuse ;  /* 0x000000792e1c7220 */ /* 0x080fe20000410000 */
[----:B------:R-:W-:Y:S01]  /*11cf0*/  FFMA.FTZ R40, R31, R30, R40 ;  /* 0x0000001e1f287223 */ /* 0x000fe20000010028 */
        /* <DEDUP_REMOVED lines=14> */
.L_x_1931:
[----:B------:R-:W-:Y:S05]  /*11de0*/  BSYNC B2 ;  /* 0x0000000000027941 */ /* 0x000fea0003800000 */
.L_x_1930:
        /* <DEDUP_REMOVED lines=105> */
.L_x_1929:
[----:B------:R-:W-:Y:S05]  /*12480*/  BSYNC B1 ;  /* 0x0000000000017941 */ /* 0x000fea0003800000 */
.L_x_1928:
[----:B-1----:R-:W-:-:S05]  /*12490*/  VIADD R24, R218, 0x60 ;  /* 0x00000060da187836 */ /* 0x002fca0000000000 */
[----:B------:R-:W-:-:S13]  /*124a0*/  ISETP.GE.AND P0, PT, R24, R3, PT ;  /* 0x000000031800720c */ /* 0x000fda0003f06270 */
[----:B------:R-:W-:Y:S05]  /*124b0*/  @P0 BRA `(.L_x_1899) ;  /* 0x0000000c00700947 */ /* 0x000fea0003800000 */
[----:B------:R1:W5:Y:S01]  /*124c0*/  LDL R40, [R1+0x78] ;  /* 0x0000780001287983 */ /* 0x0003620000100800 */
[----:B------:R-:W2:Y:S01]  /*124d0*/  LDC R43, c[0x0][0x3f4] ;  /* 0x0000fd00ff2b7b82 */ /* 0x000ea20000000800 */
[----:B------:R-:W-:Y:S01]  /*124e0*/  VIADD R42, R218, 0x60 ;  /* 0x00000060da2a7836 */ /* 0x000fe20000000000 */
[----:B------:R-:W-:Y:S03]  /*124f0*/  BSSY B1, `(.L_x_1932) ;  /* 0x000006f000017945 */ /* 0x000fe60003800000 */
[----:B------:R-:W-:-:S05]  /*12500*/  IMAD.SHL.U32 R42, R42, 0x40, RZ ;  /* 0x000000402a2a7824 */ /* 0x000fca00078e00ff */
[----:B------:R-:W-:-:S04]  /*12510*/  LOP3.LUT R42, R42, 0x1c0, RZ, 0xc0, !PT ;  /* 0x000001c02a2a7812 */ /* 0x000fc800078ec0ff */
[----:B0-----:R-:W-:Y:S02]  /*12520*/  SHF.R.U32.HI R36, RZ, 0x3, R42 ;  /* 0x00000003ff247819 */ /* 0x001fe4000001162a */
[-C--:B--2---:R-:W-:Y:S02]  /*12530*/  ISETP.GE.AND P0, PT, R18, R43.reuse, PT ;  /* 0x0000002b1200720c */ /* 0x084fe40003f06270 */
[----:B------:R-:W-:-:S11]  /*12540*/  ISETP.GE.AND P1, PT, R226, R43, PT ;  /* 0x0000002be200720c */ /* 0x000fd60003f26270 */
[----:B-1----:R-:W-:Y:S05]  /*12550*/  @P0 BRA `(.L_x_1933) ;  /* 0x0000000400a00947 */ /* 0x002fea0003800000 */
[----:B------:R-:W2:Y:S04]  /*12560*/  LDL R24, [R1+0x58] ;  /* 0x0000580001187983 */ /* 0x000ea80000100800 */
[----:B------:R-:W3:Y:S01]  /*12570*/  LDL R38, [R1+0x88] ;  /* 0x0000880001267983 */ /* 0x000ee20000100800 */
[--C-:B------:R-:W-:Y:S02]  /*12580*/  SHF.R.U64 R35, R12, 0x10, R13.reuse ;  /* 0x000000100c237819 */ /* 0x100fe4000000120d */
[----:B------:R-:W-:Y:S02]  /*12590*/  SHF.R.U32.HI R12, RZ, 0x10, R13 ;  /* 0x00000010ff0c7819 */ /* 0x000fe4000001160d */
[--C-:B------:R-:W-:Y:S02]  /*125a0*/  SHF.R.U64 R13, R4, 0x10, R5.reuse ;  /* 0x00000010040d7819 */ /* 0x100fe40000001205 */
[----:B------:R-:W-:-:S02]  /*125b0*/  SHF.R.U32.HI R4, RZ, 0x10, R5 ;  /* 0x00000010ff047819 */ /* 0x000fc40000011605 */
        /* <DEDUP_REMOVED lines=64> */
[C---:B------:R-:W-:Y:S01]  /*129c0*/  FMUL.FTZ R32, R28.reuse, R101 ;  /* 0x000000651c207220 */ /* 0x040fe20000410000 */
[----:B------:R-:W-:Y:S01]  /*129d0*/  FFMA.FTZ R100, R5, R100, -R4 ;  /* 0x0000006405647223 */ /* 0x000fe20000010804 */
[----:B------:R-:W-:Y:S01]  /*129e0*/  FMUL.FTZ R13, R28, R97 ;  /* 0x000000611c0d7220 */ /* 0x000fe20000410000 */
[----:B------:R-:W-:-:S02]  /*129f0*/  IMAD.U32 R6, R98, 0x10000, RZ ;  /* 0x0001000062067824 */ /* 0x000fc400078e00ff */
[----:B------:R-:W-:Y:S01]  /*12a00*/  FFMA.FTZ R32, R24, R97, R32 ;  /* 0x0000006118207223 */ /* 0x000fe20000010020 */
[----:B------:R-:W-:Y:S02]  /*12a10*/  IMAD.U32 R4, R102, 0x10000, RZ ;  /* 0x0001000066047824 */ /* 0x000fe400078e00ff */
[----:B------:R-:W-:Y:S01]  /*12a20*/  FFMA.FTZ R28, R24, R101, -R13 ;  /* 0x00000065181c7223 */ /* 0x000fe2000001080d */
[C---:B------:R-:W-:Y:S01]  /*12a30*/  FMUL.FTZ R34, R27.reuse, R6 ;  /* 0x000000061b227220 */ /* 0x040fe20000410000 */
[----:B------:R-:W-:Y:S01]  /*12a40*/  LOP3.LUT R98, R98, 0xffff0000, RZ, 0xc0, !PT ;  /* 0xffff000062627812 */ /* 0x000fe200078ec0ff */
[----:B------:R-:W-:Y:S01]  /*12a50*/  FMUL.FTZ R24, R27, R4 ;  /* 0x000000041b187220 */ /* 0x000fe20000410000 */
[----:B------:R-:W-:Y:S01]  /*12a60*/  FFMA.FTZ R14, R5, R96, R14 ;  /* 0x00000060050e7223 */ /* 0x000fe2000001000e */
[----:B------:R-:W-:Y:S01]  /*12a70*/  LOP3.LUT R99, R99, 0xffff0000, RZ, 0xc0, !PT ;  /* 0xffff000063637812 */ /* 0x000fe200078ec0ff */
[C---:B------:R-:W-:Y:S01]  /*12a80*/  FFMA.FTZ R34, R7.reuse, R4, -R34 ;  /* 0x0000000407227223 */ /* 0x040fe20000010822 */
[----:B------:R-:W-:Y:S01]  /*12a90*/  LOP3.LUT R102, R102, 0xffff0000, RZ, 0xc0, !PT ;  /* 0xffff000066667812 */ /* 0x000fe200078ec0ff */
[----:B------:R-:W-:Y:S01]  /*12aa0*/  FFMA.FTZ R24, R7, R6, R24 ;  /* 0x0000000607187223 */ /* 0x000fe20000010018 */
[----:B------:R-:W-:Y:S01]  /*12ab0*/  LOP3.LUT R5, R104, 0xffff0000, RZ, 0xc0, !PT ;  /* 0xffff000068057812 */ /* 0x000fe200078ec0ff */
[C---:B------:R-:W-:Y:S01]  /*12ac0*/  FMUL.FTZ R7, R29.reuse, R98 ;  /* 0x000000621d077220 */ /* 0x040fe20000410000 */
[----:B------:R-:W-:Y:S01]  /*12ad0*/  FMUL.FTZ R13, R30, R99 ;  /* 0x000000631e0d7220 */ /* 0x000fe20000410000 */
[----:B------:R-:W-:-:S02]  /*12ae0*/  FMUL.FTZ R29, R29, R102 ;  /* 0x000000661d1d7220 */ /* 0x000fc40000410000 */
[-C--:B------:R-:W-:Y:S01]  /*12af0*/  FMUL.FTZ R4, R30, R5.reuse ;  /* 0x000000051e047220 */ /* 0x080fe20000410000 */
        /* <DEDUP_REMOVED lines=9> */
[----:B------:R-:W-:Y:S02]  /*12b90*/  F2FP.BF16.F32.PACK_AB R13, R32, R25 ;  /* 0x00000019200d723e */ /* 0x000fe400000010ff */
[----:B------:R-:W-:Y:S01]  /*12ba0*/  F2FP.BF16.F32.PACK_AB R14, R29, R24 ;  /* 0x000000181d0e723e */ /* 0x000fe200000010ff */
[----:B------:R0:W-:Y:S01]  /*12bb0*/  STS.128 [R38], R4 ;  /* 0x0000000426007388 */ /* 0x0001e20000000c00 */
[----:B------:R-:W-:-:S05]  /*12bc0*/  F2FP.BF16.F32.PACK_AB R15, R26, R33 ;  /* 0x000000211a0f723e */ /* 0x000fca00000010ff */
[----:B------:R0:W-:Y:S02]  /*12bd0*/  STS.128 [R3+0x10400], R12 ;  /* 0x0104000c03007388 */ /* 0x0001e40000000c00 */
.L_x_1933:
[----:B------:R-:W-:Y:S05]  /*12be0*/  BSYNC B1 ;  /* 0x0000000000017941 */ /* 0x000fea0003800000 */
.L_x_1932:
[----:B------:R-:W-:Y:S05]  /*12bf0*/  @P1 BRA `(.L_x_1899) ;  /* 0x0000000400a01947 */ /* 0x000fea0003800000 */
[----:B0-----:R-:W2:Y:S04]  /*12c00*/  LDL R3, [R1+0x5c] ;  /* 0x00005c0001037983 */ /* 0x001ea80000100800 */
[----:B------:R-:W3:Y:S01]  /*12c10*/  LDL R38, [R1+0x84] ;  /* 0x0000840001267983 */ /* 0x000ee20000100800 */
[----:B------:R-:W-:Y:S02]  /*12c20*/  SHF.R.U64 R25, R8, 0x10, R9 ;  /* 0x0000001008197819 */ /* 0x000fe40000001209 */
[----:B------:R-:W-:Y:S02]  /*12c30*/  SHF.R.U64 R31, R72, 0x10, R73 ;  /* 0x00000010481f7819 */ /* 0x000fe40000001249 */
[----:B------:R-:W-:Y:S02]  /*12c40*/  SHF.R.U32.HI R27, RZ, 0x10, R9 ;  /* 0x00000010ff1b7819 */ /* 0x000fe40000011609 */
[----:B------:R-:W-:-:S02]  /*12c50*/  PRMT R25, R0, 0x5410, R25 ;  /* 0x0000541000197816 */ /* 0x000fc40000000019 */
[----:B------:R-:W-:Y:S02]  /*12c60*/  PRMT R84, R84, 0x5410, R31 ;  /* 0x0000541054547816 */ /* 0x000fe4000000001f */
[----:B------:R-:W-:Y:S01]  /*12c70*/  SHF.R.U32.HI R72, RZ, 0x10, R73 ;  /* 0x00000010ff487819 */ /* 0x000fe20000011649 */
[----:B------:R-:W-:Y:S01]  /*12c80*/  IMAD.U32 R26, R25, 0x10000, RZ ;  /* 0x00010000191a7824 */ /* 0x000fe200078e00ff */
[----:B------:R-:W-:Y:S01]  /*12c90*/  SHF.R.U64 R29, R74, 0x10, R75 ;  /* 0x000000104a1d7819 */ /* 0x000fe2000000124b */
[----:B------:R-:W-:Y:S01]  /*12ca0*/  IMAD.U32 R24, R84, 0x10000, RZ ;  /* 0x0001000054187824 */ /* 0x000fe200078e00ff */
[--C-:B------:R-:W-:Y:S02]  /*12cb0*/  SHF.R.U64 R28, R10, 0x10, R11.reuse ;  /* 0x000000100a1c7819 */ /* 0x100fe4000000120b */
[----:B------:R-:W-:Y:S02]  /*12cc0*/  SHF.R.U32.HI R30, RZ, 0x10, R11 ;  /* 0x00000010ff1e7819 */ /* 0x000fe4000001160b */
[----:B------:R-:W-:-:S02]  /*12cd0*/  PRMT R27, R20, 0x5410, R27 ;  /* 0x00005410141b7816 */ /* 0x000fc4000000001b */
[----:B------:R-:W-:Y:S02]  /*12ce0*/  SHF.R.U32.HI R74, RZ, 0x10, R75 ;  /* 0x00000010ff4a7819 */ /* 0x000fe4000001164b */
[----:B------:R-:W-:Y:S02]  /*12cf0*/  PRMT R85, R85, 0x5410, R72 ;  /* 0x0000541055557816 */ /* 0x000fe40000000048 */
[----:B------:R-:W-:Y:S01]  /*12d00*/  PRMT R86, R86, 0x5410, R29 ;  /* 0x0000541056567816 */ /* 0x000fe2000000001d */
[----:B------:R-:W-:Y:S01]  /*12d10*/  IMAD.U32 R29, R27, 0x10000, RZ ;  /* 0x000100001b1d7824 */ /* 0x000fe200078e00ff */
[----:B------:R-:W-:Y:S02]  /*12d20*/  PRMT R30, R23, 0x5410, R30 ;  /* 0x00005410171e7816 */ /* 0x000fe4000000001e */
[----:B------:R-:W-:Y:S02]  /*12d30*/  PRMT R87, R87, 0x5410, R74 ;  /* 0x0000541057577816 */ /* 0x000fe4000000004a */
[----:B------:R-:W-:-:S02]  /*12d40*/  LOP3.LUT R25, R25, 0xffff0000, RZ, 0xc0, !PT ;  /* 0xffff000019197812 */ /* 0x000fc400078ec0ff */
[----:B------:R-:W-:Y:S02]  /*12d50*/  PRMT R28, R21, 0x5410, R28 ;  /* 0x00005410151c7816 */ /* 0x000fe4000000001c */
        /* <DEDUP_REMOVED lines=29> */
[----:B------:R-:W-:Y:S02]  /*12f30*/  IMAD.U32 R23, R15, 0x10000, RZ ;  /* 0x000100000f177824 */ /* 0x000fe400078e00ff */
[----:B------:R-:W-:Y:S01]  /*12f40*/  FFMA.FTZ R33, R0, R26, R33 ;  /* 0x0000001a00217223 */ /* 0x000fe20000010021 */
[----:B------:R-:W-:Y:S02]  /*12f50*/  IMAD.U32 R24, R30, 0x10000, RZ ;  /* 0x000100001e187824 */ /* 0x000fe400078e00ff */
[-C--:B------:R-:W-:Y:S01]  /*12f60*/  FMUL.FTZ R37, R20, R11.reuse ;  /* 0x0000000b14257220 */ /* 0x080fe20000410000 */
[----:B------:R-:W-:Y:S02]  /*12f70*/  IMAD.U32 R0, R87, 0x10000, RZ ;  /* 0x0001000057007824 */ /* 0x000fe400078e00ff */
[C---:B------:R-:W-:Y:S01]  /*12f80*/  FFMA.FTZ R35, R8.reuse, R11, -R35 ;  /* 0x0000000b08237223 */ /* 0x040fe20000010823 */
[C---:B------:R-:W-:Y:S01]  /*12f90*/  FMUL.FTZ R11, R23.reuse, R24 ;  /* 0x00000018170b7220 */ /* 0x040fe20000410000 */
[----:B------:R-:W-:Y:S01]  /*12fa0*/  FFMA.FTZ R37, R8, R29, R37 ;  /* 0x0000001d08257223 */ /* 0x000fe20000010025 */
[----:B------:R-:W-:Y:S01]  /*12fb0*/  FMUL.FTZ R23, R23, R0 ;  /* 0x0000000017177220 */ /* 0x000fe20000410000 */
[----:B------:R-:W-:-:S02]  /*12fc0*/  IMAD.U32 R21, R14, 0x10000, RZ ;  /* 0x000100000e157824 */ /* 0x000fc400078e00ff */
[----:B------:R-:W-:Y:S01]  /*12fd0*/  FFMA.FTZ R29, R10, R0, -R11 ;  /* 0x000000000a1d7223 */ /* 0x000fe2000001080b */
[----:B------:R-:W-:Y:S01]  /*12fe0*/  LOP3.LUT R11, R84, 0xffff0000, RZ, 0xc0, !PT ;  /* 0xffff0000540b7812 */ /* 0x000fe200078ec0ff */
[----:B------:R-:W-:Y:S01]  /*12ff0*/  FFMA.FTZ R34, R10, R24, R23 ;  /* 0x000000180a227223 */ /* 0x000fe20000010017 */
[----:B------:R-:W-:Y:S01]  /*13000*/  LOP3.LUT R10, R27, 0xffff0000, RZ, 0xc0, !PT ;  /* 0xffff00001b0a7812 */ /* 0x000fe200078ec0ff */
[C---:B------:R-:W-:Y:S01]  /*13010*/  FMUL.FTZ R23, R12.reuse, R25 ;  /* 0x000000190c177220 */ /* 0x040fe20000410000 */
[----:B------:R-:W-:Y:S01]  /*13020*/  LOP3.LUT R0, R85, 0xffff0000, RZ, 0xc0, !PT ;  /* 0xffff000055007812 */ /* 0x000fe200078ec0ff */
[----:B------:R-:W-:Y:S01]  /*13030*/  FMUL.FTZ R27, R12, R11 ;  /* 0x0000000b0c1b7220 */ /* 0x000fe20000410000 */
[----:B------:R-:W-:Y:S02]  /*13040*/  IMAD.U32 R12, R28, 0x10000, RZ ;  /* 0x000100001c0c7824 */ /* 0x000fe400078e00ff */
[----:B------:R-:W-:Y:S01]  /*13050*/  FMUL.FTZ R26, R13, R10 ;  /* 0x0000000a0d1a7220 */ /* 0x000fe20000410000 */
[----:B------:R-:W-:-:S02]  /*13060*/  IMAD.U32 R8, R86, 0x10000, RZ ;  /* 0x0001000056087824 */ /* 0x000fc400078e00ff */
[----:B------:R-:W-:Y:S01]  /*13070*/  FMUL.FTZ R13, R13, R0 ;  /* 0x000000000d0d7220 */ /* 0x000fe20000410000 */
[C---:B------:R-:W-:Y:S01]  /*13080*/  FFMA.FTZ R20, R4.reuse, R11, -R23 ;  /* 0x0000000b04147223 */ /* 0x040fe20000010817 */
[----:B------:R-:W-:Y:S01]  /*13090*/  FFMA.FTZ R24, R4, R25, R27 ;  /* 0x0000001904187223 */ /* 0x000fe2000001001b */
[----:B------:R-:W-:Y:S01]  /*130a0*/  LOP3.LUT R14, R14, 0xffff0000, RZ, 0xc0, !PT ;  /* 0xffff00000e0e7812 */ /* 0x000fe200078ec0ff */
[----:B------:R-:W-:Y:S01]  /*130b0*/  FMUL.FTZ R4, R21, R12 ;  /* 0x0000000c15047220 */ /* 0x000fe20000410000 */
[C---:B------:R-:W-:Y:S01]  /*130c0*/  FFMA.FTZ R26, R5.reuse, R0, -R26 ;  /* 0x00000000051a7223 */ /* 0x040fe2000001081a */
[----:B------:R-:W-:Y:S01]  /*130d0*/  FFMA.FTZ R10, R5, R10, R13 ;  /* 0x0000000a050a7223 */ /* 0x000fe2000001000d */
[-C--:B------:R-:W-:Y:S01]  /*130e0*/  FMUL.FTZ R32, R21, R8.reuse ;  /* 0x0000000815207220 */ /* 0x080fe20000410000 */
[----:B------:R-:W-:Y:S01]  /*130f0*/  LOP3.LUT R11, R28, 0xffff0000, RZ, 0xc0, !PT ;  /* 0xffff00001c0b7812 */ /* 0x000fe200078ec0ff */
[----:B------:R-:W-:Y:S01]  /*13100*/  FFMA.FTZ R13, R9, R8, -R4 ;  /* 0x00000008090d7223 */ /* 0x000fe20000010804 */
[----:B------:R-:W-:Y:S01]  /*13110*/  LOP3.LUT R15, R15, 0xffff0000, RZ, 0xc0, !PT ;  /* 0xffff00000f0f7812 */ /* 0x000fe200078ec0ff */
[----:B------:R-:W-:Y:S01]  /*13120*/  FFMA.FTZ R32, R9, R12, R32 ;  /* 0x0000000c09207223 */ /* 0x000fe20000010020 */
[----:B------:R-:W-:Y:S01]  /*13130*/  LOP3.LUT R5, R86, 0xffff0000, RZ, 0xc0, !PT ;  /* 0xffff000056057812 */ /* 0x000fe200078ec0ff */
[----:B------:R-:W-:Y:S01]  /*13140*/  FMUL.FTZ R9, R14, R11 ;  /* 0x0000000b0e097220 */ /* 0x000fe20000410000 */
[----:B------:R-:W-:-:S02]  /*13150*/  LOP3.LUT R30, R30, 0xffff0000, RZ, 0xc0, !PT ;  /* 0xffff00001e1e7812 */ /* 0x000fc400078ec0ff */
[----:B------:R-:W-:Y:S01]  /*13160*/  LOP3.LUT R0, R87, 0xffff0000, RZ, 0xc0, !PT ;  /* 0xffff000057007812 */ /* 0x000fe200078ec0ff */
[-C--:B------:R-:W-:Y:S01]  /*13170*/  FMUL.FTZ R14, R14, R5.reuse ;  /* 0x000000050e0e7220 */ /* 0x080fe20000410000 */
[----:B------:R-:W-:Y:S01]  /*13180*/  FFMA.FTZ R12, R6, R5, -R9 ;  /* 0x00000005060c7223 */ /* 0x000fe20000010809 */
[C---:B------:R-:W-:Y:S01]  /*13190*/  FMUL.FTZ R4, R15.reuse, R30 ;  /* 0x0000001e0f047220 */ /* 0x040fe20000410000 */
[----:B------:R-:W-:Y:S01]  /*131a0*/  F2FP.BF16.F32.PACK_AB R9, R10, R37 ;  /* 0x000000250a09723e */ /* 0x000fe200000010ff */
[-C--:B------:R-:W-:Y:S01]  /*131b0*/  FMUL.FTZ R15, R15, R0.reuse ;  /* 0x000000000f0f7220 */ /* 0x080fe20000410000 */
        /* <DEDUP_REMOVED lines=8> */
[----:B------:R-:W-:Y:S02]  /*13240*/  F2FP.BF16.F32.PACK_AB R8, R24, R33 ;  /* 0x000000211808723e */ /* 0x000fe400000010ff */
[----:B------:R-:W-:Y:S01]  /*13250*/  F2FP.BF16.F32.PACK_AB R11, R15, R34 ;  /* 0x000000220f0b723e */ /* 0x000fe200000010ff */
[----:B------:R1:W-:Y:S04]  /*13260*/  STS.128 [R38], R4 ;  /* 0x0000000426007388 */ /* 0x0003e80000000c00 */
[----:B------:R1:W-:Y:S02]  /*13270*/  STS.128 [R3+0x10400], R8 ;  /* 0x0104000803007388 */ /* 0x0003e40000000c00 */
.L_x_1899:
[----:B------:R-:W-:Y:S05]  /*13280*/  BSYNC B0 ;  /* 0x0000000000007941 */ /* 0x000fea0003800000 */
.L_x_1859:
[----:B------:R-:W-:Y:S01]  /*13290*/  @!PT LDS RZ, [RZ] ;  /* 0x00000000fffff984 */ /* 0x000fe20000000800 */
[----:B------:R-:W-:Y:S01]  /*132a0*/  @!PT LDS RZ, [RZ] ;  /* 0x00000000fffff984 */ /* 0x000fe20000000800 */
[----:B------:R-:W-:Y:S01]  /*132b0*/  @!PT LDS RZ, [RZ] ;  /* 0x00000000fffff984 */ /* 0x000fe20000000800 */
[----:B------:R-:W-:Y:S01]  /*132c0*/  @!PT LDS RZ, [RZ] ;  /* 0x00000000fffff984 */ /* 0x000fe20000000800 */
[----:B------:R4:W-:Y:S06]  /*132d0*/  MEMBAR.ALL.CTA ;  /* 0x0000000000007992 */ /* 0x0009ec0000008000 */
[----:B----4-:R-:W4:Y:S01]  /*132e0*/  FENCE.VIEW.ASYNC.S ;  /* 0x00000000000073c6 */ /* 0x010f220000000000 */
[----:B------:R-:W-:Y:S05]  /*132f0*/  WARPSYNC.ALL ;  /* 0x0000000000007948 */ /* 0x000fea0003800000 */
[----:B----4-:R-:W-:Y:S06]  /*13300*/  BAR.SYNC.DEFER_BLOCKING 0xd, 0x100 ;  /* 0x0344000000007b1d */ /* 0x010fec0000010000 */
.L_x_1856:
[----:B------:R-:W-:-:S13]  /*13310*/  ISETP.NE.AND P0, PT, R234, 0x3, PT ;  /* 0x00000003ea00780c */ /* 0x000fda0003f05270 */
[----:B------:R-:W-:Y:S05]  /*13320*/  @!P0 BRA `(.L_x_1934) ;  /* 0x0000000000048947 */ /* 0x000fea0003800000 */
[----:B------:R-:W-:Y:S01]  /*13330*/  BPT.TRAP 0x1 ;  /* 0x000000040000795c */ /* 0x000fe20000300000 */
.L_x_1934:
[----:B------:R-:W-:Y:S01]  /*13340*/  IMAD R57, R22, 0x8, R16 ;  /* 0x0000000816397824 */ /* 0x000fe200078e0210 */
[----:B------:R-:W-:-:S04]  /*13350*/  SHF.L.U32 R0, R219, 0x1f, RZ ;  /* 0x0000001fdb007819 */ /* 0x000fc800000006ff */
[----:B------:R4:W0:Y:S01]  /*13360*/  SYNCS.PHASECHK.TRANS64.TRYWAIT P2, [R57+URZ+0x30830], R0 ;  /* 0x03083000390075a7 */ /* 0x000822000804017f */
[----:B------:R-:W-:Y:S05]  /*13370*/  @!P0 BRA `(.L_x_1935) ;  /* 0x0000000000048947 */ /* 0x000fea0003800000 */
[----:B------:R-:W-:Y:S01]  /*13380*/  BPT.TRAP 0x1 ;  /* 0x000000040000795c */ /* 0x000fe20000300000 */
.L_x_1935:
[----:B01----:R-:W0:Y:S02]  /*13390*/  S2R R3, SR_TID.X ;  /* 0x0000000000037919 */ /* 0x003e240000002100 */
[----:B0-----:R-:W-:-:S04]  /*133a0*/  LOP3.LUT R3, R3, 0x7f, RZ, 0xc0, !PT ;  /* 0x0000007f03037812 */ /* 0x001fc800078ec0ff */
[----:B------:R-:W-:Y:S01]  /*133b0*/  ISETP.NE.AND P1, PT, R3, RZ, PT ;  /* 0x000000ff0300720c */ /* 0x000fe20003f25270 */
[----:B------:R-:W-:-:S12]  /*133c0*/  @P2 BRA `(.L_x_1936) ;  /* 0x0000000000082947 */ /* 0x000fd80003800000 */
[----:B------:R-:W0:Y:S02]  /*133d0*/  SYNCS.PHASECHK.TRANS64.TRYWAIT P2, [R57+URZ+0x30830], R0 ;  /* 0x03083000390075a7 */ /* 0x000e24000804017f */
[----:B0-----:R-:W-:Y:S05]  /*133e0*/  @!P2 BRA `(.L_x_1937) ;  /* 0x0000019c0040a947 */ /* 0x001fea0003800000 */
.L_x_1936:
[----:B------:R-:W-:Y:S05]  /*133f0*/  WARPSYNC.ALL ;  /* 0x0000000000007948 */ /* 0x000fea0003800000 */
[----:B0---4-:R-:W-:Y:S01]  /*13400*/  VIADD R0, R16, 0x20400 ;  /* 0x0002040010007836 */ /* 0x011fe20000000000 */
[----:B---3--:R-:W-:-:S04]  /*13410*/  LOP3.LUT R6, R2, 0x10000, RZ, 0xfc, !PT ;  /* 0x0001000002067812 */ /* 0x008fc800078efcff */
[----:B------:R-:W-:-:S04]  /*13420*/  SHF.R.U32.HI R0, RZ, 0x4, R0 ;  /* 0x00000004ff007819 */ /* 0x000fc80000011600 */
[----:B------:R-:W-:-:S04]  /*13430*/  LOP3.LUT R0, R0, 0x3fff, RZ, 0xc0, !PT ;  /* 0x00003fff00007812 */ /* 0x000fc800078ec0ff */
[----:B------:R-:W-:Y:S01]  /*13440*/  LOP3.LUT R4, R0, 0x10000, RZ, 0xfc, !PT ;  /* 0x0001000000047812 */ /* 0x000fe200078efcff */
[----:B------:R-:W-:Y:S02]  /*13450*/  IMAD.MOV.U32 R7, RZ, RZ, 0x40000040 ;  /* 0x40000040ff077424 */ /* 0x000fe400078e00ff */
[----:B------:R-:W-:Y:S02]  /*13460*/  IMAD.MOV.U32 R3, RZ, RZ, 0x40000040 ;  /* 0x40000040ff037424 */ /* 0x000fe400078e00ff */
[----:B------:R-:W-:Y:S01]  /*13470*/  IMAD R2, R22, 0x800, R4 ;  /* 0x0000080016027824 */ /* 0x000fe200078e0204 */
[----:B------:R-:W-:Y:S01]  /*13480*/  R2UR UR4, R6 ;  /* 0x00000000060472ca */ /* 0x000fe200000e0000 */
[----:B--2--5:R-:W-:Y:S01]  /*13490*/  WARPGROUP.ARRIVE ;  /* 0x00000000000079c5 */ /* 0x024fe20000000000 */
[----:B------:R-:W-:Y:S01]  /*134a0*/  R2UR UR5, R7 ;  /* 0x00000000070572ca */ /* 0x000fe200000e0000 */
[----:B------:R0:W-:Y:S01]  /*134b0*/  STL [R1+0x24], R4 ;  /* 0x0000240401007387 */ /* 0x0001e20000100800 */
[----:B------:R-:W-:-:S02]  /*134c0*/  R2UR UR6, R2 ;  /* 0x00000000020672ca */ /* 0x000fc400000e0000 */
[----:B------:R-:W-:Y:S01]  /*134d0*/  R2UR UR7, R3 ;  /* 0x00000000030772ca */ /* 0x000fe200000e0000 */
[----:B------:R-:W-:Y:S01]  /*134e0*/  VIADD R224, R6, 0x2 ;  /* 0x0000000206e07836 */ /* 0x000fe20000000000 */
[----:B------:R-:W2:Y:S01]  /*134f0*/  LDL R63, [R1+0x4c] ;  /* 0x00004c00013f7983 */ /* 0x000ea20000100800 */
[----:B------:R-:W-:Y:S02]  /*13500*/  IMAD.MOV.U32 R225, RZ, RZ, 0x40000040 ;  /* 0x40000040ffe17424 */ /* 0x000fe400078e00ff */
[----:B------:R-:W-:Y:S01]  /*13510*/  IMAD.MOV.U32 R5, RZ, RZ, 0x40000040 ;  /* 0x40000040ff057424 */ /* 0x000fe200078e00ff */
[----:B------:R-:W2:Y:S01]  /*13520*/  LDL R80, [R1+0x34] ;  /* 0x0000340001507983 */ /* 0x000ea20000100800 */
[----:B0-----:R-:W-:Y:S02]  /*13530*/  VIADD R4, R2, 0x2 ;  /* 0x0000000202047836 */ /* 0x001fe40000000000 */
[----:B------:R-:W-:Y:S02]  /*13540*/  VIADD R222, R6, 0x4 ;  /* 0x0000000406de7836 */ /* 0x000fe40000000000 */
[----:B------:R-:W-:-:S02]  /*13550*/  IMAD.MOV.U32 R223, RZ, RZ, 0x40000040 ;  /* 0x40000040ffdf7424 */ /* 0x000fc400078e00ff */
[----:B------:R-:W-:Y:S01]  /*13560*/  HGMMA.64x64x16.F32.BF16 R24, gdesc[UR4], RZ, !UPT, gsb0 ;  /* 0x00e00000041879f0 */ /* 0x000fe2000c0018ff */
[----:B------:R-:W-:Y:S01]  /*13570*/  R2UR UR4, R224 ;  /* 0x00000000e00472ca */ /* 0x000fe200000e0000 */
[----:B------:R-:W-:Y:S01]  /*13580*/  VIADD R216, R6, 0x6 ;  /* 0x0000000606d87836 */ /* 0x000fe20000000000 */
[----:B------:R-:W-:Y:S01]  /*13590*/  R2UR UR5, R225 ;  /* 0x00000000e10572ca */ /* 0x000fe200000e0000 */
[----:B------:R-:W-:Y:S01]  /*135a0*/  IMAD.MOV.U32 R217, RZ, RZ, 0x40000040 ;  /* 0x40000040ffd97424 */ /* 0x000fe200078e00ff */
[----:B------:R-:W-:Y:S01]  /*135b0*/  R2UR UR6, R4 ;  /* 0x00000000040672ca */ /* 0x000fe200000e0000 */
[----:B------:R-:W-:Y:S01]  /*135c0*/  VIADD R4, R2, 0x4 ;  /* 0x0000000402047836 */ /* 0x000fe20000000000 */
[----:B------:R-:W-:Y:S01]  /*135d0*/  R2UR UR7, R5 ;  /* 0x00000000050772ca */ /* 0x000fe200000e0000 */
[----:B------:R-:W-:Y:S02]  /*135e0*/  IMAD.MOV.U32 R5, RZ, RZ, 0x40000040 ;  /* 0x40000040ff057424 */ /* 0x000fe400078e00ff */
[----:B------:R-:W-:-:S02]  /*135f0*/  VIADD R214, R6, 0x400 ;  /* 0x0000040006d67836 */ /* 0x000fc40000000000 */
[----:B------:R-:W-:Y:S02]  /*13600*/  IMAD.MOV.U32 R215, RZ, RZ, 0x40000040 ;  /* 0x40000040ffd77424 */ /* 0x000fe400078e00ff */
[C---:B------:R-:W-:Y:S02]  /*13610*/  VIADD R212, R6.reuse, 0x402 ;  /* 0x0000040206d47836 */ /* 0x040fe40000000000 */
[----:B------:R-:W-:Y:S02]  /*13620*/  IMAD.MOV.U32 R213, RZ, RZ, 0x40000040 ;  /* 0x40000040ffd57424 */ /* 0x000fe400078e00ff */
[C---:B------:R-:W-:Y:S02]  /*13630*/  VIADD R210, R6.reuse, 0x404 ;  /* 0x0000040406d27836 */ /* 0x040fe40000000000 */
        /* <DEDUP_REMOVED lines=17> */
[----:B------:R-:W-:Y:S02]  /*13750*/  VIADD R8, R6, 0xc06 ;  /* 0x00000c0606087836 */ /* 0x000fe40000000000 */
[----:B------:R-:W-:Y:S02]  /*13760*/  IMAD.MOV.U32 R9, RZ, RZ, 0x40000040 ;  /* 0x40000040ff097424 */ /* 0x000fe400078e00ff */
[----:B------:R-:W-:Y:S01]  /*13770*/  IMAD.MOV.U32 R3, RZ, RZ, 0x40000040 ;  /* 0x40000040ff037424 */ /* 0x000fe200078e00ff */
[----:B------:R-:W-:-:S02]  /*13780*/  WARPGROUP.DEPBAR.LE gsb0, 0x0 ;  /* 0x00008000000079c5 */ /* 0x000fc40000010000 */
[----:B------:R-:W-:-:S06]  /*13790*/  WARPGROUP.ARRIVE ;  /* 0x00000000000079c5 */ /* 0x000fcc0000000000 */
[----:B------:R-:W-:Y:S01]  /*137a0*/  HGMMA.64x64x16.F32.BF16 R24, gdesc[UR4], R24, gsb0 ;  /* 0x00e00000041879f0 */ /* 0x000fe20008001818 */
[----:B------:R-:W-:Y:S02]  /*137b0*/  R2UR UR4, R222 ;  /* 0x00000000de0472ca */ /* 0x000fe400000e0000 */
[----:B------:R-:W-:Y:S02]  /*137c0*/  R2UR UR5, R223 ;  /* 0x00000000df0572ca */ /* 0x000fe400000e0000 */
[----:B------:R-:W-:Y:S01]  /*137d0*/  R2UR UR6, R4 ;  /* 0x00000000040672ca */ /* 0x000fe200000e0000 */
[----:B------:R-:W-:Y:S01]  /*137e0*/  VIADD R4, R2, 0x6 ;  /* 0x0000000602047836 */ /* 0x000fe20000000000 */
[----:B------:R-:W-:Y:S01]  /*137f0*/  R2UR UR7, R5 ;  /* 0x00000000050772ca */ /* 0x000fe200000e0000 */
[----:B------:R-:W-:Y:S01]  /*13800*/  IMAD.MOV.U32 R5, RZ, RZ, 0x40000040 ;  /* 0x40000040ff057424 */ /* 0x000fe200078e00ff */
[----:B------:R-:W-:Y:S02]  /*13810*/  WARPGROUP.DEPBAR.LE gsb0, 0x0 ;  /* 0x00008000000079c5 */ /* 0x000fe40000010000 */
[----:B------:R-:W-:-:S09]  /*13820*/  WARPGROUP.ARRIVE ;  /* 0x00000000000079c5 */ /* 0x000fd20000000000 */
        /* <DEDUP_REMOVED lines=94> */
[C---:B------:R-:W-:Y:S01]  /*13e10*/  VIADD R4, R2.reuse, 0x604 ;  /* 0x0000060402047836 */ /* 0x040fe20000000000 */
[----:B------:R-:W-:Y:S01]  /*13e20*/  R2UR UR7, R5 ;  /* 0x00000000050772ca */ /* 0x000fe200000e0000 */
[----:B------:R-:W-:Y:S02]  /*13e30*/  IMAD.MOV.U32 R5, RZ, RZ, 0x40000040 ;  /* 0x40000040ff057424 */ /* 0x000fe400078e00ff */
[----:B------:R-:W-:Y:S01]  /*13e40*/  VIADD R2, R2, 0x606 ;  /* 0x0000060602027836 */ /* 0x000fe20000000000 */
[----:B------:R-:W-:-:S02]  /*13e50*/  WARPGROUP.DEPBAR.LE gsb0, 0x0 ;  /* 0x00008000000079c5 */ /* 0x000fc40000010000 */
[----:B------:R-:W-:-:S07]  /*13e60*/  WARPGROUP.ARRIVE ;  /* 0x00000000000079c5 */ /* 0x000fce0000000000 */
[----:B------:R-:W-:Y:S01]  /*13e70*/  HGMMA.64x64x16.F32.BF16 R24, gdesc[UR4], R24, gsb0 ;  /* 0x00e00000041879f0 */ /* 0x000fe20008001818 */
[----:B------:R-:W-:Y:S02]  /*13e80*/  R2UR UR4, R10 ;  /* 0x000000000a0472ca */ /* 0x000fe400000e0000 */
[----:B------:R-:W-:Y:S02]  /*13e90*/  R2UR UR5, R11 ;  /* 0x000000000b0572ca */ /* 0x000fe400000e0000 */
[----:B------:R-:W-:Y:S02]  /*13ea0*/  R2UR UR6, R4 ;  /* 0x00000000040672ca */ /* 0x000fe400000e0000 */
[----:B------:R-:W-:Y:S01]  /*13eb0*/  R2UR UR7, R5 ;  /* 0x00000000050772ca */ /* 0x000fe200000e0000 */
[----:B------:R-:W-:Y:S02]  /*13ec0*/  WARPGROUP.DEPBAR.LE gsb0, 0x0 ;  /* 0x00008000000079c5 */ /* 0x000fe40000010000 */
[----:B------:R-:W-:-:S10]  /*13ed0*/  WARPGROUP.ARRIVE ;  /* 0x00000000000079c5 */ /* 0x000fd40000000000 */
[----:B------:R-:W-:Y:S01]  /*13ee0*/  HGMMA.64x64x16.F32.BF16 R24, gdesc[UR4], R24, gsb0 ;  /* 0x00e00000041879f0 */ /* 0x000fe20008001818 */
[----:B------:R-:W-:Y:S02]  /*13ef0*/  R2UR UR4, R8 ;  /* 0x00000000080472ca */ /* 0x000fe400000e0000 */
[----:B------:R-:W-:Y:S02]  /*13f00*/  R2UR UR5, R9 ;  /* 0x00000000090572ca */ /* 0x000fe400000e0000 */
[----:B------:R-:W-:Y:S02]  /*13f10*/  R2UR UR6, R2 ;  /* 0x00000000020672ca */ /* 0x000fe400000e0000 */
[----:B------:R-:W-:Y:S02]  /*13f20*/  R2UR UR7, R3 ;  /* 0x00000000030772ca */ /* 0x000fe400000e0000 */
[----:B------:R-:W0:Y:S02]  /*13f30*/  LDC R3, c[0x0][0x448] ;  /* 0x00011200ff037b82 */ /* 0x000e240000000800 */
[----:B0-----:R-:W-:-:S13]  /*13f40*/  ISETP.NE.AND P2, PT, R3, 0x1, PT ;  /* 0x000000010300780c */ /* 0x001fda0003f45270 */
[----:B------:R-:W0:Y:S01]  /*13f50*/  @P2 LDC R3, c[0x0][0x44c] ;  /* 0x00011300ff032b82 */ /* 0x000e220000000800 */
[----:B------:R-:W-:Y:S02]  /*13f60*/  WARPGROUP.DEPBAR.LE gsb0, 0x0 ;  /* 0x00008000000079c5 */ /* 0x000fe40000010000 */
[----:B------:R-:W-:-:S06]  /*13f70*/  WARPGROUP.ARRIVE ;  /* 0x00000000000079c5 */ /* 0x000fcc0000000000 */
[----:B------:R-:W-:Y:S01]  /*13f80*/  HGMMA.64x64x16.F32.BF16 R24, gdesc[UR4], R24, gsb0 ;  /* 0x00e00000041879f0 */ /* 0x000fe20008001818 */
[----:B------:R-:W-:Y:S02]  /*13f90*/  ULDC UR4, c[0x0][0x9d8] ;  /* 0x0002760000047ab9 */ /* 0x000fe40000000800 */
[----:B------:R-:W-:Y:S02]  /*13fa0*/  WARPGROUP.DEPBAR.LE gsb0, 0x0 ;  /* 0x00008000000079c5 */ /* 0x000fe40000010000 */
[----:B------:R-:W-:Y:S01]  /*13fb0*/  FMUL.FTZ R56, R24, UR4 ;  /* 0x0000000418387c20 */ /* 0x000fe20008410000 */
[----:B------:R-:W-:Y:S01]  /*13fc0*/  FMUL.FTZ R2, R36, UR4 ;  /* 0x0000000424027c20 */ /* 0x000fe20008410000 */
[----:B------:R-:W1:Y:S01]  /*13fd0*/  @P2 LDC R24, c[0x0][0x450] ;  /* 0x00011400ff182b82 */ /* 0x000e620000000800 */
[----:B------:R-:W-:Y:S01]  /*13fe0*/  FMUL.FTZ R23, R30, UR4 ;  /* 0x000000041e177c20 */ /* 0x000fe20008410000 */
[----:B------:R-:W-:Y:S01]  /*13ff0*/  FMUL.FTZ R30, R34, UR4 ;  /* 0x00000004221e7c20 */ /* 0x000fe20008410000 */
[----:B------:R-:W-:Y:S01]  /*14000*/  FMUL.FTZ R34, R35, UR4 ;  /* 0x0000000423227c20 */ /* 0x000fe20008410000 */
        /* <DEDUP_REMOVED lines=10> */
[----:B--2---:R-:W-:-:S02]  /*140b0*/  IMAD.IADD R2, R63, 0x1, R80 ;  /* 0x000000013f027824 */ /* 0x004fc400078e0250 */
[----:B------:R-:W-:Y:S01]  /*140c0*/  FMUL.FTZ R5, R27, UR4 ;  /* 0x000000041b057c20 */ /* 0x000fe20008410000 */
[----:B------:R-:W-:Y:S01]  /*140d0*/  FMUL.FTZ R29, R29, UR4 ;  /* 0x000000041d1d7c20 */ /* 0x000fe20008410000 */
[----:B------:R-:W-:Y:S01]  /*140e0*/  FMUL.FTZ R33, R33, UR4 ;  /* 0x0000000421217c20 */ /* 0x000fe20008410000 */
[----:B0-----:R-:W-:-:S04]  /*140f0*/  @P2 IMAD.HI.U32 R3, R2, R3, RZ ;  /* 0x0000000302032227 */ /* 0x001fc800078e00ff */
[----:B------:R-:W-:Y:S01]  /*14100*/  FMUL.FTZ R37, R37, UR4 ;  /* 0x0000000425257c20 */ /* 0x000fe20008410000 */
[----:B------:R-:W-:Y:S01]  /*14110*/  FMUL.FTZ R41, R41, UR4 ;  /* 0x0000000429297c20 */ /* 0x000fe20008410000 */
[----:B------:R0:W2:Y:S01]  /*14120*/  MUFU.TANH R58, R25 ;  /* 0x00000019003a7308 */ /* 0x0000a20000002400 */
[----:B----4-:R-:W-:Y:S02]  /*14130*/  IMAD.MOV.U32 R40, RZ, RZ, R2 ;  /* 0x000000ffff287224 */ /* 0x010fe400078e0002 */
[----:B------:R-:W-:Y:S01]  /*14140*/  FMUL.FTZ R42, R42, UR4 ;  /* 0x000000042a2a7c20 */ /* 0x000fe20008410000 */
[----:B-1----:R-:W-:Y:S01]  /*14150*/  @P2 SHF.R.U32.HI R40, RZ, R24, R3 ;  /* 0x00000018ff282219 */ /* 0x002fe20000011603 */
[----:B------:R-:W-:Y:S01]  /*14160*/  FMUL.FTZ R43, R43, UR4 ;  /* 0x000000042b2b7c20 */ /* 0x000fe20008410000 */
[----:B------:R-:W-:Y:S01]  /*14170*/  FMUL.FTZ R44, R44, UR4 ;  /* 0x000000042c2c7c20 */ /* 0x000fe20008410000 */
[----:B------:R-:W-:Y:S01]  /*14180*/  FMUL.FTZ R45, R45, UR4 ;  /* 0x000000042d2d7c20 */ /* 0x000fe20008410000 */
[----:B------:R-:W-:Y:S01]  /*14190*/  FMUL.FTZ R46, R46, UR4 ;  /* 0x000000042e2e7c20 */ /* 0x000fe20008410000 */
[----:B------:R1:W4:Y:S01]  /*141a0*/  MUFU.TANH R59, R28 ;  /* 0x0000001c003b7308 */ /* 0x0003220000002400 */
[----:B0-----:R-:W0:Y:S01]  /*141b0*/  LDC.64 R24, c[0x0][0x9e0] ;  /* 0x00027800ff187b82 */ /* 0x001e220000000a00 */
[----:B------:R-:W-:Y:S01]  /*141c0*/  FMUL.FTZ R47, R47, UR4 ;  /* 0x000000042f2f7c20 */ /* 0x000fe20008410000 */
[----:B------:R-:W-:Y:S01]  /*141d0*/  FMUL.FTZ R48, R48, UR4 ;  /* 0x0000000430307c20 */ /* 0x000fe20008410000 */
[----:B------:R-:W-:Y:S01]  /*141e0*/  FMUL.FTZ R49, R49, UR4 ;  /* 0x0000000431317c20 */ /* 0x000fe20008410000 */
[----:B------:R-:W-:Y:S01]  /*141f0*/  FMUL.FTZ R50, R50, UR4 ;  /* 0x0000000432327c20 */ /* 0x000fe20008410000 */
[----:B------:R-:W-:Y:S01]  /*14200*/  FMUL.FTZ R4, R51, UR4 ;  /* 0x0000000433047c20 */ /* 0x000fe20008410000 */
[----:B------:R-:W-:Y:S01]  /*14210*/  FMUL.FTZ R52, R52, UR4 ;  /* 0x0000000434347c20 */ /* 0x000fe20008410000 */
[----:B------:R3:W0:Y:S01]  /*14220*/  MUFU.TANH R31, R32 ;  /* 0x00000020001f7308 */ /* 0x0006220000002400 */
[----:B-1----:R-:W-:-:S02]  /*14230*/  IMAD.MOV.U32 R28, RZ, RZ, -0x40 ;  /* 0xffffffc0ff1c7424 */ /* 0x002fc400078e00ff */
[----:B------:R-:W-:Y:S01]  /*14240*/  FMUL.FTZ R53, R53, UR4 ;  /* 0x0000000435357c20 */ /* 0x000fe20008410000 */
[----:B------:R-:W1:Y:S01]  /*14250*/  SHFL.IDX PT, R70, R40, RZ, 0x1c1f ;  /* 0x001c1fff28467589 */ /* 0x000e6200000e0000 */
[----:B------:R-:W-:Y:S02]  /*14260*/  @!P1 VIADD R2, R57, 0x30840 ;  /* 0x0003084039029836 */ /* 0x000fe40000000000 */
[----:B------:R-:W-:Y:S02]  /*14270*/  IMAD R66, R103, R28, 0x40 ;  /* 0x0000004067427424 */ /* 0x000fe400078e021c */
[----:B------:R-:W-:Y:S01]  /*14280*/  FMUL.FTZ R28, R54, UR4 ;  /* 0x00000004361c7c20 */ /* 0x000fe20008410000 */
[----:B------:R2:W0:Y:S01]  /*14290*/  MUFU.TANH R67, R42 ;  /* 0x0000002a00437308 */ /* 0x0004220000002400 */
[----:B---3--:R-:W-:Y:S01]  /*142a0*/  FMUL.FTZ R32, R55, UR4 ;  /* 0x0000000437207c20 */ /* 0x008fe20008410000 */
[----:B------:R-:W-:Y:S01]  /*142b0*/  ULDC UR4, c[0x0][0x9dc] ;  /* 0x0002770000047ab9 */ /* 0x000fe20000000800 */
[----:B------:R-:W-:Y:S01]  /*142c0*/  @!P1 PRMT R2, RZ, 0x654, R2 ;  /* 0x00000654ff029816 */ /* 0x000fe20000000002 */
[----:B------:R-:W-:Y:S01]  /*142d0*/  ULOP3.LUT UR8, URZ, UR4, URZ, 0x33, !UPT ;  /* 0x000000043f087292 */ /* 0x000fe2000f8e333f */
[----:B------:R-:W-:-:S02]  /*142e0*/  LEA R54, R103, 0xffffffc0, 0x6 ;  /* 0xffffffc067367811 */ /* 0x000fc400078e30ff */
[----:B------:R3:W-:Y:S01]  /*142f0*/  @!P1 SYNCS.ARRIVE.TRANS64.RED.A1T0 RZ, [R2+URZ], RZ ;  /* 0x000000ff02ff99a7 */ /* 0x0007e2000810043f */
[----:B------:R-:W0:Y:S01]  /*14300*/  MUFU.TANH R56, R56 ;  /* 0x0000003800387308 */ /* 0x000e220000002400 */
[----:B--2---:R-:W-:Y:S01]  /*14310*/  VIADD R42, R66, 0x1 ;  /* 0x00000001422a7836 */ /* 0x004fe20000000000 */
[----:B0-----:R-:W-:Y:S01]  /*14320*/  ISETP.GE.AND P3, PT, R25, 0x1, PT ;  /* 0x000000011900780c */ /* 0x001fe20003f66270 */
[----:B------:R-:W-:Y:S02]  /*14330*/  IMAD.U32 R27, RZ, RZ, UR8 ;  /* 0x00000008ff1b7e24 */ /* 0x000fe4000f8e00ff */
[----:B------:R-:W-:Y:S02]  /*14340*/  IMAD R42, R229, -0x2, R42 ;  /* 0xfffffffee52a7824 */ /* 0x000fe400078e022a */
[----:B---3--:R-:W-:Y:S01]  /*14350*/  IMAD.IADD R2, R221, 0x1, R66 ;  /* 0x00000001dd027824 */ /* 0x008fe200078e0242 */
[----:B------:R0:W-:Y:S01]  /*14360*/  STL [R1+0x28], R27 ;  /* 0x0000281b01007387 */ /* 0x0001e20000100800 */
[----:B------:R-:W2:Y:S01]  /*14370*/  MUFU.TANH R0, R0 ;  /* 0x0000000000007308 */ /* 0x000ea20000002400 */
[----:B------:R-:W-:Y:S01]  /*14380*/  IADD3 R3, -R220, R42, R221 ;  /* 0x0000002adc037210 */ /* 0x000fe20007ffe1dd */
[----:B------:R-:W-:-:S04]  /*14390*/  IMAD R55, R229, -0x2, R2 ;  /* 0xfffffffee5377824 */ /* 0x000fc800078e0202 */
[C---:B------:R-:W-:Y:S02]  /*143a0*/  IMAD.IADD R68, R3.reuse, 0x1, R24 ;  /* 0x0000000103447824 */ /* 0x040fe400078e0218 */
[----:B------:R-:W3:Y:S01]  /*143b0*/  MUFU.TANH R5, R5 ;  /* 0x0000000500057308 */ /* 0x000ee20000002400 */
[----:B------:R-:W-:Y:S02]  /*143c0*/  VIADD R57, R3, UR8 ;  /* 0x0000000803397c36 */ /* 0x000fe40008000000 */
[----:B-1----:R-:W-:-:S05]  /*143d0*/  VIADDMNMX R42, R70, R68, R55, PT ;  /* 0x00000044462a7246 */ /* 0x002fca0003800137 */
[----:B------:R-:W1:Y:S08]  /*143e0*/  MUFU.TANH R23, R23 ;  /* 0x0000001700177308 */ /* 0x000e700000002400 */
        /* <DEDUP_REMOVED lines=21> */
[----:B------:R4:W0:Y:S02]  /*14540*/  MUFU.TANH R60, R29 ;  /* 0x0000001d003c7308 */ /* 0x0008240000002400 */
[----:B----4-:R-:W-:Y:S01]  /*14550*/  IMAD.IADD R29, R57, 0x1, R70 ;  /* 0x00000001391d7824 */ /* 0x010fe200078e0246 */
[----:B-123--:R-:W-:Y:S06]  /*14560*/  @!P3 BRA `(.L_x_1938) ;  /* 0x000000000050b947 */ /* 0x00efec0003800000 */
[----:B0-----:R-:W-:Y:S01]  /*14570*/  IADD3 R27, -R220, R221, R70 ;  /* 0x000000dddc1b7210 */ /* 0x001fe20007ffe146 */
[----:B------:R-:W-:Y:S03]  /*14580*/  BSSY B0, `(.L_x_1939) ;  /* 0x000000e000007945 */ /* 0x000fe60003800000 */
        /* <DEDUP_REMOVED lines=9> */
.L_x_1940:
[----:B------:R-:W-:-:S13]  /*14620*/  ISETP.NE.AND P4, PT, R25, 0x1, PT ;  /* 0x000000011900780c */ /* 0x000fda0003f85270 */
[----:B------:R-:W0:Y:S02]  /*14630*/  @P4 LDC.64 R2, c[0x0][0x9e8] ;  /* 0x00027a00ff024b82 */ /* 0x000e240000000a00 */
[----:B0-----:R-:W-:-:S05]  /*14640*/  @P4 IMAD.HI.U32 R2, R27, R2, RZ ;  /* 0x000000021b024227 */ /* 0x001fca00078e00ff */
[----:B------:R-:W-:-:S07]  /*14650*/  @P4 SHF.R.U32.HI R27, RZ, R3, R2 ;  /* 0x00000003ff1b4219 */ /* 0x000fce0000011602 */
.L_x_1941:
[----:B------:R-:W-:Y:S05]  /*14660*/  BSYNC B0 ;  /* 0x0000000000007941 */ /* 0x000fea0003800000 */
.L_x_1939:
[----:B------:R-:W-:-:S04]  /*14670*/  IMAD R2, R27, R25, -R54 ;  /* 0x000000191b027224 */ /* 0x000fc800078e0a36 */
[----:B------:R-:W-:-:S05]  /*14680*/  IMAD R2, R229, -0x2, R2 ;  /* 0xfffffffee5027824 */ /* 0x000fca00078e0202 */
[----:B------:R-:W-:Y:S02]  /*14690*/  VIMNMX R29, R29, R2, !PT ;  /* 0x000000021d1d7248 */ /* 0x000fe40007fe0100 */
[----:B------:R-:W-:-:S07]  /*146a0*/  VIADDMNMX R42, R2, R25, R42, PT ;  /* 0x00000019022a7246 */ /* 0x000fce000380012a */
.L_x_1938:
[C---:B------:R-:W-:Y:S01]  /*146b0*/  ISETP.GE.AND P4, PT, R66.reuse, 0x2, PT ;  /* 0x000000024200780c */ /* 0x040fe20003f86270 */
[----:B------:R-:W1:Y:S01]  /*146c0*/  SHFL.IDX PT, R40, R40, 0x1, 0x1c1f ;  /* 0x003c1f0028287f89 */ /* 0x000e6200000e0000 */
[----:B------:R-:W-:Y:S02]  /*146d0*/  ISETP.GE.AND P6, PT, R66, 0x9, PT ;  /* 0x000000094200780c */ /* 0x000fe40003fc6270 */
[----:B------:R-:W-:-:S04]  /*146e0*/  ISETP.GT.AND P5, PT, R29, 0x1, !P4 ;  /* 0x000000011d00780c */ /* 0x000fc800067a4270 */
[----:B------:R-:W-:-:S04]  /*146f0*/  ISETP.LT.OR P5, PT, R42, 0x2, P5 ;  /* 0x000000022a00780c */ /* 0x000fc80002fa1670 */
[----:B------:R-:W-:Y:S02]  /*14700*/  FSEL R73, R58, -INF , !P5 ;  /* 0xff8000003a497808 */ /* 0x000fe40006800000 */
[----:B------:R-:W-:Y:S02]  /*14710*/  ISETP.GT.AND P5, PT, R29, 0x8, !P6 ;  /* 0x000000081d00780c */ /* 0x000fe400077a4270 */
[----:B------:R-:W-:Y:S02]  /*14720*/  P2R R58, PR, RZ, 0x40 ;  /* 0x00000040ff3a7803 */ /* 0x000fe40000000000 */
[----:B------:R-:W-:Y:S02]  /*14730*/  ISETP.LT.OR P5, PT, R42, 0x9, P5 ;  /* 0x000000092a00780c */ /* 0x000fe40002fa1670 */
[----:B------:R-:W-:Y:S02]  /*14740*/  ISETP.GE.AND P6, PT, R66, 0xa, PT ;  /* 0x0000000a4200780c */ /* 0x000fe40003fc6270 */
[----:B------:R-:W-:-:S02]  /*14750*/  FSEL R77, R59, -INF , !P5 ;  /* 0xff8000003b4d7808 */ /* 0x000fc40006800000 */
[C---:B------:R-:W-:Y:S02]  /*14760*/  ISETP.GT.AND P5, PT, R29.reuse, 0x9, !P6 ;  /* 0x000000091d00780c */ /* 0x040fe400077a4270 */
[----:B------:R-:W-:Y:S02]  /*14770*/  P2R R59, PR, RZ, 0x40 ;  /* 0x00000040ff3b7803 */ /* 0x000fe40000000000 */
[----:B------:R-:W-:Y:S02]  /*14780*/  ISETP.LT.OR P5, PT, R42, 0xa, P5 ;  /* 0x0000000a2a00780c */ /* 0x000fe40002fa1670 */
[----:B------:R-:W-:Y:S02]  /*14790*/  ISETP.GE.AND P6, PT, R66, 0x11, PT ;  /* 0x000000114200780c */ /* 0x000fe40003fc6270 */
[----:B0-----:R-:W-:Y:S02]  /*147a0*/  FSEL R81, R60, -INF , !P5 ;  /* 0xff8000003c517808 */ /* 0x001fe40006800000 */
        /* <DEDUP_REMOVED lines=34> */
[----:B------:R-:W-:Y:S01]  /*149d0*/  FSEL R37, R44, -INF , !P5 ;  /* 0xff8000002c257808 */ /* 0x000fe20006800000 */
[----:B-1----:R-:W-:Y:S01]  /*149e0*/  IMAD.IADD R44, R57, 0x1, R40 ;  /* 0x00000001392c7824 */ /* 0x002fe200078e0228 */
        /* <DEDUP_REMOVED lines=25> */
[----:B------:R-:W-:-:S04]  /*14b80*/  ISETP.GT.AND P6, PT, R29, 0x39, !P6 ;  /* 0x000000391d00780c */ /* 0x000fc800077c4270 */
[----:B------:R-:W-:Y:S02]  /*14b90*/  ISETP.LT.OR P6, PT, R42, 0x3a, P6 ;  /* 0x0000003a2a00780c */ /* 0x000fe400037c1670 */
[----:B------:R-:W-:Y:S02]  /*14ba0*/  VIADDMNMX R42, R40, R68, R55, PT ;  /* 0x00000044282a7246 */ /* 0x000fe40003800137 */
[----:B------:R-:W-:Y:S01]  /*14bb0*/  FSEL R29, R53, -INF , !P6 ;  /* 0xff800000351d7808 */ /* 0x000fe20007000000 */
[----:B------:R-:W-:Y:S08]  /*14bc0*/  @!P3 BRA `(.L_x_1942) ;  /* 0x000000000050b947 */ /* 0x000ff00003800000 */
[----:B------:R-:W-:Y:S01]  /*14bd0*/  IADD3 R40, -R220, R221, R40 ;  /* 0x000000dddc287210 */ /* 0x000fe20007ffe128 */
        /* <DEDUP_REMOVED lines=10> */
.L_x_1944:
[----:B------:R-:W-:-:S13]  /*14c80*/  ISETP.NE.AND P6, PT, R25, 0x1, PT ;  /* 0x000000011900780c */ /* 0x000fda0003fc5270 */
[----:B------:R-:W0:Y:S02]  /*14c90*/  @P6 LDC.64 R2, c[0x0][0x9e8] ;  /* 0x00027a00ff026b82 */ /* 0x000e240000000a00 */
[----:B0-----:R-:W-:-:S05]  /*14ca0*/  @P6 IMAD.HI.U32 R2, R40, R2, RZ ;  /* 0x0000000228026227 */ /* 0x001fca00078e00ff */
[----:B------:R-:W-:-:S07]  /*14cb0*/  @P6 SHF.R.U32.HI R40, RZ, R3, R2 ;  /* 0x00000003ff286219 */ /* 0x000fce0000011602 */
.L_x_1945:
[----:B------:R-:W-:Y:S05]  /*14cc0*/  BSYNC B0 ;  /* 0x0000000000007941 */ /* 0x000fea0003800000 */
.L_x_1943:
[----:B------:R-:W-:-:S04]  /*14cd0*/  IMAD R40, R40, R25, -R54 ;  /* 0x0000001928287224 */ /* 0x000fc800078e0a36 */
[----:B------:R-:W-:-:S05]  /*14ce0*/  IMAD R3, R229, -0x2, R40 ;  /* 0xfffffffee5037824 */ /* 0x000fca00078e0228 */
[----:B------:R-:W-:Y:S02]  /*14cf0*/  VIMNMX R44, R44, R3, !PT ;  /* 0x000000032c2c7248 */ /* 0x000fe40007fe0100 */
[----:B------:R-:W-:-:S07]  /*14d00*/  VIADDMNMX R42, R3, R25, R42, PT ;  /* 0x00000019032a7246 */ /* 0x000fce000380012a */
.L_x_1942:
[----:B------:R-:W-:Y:S01]  /*14d10*/  ISETP.GT.AND P4, PT, R44, 0x1, !P4 ;  /* 0x000000012c00780c */ /* 0x000fe20006784270 */
[----:B------:R-:W-:Y:S01]  /*14d20*/  ULDC UR4, c[0x0][0x988] ;  /* 0x0002620000047ab9 */ /* 0x000fe20000000800 */
[----:B------:R-:W-:Y:S01]  /*14d30*/  ISETP.NE.AND P6, PT, R58, RZ, PT ;  /* 0x000000ff3a00720c */ /* 0x000fe20003fc5270 */
[----:B------:R-:W-:Y:S01]  /*14d40*/  IMAD.U32 R2, RZ, RZ, UR4 ;  /* 0x00000004ff027e24 */ /* 0x000fe2000f8e00ff */
[----:B------:R-:W-:Y:S02]  /*14d50*/  ISETP.LT.OR P4, PT, R42, 0x2, P4 ;  /* 0x000000022a00780c */ /* 0x000fe40002781670 */
[C---:B------:R-:W-:Y:S02]  /*14d60*/  ISETP.GT.AND P5, PT, R44.reuse, 0x38, !P5 ;  /* 0x000000382c00780c */ /* 0x040fe40006fa4270 */
[----:B------:R-:W-:Y:S02]  /*14d70*/  FSEL R40, R5, -INF , !P4 ;  /* 0xff80000005287808 */ /* 0x000fe40006000000 */
[----:B------:R-:W-:-:S02]  /*14d80*/  ISETP.GT.AND P4, PT, R44, 0x8, !P6 ;  /* 0x000000082c00780c */ /* 0x000fc40007784270 */
[----:B------:R-:W-:Y:S02]  /*14d90*/  ISETP.NE.AND P6, PT, R48, RZ, PT ;  /* 0x000000ff3000720c */ /* 0x000fe40003fc5270 */
[C---:B------:R-:W-:Y:S02]  /*14da0*/  ISETP.LT.OR P4, PT, R42.reuse, 0x9, P4 ;  /* 0x000000092a00780c */ /* 0x040fe40002781670 */
[----:B------:R-:W-:Y:S02]  /*14db0*/  ISETP.LT.OR P5, PT, R42, 0x39, P5 ;  /* 0x000000392a00780c */ /* 0x000fe40002fa1670 */
[----:B------:R-:W-:Y:S02]  /*14dc0*/  FSEL R55, R23, -INF , !P4 ;  /* 0xff80000017377808 */ /* 0x000fe40006000000 */
[----:B------:R-:W-:-:S04]  /*14dd0*/  ISETP.NE.AND P4, PT, R59, RZ, PT ;  /* 0x000000ff3b00720c */ /* 0x000fc80003f85270 */
[----:B------:R-:W-:-:S04]  /*14de0*/  ISETP.GT.AND P4, PT, R44, 0x9, !P4 ;  /* 0x000000092c00780c */ /* 0x000fc80006784270 */
[----:B------:R-:W-:-:S04]  /*14df0*/  ISETP.LT.OR P4, PT, R42, 0xa, P4 ;  /* 0x0000000a2a00780c */ /* 0x000fc80002781670 */
        /* <DEDUP_REMOVED lines=29> */
[----:B------:R-:W-:Y:S01]  /*14fd0*/  ISETP.NE.AND P4, PT, R76, RZ, PT ;  /* 0x000000ff4c00720c */ /* 0x000fe20003f85270 */
[----:B------:R-:W0:Y:S03]  /*14fe0*/  @P2 LDC R46, c[0x0][0x450] ;  /* 0x00011400ff2e2b82 */ /* 0x000e260000000800 */
[----:B------:R-:W-:-:S04]  /*14ff0*/  ISETP.GT.AND P4, PT, R44, 0x29, !P4 ;  /* 0x000000292c00780c */ /* 0x000fc80006784270 */
[----:B------:R-:W-:-:S04]  /*15000*/  ISETP.LT.OR P4, PT, R42, 0x2a, P4 ;  /* 0x0000002a2a00780c */ /* 0x000fc80002781670 */
[----:B------:R-:W-:Y:S02]  /*15010*/  FSEL R23, R64, -INF , !P4 ;  /* 0xff80000040177808 */ /* 0x000fe40006000000 */
[----:B------:R-:W-:-:S04]  /*15020*/  ISETP.NE.AND P4, PT, R62, RZ, PT ;  /* 0x000000ff3e00720c */ /* 0x000fc80003f85270 */
[----:B------:R-:W-:-:S04]  /*15030*/  ISETP.GT.AND P4, PT, R44, 0x30, !P4 ;  /* 0x000000302c00780c */ /* 0x000fc80006784270 */
[----:B------:R-:W-:-:S04]  /*15040*/  ISETP.LT.OR P4, PT, R42, 0x31, P4 ;  /* 0x000000312a00780c */ /* 0x000fc80002781670 */
[----:B------:R-:W-:Y:S02]  /*15050*/  FSEL R5, R50, -INF , !P4 ;  /* 0xff80000032057808 */ /* 0x000fe40006000000 */
[----:B------:R-:W-:Y:S02]  /*15060*/  ISETP.GT.AND P4, PT, R44, RZ, !P6 ;  /* 0x000000ff2c00720c */ /* 0x000fe40007784270 */
[----:B------:R-:W-:Y:S02]  /*15070*/  ISETP.NE.AND P6, PT, R52, RZ, PT ;  /* 0x000000ff3400720c */ /* 0x000fe40003fc5270 */
[----:B------:R-:W-:Y:S02]  /*15080*/  ISETP.LT.OR P4, PT, R42, 0x1, P4 ;  /* 0x000000012a00780c */ /* 0x000fe40002781670 */
[----:B------:R-:W-:Y:S02]  /*15090*/  ISETP.GT.AND P6, PT, R44, 0x39, !P6 ;  /* 0x000000392c00780c */ /* 0x000fe400077c4270 */
[----:B------:R-:W-:-:S02]  /*150a0*/  FSEL R53, R0, -INF , !P4 ;  /* 0xff80000000357808 */ /* 0x000fc40006000000 */
[----:B------:R-:W-:Y:S02]  /*150b0*/  FMNMX.FTZ R0, R71, R73, !PT ;  /* 0x0000004947007209 */ /* 0x000fe40007810000 */
[----:B------:R-:W-:Y:S02]  /*150c0*/  ISETP.LT.OR P6, PT, R42, 0x3a, P6 ;  /* 0x0000003a2a00780c */ /* 0x000fe400037c1670 */
[----:B------:R-:W-:Y:S02]  /*150d0*/  FMNMX.FTZ R0, R77, R0, !PT ;  /* 0x000000004d007209 */ /* 0x000fe40007810000 */
[----:B------:R-:W-:Y:S02]  /*150e0*/  FSEL R75, R32, -INF , !P6 ;  /* 0xff800000204b7808 */ /* 0x000fe40007000000 */
        /* <DEDUP_REMOVED lines=12> */
[----:B------:R-:W-:-:S05]  /*151b0*/  FMNMX.FTZ R26, R29, R0, !PT ;  /* 0x000000001d1a7209 */ /* 0x000fca0007810000 */
[----:B------:R-:W1:Y:S02]  /*151c0*/  SHFL.BFLY PT, R3, R26, 0x2, 0x1f ;  /* 0x0c401f001a037f89 */ /* 0x000e6400000e0000 */
[----:B-1----:R-:W-:-:S05]  /*151d0*/  FMNMX.FTZ R30, R26, R3, !PT ;  /* 0x000000031a1e7209 */ /* 0x002fca0007810000 */
[----:B------:R-:W1:Y:S02]  /*151e0*/  SHFL.BFLY PT, R3, R30, 0x1, 0x1f ;  /* 0x0c201f001e037f89 */ /* 0x000e6400000e0000 */
[----:B-1----:R-:W-:-:S04]  /*151f0*/  FMNMX.FTZ R3, R30, R3, !PT ;  /* 0x000000031e037209 */ /* 0x002fc80007810000 */
[C---:B------:R-:W-:Y:S01]  /*15200*/  FSETP.NEU.FTZ.AND P4, PT, R3.reuse, -INF , PT ;  /* 0xff8000000300780b */ /* 0x040fe20003f9d000 */
[----:B------:R-:W-:-:S05]  /*15210*/  FMUL.FTZ R0, R3, R2 ;  /* 0x0000000203007220 */ /* 0x000fca0000410000 */
[----:B------:R-:W-:Y:S02]  /*15220*/  FSEL R34, R0, RZ, P4 ;  /* 0x000000ff00227208 */ /* 0x000fe40002000000 */
[----:B------:R-:W-:Y:S02]  /*15230*/  FMNMX.FTZ R0, R53, R40, !PT ;  /* 0x0000002835007209 */ /* 0x000fe40007810000 */
[----:B------:R-:W-:Y:S01]  /*15240*/  ISETP.NE.AND P4, PT, R78, RZ, PT ;  /* 0x000000ff4e00720c */ /* 0x000fe20003f85270 */
[--C-:B------:R-:W-:Y:S01]  /*15250*/  FFMA.FTZ R26, R71, R2, -R34.reuse ;  /* 0x00000002471a7223 */ /* 0x100fe20000010822 */
[----:B------:R-:W-:Y:S01]  /*15260*/  FMNMX.FTZ R0, R55, R0, !PT ;  /* 0x0000000037007209 */ /* 0x000fe20007810000 */
[-CC-:B------:R-:W-:Y:S01]  /*15270*/  FFMA.FTZ R30, R81, R2.reuse, -R34.reuse ;  /* 0x00000002511e7223 */ /* 0x180fe20000010822 */
[----:B------:R-:W-:Y:S01]  /*15280*/  ISETP.GT.AND P4, PT, R44, 0x31, !P4 ;  /* 0x000000312c00780c */ /* 0x000fe20006784270 */
[--C-:B------:R-:W-:Y:S01]  /*15290*/  FFMA.FTZ R51, R51, R2, -R34.reuse ;  /* 0x0000000233337223 */ /* 0x100fe20000010822 */
[----:B------:R-:W-:Y:S01]  /*152a0*/  FMNMX.FTZ R0, R57, R0, !PT ;  /* 0x0000000039007209 */ /* 0x000fe20007810000 */
[----:B------:R-:W-:Y:S01]  /*152b0*/  MUFU.EX2 R26, R26 ;  /* 0x0000001a001a7308 */ /* 0x000fe20000000800 */
[----:B------:R-:W-:Y:S01]  /*152c0*/  ISETP.LT.OR P4, PT, R42, 0x32, P4 ;  /* 0x000000322a00780c */ /* 0x000fe20002781670 */
[--C-:B------:R-:W-:Y:S01]  /*152d0*/  FFMA.FTZ R29, R29, R2, -R34.reuse ;  /* 0x000000021d1d7223 */ /* 0x100fe20000010822 */
[----:B------:R-:W-:Y:S01]  /*152e0*/  FMNMX.FTZ R0, R59, R0, !PT ;  /* 0x000000003b007209 */ /* 0x000fe20007810000 */
[-CC-:B------:R-:W-:Y:S01]  /*152f0*/  FFMA.FTZ R47, R47, R2.reuse, -R34.reuse ;  /* 0x000000022f2f7223 */ /* 0x180fe20000010822 */
[----:B------:R-:W-:Y:S01]  /*15300*/  FSEL R71, R4, -INF , !P4 ;  /* 0xff80000004477808 */ /* 0x000fe20006000000 */
[--C-:B------:R-:W-:Y:S01]  /*15310*/  FFMA.FTZ R4, R73, R2, -R34.reuse ;  /* 0x0000000249047223 */ /* 0x100fe20000010822 */
[----:B------:R-:W-:Y:S01]  /*15320*/  FMNMX.FTZ R0, R61, R0, !PT ;  /* 0x000000003d007209 */ /* 0x000fe20007810000 */
[----:B------:R-:W-:Y:S01]  /*15330*/  MUFU.EX2 R81, R30 ;  /* 0x0000001e00517308 */ /* 0x000fe20000000800 */
[----:B------:R-:W-:Y:S01]  /*15340*/  FSEL R73, R28, -INF , !P5 ;  /* 0xff8000001c497808 */ /* 0x000fe20006800000 */
[--C-:B------:R-:W-:Y:S01]  /*15350*/  FFMA.FTZ R28, R77, R2, -R34.reuse ;  /* 0x000000024d1c7223 */ /* 0x100fe20000010822 */
[----:B------:R-:W-:Y:S01]  /*15360*/  FMNMX.FTZ R0, R63, R0, !PT ;  /* 0x000000003f007209 */ /* 0x000fe20007810000 */
[-CC-:B------:R-:W-:Y:S01]  /*15370*/  FFMA.FTZ R45, R45, R2.reuse, -R34.reuse ;  /* 0x000000022d2d7223 */ /* 0x180fe20000010822 */
[-CC-:B------:R-:W-:Y:S01]  /*15380*/  FFMA.FTZ R43, R43, R2.reuse, -R34.reuse ;  /* 0x000000022b2b7223 */ /* 0x180fe20000010822 */
[--C-:B------:R-:W-:Y:S01]  /*15390*/  FFMA.FTZ R31, R31, R2, -R34.reuse ;  /* 0x000000021f1f7223 */ /* 0x100fe20000010822 */
[----:B------:R-:W-:Y:S01]  /*153a0*/  FMNMX.FTZ R0, R65, R0, !PT ;  /* 0x0000000041007209 */ /* 0x000fe20007810000 */
[----:B------:R-:W1:Y:S01]  /*153b0*/  MUFU.EX2 R79, R4 ;  /* 0x00000004004f7308 */ /* 0x000e620000000800 */
[-CC-:B------:R-:W-:Y:S01]  /*153c0*/  FFMA.FTZ R41, R41, R2.reuse, -R34.reuse ;  /* 0x0000000229297223 */ /* 0x180fe20000010822 */
[--C-:B------:R-:W-:Y:S01]  /*153d0*/  FFMA.FTZ R39, R39, R2, -R34.reuse ;  /* 0x0000000227277223 */ /* 0x100fe20000010822 */
[----:B------:R-:W-:Y:S01]  /*153e0*/  FMNMX.FTZ R0, R67, R0, !PT ;  /* 0x0000000043007209 */ /* 0x000fe20007810000 */
[-CC-:B------:R-:W-:Y:S01]  /*153f0*/  FFMA.FTZ R37, R37, R2.reuse, -R34.reuse ;  /* 0x0000000225257223 */ /* 0x180fe20000010822 */
[-CC-:B------:R-:W-:Y:S01]  /*15400*/  FFMA.FTZ R35, R35, R2.reuse, -R34.reuse ;  /* 0x0000000223237223 */ /* 0x180fe20000010822 */
[--C-:B------:R-:W-:Y:S01]  /*15410*/  FFMA.FTZ R33, R33, R2, -R34.reuse ;  /* 0x0000000221217223 */ /* 0x100fe20000010822 */
[----:B------:R-:W-:Y:S01]  /*15420*/  FMNMX.FTZ R0, R69, R0, !PT ;  /* 0x0000000045007209 */ /* 0x000fe20007810000 */
[----:B------:R-:W2:Y:S01]  /*15430*/  MUFU.EX2 R28, R28 ;  /* 0x0000001c001c7308 */ /* 0x000ea20000000800 */
[----:B------:R-:W-:-:S02]  /*15440*/  FFMA.FTZ R27, R27, R2, -R34 ;  /* 0x000000021b1b7223 */ /* 0x000fc40000010822 */
[----:B------:R-:W-:-:S04]  /*15450*/  FMNMX.FTZ R0, R49, R0, !PT ;  /* 0x0000000031007209 */ /* 0x000fc80007810000 */
[----:B------:R-:W-:Y:S01]  /*15460*/  FMNMX.FTZ R0, R23, R0, !PT ;  /* 0x0000000017007209 */ /* 0x000fe20007810000 */
[----:B------:R-:W3:Y:S01]  /*15470*/  MUFU.EX2 R51, R51 ;  /* 0x0000003300337308 */ /* 0x000ee20000000800 */
[----:B-1----:R-:W-:Y:S02]  /*15480*/  F2FP.BF16.F32.PACK_AB R196, R79, R26 ;  /* 0x0000001a4fc4723e */ /* 0x002fe400000010ff */
[----:B------:R-:W-:-:S04]  /*15490*/  FMNMX.FTZ R0, R5, R0, !PT ;  /* 0x0000000005007209 */ /* 0x000fc80007810000 */
[----:B------:R-:W-:Y:S01]  /*154a0*/  FMNMX.FTZ R0, R71, R0, !PT ;  /* 0x0000000047007209 */ /* 0x000fe20007810000 */
[----:B------:R1:W-:Y:S01]  /*154b0*/  MUFU.EX2 R186, R29 ;  /* 0x0000001d00ba7308 */ /* 0x0003e20000000800 */
[----:B--2---:R-:W-:Y:S02]  /*154c0*/  F2FP.BF16.F32.PACK_AB R198, R81, R28 ;  /* 0x0000001c51c6723e */ /* 0x004fe400000010ff */
[----:B------:R-:W-:-:S04]  /*154d0*/  FMNMX.FTZ R0, R73, R0, !PT ;  /* 0x0000000049007209 */ /* 0x000fc80007810000 */
[----:B------:R-:W-:Y:S01]  /*154e0*/  FMNMX.FTZ R0, R75, R0, !PT ;  /* 0x000000004b007209 */ /* 0x000fe20007810000 */
[----:B------:R-:W2:Y:S01]  /*154f0*/  MUFU.EX2 R192, R47 ;  /* 0x0000002f00c07308 */ /* 0x000ea20000000800 */
[----:B-1----:R-:W-:-:S03]  /*15500*/  FADD.FTZ R29, R26, R79 ;  /* 0x0000004f1a1d7221 */ /* 0x002fc60000010000 */
[----:B------:R-:W1:Y:S01]  /*15510*/  SHFL.BFLY PT, R77, R0, 0x2, 0x1f ;  /* 0x0c401f00004d7f89 */ /* 0x000e6200000e0000 */
[----:B------:R-:W-:-:S03]  /*15520*/  FADD.FTZ R38, R28, R29 ;  /* 0x0000001d1c267221 */ /* 0x000fc60000010000 */
[----:B------:R-:W4:Y:S01]  /*15530*/  MUFU.EX2 R45, R45 ;  /* 0x0000002d002d7308 */ /* 0x000f220000000800 */
[----:B------:R-:W-:-:S07]  /*15540*/  FADD.FTZ R42, R81, R38 ;  /* 0x00000026512a7221 */ /* 0x000fce0000010000 */
[----:B------:R-:W5:Y:S08]  /*15550*/  MUFU.EX2 R194, R43 ;  /* 0x0000002b00c27308 */ /* 0x000f700000000800 */
[----:B------:R3:W-:Y:S01]  /*15560*/  MUFU.EX2 R184, R31 ;  /* 0x0000001f00b87308 */ /* 0x0007e20000000800 */
[----:B-1----:R-:W-:-:S07]  /*15570*/  FMNMX.FTZ R77, R0, R77, !PT ;  /* 0x0000004d004d7209 */ /* 0x002fce0007810000 */
[----:B------:R-:W-:Y:S01]  /*15580*/  MUFU.EX2 R41, R41 ;  /* 0x0000002900297308 */ /* 0x000fe20000000800 */
[----:B------:R-:W1:Y:S01]  /*15590*/  SHFL.BFLY PT, R4, R77, 0x1, 0x1f ;  /* 0x0c201f004d047f89 */ /* 0x000e6200000e0000 */
[----:B---3--:R-:W-:-:S04]  /*155a0*/  FADD.FTZ R31, R51, R42 ;  /* 0x0000002a331f7221 */ /* 0x008fc80000010000 */
[C---:B--2---:R-:W-:Y:S01]  /*155b0*/  FADD.FTZ R44, R192.reuse, R31 ;  /* 0x0000001fc02c7221 */ /* 0x044fe20000010000 */
[----:B------:R-:W-:Y:S01]  /*155c0*/  F2FP.BF16.F32.PACK_AB R192, R192, R51 ;  /* 0x00000033c0c0723e */ /* 0x000fe200000010ff */
[----:B------:R2:W-:Y:S02]  /*155d0*/  MUFU.EX2 R188, R39 ;  /* 0x0000002700bc7308 */ /* 0x0005e40000000800 */
[----:B----4-:R-:W-:-:S04]  /*155e0*/  FADD.FTZ R31, R45, R44 ;  /* 0x0000002c2d1f7221 */ /* 0x010fc80000010000 */
[C---:B-----5:R-:W-:Y:S01]  /*155f0*/  FADD.FTZ R44, R194.reuse, R31 ;  /* 0x0000001fc22c7221 */ /* 0x060fe20000010000 */
[----:B------:R-:W-:Y:S01]  /*15600*/  F2FP.BF16.F32.PACK_AB R194, R194, R45 ;  /* 0x0000002dc2c2723e */ /* 0x000fe200000010ff */
[----:B------:R-:W-:Y:S01]  /*15610*/  MUFU.EX2 R37, R37 ;  /* 0x0000002500257308 */ /* 0x000fe20000000800 */
[----:B--2---:R-:W2:Y:S07]  /*15620*/  @P2 LDC R39, c[0x0][0x44c] ;  /* 0x00011300ff272b82 */ /* 0x004eae0000000800 */
[----:B------:R3:W-:Y:S01]  /*15630*/  MUFU.EX2 R190, R35 ;  /* 0x0000002300be7308 */ /* 0x0007e20000000800 */
[----:B-1----:R-:W-:-:S04]  /*15640*/  FMNMX.FTZ R4, R77, R4, !PT ;  /* 0x000000044d047209 */ /* 0x002fc80007810000 */
[C---:B------:R-:W-:Y:S01]  /*15650*/  FSETP.NEU.FTZ.AND P4, PT, R4.reuse, -INF , PT ;  /* 0xff8000000400780b */ /* 0x040fe20003f9d000 */
[----:B------:R-:W-:Y:S02]  /*15660*/  FMUL.FTZ R0, R4, R2 ;  /* 0x0000000204007220 */ /* 0x000fe40000410000 */
[----:B------:R-:W-:Y:S01]  /*15670*/  MUFU.EX2 R33, R33 ;  /* 0x0000002100217308 */ /* 0x000fe20000000800 */
[----:B---3--:R-:W-:Y:S02]  /*15680*/  IMAD.MOV.U32 R35, RZ, RZ, R80 ;  /* 0x000000ffff237224 */ /* 0x008fe400078e0050 */
[----:B------:R-:W-:-:S05]  /*15690*/  FSEL R0, R0, RZ, P4 ;  /* 0x000000ff00007208 */ /* 0x000fca0002000000 */
[-CC-:B------:R-:W-:Y:S01]  /*156a0*/  FFMA.FTZ R53, R53, R2.reuse, -R0.reuse ;  /* 0x0000000235357223 */ /* 0x180fe20000010800 */
[-CC-:B------:R-:W-:Y:S01]  /*156b0*/  FFMA.FTZ R40, R40, R2.reuse, -R0.reuse ;  /* 0x0000000228287223 */ /* 0x180fe20000010800 */
[-CC-:B------:R-:W-:Y:S01]  /*156c0*/  FFMA.FTZ R55, R55, R2.reuse, -R0.reuse ;  /* 0x0000000237377223 */ /* 0x180fe20000010800 */
[-CC-:B------:R-:W-:Y:S01]  /*156d0*/  FFMA.FTZ R57, R57, R2.reuse, -R0.reuse ;  /* 0x0000000239397223 */ /* 0x180fe20000010800 */
[-CC-:B------:R-:W-:Y:S01]  /*156e0*/  FFMA.FTZ R59, R59, R2.reuse, -R0.reuse ;  /* 0x000000023b3b7223 */ /* 0x180fe20000010800 */
[-CC-:B------:R-:W-:Y:S01]  /*156f0*/  FFMA.FTZ R61, R61, R2.reuse, -R0.reuse ;  /* 0x000000023d3d7223 */ /* 0x180fe20000010800 */
[----:B------:R-:W-:Y:S01]  /*15700*/  MUFU.EX2 R53, R53 ;  /* 0x0000003500357308 */ /* 0x000fe20000000800 */
        /* <DEDUP_REMOVED lines=10> */
[----:B------:R-:W-:Y:S01]  /*157b0*/  FFMA.FTZ R75, R75, R2, -R0 ;  /* 0x000000024b4b7223 */ /* 0x000fe20000010800 */
[----:B--2---:R-:W-:-:S04]  /*157c0*/  @P2 IMAD.HI.U32 R39, R80, R39, RZ ;  /* 0x0000002750272227 */ /* 0x004fc800078e00ff */
[----:B------:R-:W2:Y:S01]  /*157d0*/  MUFU.EX2 R55, R55 ;  /* 0x0000003700377308 */ /* 0x000ea20000000800 */
[----:B0-----:R-:W-:-:S05]  /*157e0*/  @P2 SHF.R.U32.HI R35, RZ, R46, R39 ;  /* 0x0000002eff232219 */ /* 0x001fca0000011627 */
[----:B------:R-:W-:Y:S02]  /*157f0*/  IMAD.IADD R31, R106, 0x1, R35 ;  /* 0x000000016a1f7824 */ /* 0x000fe400078e0223 */
[----:B------:R-:W0:Y:S01]  /*15800*/  MUFU.EX2 R30, R57 ;  /* 0x00000039001e7308 */ /* 0x000e220000000800 */
[----:B-1----:R-:W-:Y:S01]  /*15810*/  FADD.FTZ R38, R53, R40 ;  /* 0x0000002835267221 */ /* 0x002fe20000010000 */
[----:B------:R-:W-:Y:S01]  /*15820*/  F2FP.BF16.F32.PACK_AB R197, R40, R53 ;  /* 0x0000003528c5723e */ /* 0x000fe200000010ff */
[----:B------:R-:W-:-:S05]  /*15830*/  IMAD.IADD R24, R31, 0x1, R24 ;  /* 0x000000011f187824 */ /* 0x000fca00078e0218 */
[----:B------:R-:W1:Y:S01]  /*15840*/  MUFU.EX2 R59, R59 ;  /* 0x0000003b003b7308 */ /* 0x000e620000000800 */
[----:B--2---:R-:W-:-:S07]  /*15850*/  FADD.FTZ R29, R55, R38 ;  /* 0x00000026371d7221 */ /* 0x004fce0000010000 */
[----:B------:R-:W2:Y:S01]  /*15860*/  MUFU.EX2 R32, R61 ;  /* 0x0000003d00207308 */ /* 0x000ea20000000800 */
[C---:B0-----:R-:W-:Y:S01]  /*15870*/  FADD.FTZ R42, R30.reuse, R29 ;  /* 0x0000001d1e2a7221 */ /* 0x041fe20000010000 */
[----:B------:R-:W-:-:S06]  /*15880*/  F2FP.BF16.F32.PACK_AB R199, R30, R55 ;  /* 0x000000371ec7723e */ /* 0x000fcc00000010ff */
[----:B------:R-:W-:Y:S01]  /*15890*/  MUFU.EX2 R63, R63 ;  /* 0x0000003f003f7308 */ /* 0x000fe20000000800 */
[----:B-1----:R-:W-:-:S07]  /*158a0*/  FADD.FTZ R29, R59, R42 ;  /* 0x0000002a3b1d7221 */ /* 0x002fce0000010000 */
[----:B------:R-:W0:Y:S01]  /*158b0*/  MUFU.EX2 R34, R65 ;  /* 0x0000004100227308 */ /* 0x000e220000000800 */
[C---:B--2---:R-:W-:Y:S01]  /*158c0*/  FADD.FTZ R42, R32.reuse, R29 ;  /* 0x0000001d202a7221 */ /* 0x044fe20000010000 */
[----:B------:R-:W-:Y:S01]  /*158d0*/  FADD.FTZ R29, R41, R44 ;  /* 0x0000002c291d7221 */ /* 0x000fe20000010000 */
[----:B------:R-:W-:-:S03]  /*158e0*/  F2FP.BF16.F32.PACK_AB R193, R32, R59 ;  /* 0x0000003b20c1723e */ /* 0x000fc600000010ff */
[C---:B------:R-:W-:Y:S01]  /*158f0*/  FADD.FTZ R44, R188.reuse, R29 ;  /* 0x0000001dbc2c7221 */ /* 0x040fe20000010000 */
[----:B------:R-:W-:Y:S01]  /*15900*/  F2FP.BF16.F32.PACK_AB R188, R188, R41 ;  /* 0x00000029bcbc723e */ /* 0x000fe200000010ff */
[----:B------:R-:W-:Y:S02]  /*15910*/  MUFU.EX2 R67, R67 ;  /* 0x0000004300437308 */ /* 0x000fe40000000800 */
[----:B------:R-:W-:-:S06]  /*15920*/  FADD.FTZ R29, R37, R44 ;  /* 0x0000002c251d7221 */ /* 0x000fcc0000010000 */
[----:B------:R-:W1:Y:S01]  /*15930*/  MUFU.EX2 R36, R69 ;  /* 0x0000004500247308 */ /* 0x000e620000000800 */
[----:B0-----:R-:W-:-:S07]  /*15940*/  F2FP.BF16.F32.PACK_AB R195, R34, R63 ;  /* 0x0000003f22c3723e */ /* 0x001fce00000010ff */
[----:B------:R-:W-:Y:S08]  /*15950*/  MUFU.EX2 R49, R49 ;  /* 0x0000003100317308 */ /* 0x000ff00000000800 */
[----:B------:R0:W2:Y:S01]  /*15960*/  MUFU.EX2 R38, R23 ;  /* 0x0000001700267308 */ /* 0x0000a20000000800 */
[----:B-1----:R-:W-:-:S07]  /*15970*/  F2FP.BF16.F32.PACK_AB R189, R36, R67 ;  /* 0x0000004324bd723e */ /* 0x002fce00000010ff */
[----:B------:R-:W1:Y:S01]  /*15980*/  MUFU.EX2 R5, R5 ;  /* 0x0000000500057308 */ /* 0x000e620000000800 */
[----:B0-----:R-:W-:-:S04]  /*15990*/  FADD.FTZ R23, R63, R42 ;  /* 0x0000002a3f177221 */ /* 0x001fc80000010000 */
[----:B------:R-:W-:-:S03]  /*159a0*/  FADD.FTZ R42, R34, R23 ;  /* 0x00000017222a7221 */ /* 0x000fc60000010000 */
[----:B------:R-:W0:Y:S01]  /*159b0*/  MUFU.EX2 R0, R71 ;  /* 0x0000004700007308 */ /* 0x000e220000000800 */
[----:B------:R-:W-:Y:S01]  /*159c0*/  FADD.FTZ R23, R67, R42 ;  /* 0x0000002a43177221 */ /* 0x000fe20000010000 */
[C---:B------:R-:W-:Y:S01]  /*159d0*/  FADD.FTZ R42, R190.reuse, R29 ;  /* 0x0000001dbe2a7221 */ /* 0x040fe20000010000 */
[----:B------:R-:W-:Y:S02]  /*159e0*/  F2FP.BF16.F32.PACK_AB R190, R190, R37 ;  /* 0x00000025bebe723e */ /* 0x000fe400000010ff */
[----:B------:R-:W-:Y:S01]  /*159f0*/  FADD.FTZ R26, R36, R23 ;  /* 0x00000017241a7221 */ /* 0x000fe20000010000 */
[----:B------:R-:W-:Y:S01]  /*15a00*/  FADD.FTZ R29, R33, R42 ;  /* 0x0000002a211d7221 */ /* 0x000fe20000010000 */
[----:B--2---:R-:W-:Y:S01]  /*15a10*/  F2FP.BF16.F32.PACK_AB R191, R38, R49 ;  /* 0x0000003126bf723e */ /* 0x004fe200000010ff */
[----:B------:R-:W2:Y:S01]  /*15a20*/  MUFU.EX2 R27, R27 ;  /* 0x0000001b001b7308 */ /* 0x000ea20000000800 */
[----:B------:R-:W-:Y:S01]  /*15a30*/  FADD.FTZ R23, R49, R26 ;  /* 0x0000001a31177221 */ /* 0x000fe20000010000 */
[C---:B------:R-:W-:Y:S01]  /*15a40*/  FADD.FTZ R42, R184.reuse, R29 ;  /* 0x0000001db82a7221 */ /* 0x040fe20000010000 */
[----:B------:R-:W-:-:S02]  /*15a50*/  F2FP.BF16.F32.PACK_AB R184, R184, R33 ;  /* 0x00000021b8b8723e */ /* 0x000fc400000010ff */
[----:B------:R-:W-:-:S03]  /*15a60*/  FADD.FTZ R28, R38, R23 ;  /* 0x00000017261c7221 */ /* 0x000fc60000010000 */
[----:B------:R-:W3:Y:S01]  /*15a70*/  MUFU.EX2 R73, R73 ;  /* 0x0000004900497308 */ /* 0x000ee20000000800 */
[----:B-1----:R-:W-:Y:S01]  /*15a80*/  FADD.FTZ R23, R5, R28 ;  /* 0x0000001c05177221 */ /* 0x002fe20000010000 */
[C---:B0-----:R-:W-:Y:S01]  /*15a90*/  F2FP.BF16.F32.PACK_AB R185, R0.reuse, R5 ;  /* 0x0000000500b9723e */ /* 0x041fe200000010ff */
[----:B------:R-:W-:Y:S02]  /*15aa0*/  VIADD R5, R103, 0xfffffffe ;  /* 0xfffffffe67057836 */ /* 0x000fe40000000000 */
[----:B------:R-:W-:-:S03]  /*15ab0*/  FADD.FTZ R28, R0, R23 ;  /* 0x00000017001c7221 */ /* 0x000fc60000010000 */
[----:B------:R-:W0:Y:S01]  /*15ac0*/  MUFU.EX2 R26, R75 ;  /* 0x0000004b001a7308 */ /* 0x000e220000000800 */
[----:B--2---:R-:W-:-:S04]  /*15ad0*/  FADD.FTZ R29, R27, R42 ;  /* 0x0000002a1b1d7221 */ /* 0x004fc80000010000 */
[C---:B------:R-:W-:Y:S01]  /*15ae0*/  FADD.FTZ R228, R186.reuse, R29 ;  /* 0x0000001dbae47221 */ /* 0x040fe20000010000 */
[----:B------:R-:W-:Y:S01]  /*15af0*/  F2FP.BF16.F32.PACK_AB R186, R186, R27 ;  /* 0x0000001bbaba723e */ /* 0x000fe200000010ff */
[----:B---3--:R-:W-:-:S04]  /*15b00*/  FADD.FTZ R227, R73, R28 ;  /* 0x0000001c49e37221 */ /* 0x008fc80000010000 */
[C---:B0-----:R-:W-:Y:S01]  /*15b10*/  FADD.FTZ R227, R26.reuse, R227 ;  /* 0x000000e31ae37221 */ /* 0x041fe20000010000 */
[----:B------:R-:W-:Y:S01]  /*15b20*/  F2FP.BF16.F32.PACK_AB R187, R26, R73 ;  /* 0x000000491abb723e */ /* 0x000fe200000010ff */
[----:B------:R-:W-:Y:S06]  /*15b30*/  @!P3 BRA `(.L_x_1946) ;  /* 0x000000000048b947 */ /* 0x000fec0003800000 */
        /* <DEDUP_REMOVED lines=11> */
.L_x_1948:
[----:B------:R-:W-:-:S13]  /*15bf0*/  ISETP.NE.AND P4, PT, R25, 0x1, PT ;  /* 0x000000011900780c */ /* 0x000fda0003f85270 */
[----:B------:R-:W0:Y:S02]  /*15c00*/  @P4 LDC.64 R26, c[0x0][0x9e8] ;  /* 0x00027a00ff1a4b82 */ /* 0x000e240000000a00 */
[----:B0-----:R-:W-:-:S05]  /*15c10*/  @P4 IMAD.HI.U32 R26, R0, R26, RZ ;  /* 0x0000001a001a4227 */ /* 0x001fca00078e00ff */
[----:B------:R-:W-:-:S07]  /*15c20*/  @P4 SHF.R.U32.HI R0, RZ, R27, R26 ;  /* 0x0000001bff004219 */ /* 0x000fce000001161a */
.L_x_1949:
[----:B------:R-:W-:Y:S05]  /*15c30*/  BSYNC B0 ;  /* 0x0000000000007941 */ /* 0x000fea0003800000 */
.L_x_1947:
[----:B------:R-:W-:-:S05]  /*15c40*/  IMAD R25, R0, R25, R25 ;  /* 0x0000001900197224 */ /* 0x000fca00078e0219 */
[----:B------:R-:W-:-:S07]  /*15c50*/  VIMNMX R24, R24, R25, PT ;  /* 0x0000001918187248 */ /* 0x000fce0003fe0100 */
.L_x_1946:
[----:B------:R-:W2:Y:S01]  /*15c60*/  LDL R25, [R1+0x50] ;  /* 0x0000500001197983 */ /* 0x000ea20000100800 */
[----:B------:R-:W-:Y:S01]  /*15c70*/  SHF.R.S32.HI R23, RZ, 0x1f, R24 ;  /* 0x0000001fff177819 */ /* 0x000fe20000011418 */
[----:B------:R-:W-:Y:S01]  /*15c80*/  BSSY B0, `(.L_x_1950) ;  /* 0x0000352000007945 */ /* 0x000fe20003800000 */
[----:B------:R-:W-:Y:S01]  /*15c90*/  IMAD.MOV.U32 R0, RZ, RZ, 0x3f800000 ;  /* 0x3f800000ff007424 */ /* 0x000fe200078e00ff */
[----:B------:R-:W-:Y:S02]  /*15ca0*/  CS2R R150, SRZ ;  /* 0x0000000000967805 */ /* 0x000fe4000001ff00 */
[----:B------:R-:W-:Y:S01]  /*15cb0*/  LEA.HI R24, R23, R24, RZ, 0x6 ;  /* 0x0000001817187211 */ /* 0x000fe200078f30ff */
[----:B------:R-:W-:Y:S01]  /*15cc0*/  IMAD.MOV.U32 R23, RZ, RZ, 0x3f800000 ;  /* 0x3f800000ff177424 */ /* 0x000fe200078e00ff */
[----:B------:R-:W-:Y:S02]  /*15cd0*/  CS2R R148, SRZ ;  /* 0x0000000000947805 */ /* 0x000fe4000001ff00 */
[----:B------:R-:W-:-:S02]  /*15ce0*/  CS2R R146, SRZ ;  /* 0x0000000000927805 */ /* 0x000fc4000001ff00 */
[----:B------:R-:W-:Y:S02]  /*15cf0*/  SHF.R.S32.HI R24, RZ, 0x6, R24 ;  /* 0x00000006ff187819 */ /* 0x000fe40000011418 */
        /* <DEDUP_REMOVED lines=60> */
[----:B--2---:R-:W-:-:S04]  /*160c0*/  VIMNMX R25, R25, R24, !PT ;  /* 0x0000001819197248 */ /* 0x004fc80007fe0100 */
[----:B------:R-:W-:Y:S01]  /*160d0*/  ISETP.GE.AND P4, PT, R5, R25, PT ;  /* 0x000000190500720c */ /* 0x000fe20003f86270 */
[----:B------:R0:W-:Y:S02]  /*160e0*/  STL [R1+0x1c], R25 ;  /* 0x00001c1901007387 */ /* 0x0001e40000100800 */
[----:B0-----:R-:W-:-:S10]  /*160f0*/  CS2R R24, SRZ ;  /* 0x0000000000187805 */ /* 0x001fd4000001ff00 */
[----:B------:R-:W-:Y:S05]  /*16100*/  @!P4 BRA `(.L_x_1951) ;  /* 0x000000300024c947 */ /* 0x000fea0003800000 */
[----:B------:R-:W-:Y:S01]  /*16110*/  BSSY B1, `(.L_x_1952) ;  /* 0x0000304000017945 */ /* 0x000fe20003800000 */
[----:B------:R-:W-:Y:S02]  /*16120*/  IMAD.MOV.U32 R0, RZ, RZ, 0x3f800000 ;  /* 0x3f800000ff007424 */ /* 0x000fe400078e00ff */
[----:B------:R-:W-:-:S07]  /*16130*/  IMAD.MOV.U32 R151, RZ, RZ, RZ ;  /* 0x000000ffff977224 */ /* 0x000fce00078e00ff */
.L_x_1971:
[----:B------:R-:W-:-:S05]  /*16140*/  VIADD R231, R22, 0x1 ;  /* 0x0000000116e77836 */ /* 0x000fca0000000000 */
[----:B------:R-:W-:-:S04]  /*16150*/  ISETP.NE.AND P4, PT, R231, 0x2, PT ;  /* 0x00000002e700780c */ /* 0x000fc80003f85270 */
[----:B------:R-:W-:Y:S02]  /*16160*/  SEL R230, RZ, 0x1, P4 ;  /* 0x00000001ffe67807 */ /* 0x000fe40002000000 */
[----:B------:R-:W-:Y:S02]  /*16170*/  SEL R231, R231, RZ, P4 ;  /* 0x000000ffe7e77207 */ /* 0x000fe40002000000 */
[----:B------:R-:W-:Y:S01]  /*16180*/  LOP3.LUT R230, R219, R230, RZ, 0x3c, !PT ;  /* 0x000000e6dbe67212 */ /* 0x000fe200078e3cff */
[----:B------:R-:W-:Y:S06]  /*16190*/  @!P0 BRA `(.L_x_1953) ;  /* 0x0000000000048947 */ /* 0x000fec0003800000 */
[----:B------:R-:W-:Y:S01]  /*161a0*/  BPT.TRAP 0x1 ;  /* 0x000000040000795c */ /* 0x000fe20000300000 */
.L_x_1953:
[----:B------:R-:W-:Y:S01]  /*161b0*/  IMAD R2, R231, 0x8, R16 ;  /* 0x00000008e7027824 */ /* 0x000fe200078e0210 */
[----:B------:R-:W-:-:S04]  /*161c0*/  SHF.L.U32 R153, R230, 0x1f, RZ ;  /* 0x0000001fe6997819 */ /* 0x000fc800000006ff */
[----:B------:R0:W1:Y:S01]  /*161d0*/  SYNCS.PHASECHK.TRANS64.TRYWAIT P4, [R2+URZ+0x30830], R153 ;  /* 0x03083099020075a7 */ /* 0x000062000808017f */
[----:B------:R-:W-:Y:S05]  /*161e0*/  @!P0 BRA `(.L_x_1954) ;  /* 0x0000000000048947 */ /* 0x000fea0003800000 */
[----:B------:R-:W-:Y:S01]  /*161f0*/  BPT.TRAP 0x1 ;  /* 0x000000040000795c */ /* 0x000fe20000300000 */
.L_x_1954:
[----:B------:R-:W2:Y:S01]  /*16200*/  LDL R152, [R1+0x24] ;  /* 0x0000240001987983 */ /* 0x000ea20000100800 */
[----:B------:R-:W-:Y:S01]  /*16210*/  BSSY B2, `(.L_x_1955) ;  /* 0x0000007000027945 */ /* 0x000fe20003800000 */
[----:B--2---:R-:W-:-:S04]  /*16220*/  IMAD R152, R231, 0x800, R152 ;  /* 0x00000800e7987824 */ /* 0x004fc800078e0298 */
[C---:B------:R-:W-:Y:S02]  /*16230*/  VIADD R154, R152.reuse, 0x2 ;  /* 0x00000002989a7836 */ /* 0x040fe40000000000 */
[----:B------:R-:W-:Y:S01]  /*16240*/  VIADD R157, R152, 0x4 ;  /* 0x00000004989d7836 */ /* 0x000fe20000000000 */
[----:B-1----:R-:W-:Y:S06]  /*16250*/  @P4 BRA `(.L_x_1956) ;  /* 0x0000000000084947 */ /* 0x002fec0003800000 */
[----:B------:R-:W1:Y:S02]  /*16260*/  SYNCS.PHASECHK.TRANS64.TRYWAIT P4, [R2+URZ+0x30830], R153 ;  /* 0x03083099020075a7 */ /* 0x000e64000808017f */
[----:B-1----:R-:W-:Y:S05]  /*16270*/  @!P4 BRA `(.L_x_1957) ;  /* 0x0000016c00b0c947 */ /* 0x002fea0003800000 */
.L_x_1956:
[----:B------:R-:W-:Y:S05]  /*16280*/  BSYNC B2 ;  /* 0x0000000000027941 */ /* 0x000fea0003800000 */
.L_x_1955:
[----:B------:R-:W-:Y:S01]  /*16290*/  R2UR UR4, R154 ;  /* 0x000000009a0472ca */ /* 0x000fe200000e0000 */
[----:B------:R-:W-:Y:S01]  /*162a0*/  IMAD.MOV.U32 R154, RZ, RZ, R157 ;  /* 0x000000ffff9a7224 */ /* 0x000fe200078e009d */
[----:B------:R-:W-:Y:S01]  /*162b0*/  STL [R1+0xb8], R5 ;  /* 0x0000b80501007387 */ /* 0x000fe20000100800 */
[----:B------:R-:W-:Y:S02]  /*162c0*/  IMAD.MOV.U32 R155, RZ, RZ, 0x40000040 ;  /* 0x40000040ff9b7424 */ /* 0x000fe400078e00ff */
[-C--:B------:R-:W-:Y:S01]  /*162d0*/  FMUL.FTZ R24, R24, R23.reuse ;  /* 0x0000001718187220 */ /* 0x080fe20000410000 */
[C---:B------:R-:W-:Y:S01]  /*162e0*/  VIADD R156, R152.reuse, 0x6 ;  /* 0x00000006989c7836 */ /* 0x040fe20000000000 */
[----:B------:R2:W-:Y:S01]  /*162f0*/  STL [R1+0xb4], R4 ;  /* 0x0000b40401007387 */ /* 0x0005e20000100800 */
[----:B------:R-:W-:Y:S01]  /*16300*/  VIADD R158, R152, 0x204 ;  /* 0x00000204989e7836 */ /* 0x000fe20000000000 */
[C---:B------:R-:W-:Y:S01]  /*16310*/  R2UR UR5, R155.reuse ;  /* 0x000000009b0572ca */ /* 0x040fe200000e0000 */
[----:B01----:R-:W-:Y:S01]  /*16320*/  IMAD.MOV.U32 R153, RZ, RZ, 0x40000040 ;  /* 0x40000040ff997424 */ /* 0x003fe200078e00ff */
[----:B------:R-:W-:Y:S01]  /*16330*/  STL [R1+0xb0], R3 ;  /* 0x0000b00301007387 */ /* 0x000fe20000100800 */
[----:B------:R-:W-:Y:S01]  /*16340*/  R2UR UR58, R156 ;  /* 0x000000009c3a72ca */ /* 0x000fe200000e0000 */
[----:B------:R-:W-:Y:S01]  /*16350*/  VIADD R156, R152, 0x202 ;  /* 0x00000202989c7836 */ /* 0x000fe20000000000 */
[----:B------:R-:W-:Y:S01]  /*16360*/  R2UR UR14, R158 ;  /* 0x000000009e0e72ca */ /* 0x000fe200000e0000 */
[----:B------:R0:W-:Y:S01]  /*16370*/  STL [R1+0xac], R2 ;  /* 0x0000ac0201007387 */ /* 0x0001e20000100800 */
[----:B------:R-:W-:Y:S01]  /*16380*/  VIADD R158, R152, 0x400 ;  /* 0x00000400989e7836 */ /* 0x000fe20000000000 */
[----:B--2---:R-:W-:Y:S01]  /*16390*/  MOV R4, UR38 ;  /* 0x0000002600047c02 */ /* 0x004fe20008000f00 */
[----:B------:R-:W-:Y:S01]  /*163a0*/  IMAD.MOV.U32 R157, RZ, RZ, 0x40000040 ;  /* 0x40000040ff9d7424 */ /* 0x000fe200078e00ff */
[----:B------:R-:W-:Y:S01]  /*163b0*/  R2UR UR38, R154 ;  /* 0x000000009a2672ca */ /* 0x000fe200000e0000 */
[----:B------:R-:W-:Y:S01]  /*163c0*/  VIADD R154, R152, 0x200 ;  /* 0x00000200989a7836 */ /* 0x000fe20000000000 */
[----:B------:R-:W-:Y:S01]  /*163d0*/  R2UR UR10, R156 ;  /* 0x000000009c0a72ca */ /* 0x000fe200000e0000 */
[----:B------:R-:W-:Y:S01]  /*163e0*/  VIADD R156, R152, 0x402 ;  /* 0x00000402989c7836 */ /* 0x000fe20000000000 */
[----:B------:R-:W-:Y:S01]  /*163f0*/  R2UR UR22, R158 ;  /* 0x000000009e1672ca */ /* 0x000fe200000e0000 */
[----:B------:R-:W-:Y:S01]  /*16400*/  VIADD R158, R152, 0x406 ;  /* 0x00000406989e7836 */ /* 0x000fe20000000000 */
[----:B0-----:R-:W-:Y:S01]  /*16410*/  MOV R2, UR39 ;  /* 0x0000002700027c02 */ /* 0x001fe20008000f00 */
[----:B------:R-:W-:Y:S01]  /*16420*/  IMAD.MOV.U32 R159, RZ, RZ, 0x40000040 ;  /* 0x40000040ff9f7424 */ /* 0x000fe200078e00ff */
[----:B------:R-:W-:Y:S01]  /*16430*/  R2UR UR6, R154 ;  /* 0x000000009a0672ca */ /* 0x000fe200000e0000 */
[----:B------:R-:W-:Y:S01]  /*16440*/  VIADD R154, R152, 0x206 ;  /* 0x00000206989a7836 */ /* 0x000fe20000000000 */
[----:B------:R-:W-:Y:S01]  /*16450*/  R2UR UR39, R155 ;  /* 0x000000009b2772ca */ /* 0x000fe200000e0000 */
[----:B------:R0:W-:Y:S01]  /*16460*/  STL [R1+0x18], R2 ;  /* 0x0000180201007387 */ /* 0x0001e20000100800 */
[----:B------:R-:W-:Y:S01]  /*16470*/  MOV R3, UR37 ;  /* 0x0000002500037c02 */ /* 0x000fe20008000f00 */
[-C--:B------:R-:W-:Y:S01]  /*16480*/  FMUL.FTZ R25, R25, R23.reuse ;  /* 0x0000001719197220 */ /* 0x080fe20000410000 */
[----:B------:R-:W-:Y:S01]  /*16490*/  R2UR UR18, R154 ;  /* 0x000000009a1272ca */ /* 0x000fe200000e0000 */
[----:B------:R-:W-:Y:S01]  /*164a0*/  VIADD R154, R152, 0x404 ;  /* 0x00000404989a7836 */ /* 0x000fe20000000000 */
[----:B------:R-:W-:Y:S01]  /*164b0*/  MOV R232, UR38 ;  /* 0x0000002600e87c02 */ /* 0x000fe20008000f00 */
[----:B------:R-:W-:Y:S01]  /*164c0*/  UMOV UR38, UR4 ;  /* 0x0000000400267c82 */ /* 0x000fe20008000000 */
[----:B------:R-:W-:Y:S01]  /*164d0*/  R2UR UR26, R156 ;  /* 0x000000009c1a72ca */ /* 0x000fe200000e0000 */
[----:B------:R-:W-:Y:S01]  /*164e0*/  VIADD R156, R152, 0x604 ;  /* 0x00000604989c7836 */ /* 0x000fe20000000000 */
[----:B------:R-:W-:Y:S01]  /*164f0*/  R2UR UR30, R154 ;  /* 0x000000009a1e72ca */ /* 0x000fe200000e0000 */
[----:B------:R-:W-:Y:S01]  /*16500*/  VIADD R154, R152, 0x600 ;  /* 0x00000600989a7836 */ /* 0x000fe20000000000 */
[----:B0-----:R-:W-:Y:S01]  /*16510*/  MOV R2, UR36 ;  /* 0x0000002400027c02 */ /* 0x001fe20008000f00 */
[-C--:B------:R-:W-:Y:S01]  /*16520*/  FMUL.FTZ R28, R28, R23.reuse ;  /* 0x000000171c1c7220 */ /* 0x080fe20000410000 */
[----:B------:R-:W-:Y:S01]  /*16530*/  MOV R233, UR39 ;  /* 0x0000002700e97c02 */ /* 0x000fe20008000f00 */
[----:B------:R-:W-:Y:S01]  /*16540*/  UMOV UR39, UR5 ;  /* 0x0000000500277c82 */ /* 0x000fe20008000000 */
[----:B------:R-:W-:Y:S01]  /*16550*/  MOV R5, UR38 ;  /* 0x0000002600057c02 */ /* 0x000fe20008000f00 */
[-C--:B------:R-:W-:Y:S01]  /*16560*/  FMUL.FTZ R29, R29, R23.reuse ;  /* 0x000000171d1d7220 */ /* 0x080fe20000410000 */
[----:B------:R-:W-:Y:S01]  /*16570*/  MOV R160, UR39 ;  /* 0x0000002700a07c02 */ /* 0x000fe20008000f00 */
[-C--:B------:R-:W-:Y:S01]  /*16580*/  FMUL.FTZ R32, R32, R23.reuse ;  /* 0x0000001720207220 */ /* 0x080fe20000410000 */
[----:B------:R-:W-:Y:S01]  /*16590*/  R2UR UR34, R158 ;  /* 0x000000009e2272ca */ /* 0x000fe200000e0000 */
[----:B------:R-:W-:Y:S01]  /*165a0*/  VIADD R158, R152, 0x602 ;  /* 0x00000602989e7836 */ /* 0x000fe20000000000 */
[----:B------:R-:W-:Y:S01]  /*165b0*/  R2UR UR42, R154 ;  /* 0x000000009a2a72ca */ /* 0x000fe200000e0000 */
[C---:B------:R-:W-:Y:S01]  /*165c0*/  VIADD R154, R152.reuse, 0x606 ;  /* 0x00000606989a7836 */ /* 0x040fe20000000000 */
[----:B------:R-:W-:Y:S01]  /*165d0*/  R2UR UR38, R152 ;  /* 0x00000000982672ca */ /* 0x000fe200000e0000 */
[-C--:B------:R-:W-:Y:S01]  /*165e0*/  FMUL.FTZ R33, R33, R23.reuse ;  /* 0x0000001721217220 */ /* 0x080fe20000410000 */
[----:B------:R-:W-:Y:S01]  /*165f0*/  R2UR UR39, R153 ;  /* 0x00000000992772ca */ /* 0x000fe200000e0000 */
[-C--:B------:R-:W-:Y:S01]  /*16600*/  FMUL.FTZ R36, R36, R23.reuse ;  /* 0x0000001724247220 */ /* 0x080fe20000410000 */
[----:B------:R-:W-:Y:S01]  /*16610*/  R2UR UR36, R6 ;  /* 0x00000000062472ca */ /* 0x000fe200000e0000 */
[-C--:B------:R-:W-:Y:S01]  /*16620*/  FMUL.FTZ R37, R37, R23.reuse ;  /* 0x0000001725257220 */ /* 0x080fe20000410000 */
[----:B------:R-:W-:Y:S01]  /*16630*/  R2UR UR37, R7 ;  /* 0x00000000072572ca */ /* 0x000fe200000e0000 */
        /* <DEDUP_REMOVED lines=64> */
[----:B------:R-:W-:Y:S01]  /*16a40*/  R2UR UR59, R157 ;  /* 0x000000009d3b72ca */ /* 0x000fe200000e0000 */
[----:B------:R-:W-:Y:S01]  /*16a50*/  IMAD.MOV.U32 R0, RZ, RZ, R160 ;  /* 0x000000ffff007224 */ /* 0x000fe200078e00a0 */
        /* <DEDUP_REMOVED lines=30> */
[----:B------:R-:W-:Y:S01]  /*16c40*/  WARPGROUP.ARRIVE ;  /* 0x00000000000079c5 */ /* 0x000fe20000000000 */
[-C--:B------:R-:W-:Y:S01]  /*16c50*/  FMUL.FTZ R69, R69, R23.reuse ;  /* 0x0000001745457220 */ /* 0x080fe20000410000 */
[-C--:B------:R-:W-:Y:S01]  /*16c60*/  FMUL.FTZ R72, R72, R23.reuse ;  /* 0x0000001748487220 */ /* 0x080fe20000410000 */
[-C--:B------:R-:W-:Y:S01]  /*16c70*/  FMUL.FTZ R73, R73, R23.reuse ;  /* 0x0000001749497220 */ /* 0x080fe20000410000 */
[-C--:B------:R-:W-:Y:S01]  /*16c80*/  FMUL.FTZ R76, R76, R23.reuse ;  /* 0x000000174c4c7220 */ /* 0x080fe20000410000 */
[-C--:B------:R-:W-:Y:S01]  /*16c90*/  FMUL.FTZ R77, R77, R23.reuse ;  /* 0x000000174d4d7220 */ /* 0x080fe20000410000 */
[----:B------:R-:W-:Y:S01]  /*16ca0*/  HGMMA.64x64x16.F32.BF16 R152, gdesc[UR36], RZ, !UPT, gsb0 ;  /* 0x00e00000249879f0 */ /* 0x000fe2000c0018ff */
        /* <DEDUP_REMOVED lines=41> */
[----:B------:R-:W2:Y:S01]  /*16f40*/  LDL.LU R23, [R1+0x18] ;  /* 0x0000180001177983 */ /* 0x000ea20000300800 */
[----:B------:R-:W-:-:S02]  /*16f50*/  R2UR UR57, R217 ;  /* 0x00000000d93972ca */ /* 0x000fc400000e0000 */
[----:B------:R-:W-:Y:S01]  /*16f60*/  R2UR UR4, R214 ;  /* 0x00000000d60472ca */ /* 0x000fe200000e0000 */
[----:B------:R0:W5:Y:S01]  /*16f70*/  LDL.LU R5, [R1+0xb8] ;  /* 0x0000b80001057983 */ /* 0x0001620000300800 */
[----:B------:R-:W-:Y:S02]  /*16f80*/  WARPGROUP.DEPBAR.LE gsb0, 0x0 ;  /* 0x00008000000079c5 */ /* 0x000fe40000010000 */
[----:B------:R-:W-:-:S06]  /*16f90*/  WARPGROUP.ARRIVE ;  /* 0x00000000000079c5 */ /* 0x000fcc0000000000 */
[----:B------:R-:W-:Y:S01]  /*16fa0*/  HGMMA.64x64x16.F32.BF16 R152, gdesc[UR36], R152, gsb0 ;  /* 0x00e00000249879f0 */ /* 0x000fe20008001898 */
[----:B------:R-:W-:Y:S02]  /*16fb0*/  R2UR UR39, R233 ;  /* 0x00000000e92772ca */ /* 0x000fe400000e0000 */
[----:B------:R-:W-:Y:S02]  /*16fc0*/  R2UR UR38, R232 ;  /* 0x00000000e82672ca */ /* 0x000fe400000e0000 */
[----:B------:R-:W-:Y:S02]  /*16fd0*/  R2UR UR36, R222 ;  /* 0x00000000de2472ca */ /* 0x000fe400000e0000 */
[----:B------:R-:W-:Y:S01]  /*16fe0*/  R2UR UR37, R223 ;  /* 0x00000000df2572ca */ /* 0x000fe200000e0000 */
[----:B------:R-:W-:Y:S02]  /*16ff0*/  WARPGROUP.DEPBAR.LE gsb0, 0x0 ;  /* 0x00008000000079c5 */ /* 0x000fe40000010000 */
[----:B------:R-:W-:-:S10]  /*17000*/  WARPGROUP.ARRIVE ;  /* 0x00000000000079c5 */ /* 0x000fd40000000000 */
[----:B------:R-:W-:Y:S03]  /*17010*/  HGMMA.64x64x16.F32.BF16 R152, gdesc[UR36], R152, gsb0 ;  /* 0x00e00000249879f0 */ /* 0x000fe60008001898 */
[----:B------:R-:W-:Y:S02]  /*17020*/  WARPGROUP.DEPBAR.LE gsb0, 0x0 ;  /* 0x00008000000079c5 */ /* 0x000fe40000010000 */
[----:B------:R-:W-:-:S06]  /*17030*/  WARPGROUP.ARRIVE ;  /* 0x00000000000079c5 */ /* 0x000fcc0000000000 */
[----:B------:R-:W-:Y:S01]  /*17040*/  HGMMA.64x64x16.F32.BF16 R152, gdesc[UR56], R152, gsb0 ;  /* 0x00e00000389879f0 */ /* 0x000fe20008001898 */
[----:B------:R-:W-:Y:S02]  /*17050*/  R2UR UR5, R215 ;  /* 0x00000000d70572ca */ /* 0x000fe400000e0000 */
[----:B------:R-:W-:Y:S02]  /*17060*/  WARPGROUP.DEPBAR.LE gsb0, 0x0 ;  /* 0x00008000000079c5 */ /* 0x000fe40000010000 */
[----:B------:R-:W-:-:S09]  /*17070*/  WARPGROUP.ARRIVE ;  /* 0x00000000000079c5 */ /* 0x000fd20000000000 */
[----:B------:R-:W-:Y:S01]  /*17080*/  HGMMA.64x64x16.F32.BF16 R152, gdesc[UR4], R152, gsb0 ;  /* 0x00e00000049879f0 */ /* 0x000fe20008001898 */
[----:B------:R-:W-:Y:S02]  /*17090*/  R2UR UR8, R212 ;  /* 0x00000000d40872ca */ /* 0x000fe400000e0000 */
[----:B------:R-:W-:Y:S01]  /*170a0*/  R2UR UR9, R213 ;  /* 0x00000000d50972ca */ /* 0x000fe200000e0000 */
[----:B------:R-:W-:Y:S02]  /*170b0*/  WARPGROUP.DEPBAR.LE gsb0, 0x0 ;  /* 0x00008000000079c5 */ /* 0x000fe40000010000 */
[----:B------:R-:W-:-:S10]  /*170c0*/  WARPGROUP.ARRIVE ;  /* 0x00000000000079c5 */ /* 0x000fd40000000000 */
        /* <DEDUP_REMOVED lines=34> */
[----:B------:R0:W5:Y:S01]  /*172f0*/  LDL.LU R4, [R1+0xb4] ;  /* 0x0000b40001047983 */ /* 0x0001620000300800 */
[----:B------:R-:W-:Y:S02]  /*17300*/  R2UR UR37, R3 ;  /* 0x00000000032572ca */ /* 0x000fe400000e0000 */
[----:B------:R-:W-:Y:S01]  /*17310*/  R2UR UR36, R2 ;  /* 0x00000000022472ca */ /* 0x000fe200000e0000 */
[----:B------:R0:W5:Y:S04]  /*17320*/  LDL.LU R3, [R1+0xb0] ;  /* 0x0000b00001037983 */ /* 0x0001680000300800 */
[----:B------:R0:W5:Y:S01]  /*17330*/  LDL.LU R2, [R1+0xac] ;  /* 0x0000ac0001027983 */ /* 0x0001620000300800 */
[----:B------:R-:W-:-:S02]  /*17340*/  WARPGROUP.DEPBAR.LE gsb0, 0x0 ;  /* 0x00008000000079c5 */ /* 0x000fc40000010000 */
[----:B------:R-:W-:-:S06]  /*17350*/  WARPGROUP.ARRIVE ;  /* 0x00000000000079c5 */ /* 0x000fcc0000000000 */
        /* <DEDUP_REMOVED lines=16> */
[----:B--2---:R-:W-:Y:S02]  /*17460*/  R2UR UR39, R23 ;  /* 0x00000000172772ca */ /* 0x004fe400000e0000 */
[----:B------:R-:W-:Y:S02]  /*17470*/  WARPGROUP.DEPBAR.LE gsb0, 0x0 ;  /* 0x00008000000079c5 */ /* 0x000fe40000010000 */
[----:B0-----:R-:W-:Y:S11]  /*17480*/  @!P0 BRA `(.L_x_1958) ;  /* 0x0000000000048947 */ /* 0x001ff60003800000 */
[----:B------:R-:W-:Y:S01]  /*17490*/  BPT.TRAP 0x1 ;  /* 0x000000040000795c */ /* 0x000fe20000300000 */
.L_x_1958:
[----:B------:R-:W-:Y:S01]  /*174a0*/  SHF.L.U32 R23, R219, 0x1f, RZ ;  /* 0x0000001fdb177819 */ /* 0x000fe200000006ff */
[----:B------:R-:W-:-:S04]  /*174b0*/  IMAD R0, R22, 0x8, R16 ;  /* 0x0000000816007824 */ /* 0x000fc800078e0210 */
[----:B------:R0:W1:Y:S01]  /*174c0*/  SYNCS.PHASECHK.TRANS64.TRYWAIT P4, [R0+URZ+0x30850], R23 ;  /* 0x03085017000075a7 */ /* 0x000062000808017f */
[----:B------:R-:W-:Y:S05]  /*174d0*/  @!P0 BRA `(.L_x_1959) ;  /* 0x0000000000048947 */ /* 0x000fea0003800000 */
[----:B------:R-:W-:Y:S01]  /*174e0*/  BPT.TRAP 0x1 ;  /* 0x000000040000795c */ /* 0x000fe20000300000 */
.L_x_1959:
[----:B------:R-:W-:Y:S04]  /*174f0*/  BSSY B2, `(.L_x_1960) ;  /* 0x0000004000027945 */ /* 0x000fe80003800000 */
[----:B-1----:R-:W-:Y:S05]  /*17500*/  @P4 BRA `(.L_x_1961) ;  /* 0x0000000000084947 */ /* 0x002fea0003800000 */
[----:B------:R-:W1:Y:S02]  /*17510*/  SYNCS.PHASECHK.TRANS64.TRYWAIT P4, [R0+URZ+0x30850], R23 ;  /* 0x03085017000075a7 */ /* 0x000e64000808017f */
[----:B-1----:R-:W-:Y:S05]  /*17520*/  @!P4 BRA `(.L_x_1962) ;  /* 0x0000015c0018c947 */ /* 0x002fea0003800000 */
.L_x_1961:
[----:B------:R-:W-:Y:S05]  /*17530*/  BSYNC B2 ;  /* 0x0000000000027941 */ /* 0x000fea0003800000 */
.L_x_1960:
[----:B01----:R-:W-:Y:S01]  /*17540*/  VIADD R23, R16, 0x400 ;  /* 0x0000040010177836 */ /* 0x003fe20000000000 */
[----:B------:R-:W-:Y:S01]  /*17550*/  WARPGROUP.ARRIVE ;  /* 0x00000000000079c5 */ /* 0x000fe20000000000 */
[----:B------:R-:W2:Y:S01]  /*17560*/  LDL R232, [R1+0x34] ;  /* 0x0000340001e87983 */ /* 0x000ea20000100800 */
[----:B------:R-:W-:Y:S02]  /*17570*/  ULDC UR5, c[0x0][0x9d8] ;  /* 0x0002760000057ab9 */ /* 0x000fe40000000800 */
[----:B------:R-:W-:Y:S01]  /*17580*/  SHF.R.U32.HI R23, RZ, 0x4, R23 ;  /* 0x00000004ff177819 */ /* 0x000fe20000011617 */
[----:B------:R-:W2:Y:S03]  /*17590*/  LDL R219, [R1+0x4c] ;  /* 0x00004c0001db7983 */ /* 0x000ea60000100800 */
[----:B------:R-:W-:Y:S01]  /*175a0*/  LOP3.LUT R23, R23, 0x3fff, RZ, 0xc0, !PT ;  /* 0x00003fff17177812 */ /* 0x000fe200078ec0ff */
[----:B------:R-:W3:Y:S03]  /*175b0*/  LDL R233, [R1+0x28] ;  /* 0x0000280001e97983 */ /* 0x000ee60000100800 */
[----:B------:R-:W-:-:S05]  /*175c0*/  LOP3.LUT R23, R23, 0x2000000, RZ, 0xfc, !PT ;  /* 0x0200000017177812 */ /* 0x000fca00078efcff */
[----:B------:R-:W-:Y:S02]  /*175d0*/  IMAD R22, R22, 0x800, R23 ;  /* 0x0000080016167824 */ /* 0x000fe400078e0217 */
[----:B------:R-:W-:-:S03]  /*175e0*/  IMAD.MOV.U32 R23, RZ, RZ, 0x40000040 ;  /* 0x40000040ff177424 */ /* 0x000fc600078e00ff */
[----:B------:R-:W-:Y:S02]  /*175f0*/  R2UR UR6, R22 ;  /* 0x00000000160672ca */ /* 0x000fe400000e0000 */
[----:B------:R-:W-:-:S13]  /*17600*/  R2UR UR7, R23 ;  /* 0x00000000170772ca */ /* 0x000fda00000e0000 */
[----:B------:R-:W-:Y:S03]  /*17610*/  HGMMA.64x256x16.F32.BF16 R24, R196, gdesc[UR4].tnspB, R24, gsb0 ;  /* 0x43e00004c4187df0 */ /* 0x000fe60008001818 */
[----:B------:R-:W-:Y:S02]  /*17620*/  WARPGROUP.DEPBAR.LE gsb0, 0x0 ;  /* 0x00008000000079c5 */ /* 0x000fe40000010000 */
[----:B------:R-:W-:Y:S02]  /*17630*/  VIADD R196, R22, 0x80 ;  /* 0x0000008016c47836 */ /* 0x000fe40000000000 */
[----:B------:R-:W-:-:S03]  /*17640*/  IMAD.MOV.U32 R197, RZ, RZ, 0x40000040 ;  /* 0x40000040ffc57424 */ /* 0x000fc600078e00ff */
[----:B------:R-:W-:Y:S02]  /*17650*/  R2UR UR6, R196 ;  /* 0x00000000c40672ca */ /* 0x000fe400000e0000 */
[----:B------:R-:W-:Y:S01]  /*17660*/  R2UR UR7, R197 ;  /* 0x00000000c50772ca */ /* 0x000fe200000e0000 */
[----:B------:R-:W-:-:S15]  /*17670*/  WARPGROUP.ARRIVE ;  /* 0x00000000000079c5 */ /* 0x000fde0000000000 */
[----:B------:R-:W-:Y:S01]  /*17680*/  HGMMA.64x256x16.F32.BF16 R24, R192, gdesc[UR4].tnspB, R24, gsb0 ;  /* 0x43e00004c0187df0 */ /* 0x000fe20008001818 */
[----:B------:R-:W-:Y:S02]  /*17690*/  IMAD.MOV.U32 R23, RZ, RZ, 0x40000040 ;  /* 0x40000040ff177424 */ /* 0x000fe400078e00ff */
[----:B------:R-:W-:Y:S02]  /*176a0*/  WARPGROUP.DEPBAR.LE gsb0, 0x0 ;  /* 0x00008000000079c5 */ /* 0x000fe40000010000 */
[----:B------:R-:W-:Y:S02]  /*176b0*/  VIADD R192, R22, 0x100 ;  /* 0x0000010016c07836 */ /* 0x000fe40000000000 */
[----:B------:R-:W-:-:S03]  /*176c0*/  IMAD.MOV.U32 R193, RZ, RZ, 0x40000040 ;  /* 0x40000040ffc17424 */ /* 0x000fc600078e00ff */
[----:B------:R-:W-:Y:S02]  /*176d0*/  R2UR UR6, R192 ;  /* 0x00000000c00672ca */ /* 0x000fe400000e0000 */
[----:B------:R-:W-:Y:S01]  /*176e0*/  R2UR UR7, R193 ;  /* 0x00000000c10772ca */ /* 0x000fe200000e0000 */
[----:B------:R-:W-:-:S15]  /*176f0*/  WARPGROUP.ARRIVE ;  /* 0x00000000000079c5 */ /* 0x000fde0000000000 */
[----:B------:R-:W-:Y:S01]  /*17700*/  HGMMA.64x256x16.F32.BF16 R24, R188, gdesc[UR4].tnspB, R24, gsb0 ;  /* 0x43e00004bc187df0 */ /* 0x000fe20008001818 */
[----:B------:R-:W-:Y:S01]  /*17710*/  VIADD R22, R22, 0x180 ;  /* 0x0000018016167836 */ /* 0x000fe20000000000 */
[----:B------:R-:W-:Y:S02]  /*17720*/  R2UR UR7, R23 ;  /* 0x00000000170772ca */ /* 0x000fe400000e0000 */
[----:B------:R-:W0:Y:S02]  /*17730*/  @P2 LDC R23, c[0x0][0x450] ;  /* 0x00011400ff172b82 */ /* 0x000e240000000800 */
[----:B------:R-:W-:-:S06]  /*17740*/  R2UR UR6, R22 ;  /* 0x00000000160672ca */ /* 0x000fcc00000e0000 */
[----:B------:R-:W1:Y:S01]  /*17750*/  @P2 LDC R22, c[0x0][0x44c] ;  /* 0x00011300ff162b82 */ /* 0x000e620000000800 */
[----:B-----5:R-:W-:-:S05]  /*17760*/  @!P1 VIADD R2, R2, 0x30840 ;  /* 0x0003084002029836 */ /* 0x020fca0000000000 */
[----:B------:R-:W-:Y:S01]  /*17770*/  @!P1 PRMT R2, RZ, 0x654, R2 ;  /* 0x00000654ff029816 */ /* 0x000fe20000000002 */
[----:B------:R-:W-:Y:S01]  /*17780*/  FMUL.FTZ R153, R153, UR5 ;  /* 0x0000000599997c20 */ /* 0x000fe20008410000 */
[----:B------:R-:W-:Y:S01]  /*17790*/  FMUL.FTZ R158, R158, UR5 ;  /* 0x000000059e9e7c20 */ /* 0x000fe20008410000 */
[----:B------:R-:W-:Y:S01]  /*177a0*/  FMUL.FTZ R159, R159, UR5 ;  /* 0x000000059f9f7c20 */ /* 0x000fe20008410000 */
[----:B------:R-:W-:Y:S01]  /*177b0*/  FMUL.FTZ R160, R160, UR5 ;  /* 0x00000005a0a07c20 */ /* 0x000fe20008410000 */
[----:B------:R-:W-:Y:S01]  /*177c0*/  FMUL.FTZ R165, R165, UR5 ;  /* 0x00000005a5a57c20 */ /* 0x000fe20008410000 */
[----:B------:R-:W-:Y:S01]  /*177d0*/  FMUL.FTZ R169, R169, UR5 ;  /* 0x00000005a9a97c20 */ /* 0x000fe20008410000 */
[----:B------:R-:W-:Y:S01]  /*177e0*/  FMUL.FTZ R173, R173, UR5 ;  /* 0x00000005adad7c20 */ /* 0x000fe20008410000 */
[----:B---3--:R-:W-:Y:S01]  /*177f0*/  R2UR UR4, R233 ;  /* 0x00000000e90472ca */ /* 0x008fe200000e0000 */
[----:B------:R-:W3:Y:S08]  /*17800*/  MUFU.TANH R153, R153 ;  /* 0x0000009900997308 */ /* 0x000ef00000002400 */
[----:B------:R-:W4:Y:S08]  /*17810*/  MUFU.TANH R158, R158 ;  /* 0x0000009e009e7308 */ /* 0x000f300000002400 */
[----:B------:R-:W0:Y:S08]  /*17820*/  MUFU.TANH R159, R159 ;  /* 0x0000009f009f7308 */ /* 0x000e300000002400 */
[----:B------:R-:W0:Y:S08]  /*17830*/  MUFU.TANH R160, R160 ;  /* 0x000000a000a07308 */ /* 0x000e300000002400 */
[----:B------:R-:W0:Y:S08]  /*17840*/  MUFU.TANH R165, R165 ;  /* 0x000000a500a57308 */ /* 0x000e300000002400 */
[----:B------:R-:W0:Y:S01]  /*17850*/  MUFU.TANH R169, R169 ;  /* 0x000000a900a97308 */ /* 0x000e220000002400 */
[----:B------:R-:W-:-:S02]  /*17860*/  WARPGROUP.DEPBAR.LE gsb0, 0x0 ;  /* 0x00008000000079c5 */ /* 0x000fc40000010000 */
[----:B------:R-:W-:-:S06]  /*17870*/  WARPGROUP.ARRIVE ;  /* 0x00000000000079c5 */ /* 0x000fcc0000000000 */
[----:B------:R-:W-:Y:S01]  /*17880*/  HGMMA.64x256x16.F32.BF16 R24, R184, gdesc[UR4].tnspB, R24, gsb0 ;  /* 0x43e00004b8187df0 */ /* 0x000fe20008001818 */
[----:B------:R-:W-:Y:S01]  /*17890*/  FMUL.FTZ R188, R172, UR5 ;  /* 0x00000005acbc7c20 */ /* 0x000fe20008410000 */
[----:B------:R-:W-:Y:S01]  /*178a0*/  FMUL.FTZ R172, R178, UR5 ;  /* 0x00000005b2ac7c20 */ /* 0x000fe20008410000 */
[----:B------:R-:W-:Y:S01]  /*178b0*/  FMUL.FTZ R178, R180, UR5 ;  /* 0x00000005b4b27c20 */ /* 0x000fe20008410000 */
[----:B------:R-:W0:Y:S08]  /*178c0*/  MUFU.TANH R173, R173 ;  /* 0x000000ad00ad7308 */ /* 0x000e300000002400 */
[----:B------:R-:W0:Y:S08]  /*178d0*/  MUFU.TANH R188, R188 ;  /* 0x000000bc00bc7308 */ /* 0x000e300000002400 */
[----:B------:R-:W0:Y:S08]  /*178e0*/  MUFU.TANH R172, R172 ;  /* 0x000000ac00ac7308 */ /* 0x000e300000002400 */
[----:B------:R-:W3:Y:S01]  /*178f0*/  MUFU.TANH R178, R178 ;  /* 0x000000b200b27308 */ /* 0x000ee20000002400 */
[----:B------:R-:W-:-:S02]  /*17900*/  WARPGROUP.DEPBAR.LE gsb0, 0x0 ;  /* 0x00008000000079c5 */ /* 0x000fc40000010000 */
[----:B--2---:R-:W-:Y:S01]  /*17910*/  IMAD.IADD R184, R219, 0x1, R232 ;  /* 0x00000001dbb87824 */ /* 0x004fe200078e02e8 */
[----:B------:R2:W-:Y:S03]  /*17920*/  @!P1 SYNCS.ARRIVE.TRANS64.RED.A1T0 RZ, [R2+URZ], RZ ;  /* 0x000000ff02ff99a7 */ /* 0x0005e6000810043f */
[----:B-1----:R-:W-:-:S04]  /*17930*/  @P2 IMAD.HI.U32 R185, R184, R22, RZ ;  /* 0x00000016b8b92227 */ /* 0x002fc800078e00ff */
[----:B------:R-:W-:Y:S01]  /*17940*/  IMAD.MOV.U32 R22, RZ, RZ, R184 ;  /* 0x000000ffff167224 */ /* 0x000fe200078e00b8 */
[----:B0-----:R-:W-:Y:S01]  /*17950*/  @P2 SHF.R.U32.HI R22, RZ, R23, R185 ;  /* 0x00000017ff162219 */ /* 0x001fe200000116b9 */
[----:B------:R-:W-:Y:S01]  /*17960*/  FMUL.FTZ R185, R161, UR5 ;  /* 0x00000005a1b97c20 */ /* 0x000fe20008410000 */
[----:B--2---:R-:W-:Y:S02]  /*17970*/  IMAD.SHL.U32 R2, R5, 0x40, RZ ;  /* 0x0000004005027824 */ /* 0x004fe400078e00ff */
[----:B------:R-:W-:Y:S01]  /*17980*/  FMUL.FTZ R23, R152, UR5 ;  /* 0x0000000598177c20 */ /* 0x000fe20008410000 */
[----:B------:R-:W-:Y:S01]  /*17990*/  FMUL.FTZ R161, R162, UR5 ;  /* 0x00000005a2a17c20 */ /* 0x000fe20008410000 */
[----:B------:R-:W0:Y:S01]  /*179a0*/  SHFL.IDX PT, R189, R22, RZ, 0x1c1f ;  /* 0x001c1fff16bd7589 */ /* 0x000e2200000e0000 */
        /* <DEDUP_REMOVED lines=19> */
[----:B------:R-:W-:Y:S01]  /*17ae0*/  FMUL.FTZ R177, R183, UR5 ;  /* 0x00000005b7b17c20 */ /* 0x000fe20008410000 */
[----:B------:R-:W-:Y:S01]  /*17af0*/  IMAD R156, R229, -0x2, R156 ;  /* 0xfffffffee59c7824 */ /* 0x000fe200078e029c */
[----:B------:R-:W1:Y:S01]  /*17b00*/  MUFU.TANH R23, R23 ;  /* 0x0000001700177308 */ /* 0x000e620000002400 */
[----:B------:R-:W-:-:S03]  /*17b10*/  ULDC UR5, c[0x0][0x9e0] ;  /* 0x0002780000057ab9 */ /* 0x000fc60000000800 */
[----:B------:R-:W-:-:S04]  /*17b20*/  IADD3 R156, -R220, R156, R221 ;  /* 0x0000009cdc9c7210 */ /* 0x000fc80007ffe1dd */
        /* <DEDUP_REMOVED lines=19> */
[----:B------:R-:W1:Y:S08]  /*17c60*/  MUFU.TANH R175, R175 ;  /* 0x000000af00af7308 */ /* 0x000e700000002400 */
[----:B------:R-:W1:Y:S01]  /*17c70*/  MUFU.TANH R177, R177 ;  /* 0x000000b100b17308 */ /* 0x000e620000002400 */
[----:B------:R-:W-:-:S02]  /*17c80*/  VIADD R183, R156, UR5 ;  /* 0x000000059cb77c36 */ /* 0x000fc40008000000 */
[----:B------:R-:W-:Y:S02]  /*17c90*/  VIADD R182, R156, UR4 ;  /* 0x000000049cb67c36 */ /* 0x000fe40008000000 */
[--C-:B0-----:R-:W-:Y:S02]  /*17ca0*/  IMAD.IADD R181, R183, 0x1, R189.reuse ;  /* 0x00000001b7b57824 */ /* 0x101fe400078e02bd */
[----:B------:R-:W-:Y:S01]  /*17cb0*/  IMAD.IADD R180, R182, 0x1, R189 ;  /* 0x00000001b6b47824 */ /* 0x000fe200078e02bd */
[----:B--234-:R-:W-:Y:S06]  /*17cc0*/  @!P3 BRA `(.L_x_1963) ;  /* 0x000000000060b947 */ /* 0x01cfec0003800000 */
[----:B------:R-:W-:Y:S01]  /*17cd0*/  IADD3 R189, -R220, R221, R189 ;  /* 0x000000dddcbd7210 */ /* 0x000fe20007ffe1bd */
[----:B------:R-:W-:Y:S03]  /*17ce0*/  BSSY B2, `(.L_x_1964) ;  /* 0x0000012000027945 */ /* 0x000fe60003800000 */
[----:B------:R-:W-:-:S13]  /*17cf0*/  ISETP.GT.AND P4, PT, R189, -0x1, PT ;  /* 0xffffffffbd00780c */ /* 0x000fda0003f84270 */
[----:B------:R-:W-:Y:S05]  /*17d00*/  @P4 BRA `(.L_x_1965) ;  /* 0x0000000000244947 */ /* 0x000fea0003800000 */
[----:B------:R-:W-:Y:S01]  /*17d10*/  ULDC UR4, c[0x0][0x9e4] ;  /* 0x0002790000047ab9 */ /* 0x000fe20000000800 */
[----:B------:R-:W-:Y:S01]  /*17d20*/  LOP3.LUT R189, RZ, R189, RZ, 0x33, !PT ;  /* 0x000000bdffbd7212 */ /* 0x000fe200078e33ff */
[----:B------:R-:W-:-:S05]  /*17d30*/  IMAD.U32 R190, RZ, RZ, UR4 ;  /* 0x00000004ffbe7e24 */ /* 0x000fca000f8e00ff */
[----:B------:R-:W-:-:S13]  /*17d40*/  ISETP.NE.AND P4, PT, R190, 0x1, PT ;  /* 0x00000001be00780c */ /* 0x000fda0003f85270 */
[----:B------:R-:W0:Y:S02]  /*17d50*/  @P4 LDC.64 R156, c[0x0][0x9e8] ;  /* 0x00027a00ff9c4b82 */ /* 0x000e240000000a00 */
[----:B0-----:R-:W-:-:S05]  /*17d60*/  @P4 IMAD.HI.U32 R156, R189, R156, RZ ;  /* 0x0000009cbd9c4227 */ /* 0x001fca00078e00ff */
[----:B------:R-:W-:-:S04]  /*17d70*/  @P4 SHF.R.U32.HI R189, RZ, R157, R156 ;  /* 0x0000009dffbd4219 */ /* 0x000fc8000001169c */
[----:B------:R-:W-:Y:S01]  /*17d80*/  LOP3.LUT R189, RZ, R189, RZ, 0x33, !PT ;  /* 0x000000bdffbd7212 */ /* 0x000fe200078e33ff */
[----:B------:R-:W-:Y:S06]  /*17d90*/  BRA `(.L_x_1966) ;  /* 0x0000000000187947 */ /* 0x000fec0003800000 */
.L_x_1965:
[----:B------:R-:W-:Y:S02]  /*17da0*/  ULDC UR4, c[0x0][0x9e4] ;  /* 0x0002790000047ab9 */ /* 0x000fe40000000800 */
[----:B------:R-:W-:-:S05]  /*17db0*/  IMAD.U32 R190, RZ, RZ, UR4 ;  /* 0x00000004ffbe7e24 */ /* 0x000fca000f8e00ff */
[----:B------:R-:W-:-:S13]  /*17dc0*/  ISETP.NE.AND P4, PT, R190, 0x1, PT ;  /* 0x00000001be00780c */ /* 0x000fda0003f85270 */
[----:B------:R-:W0:Y:S02]  /*17dd0*/  @P4 LDC.64 R156, c[0x0][0x9e8] ;  /* 0x00027a00ff9c4b82 */ /* 0x000e240000000a00 */
[----:B0-----:R-:W-:-:S05]  /*17de0*/  @P4 IMAD.HI.U32 R156, R189, R156, RZ ;  /* 0x0000009cbd9c4227 */ /* 0x001fca00078e00ff */
[----:B------:R-:W-:-:S07]  /*17df0*/  @P4 SHF.R.U32.HI R189, RZ, R157, R156 ;  /* 0x0000009dffbd4219 */ /* 0x000fce000001169c */
.L_x_1966:
[----:B------:R-:W-:Y:S05]  /*17e00*/  BSYNC B2 ;  /* 0x0000000000027941 */ /* 0x000fea0003800000 */
.L_x_1964:
[----:B------:R-:W-:-:S04]  /*17e10*/  IMAD R189, R189, R190, -R2 ;  /* 0x000000bebdbd7224 */ /* 0x000fc800078e0a02 */
[----:B------:R-:W-:-:S05]  /*17e20*/  IMAD R189, R229, -0x2, R189 ;  /* 0xfffffffee5bd7824 */ /* 0x000fca00078e02bd */
[----:B------:R-:W-:Y:S02]  /*17e30*/  VIMNMX R180, R180, R189, !PT ;  /* 0x000000bdb4b47248 */ /* 0x000fe40007fe0100 */
[----:B------:R-:W-:-:S07]  /*17e40*/  VIADDMNMX R181, R189, R190, R181, PT ;  /* 0x000000bebdb57246 */ /* 0x000fce00038001b5 */
.L_x_1963:
[----:B------:R-:W-:Y:S01]  /*17e50*/  ISETP.GT.AND P4, PT, R5, -0x1, PT ;  /* 0xffffffff0500780c */ /* 0x000fe20003f84270 */
[----:B------:R-:W0:Y:S03]  /*17e60*/  SHFL.IDX PT, R22, R22, 0x1, 0x1c1f ;  /* 0x003c1f0016167f89 */ /* 0x000e2600000e0000 */
[C---:B------:R-:W-:Y:S02]  /*17e70*/  ISETP.GT.AND P6, PT, R180.reuse, RZ, P4 ;  /* 0x000000ffb400720c */ /* 0x040fe400027c4270 */
[----:B------:R-:W-:Y:S02]  /*17e80*/  ISETP.GT.AND P5, PT, R180, 0x1, P4 ;  /* 0x00000001b400780c */ /* 0x000fe400027a4270 */
[C---:B------:R-:W-:Y:S02]  /*17e90*/  ISETP.LT.OR P6, PT, R181.reuse, 0x1, P6 ;  /* 0x00000001b500780c */ /* 0x040fe400037c1670 */
[----:B------:R-:W-:-:S02]  /*17ea0*/  ISETP.LT.OR P5, PT, R181, 0x2, P5 ;  /* 0x00000002b500780c */ /* 0x000fc40002fa1670 */
[----:B-1----:R-:W-:Y:S02]  /*17eb0*/  FSEL R156, R23, -INF , !P6 ;  /* 0xff800000179c7808 */ /* 0x002fe40007000000 */
[----:B------:R-:W-:Y:S02]  /*17ec0*/  FSEL R153, R153, -INF , !P5 ;  /* 0xff80000099997808 */ /* 0x000fe40006800000 */
[C---:B------:R-:W-:Y:S02]  /*17ed0*/  ISETP.GT.AND P6, PT, R180.reuse, 0x8, P4 ;  /* 0x00000008b400780c */ /* 0x040fe400027c4270 */
[----:B------:R-:W-:Y:S02]  /*17ee0*/  ISETP.GT.AND P5, PT, R180, 0x9, P4 ;  /* 0x00000009b400780c */ /* 0x000fe400027a4270 */
[C---:B------:R-:W-:Y:S02]  /*17ef0*/  ISETP.LT.OR P6, PT, R181.reuse, 0x9, P6 ;  /* 0x00000009b500780c */ /* 0x040fe400037c1670 */
[----:B------:R-:W-:-:S02]  /*17f00*/  ISETP.LT.OR P5, PT, R181, 0xa, P5 ;  /* 0x0000000ab500780c */ /* 0x000fc40002fa1670 */
[----:B------:R-:W-:Y:S01]  /*17f10*/  FSEL R155, R155, -INF , !P6 ;  /* 0xff8000009b9b7808 */ /* 0x000fe20007000000 */
[--C-:B0-----:R-:W-:Y:S01]  /*17f20*/  IMAD.IADD R183, R183, 0x1, R22.reuse ;  /* 0x00000001b7b77824 */ /* 0x101fe200078e0216 */
[----:B------:R-:W-:Y:S01]  /*17f30*/  FSEL R184, R184, -INF , !P5 ;  /* 0xff800000b8b87808 */ /* 0x000fe20006800000 */
[----:B------:R-:W-:Y:S01]  /*17f40*/  IMAD.IADD R182, R182, 0x1, R22 ;  /* 0x00000001b6b67824 */ /* 0x000fe200078e0216 */
        /* <DEDUP_REMOVED lines=35> */
[----:B------:R-:W-:Y:S01]  /*18180*/  FSEL R179, R179, -INF , !P5 ;  /* 0xff800000b3b37808 */ /* 0x000fe20006800000 */
[----:B------:R-:W-:Y:S08]  /*18190*/  @!P3 BRA `(.L_x_1967) ;  /* 0x000000000060b947 */ /* 0x000ff00003800000 */
        /* <DEDUP_REMOVED lines=13> */
.L_x_1969:
[----:B------:R-:W-:Y:S02]  /*18270*/  ULDC UR4, c[0x0][0x9e4] ;  /* 0x0002790000047ab9 */ /* 0x000fe40000000800 */
[----:B------:R-:W-:-:S05]  /*18280*/  IMAD.U32 R180, RZ, RZ, UR4 ;  /* 0x00000004ffb47e24 */ /* 0x000fca000f8e00ff */
[----:B------:R-:W-:-:S13]  /*18290*/  ISETP.NE.AND P5, PT, R180, 0x1, PT ;  /* 0x00000001b400780c */ /* 0x000fda0003fa5270 */
[----:B------:R-:W0:Y:S02]  /*182a0*/  @P5 LDC.64 R22, c[0x0][0x9e8] ;  /* 0x00027a00ff165b82 */ /* 0x000e240000000a00 */
[----:B0-----:R-:W-:-:S05]  /*182b0*/  @P5 IMAD.HI.U32 R22, R157, R22, RZ ;  /* 0x000000169d165227 */ /* 0x001fca00078e00ff */
[----:B------:R-:W-:-:S07]  /*182c0*/  @P5 SHF.R.U32.HI R157, RZ, R23, R22 ;  /* 0x00000017ff9d5219 */ /* 0x000fce0000011616 */
.L_x_1970:
[----:B------:R-:W-:Y:S05]  /*182d0*/  BSYNC B2 ;  /* 0x0000000000027941 */ /* 0x000fea0003800000 */
.L_x_1968:
[----:B------:R-:W-:-:S04]  /*182e0*/  IMAD R2, R157, R180, -R2 ;  /* 0x000000b49d027224 */ /* 0x000fc800078e0a02 */
[----:B------:R-:W-:-:S05]  /*182f0*/  IMAD R2, R229, -0x2, R2 ;  /* 0xfffffffee5027824 */ /* 0x000fca00078e0202 */
[----:B------:R-:W-:Y:S02]  /*18300*/  VIMNMX R182, R182, R2, !PT ;  /* 0x00000002b6b67248 */ /* 0x000fe40007fe0100 */
[----:B------:R-:W-:-:S07]  /*18310*/  VIADDMNMX R183, R2, R180, R183, PT ;  /* 0x000000b402b77246 */ /* 0x000fce00038001b7 */
.L_x_1967:
[----:B------:R-:W-:Y:S01]  /*18320*/  @!P1 VIADD R0, R0, 0x30860 ;  /* 0x0003086000009836 */ /* 0x000fe20000000000 */
[----:B------:R-:W2:Y:S01]  /*18330*/  LDL R180, [R1+0x1c] ;  /* 0x00001c0001b47983 */ /* 0x000ea20000100800 */
[----:B------:R-:W-:Y:S01]  /*18340*/  ULDC UR4, c[0x0][0x988] ;  /* 0x0002620000047ab9 */ /* 0x000fe20000000800 */
[----:B------:R-:W-:Y:S02]  /*18350*/  IMAD.MOV.U32 R219, RZ, RZ, R230 ;  /* 0x000000ffffdb7224 */ /* 0x000fe400078e00e6 */
[----:B------:R-:W-:-:S04]  /*18360*/  @!P1 PRMT R0, RZ, 0x654, R0 ;  /* 0x00000654ff009816 */ /* 0x000fc80000000000 */
[----:B------:R0:W-:Y:S02]  /*18370*/  @!P1 SYNCS.ARRIVE.TRANS64.RED.A1T0 RZ, [R0+URZ], RZ ;  /* 0x000000ff00ff99a7 */ /* 0x0001e4000810043f */
[----:B0-----:R-:W-:-:S04]  /*18380*/  FMNMX.FTZ R0, R156, R3, !PT ;  /* 0x000000039c007209 */ /* 0x001fc80007810000 */
        /* <DEDUP_REMOVED lines=15> */
[----:B------:R-:W0:Y:S02]  /*18480*/  SHFL.BFLY PT, R2, R0, 0x2, 0x1f ;  /* 0x0c401f0000027f89 */ /* 0x000e2400000e0000 */
[----:B0-----:R-:W-:-:S05]  /*18490*/  FMNMX.FTZ R2, R0, R2, !PT ;  /* 0x0000000200027209 */ /* 0x001fca0007810000 */
[----:B------:R-:W0:Y:S02]  /*184a0*/  SHFL.BFLY PT, R157, R2, 0x1, 0x1f ;  /* 0x0c201f00029d7f89 */ /* 0x000e2400000e0000 */
[----:B0-----:R-:W-:Y:S01]  /*184b0*/  FMNMX.FTZ R157, R2, R157, !PT ;  /* 0x0000009d029d7209 */ /* 0x001fe20007810000 */
[----:B------:R-:W-:-:S03]  /*184c0*/  IMAD.U32 R2, RZ, RZ, UR4 ;  /* 0x00000004ff027e24 */ /* 0x000fc6000f8e00ff */
[----:B------:R-:W-:-:S04]  /*184d0*/  FSETP.NEU.FTZ.AND P5, PT, R157, -INF , PT ;  /* 0xff8000009d00780b */ /* 0x000fc80003fbd000 */
[----:B------:R-:W-:-:S05]  /*184e0*/  FSEL R0, R157, RZ, P5 ;  /* 0x000000ff9d007208 */ /* 0x000fca0002800000 */
[----:B------:R-:W-:Y:S01]  /*184f0*/  FADD.FTZ R3, -R0, R3 ;  /* 0x0000000300037221 */ /* 0x000fe20000010100 */
[----:B------:R-:W-:-:S03]  /*18500*/  FMUL.FTZ R0, R157, R2 ;  /* 0x000000029d007220 */ /* 0x000fc60000410000 */
[-C--:B------:R-:W-:Y:S02]  /*18510*/  FMUL.FTZ R3, R3, R2.reuse ;  /* 0x0000000203037220 */ /* 0x080fe40000410000 */
[----:B------:R-:W-:Y:S02]  /*18520*/  FSEL R0, R0, RZ, P5 ;  /* 0x000000ff00007208 */ /* 0x000fe40002800000 */
[----:B------:R-:W-:Y:S01]  /*18530*/  ISETP.GT.AND P5, PT, R182, 0x1, P4 ;  /* 0x00000001b600780c */ /* 0x000fe200027a4270 */
[----:B------:R-:W-:Y:S02]  /*18540*/  MUFU.EX2 R23, R3 ;  /* 0x0000000300177308 */ /* 0x000fe40000000800 */
[-CC-:B------:R-:W-:Y:S01]  /*18550*/  FFMA.FTZ R156, R156, R2.reuse, -R0.reuse ;  /* 0x000000029c9c7223 */ /* 0x180fe20000010800 */
[----:B------:R-:W-:Y:S01]  /*18560*/  ISETP.LT.OR P6, PT, R183, 0x2, P5 ;  /* 0x00000002b700780c */ /* 0x000fe20002fc1670 */
[-CC-:B------:R-:W-:Y:S01]  /*18570*/  FFMA.FTZ R153, R153, R2.reuse, -R0.reuse ;  /* 0x0000000299997223 */ /* 0x180fe20000010800 */
[----:B------:R-:W-:Y:S01]  /*18580*/  ISETP.GT.AND P5, PT, R182, 0x8, P4 ;  /* 0x00000008b600780c */ /* 0x000fe200027a4270 */
[-CC-:B------:R-:W-:Y:S01]  /*18590*/  FFMA.FTZ R155, R155, R2.reuse, -R0.reuse ;  /* 0x000000029b9b7223 */ /* 0x180fe20000010800 */
[----:B------:R-:W-:Y:S01]  /*185a0*/  FSEL R154, R154, -INF , !P6 ;  /* 0xff8000009a9a7808 */ /* 0x000fe20007000000 */
[----:B------:R-:W0:Y:S01]  /*185b0*/  MUFU.EX2 R156, R156 ;  /* 0x0000009c009c7308 */ /* 0x000e220000000800 */
[----:B------:R-:W-:Y:S01]  /*185c0*/  ISETP.GT.AND P6, PT, R182, 0x9, P4 ;  /* 0x00000009b600780c */ /* 0x000fe200027c4270 */
[-CC-:B------:R-:W-:Y:S01]  /*185d0*/  FFMA.FTZ R184, R184, R2.reuse, -R0.reuse ;  /* 0x00000002b8b87223 */ /* 0x180fe20000010800 */
[C---:B------:R-:W-:Y:S01]  /*185e0*/  ISETP.LT.OR P5, PT, R183.reuse, 0x9, P5 ;  /* 0x00000009b700780c */ /* 0x040fe20002fa1670 */
[-CC-:B------:R-:W-:Y:S01]  /*185f0*/  FFMA.FTZ R160, R160, R2.reuse, -R0.reuse ;  /* 0x00000002a0a07223 */ /* 0x180fe20000010800 */
[----:B------:R-:W-:Y:S01]  /*18600*/  ISETP.LT.OR P6, PT, R183, 0xa, P6 ;  /* 0x0000000ab700780c */ /* 0x000fe200037c1670 */
[-CC-:B------:R-:W-:Y:S01]  /*18610*/  FFMA.FTZ R185, R185, R2.reuse, -R0.reuse ;  /* 0x00000002b9b97223 */ /* 0x180fe20000010800 */
[----:B------:R-:W-:Y:S01]  /*18620*/  FSEL R158, R158, -INF , !P5 ;  /* 0xff8000009e9e7808 */ /* 0x000fe20006800000 */
[----:B------:R-:W1:Y:S01]  /*18630*/  MUFU.EX2 R153, R153 ;  /* 0x0000009900997308 */ /* 0x000e620000000800 */
[----:B------:R-:W-:Y:S01]  /*18640*/  FSEL R159, R159, -INF , !P6 ;  /* 0xff8000009f9f7808 */ /* 0x000fe20007000000 */
[-CC-:B------:R-:W-:Y:S01]  /*18650*/  FFMA.FTZ R186, R186, R2.reuse, -R0.reuse ;  /* 0x00000002baba7223 */ /* 0x180fe20000010800 */
[C---:B------:R-:W-:Y:S01]  /*18660*/  ISETP.GT.AND P6, PT, R182.reuse, 0x11, P4 ;  /* 0x00000011b600780c */ /* 0x040fe200027c4270 */
[-CC-:B------:R-:W-:Y:S01]  /*18670*/  FFMA.FTZ R165, R165, R2.reuse, -R0.reuse ;  /* 0x00000002a5a57223 */ /* 0x180fe20000010800 */
[----:B------:R-:W-:Y:S01]  /*18680*/  ISETP.GT.AND P5, PT, R182, 0x10, P4 ;  /* 0x00000010b600780c */ /* 0x000fe200027a4270 */
[----:B------:R-:W-:Y:S01]  /*18690*/  FFMA.FTZ R187, R187, R2, -R0 ;  /* 0x00000002bbbb7223 */ /* 0x000fe20000010800 */
[C---:B------:R-:W-:Y:S01]  /*186a0*/  ISETP.LT.OR P6, PT, R183.reuse, 0x12, P6 ;  /* 0x00000012b700780c */ /* 0x040fe200037c1670 */
[----:B------:R-:W-:Y:S01]  /*186b0*/  MUFU.EX2 R155, R155 ;  /* 0x0000009b009b7308 */ /* 0x000fe20000000800 */
[----:B------:R-:W-:Y:S01]  /*186c0*/  ISETP.LT.OR P5, PT, R183, 0x11, P5 ;  /* 0x00000011b700780c */ /* 0x000fe20002fa1670 */
[----:B0-----:R-:W-:Y:S01]  /*186d0*/  FFMA.FTZ R22, R23, R228, R156 ;  /* 0x000000e417167223 */ /* 0x001fe2000001009c */
[----:B------:R-:W-:Y:S01]  /*186e0*/  FSEL R162, R162, -INF , !P6 ;  /* 0xff800000a2a27808 */ /* 0x000fe20007000000 */
[-CC-:B------:R-:W-:Y:S01]  /*186f0*/  FFMA.FTZ R169, R169, R2.reuse, -R0.reuse ;  /* 0x00000002a9a97223 */ /* 0x180fe20000010800 */
[----:B------:R-:W-:Y:S01]  /*18700*/  ISETP.GT.AND P6, PT, R182, 0x19, P4 ;  /* 0x00000019b600780c */ /* 0x000fe200027c4270 */
[-C--:B------:R-:W-:Y:S01]  /*18710*/  FFMA.FTZ R188, R188, R2.reuse, -R0 ;  /* 0x00000002bcbc7223 */ /* 0x080fe20000010800 */
[----:B------:R-:W-:Y:S01]  /*18720*/  FSEL R161, R161, -INF , !P5 ;  /* 0xff800000a1a17808 */ /* 0x000fe20006800000 */
[----:B------:R-:W0:Y:S01]  /*18730*/  MUFU.EX2 R184, R184 ;  /* 0x000000b800b87308 */ /* 0x000e220000000800 */
[----:B------:R-:W-:Y:S01]  /*18740*/  ISETP.LT.OR P6, PT, R183, 0x1a, P6 ;  /* 0x0000001ab700780c */ /* 0x000fe200037c1670 */
[----:B-1----:R-:W-:Y:S01]  /*18750*/  FADD.FTZ R22, R153, R22 ;  /* 0x0000001699167221 */ /* 0x002fe20000010000 */
[----:B------:R-:W-:Y:S01]  /*18760*/  ISETP.GT.AND P5, PT, R182, 0x18, P4 ;  /* 0x00000018b600780c */ /* 0x000fe200027a4270 */
[-CC-:B------:R-:W-:Y:S01]  /*18770*/  FFMA.FTZ R173, R173, R2.reuse, -R0.reuse ;  /* 0x00000002adad7223 */ /* 0x180fe20000010800 */
[----:B------:R-:W-:Y:S01]  /*18780*/  FSEL R164, R164, -INF , !P6 ;  /* 0xff800000a4a47808 */ /* 0x000fe20007000000 */
[-CC-:B------:R-:W-:Y:S01]  /*18790*/  FFMA.FTZ R174, R174, R2.reuse, -R0.reuse ;  /* 0x00000002aeae7223 */ /* 0x180fe20000010800 */
[----:B------:R-:W-:Y:S01]  /*187a0*/  ISETP.GT.AND P6, PT, R182, 0x21, P4 ;  /* 0x00000021b600780c */ /* 0x000fe200027c4270 */
[----:B------:R-:W-:Y:S01]  /*187b0*/  MUFU.EX2 R160, R160 ;  /* 0x000000a000a07308 */ /* 0x000fe20000000800 */
[C---:B------:R-:W-:Y:S01]  /*187c0*/  ISETP.LT.OR P5, PT, R183.reuse, 0x19, P5 ;  /* 0x00000019b700780c */ /* 0x040fe20002fa1670 */
[-CC-:B------:R-:W-:Y:S01]  /*187d0*/  FFMA.FTZ R176, R176, R2.reuse, -R0.reuse ;  /* 0x00000002b0b07223 */ /* 0x180fe20000010800 */
[----:B------:R-:W-:Y:S01]  /*187e0*/  ISETP.LT.OR P6, PT, R183, 0x22, P6 ;  /* 0x00000022b700780c */ /* 0x000fe200037c1670 */
[-CC-:B------:R-:W-:Y:S01]  /*187f0*/  FFMA.FTZ R178, R178, R2.reuse, -R0.reuse ;  /* 0x00000002b2b27223 */ /* 0x180fe20000010800 */
[----:B------:R-:W-:Y:S01]  /*18800*/  FSEL R163, R163, -INF , !P5 ;  /* 0xff800000a3a37808 */ /* 0x000fe20006800000 */
[----:B------:R-:W-:Y:S01]  /*18810*/  FFMA.FTZ R0, R179, R2, -R0 ;  /* 0x00000002b3007223 */ /* 0x000fe20000010800 */
[----:B------:R-:W-:Y:S01]  /*18820*/  FSEL R167, R167, -INF , !P6 ;  /* 0xff800000a7a77808 */ /* 0x000fe20007000000 */
[----:B------:R-:W1:Y:S01]  /*18830*/  MUFU.EX2 R185, R185 ;  /* 0x000000b900b97308 */ /* 0x000e620000000800 */
[----:B------:R-:W-:-:S02]  /*18840*/  ISETP.GT.AND P6, PT, R182, 0x29, P4 ;  /* 0x00000029b600780c */ /* 0x000fc400027c4270 */
[----:B------:R-:W-:Y:S02]  /*18850*/  ISETP.GT.AND P5, PT, R182, 0x20, P4 ;  /* 0x00000020b600780c */ /* 0x000fe400027a4270 */
[C---:B------:R-:W-:Y:S02]  /*18860*/  ISETP.LT.OR P6, PT, R183.reuse, 0x2a, P6 ;  /* 0x0000002ab700780c */ /* 0x040fe400037c1670 */
[----:B------:R-:W-:Y:S01]  /*18870*/  ISETP.LT.OR P5, PT, R183, 0x21, P5 ;  /* 0x00000021b700780c */ /* 0x000fe20002fa1670 */
[----:B------:R-:W-:Y:S01]  /*18880*/  MUFU.EX2 R186, R186 ;  /* 0x000000ba00ba7308 */ /* 0x000fe20000000800 */
[----:B------:R-:W-:Y:S02]  /*18890*/  FSEL R170, R170, -INF , !P6 ;  /* 0xff800000aaaa7808 */ /* 0x000fe40007000000 */
[----:B------:R-:W-:Y:S02]  /*188a0*/  ISETP.GT.AND P6, PT, R182, RZ, P4 ;  /* 0x000000ffb600720c */ /* 0x000fe400027c4270 */
[----:B------:R-:W-:-:S02]  /*188b0*/  FSEL R166, R166, -INF , !P5 ;  /* 0xff800000a6a67808 */ /* 0x000fc40006800000 */
[C---:B------:R-:W-:Y:S01]  /*188c0*/  ISETP.LT.OR P6, PT, R183.reuse, 0x1, P6 ;  /* 0x00000001b700780c */ /* 0x040fe200037c1670 */
[----:B------:R-:W3:Y:S01]  /*188d0*/  MUFU.EX2 R165, R165 ;  /* 0x000000a500a57308 */ /* 0x000ee20000000800 */
[----:B------:R-:W-:Y:S02]  /*188e0*/  ISETP.GT.AND P5, PT, R182, 0x28, P4 ;  /* 0x00000028b600780c */ /* 0x000fe400027a4270 */
[----:B------:R-:W-:Y:S02]  /*188f0*/  FSEL R3, R152, -INF , !P6 ;  /* 0xff80000098037808 */ /* 0x000fe40007000000 */
[----:B------:R-:W-:Y:S02]  /*18900*/  ISETP.LT.OR P5, PT, R183, 0x29, P5 ;  /* 0x00000029b700780c */ /* 0x000fe40002fa1670 */
[----:B------:R-:W-:Y:S01]  /*18910*/  FMNMX.FTZ R152, R3, R4, !PT ;  /* 0x0000000403987209 */ /* 0x000fe20007810000 */
[----:B------:R-:W-:Y:S01]  /*18920*/  MUFU.EX2 R187, R187 ;  /* 0x000000bb00bb7308 */ /* 0x000fe20000000800 */
[----:B------:R-:W-:-:S02]  /*18930*/  FSEL R168, R168, -INF , !P5 ;  /* 0xff800000a8a87808 */ /* 0x000fc40006800000 */
[----:B------:R-:W-:Y:S02]  /*18940*/  FMNMX.FTZ R152, R154, R152, !PT ;  /* 0x000000989a987209 */ /* 0x000fe40007810000 */
[----:B------:R-:W-:Y:S02]  /*18950*/  ISETP.GT.AND P5, PT, R182, 0x30, P4 ;  /* 0x00000030b600780c */ /* 0x000fe400027a4270 */
[----:B------:R-:W-:Y:S01]  /*18960*/  FMNMX.FTZ R152, R158, R152, !PT ;  /* 0x000000989e987209 */ /* 0x000fe20007810000 */
[----:B------:R-:W4:Y:S01]  /*18970*/  MUFU.EX2 R169, R169 ;  /* 0x000000a900a97308 */ /* 0x000f220000000800 */
[----:B------:R-:W-:Y:S02]  /*18980*/  ISETP.LT.OR P5, PT, R183, 0x31, P5 ;  /* 0x00000031b700780c */ /* 0x000fe40002fa1670 */
[----:B------:R-:W-:Y:S02]  /*18990*/  FMNMX.FTZ R152, R159, R152, !PT ;  /* 0x000000989f987209 */ /* 0x000fe40007810000 */
[----:B------:R-:W-:-:S02]  /*189a0*/  FSEL R172, R172, -INF , !P5 ;  /* 0xff800000acac7808 */ /* 0x000fc40006800000 */
[----:B------:R-:W-:Y:S01]  /*189b0*/  FMNMX.FTZ R152, R161, R152, !PT ;  /* 0x00000098a1987209 */ /* 0x000fe20007810000 */
[----:B------:R4:W-:Y:S01]  /*189c0*/  MUFU.EX2 R190, R188 ;  /* 0x000000bc00be7308 */ /* 0x0009e20000000800 */
[----:B------:R-:W-:Y:S02]  /*189d0*/  ISETP.GT.AND P5, PT, R182, 0x31, P4 ;  /* 0x00000031b600780c */ /* 0x000fe400027a4270 */
[----:B------:R-:W-:Y:S02]  /*189e0*/  FMNMX.FTZ R152, R162, R152, !PT ;  /* 0x00000098a2987209 */ /* 0x000fe40007810000 */
[----:B------:R-:W-:Y:S02]  /*189f0*/  ISETP.GT.AND P6, PT, R182, 0x38, P4 ;  /* 0x00000038b600780c */ /* 0x000fe400027c4270 */
[----:B------:R-:W-:Y:S01]  /*18a00*/  FMNMX.FTZ R152, R163, R152, !PT ;  /* 0x00000098a3987209 */ /* 0x000fe20007810000 */
[----:B------:R-:W-:Y:S01]  /*18a10*/  MUFU.EX2 R173, R173 ;  /* 0x000000ad00ad7308 */ /* 0x000fe20000000800 */
[----:B------:R-:W-:-:S02]  /*18a20*/  ISETP.LT.OR P5, PT, R183, 0x32, P5 ;  /* 0x00000032b700780c */ /* 0x000fc40002fa1670 */
[----:B------:R-:W-:Y:S02]  /*18a30*/  FMNMX.FTZ R152, R164, R152, !PT ;  /* 0x00000098a4987209 */ /* 0x000fe40007810000 */
[----:B------:R-:W-:Y:S02]  /*18a40*/  ISETP.GT.AND P4, PT, R182, 0x39, P4 ;  /* 0x00000039b600780c */ /* 0x000fe40002784270 */
[----:B------:R-:W-:Y:S01]  /*18a50*/  FMNMX.FTZ R152, R166, R152, !PT ;  /* 0x00000098a6987209 */ /* 0x000fe20007810000 */
[----:B------:R-:W-:Y:S01]  /*18a60*/  MUFU.EX2 R174, R174 ;  /* 0x000000ae00ae7308 */ /* 0x000fe20000000800 */
[----:B------:R-:W-:Y:S02]  /*18a70*/  ISETP.LT.OR P6, PT, R183, 0x39, P6 ;  /* 0x00000039b700780c */ /* 0x000fe400037c1670 */
[----:B------:R-:W-:Y:S02]  /*18a80*/  FMNMX.FTZ R152, R167, R152, !PT ;  /* 0x00000098a7987209 */ /* 0x000fe40007810000 */
[----:B------:R-:W-:-:S02]  /*18a90*/  FSEL R171, R171, -INF , !P5 ;  /* 0xff800000abab7808 */ /* 0x000fc40006800000 */
[----:B------:R-:W-:Y:S01]  /*18aa0*/  FMNMX.FTZ R152, R168, R152, !PT ;  /* 0x00000098a8987209 */ /* 0x000fe20007810000 */
[----:B------:R-:W5:Y:S01]  /*18ab0*/  MUFU.EX2 R176, R176 ;  /* 0x000000b000b07308 */ /* 0x000f620000000800 */
[----:B------:R-:W-:Y:S02]  /*18ac0*/  ISETP.LT.OR P4, PT, R183, 0x3a, P4 ;  /* 0x0000003ab700780c */ /* 0x000fe40002781670 */
[----:B------:R-:W-:Y:S02]  /*18ad0*/  FMNMX.FTZ R152, R170, R152, !PT ;  /* 0x00000098aa987209 */ /* 0x000fe40007810000 */
[----:B------:R-:W-:Y:S02]  /*18ae0*/  FSEL R175, R175, -INF , !P6 ;  /* 0xff800000afaf7808 */ /* 0x000fe40007000000 */
[----:B------:R-:W-:Y:S01]  /*18af0*/  FMNMX.FTZ R152, R172, R152, !PT ;  /* 0x00000098ac987209 */ /* 0x000fe20007810000 */
[----:B------:R-:W-:Y:S01]  /*18b00*/  MUFU.EX2 R178, R178 ;  /* 0x000000b200b27308 */ /* 0x000fe20000000800 */
[----:B------:R-:W-:-:S02]  /*18b10*/  FSEL R177, R177, -INF , !P4 ;  /* 0xff800000b1b17808 */ /* 0x000fc40006000000 */
[----:B------:R-:W-:Y:S02]  /*18b20*/  FMNMX.FTZ R152, R171, R152, !PT ;  /* 0x00000098ab987209 */ /* 0x000fe40007810000 */
[----:B------:R-:W-:Y:S02]  /*18b30*/  F2FP.BF16.F32.PACK_AB R196, R153, R156 ;  /* 0x0000009c99c4723e */ /* 0x000fe400000010ff */
[----:B------:R-:W-:Y:S02]  /*18b40*/  FMNMX.FTZ R152, R175, R152, !PT ;  /* 0x00000098af987209 */ /* 0x000fe40007810000 */
[----:B0-----:R-:W-:Y:S02]  /*18b50*/  F2FP.BF16.F32.PACK_AB R198, R184, R155 ;  /* 0x0000009bb8c6723e */ /* 0x001fe400000010ff */
[----:B------:R-:W-:Y:S02]  /*18b60*/  FMNMX.FTZ R153, R177, R152, !PT ;  /* 0x00000098b1997209 */ /* 0x000fe40007810000 */
[----:B-1----:R-:W-:-:S02]  /*18b70*/  F2FP.BF16.F32.PACK_AB R192, R185, R160 ;  /* 0x000000a0b9c0723e */ /* 0x002fc400000010ff */
[----:B---3--:R-:W-:Y:S01]  /*18b80*/  F2FP.BF16.F32.PACK_AB R194, R165, R186 ;  /* 0x000000baa5c2723e */ /* 0x008fe200000010ff */
[----:B------:R-:W0:Y:S01]  /*18b90*/  SHFL.BFLY PT, R152, R153, 0x2, 0x1f ;  /* 0x0c401f0099987f89 */ /* 0x000e2200000e0000 */
[----:B----4-:R-:W-:Y:S02]  /*18ba0*/  F2FP.BF16.F32.PACK_AB R188, R169, R187 ;  /* 0x000000bba9bc723e */ /* 0x010fe400000010ff */
[----:B0-----:R-:W-:-:S05]  /*18bb0*/  FMNMX.FTZ R153, R153, R152, !PT ;  /* 0x0000009899997209 */ /* 0x001fca0007810000 */
[----:B------:R-:W0:Y:S02]  /*18bc0*/  SHFL.BFLY PT, R152, R153, 0x1, 0x1f ;  /* 0x0c201f0099987f89 */ /* 0x000e2400000e0000 */
[----:B0-----:R-:W-:Y:S02]  /*18bd0*/  FMNMX.FTZ R152, R153, R152, !PT ;  /* 0x0000009899987209 */ /* 0x001fe40007810000 */
[----:B------:R0:W1:Y:S02]  /*18be0*/  MUFU.EX2 R153, R0 ;  /* 0x0000000000997308 */ /* 0x0000640000000800 */
[C---:B------:R-:W-:Y:S01]  /*18bf0*/  FSETP.NEU.FTZ.AND P4, PT, R152.reuse, -INF , PT ;  /* 0xff8000009800780b */ /* 0x040fe20003f9d000 */
[----:B------:R-:W-:-:S05]  /*18c00*/  FMUL.FTZ R156, R152, R2 ;  /* 0x00000002989c7220 */ /* 0x000fca0000410000 */
[----:B------:R-:W-:Y:S01]  /*18c10*/  FSEL R156, R156, RZ, P4 ;  /* 0x000000ff9c9c7208 */ /* 0x000fe20002000000 */
[----:B0-----:R-:W-:Y:S01]  /*18c20*/  FADD.FTZ R0, R155, R22 ;  /* 0x000000169b007221 */ /* 0x001fe20000010000 */
[----:B------:R-:W-:Y:S02]  /*18c30*/  FSEL R22, R152, RZ, P4 ;  /* 0x000000ff98167208 */ /* 0x000fe40002000000 */
[----:B--2---:R-:W-:Y:S01]  /*18c40*/  ISETP.GT.AND P4, PT, R5, R180, PT ;  /* 0x000000b40500720c */ /* 0x004fe20003f84270 */
[----:B------:R-:W-:Y:S01]  /*18c50*/  FADD.FTZ R0, R184, R0 ;  /* 0x00000000b8007221 */ /* 0x000fe20000010000 */
[-C--:B------:R-:W-:Y:S01]  /*18c60*/  FFMA.FTZ R3, R3, R2.reuse, -R156 ;  /* 0x0000000203037223 */ /* 0x080fe2000001089c */
[----:B------:R-:W-:Y:S01]  /*18c70*/  FADD.FTZ R22, -R22, R4 ;  /* 0x0000000416167221 */ /* 0x000fe20000010100 */
[-C--:B------:R-:W-:Y:S01]  /*18c80*/  FFMA.FTZ R154, R154, R2.reuse, -R156 ;  /* 0x000000029a9a7223 */ /* 0x080fe2000001089c */
[----:B------:R-:W-:Y:S01]  /*18c90*/  FADD.FTZ R0, R160, R0 ;  /* 0x00000000a0007221 */ /* 0x000fe20000010000 */
[-C--:B------:R-:W-:Y:S01]  /*18ca0*/  FFMA.FTZ R158, R158, R2.reuse, -R156 ;  /* 0x000000029e9e7223 */ /* 0x080fe2000001089c */
[-C--:B------:R-:W-:Y:S01]  /*18cb0*/  FMUL.FTZ R22, R22, R2.reuse ;  /* 0x0000000216167220 */ /* 0x080fe20000410000 */
[----:B------:R-:W-:Y:S01]  /*18cc0*/  MUFU.EX2 R3, R3 ;  /* 0x0000000300037308 */ /* 0x000fe20000000800 */
[----:B------:R-:W-:Y:S01]  /*18cd0*/  FADD.FTZ R0, R185, R0 ;  /* 0x00000000b9007221 */ /* 0x000fe20000010000 */
[-CC-:B------:R-:W-:Y:S01]  /*18ce0*/  FFMA.FTZ R159, R159, R2.reuse, -R156.reuse ;  /* 0x000000029f9f7223 */ /* 0x180fe2000001089c */
[-CC-:B------:R-:W-:Y:S01]  /*18cf0*/  FFMA.FTZ R161, R161, R2.reuse, -R156.reuse ;  /* 0x00000002a1a17223 */ /* 0x180fe2000001089c */
[-C--:B------:R-:W-:Y:S01]  /*18d00*/  FFMA.FTZ R162, R162, R2.reuse, -R156 ;  /* 0x00000002a2a27223 */ /* 0x080fe2000001089c */
[----:B------:R-:W-:Y:S01]  /*18d10*/  FADD.FTZ R4, R186, R0 ;  /* 0x00000000ba047221 */ /* 0x000fe20000010000 */
[-CC-:B------:R-:W-:Y:S01]  /*18d20*/  FFMA.FTZ R163, R163, R2.reuse, -R156.reuse ;  /* 0x00000002a3a37223 */ /* 0x180fe2000001089c */
[-CC-:B------:R-:W-:Y:S01]  /*18d30*/  FFMA.FTZ R164, R164, R2.reuse, -R156.reuse ;  /* 0x00000002a4a47223 */ /* 0x180fe2000001089c */
[----:B------:R-:W0:Y:S01]  /*18d40*/  MUFU.EX2 R0, R22 ;  /* 0x0000001600007308 */ /* 0x000e220000000800 */
[-CC-:B------:R-:W-:Y:S01]  /*18d50*/  FFMA.FTZ R166, R166, R2.reuse, -R156.reuse ;  /* 0x00000002a6a67223 */ /* 0x180fe2000001089c */
[-CC-:B------:R-:W-:Y:S01]  /*18d60*/  FFMA.FTZ R167, R167, R2.reuse, -R156.reuse ;  /* 0x00000002a7a77223 */ /* 0x180fe2000001089c */
[-CC-:B------:R-:W-:Y:S01]  /*18d70*/  FFMA.FTZ R168, R168, R2.reuse, -R156.reuse ;  /* 0x00000002a8a87223 */ /* 0x180fe2000001089c */
[-CC-:B------:R-:W-:Y:S01]  /*18d80*/  FFMA.FTZ R170, R170, R2.reuse, -R156.reuse ;  /* 0x00000002aaaa7223 */ /* 0x180fe2000001089c */
[-C--:B------:R-:W-:Y:S01]  /*18d90*/  FFMA.FTZ R172, R172, R2.reuse, -R156 ;  /* 0x00000002acac7223 */ /* 0x080fe2000001089c */
[----:B------:R-:W-:Y:S01]  /*18da0*/  FADD.FTZ R4, R165, R4 ;  /* 0x00000004a5047221 */ /* 0x000fe20000010000 */
[-CC-:B------:R-:W-:Y:S01]  /*18db0*/  FFMA.FTZ R171, R171, R2.reuse, -R156.reuse ;  /* 0x00000002abab7223 */ /* 0x180fe2000001089c */
[----:B------:R-:W2:Y:S01]  /*18dc0*/  MUFU.EX2 R154, R154 ;  /* 0x0000009a009a7308 */ /* 0x000ea20000000800 */
[-C--:B------:R-:W-:Y:S01]  /*18dd0*/  FFMA.FTZ R175, R175, R2.reuse, -R156 ;  /* 0x00000002afaf7223 */ /* 0x080fe2000001089c */
[----:B------:R-:W-:Y:S01]  /*18de0*/  FADD.FTZ R4, R187, R4 ;  /* 0x00000004bb047221 */ /* 0x000fe20000010000 */
[----:B------:R-:W-:Y:S01]  /*18df0*/  FFMA.FTZ R156, R177, R2, -R156 ;  /* 0x00000002b19c7223 */ /* 0x000fe2000001089c */
[----:B-----5:R-:W-:Y:S01]  /*18e00*/  F2FP.BF16.F32.PACK_AB R184, R176, R174 ;  /* 0x000000aeb0b8723e */ /* 0x020fe200000010ff */
[----:B------:R-:W-:-:S02]  /*18e10*/  VIADD R5, R5, 0xffffffff ;  /* 0xffffffff05057836 */ /* 0x000fc40000000000 */
[----:B------:R-:W-:Y:S01]  /*18e20*/  FADD.FTZ R4, R169, R4 ;  /* 0x00000004a9047221 */ /* 0x000fe20000010000 */
[----:B-1----:R-:W-:Y:S01]  /*18e30*/  F2FP.BF16.F32.PACK_AB R186, R153, R178 ;  /* 0x000000b299ba723e */ /* 0x002fe200000010ff */
[----:B------:R-:W1:Y:S01]  /*18e40*/  MUFU.EX2 R158, R158 ;  /* 0x0000009e009e7308 */ /* 0x000e620000000800 */
[----:B0-----:R-:W-:Y:S01]  /*18e50*/  FFMA.FTZ R227, R0, R227, R3 ;  /* 0x000000e300e37223 */ /* 0x001fe20000010003 */
[----:B------:R-:W-:Y:S01]  /*18e60*/  FADD.FTZ R4, R190, R4 ;  /* 0x00000004be047221 */ /* 0x000fe20000010000 */
[C---:B------:R-:W-:Y:S01]  /*18e70*/  F2FP.BF16.F32.PACK_AB R190, R173.reuse, R190 ;  /* 0x000000beadbe723e */ /* 0x040fe200000010ff */
[----:B------:R-:W-:Y:S02]  /*18e80*/  IMAD.MOV.U32 R22, RZ, RZ, R231 ;  /* 0x000000ffff167224 */ /* 0x000fe400078e00e7 */
[----:B------:R-:W-:Y:S02]  /*18e90*/  FADD.FTZ R4, R173, R4 ;  /* 0x00000004ad047221 */ /* 0x000fe40000010000 */
[----:B------:R-:W0:Y:S01]  /*18ea0*/  MUFU.EX2 R159, R159 ;  /* 0x0000009f009f7308 */ /* 0x000e220000000800 */
[----:B--2---:R-:W-:Y:S01]  /*18eb0*/  FADD.FTZ R227, R154, R227 ;  /* 0x000000e39ae37221 */ /* 0x004fe20000010000 */
[----:B------:R-:W-:Y:S01]  /*18ec0*/  FADD.FTZ R4, R174, R4 ;  /* 0x00000004ae047221 */ /* 0x000fe20000010000 */
[----:B------:R-:W-:Y:S01]  /*18ed0*/  F2FP.BF16.F32.PACK_AB R197, R154, R3 ;  /* 0x000000039ac5723e */ /* 0x000fe200000010ff */
[----:B------:R-:W-:-:S02]  /*18ee0*/  IMAD.MOV.U32 R3, RZ, RZ, R157 ;  /* 0x000000ffff037224 */ /* 0x000fc400078e009d */
[----:B------:R-:W-:Y:S02]  /*18ef0*/  FADD.FTZ R4, R176, R4 ;  /* 0x00000004b0047221 */ /* 0x000fe40000010000 */
[----:B------:R-:W2:Y:S01]  /*18f00*/  MUFU.EX2 R161, R161 ;  /* 0x000000a100a17308 */ /* 0x000ea20000000800 */
[----:B-1----:R-:W-:Y:S01]  /*18f10*/  FADD.FTZ R227, R158, R227 ;  /* 0x000000e39ee37221 */ /* 0x002fe20000010000 */
[----:B------:R-:W-:-:S04]  /*18f20*/  FADD.FTZ R4, R178, R4 ;  /* 0x00000004b2047221 */ /* 0x000fc80000010000 */
[----:B------:R-:W-:Y:S01]  /*18f30*/  FADD.FTZ R228, R153, R4 ;  /* 0x0000000499e47221 */ /* 0x000fe20000010000 */
[----:B------:R-:W-:Y:S01]  /*18f40*/  IMAD.MOV.U32 R4, RZ, RZ, R152 ;  /* 0x000000ffff047224 */ /* 0x000fe200078e0098 */
        /* <DEDUP_REMOVED lines=27> */
[----:B------:R-:W-:-:S03]  /*19100*/  F2FP.BF16.F32.PACK_AB R185, R171, R172 ;  /* 0x000000acabb9723e */ /* 0x000fc600000010ff */
[----:B-1----:R-:W-:-:S04]  /*19110*/  FADD.FTZ R227, R175, R227 ;  /* 0x000000e3afe37221 */ /* 0x002fc80000010000 */
[C---:B0-----:R-:W-:Y:S01]  /*19120*/  FADD.FTZ R227, R156.reuse, R227 ;  /* 0x000000e39ce37221 */ /* 0x041fe20000010000 */
[----:B------:R-:W-:Y:S01]  /*19130*/  F2FP.BF16.F32.PACK_AB R187, R156, R175 ;  /* 0x000000af9cbb723e */ /* 0x000fe200000010ff */
[----:B------:R-:W-:Y:S06]  /*19140*/  @P4 BRA `(.L_x_1971) ;  /* 0xffffffcc00fc4947 */ /* 0x000fec000383ffff */
[----:B------:R-:W-:Y:S05]  /*19150*/  BSYNC B1 ;  /* 0x0000000000017941 */ /* 0x000fea0003800000 */
.L_x_1952:
[----:B------:R-:W-:Y:S02]  /*19160*/  IMAD.MOV.U32 R4, RZ, RZ, R152 ;  /* 0x000000ffff047224 */ /* 0x000fe400078e0098 */
[----:B------:R-:W-:Y:S02]  /*19170*/  IMAD.MOV.U32 R3, RZ, RZ, R157 ;  /* 0x000000ffff037224 */ /* 0x000fe400078e009d */
[----:B------:R-:W-:Y:S02]  /*19180*/  IMAD.MOV.U32 R22, RZ, RZ, R231 ;  /* 0x000000ffff167224 */ /* 0x000fe400078e00e7 */
[----:B------:R-:W-:-:S07]  /*19190*/  IMAD.MOV.U32 R219, RZ, RZ, R230 ;  /* 0x000000ffffdb7224 */ /* 0x000fce00078e00e6 */
.L_x_1951:
[----:B------:R-:W-:Y:S05]  /*191a0*/  BSYNC B0 ;  /* 0x0000000000007941 */ /* 0x000fea0003800000 */
.L_x_1950:
[----:B------:R-:W2:Y:S01]  /*191b0*/  LDL R153, [R1+0x34] ;  /* 0x0000340001997983 */ /* 0x000ea20000100800 */
[----:B------:R-:W0:Y:S01]  /*191c0*/  LDC R152, c[0x0][0x448] ;  /* 0x00011200ff987b82 */ /* 0x000e220000000800 */
[----:B------:R-:W-:-:S07]  /*191d0*/  ULDC UR4, c[0x0][0x9dc] ;  /* 0x0002770000047ab9 */ /* 0x000fce0000000800 */
[----:B------:R-:W1:Y:S01]  /*191e0*/  LDC R156, c[0x0][0x9e4] ;  /* 0x00027900ff9c7b82 */ /* 0x000e620000000800 */
[----:B0-----:R-:W-:Y:S02]  /*191f0*/  ISETP.NE.AND P5, PT, R152, 0x1, PT ;  /* 0x000000019800780c */ /* 0x001fe40003fa5270 */
[----:B-1----:R-:W-:-:S11]  /*19200*/  ISETP.GE.AND P6, PT, R156, 0x1, PT ;  /* 0x000000019c00780c */ /* 0x002fd60003fc6270 */
[----:B------:R-:W0:Y:S08]  /*19210*/  @P5 LDC R154, c[0x0][0x44c] ;  /* 0x00011300ff9a5b82 */ /* 0x000e300000000800 */
[----:B------:R-:W1:Y:S01]  /*19220*/  @P5 LDC R152, c[0x0][0x450] ;  /* 0x00011400ff985b82 */ /* 0x000e620000000800 */
[----:B--2---:R-:W-:-:S04]  /*19230*/  VIADD R153, R153, 0x7f ;  /* 0x0000007f99997836 */ /* 0x004fc80000000000 */
[----:B0-----:R-:W-:-:S05]  /*19240*/  @P5 IMAD.HI.U32 R154, R153, R154, RZ ;  /* 0x0000009a999a5227 */ /* 0x001fca00078e00ff */
[----:B-1----:R-:W-:Y:S02]  /*19250*/  @P5 SHF.R.U32.HI R153, RZ, R152, R154 ;  /* 0x00000098ff995219 */ /* 0x002fe4000001169a */
[----:B------:R-:W-:-:S05]  /*19260*/  IADD3 R152, R221, 0x1, -R220 ;  /* 0x00000001dd987810 */ /* 0x000fca0007ffe8dc */
[----:B------:R-:W-:-:S04]  /*19270*/  IMAD.IADD R153, R152, 0x1, R153 ;  /* 0x0000000198997824 */ /* 0x000fc800078e0299 */
[----:B------:R-:W-:Y:S01]  /*19280*/  VIADD R154, R153, -UR4 ;  /* 0x80000004999a7c36 */ /* 0x000fe20008000000 */
[----:B------:R-:W-:Y:S06]  /*19290*/  @!P6 BRA `(.L_x_1972) ;  /* 0x000000000048e947 */ /* 0x000fec0003800000 */
[----:B------:R-:W-:Y:S01]  /*192a0*/  IMAD.MOV.U32 R155, RZ, RZ, R153 ;  /* 0x000000ffff9b7224 */ /* 0x000fe200078e0099 */
[----:B------:R-:W-:Y:S04]  /*192b0*/  BSSY B0, `(.L_x_1973) ;  /* 0x000000e000007945 */ /* 0x000fe80003800000 */
        /* <DEDUP_REMOVED lines=9> */
.L_x_1974:
[----:B------:R-:W-:-:S13]  /*19350*/  ISETP.NE.AND P2, PT, R156, 0x1, PT ;  /* 0x000000019c00780c */ /* 0x000fda0003f45270 */
[----:B------:R-:W0:Y:S02]  /*19360*/  @P2 LDC.64 R152, c[0x0][0x9e8] ;  /* 0x00027a00ff982b82 */ /* 0x000e240000000a00 */
[----:B0-----:R-:W-:-:S05]  /*19370*/  @P2 IMAD.HI.U32 R152, R155, R152, RZ ;  /* 0x000000989b982227 */ /* 0x001fca00078e00ff */
[----:B------:R-:W-:-:S07]  /*19380*/  @P2 SHF.R.U32.HI R155, RZ, R153, R152 ;  /* 0x00000099ff9b2219 */ /* 0x000fce0000011698 */
.L_x_1975:
[----:B------:R-:W-:Y:S05]  /*19390*/  BSYNC B0 ;  /* 0x0000000000007941 */ /* 0x000fea0003800000 */
.L_x_1973:
[----:B------:R-:W-:-:S05]  /*193a0*/  IMAD R155, R155, R156, RZ ;  /* 0x0000009c9b9b7224 */ /* 0x000fca00078e02ff */
[----:B------:R-:W-:-:S07]  /*193b0*/  VIMNMX R154, R154, R155, !PT ;  /* 0x0000009b9a9a7248 */ /* 0x000fce0007fe0100 */
.L_x_1972:
[----:B------:R-:W2:Y:S01]  /*193c0*/  LDL R153, [R1+0x50] ;  /* 0x0000500001997983 */ /* 0x000ea20000100800 */
[----:B------:R-:W-:Y:S01]  /*193d0*/  VIADD R154, R154, 0x3f ;  /* 0x0000003f9a9a7836 */ /* 0x000fe20000000000 */
[----:B------:R-:W-:Y:S04]  /*193e0*/  BSSY B0, `(.L_x_1976) ;  /* 0x0000263000007945 */ /* 0x000fe80003800000 */
[----:B------:R-:W-:-:S04]  /*193f0*/  SHF.R.S32.HI R152, RZ, 0x1f, R154 ;  /* 0x0000001fff987819 */ /* 0x000fc8000001149a */
[----:B------:R-:W-:-:S04]  /*19400*/  LEA.HI R152, R152, R154, RZ, 0x6 ;  /* 0x0000009a98987211 */ /* 0x000fc800078f30ff */
[----:B------:R-:W-:-:S04]  /*19410*/  SHF.R.S32.HI R152, RZ, 0x6, R152 ;  /* 0x00000006ff987819 */ /* 0x000fc80000011498 */
[----:B--2---:R-:W-:-:S04]  /*19420*/  VIMNMX R153, R153, R152, !PT ;  /* 0x0000009899997248 */ /* 0x004fc80007fe0100 */
[----:B------:R-:W-:Y:S01]  /*19430*/  ISETP.GE.AND P2, PT, R5, R153, PT ;  /* 0x000000990500720c */ /* 0x000fe20003f46270 */
[----:B------:R0:W-:-:S12]  /*19440*/  STL [R1+0x20], R153 ;  /* 0x0000209901007387 */ /* 0x0001d80000100800 */
[----:B0-----:R-:W-:Y:S05]  /*19450*/  @!P2 BRA `(.L_x_1977) ;  /* 0x00000024006ca947 */ /* 0x001fea0003800000 */
[----:B------:R-:W-:Y:S01]  /*19460*/  BSSY B1, `(.L_x_1978) ;  /* 0x0000259000017945 */ /* 0x000fe20003800000 */
[----:B------:R-:W-:Y:S02]  /*19470*/  IMAD.MOV.U32 R233, RZ, RZ, R5 ;  /* 0x000000ffffe97224 */ /* 0x000fe400078e0005 */
[----:B------:R-:W-:Y:S02]  /*19480*/  IMAD.MOV.U32 R231, RZ, RZ, R4 ;  /* 0x000000ffffe77224 */ /* 0x000fe400078e0004 */
[----:B------:R-:W-:Y:S02]  /*19490*/  IMAD.MOV.U32 R230, RZ, RZ, R3 ;  /* 0x000000ffffe67224 */ /* 0x000fe400078e0003 */
[----:B------:R-:W-:Y:S02]  /*194a0*/  IMAD.MOV.U32 R232, RZ, RZ, R219 ;  /* 0x000000ffffe87224 */ /* 0x000fe400078e00db */
[----:B------:R-:W-:-:S07]  /*194b0*/  IMAD.MOV.U32 R5, RZ, RZ, R22 ;  /* 0x000000ffff057224 */ /* 0x000fce00078e0016 */
.L_x_1989:
[----:B------:R-:W-:-:S05]  /*194c0*/  VIADD R22, R5, 0x1 ;  /* 0x0000000105167836 */ /* 0x000fca0000000000 */
[----:B------:R-:W-:-:S04]  /*194d0*/  ISETP.NE.AND P2, PT, R22, 0x2, PT ;  /* 0x000000021600780c */ /* 0x000fc80003f45270 */
[----:B------:R-:W-:Y:S02]  /*194e0*/  SEL R219, RZ, 0x1, P2 ;  /* 0x00000001ffdb7807 */ /* 0x000fe40001000000 */
[----:B------:R-:W-:Y:S02]  /*194f0*/  SEL R22, R22, RZ, P2 ;  /* 0x000000ff16167207 */ /* 0x000fe40001000000 */
[----:B------:R-:W-:Y:S01]  /*19500*/  LOP3.LUT R219, R232, R219, RZ, 0x3c, !PT ;  /* 0x000000dbe8db7212 */ /* 0x000fe200078e3cff */
[----:B------:R-:W-:Y:S06]  /*19510*/  @!P0 BRA `(.L_x_1979) ;  /* 0x0000000000048947 */ /* 0x000fec0003800000 */
[----:B------:R-:W-:Y:S01]  /*19520*/  BPT.TRAP 0x1 ;  /* 0x000000040000795c */ /* 0x000fe20000300000 */
.L_x_1979:
[----:B------:R-:W-:Y:S01]  /*19530*/  IMAD R3, R22, 0x8, R16 ;  /* 0x0000000816037824 */ /* 0x000fe200078e0210 */
[----:B------:R-:W-:-:S04]  /*19540*/  SHF.L.U32 R153, R219, 0x1f, RZ ;  /* 0x0000001fdb997819 */ /* 0x000fc800000006ff */
[----:B------:R0:W1:Y:S01]  /*19550*/  SYNCS.PHASECHK.TRANS64.TRYWAIT P2, [R3+URZ+0x30830], R153 ;  /* 0x03083099030075a7 */ /* 0x000062000804017f */
[----:B------:R-:W-:Y:S05]  /*19560*/  @!P0 BRA `(.L_x_1980) ;  /* 0x0000000000048947 */ /* 0x000fea0003800000 */
[----:B------:R-:W-:Y:S01]  /*19570*/  BPT.TRAP 0x1 ;  /* 0x000000040000795c */ /* 0x000fe20000300000 */
.L_x_1980:
        /* <DEDUP_REMOVED lines=8> */
.L_x_1982:
[----:B------:R-:W-:Y:S05]  /*19600*/  BSYNC B2 ;  /* 0x0000000000027941 */ /* 0x000fea0003800000 */
.L_x_1981:
[----:B------:R-:W-:Y:S01]  /*19610*/  R2UR UR4, R152 ;  /* 0x00000000980472ca */ /* 0x000fe200000e0000 */
[----:B------:R-:W-:Y:S01]  /*19620*/  IMAD.MOV.U32 R152, RZ, RZ, R4 ;  /* 0x000000ffff987224 */ /* 0x000fe200078e0004 */
[----:B------:R2:W-:Y:S01]  /*19630*/  STL [R1+0xb4], R17 ;  /* 0x0000b41101007387 */ /* 0x0005e20000100800 */
[----:B01----:R-:W-:Y:S01]  /*19640*/  IMAD.MOV.U32 R153, RZ, RZ, 0x40000040 ;  /* 0x40000040ff997424 */ /* 0x003fe200078e00ff */
[----:B------:R-:W-:Y:S01]  /*19650*/  MOV R161, UR39 ;  /* 0x0000002700a17c02 */ /* 0x000fe20008000f00 */
[C---:B------:R-:W-:Y:S01]  /*19660*/  VIADD R154, R2.reuse, 0x6 ;  /* 0x00000006029a7836 */ /* 0x040fe20000000000 */
[----:B------:R0:W-:Y:S01]  /*19670*/  STL [R1+0xb0], R16 ;  /* 0x0000b01001007387 */ /* 0x0001e20000100800 */
[----:B------:R-:W-:Y:S01]  /*19680*/  VIADD R156, R2, 0x204 ;  /* 0x00000204029c7836 */ /* 0x000fe20000000000 */
[C---:B------:R-:W-:Y:S01]  /*19690*/  R2UR UR39, R153.reuse ;  /* 0x00000000992772ca */ /* 0x040fe200000e0000 */
[----:B------:R-:W-:Y:S01]  /*196a0*/  IMAD.MOV.U32 R3, RZ, RZ, 0x40000040 ;  /* 0x40000040ff037424 */ /* 0x000fe200078e00ff */
[----:B------:R-:W-:Y:S01]  /*196b0*/  R2UR UR5, R153 ;  /* 0x00000000990572ca */ /* 0x000fe200000e0000 */
[----:B------:R1:W-:Y:S01]  /*196c0*/  STL [R1+0xac], R5 ;  /* 0x0000ac0501007387 */ /* 0x0003e20000100800 */
        /* <DEDUP_REMOVED lines=16> */
[----:B------:R-:W-:Y:S01]  /*197d0*/  MOV R159, UR39 ;  /* 0x00000027009f7c02 */ /* 0x000fe20008000f00 */
[----:B------:R-:W-:Y:S01]  /*197e0*/  UMOV UR39, UR5 ;  /* 0x0000000500277c82 */ /* 0x000fe20008000000 */
[----:B------:R-:W-:Y:S01]  /*197f0*/  MOV R4, UR38 ;  /* 0x0000002600047c02 */ /* 0x000fe20008000f00 */
[----:B------:R-:W-:Y:S01]  /*19800*/  UMOV UR38, UR4 ;  /* 0x0000000400267c82 */ /* 0x000fe20008000000 */
[----:B------:R-:W-:Y:S01]  /*19810*/  R2UR UR30, R152 ;  /* 0x00000000981e72ca */ /* 0x000fe200000e0000 */
[----:B------:R-:W-:Y:S01]  /*19820*/  VIADD R152, R2, 0x600 ;  /* 0x0000060002987836 */ /* 0x000fe20000000000 */
[----:B0-----:R-:W-:Y:S01]  /*19830*/  MOV R16, UR37 ;  /* 0x0000002500107c02 */ /* 0x001fe20008000f00 */
[----:B------:R-:W-:Y:S01]  /*19840*/  IMAD.MOV.U32 R157, RZ, RZ, 0x40000040 ;  /* 0x40000040ff9d7424 */ /* 0x000fe200078e00ff */
[----:B-1----:R-:W-:Y:S01]  /*19850*/  MOV R5, UR36 ;  /* 0x0000002400057c02 */ /* 0x002fe20008000f00 */
[-C--:B------:R-:W-:Y:S01]  /*19860*/  FMUL.FTZ R24, R24, R23.reuse ;  /* 0x0000001718187220 */ /* 0x080fe20000410000 */
[----:B------:R-:W-:Y:S01]  /*19870*/  MOV R158, UR39 ;  /* 0x00000027009e7c02 */ /* 0x000fe20008000f00 */
[-C--:B------:R-:W-:Y:S01]  /*19880*/  FMUL.FTZ R25, R25, R23.reuse ;  /* 0x0000001719197220 */ /* 0x080fe20000410000 */
[----:B------:R-:W-:Y:S01]  /*19890*/  MOV R160, UR38 ;  /* 0x0000002600a07c02 */ /* 0x000fe20008000f00 */
[-C--:B------:R-:W-:Y:S01]  /*198a0*/  FMUL.FTZ R28, R28, R23.reuse ;  /* 0x000000171c1c7220 */ /* 0x080fe20000410000 */
[----:B------:R-:W-:Y:S01]  /*198b0*/  R2UR UR26, R154 ;  /* 0x000000009a1a72ca */ /* 0x000fe200000e0000 */
[----:B------:R-:W-:Y:S01]  /*198c0*/  VIADD R154, R2, 0x604 ;  /* 0x00000604029a7836 */ /* 0x000fe20000000000 */
        /* <DEDUP_REMOVED lines=136> */
[----:B------:R-:W-:Y:S01]  /*1a150*/  IMAD.MOV.U32 R2, RZ, RZ, R160 ;  /* 0x000000ffff027224 */ /* 0x000fe200078e00a0 */
[----:B------:R-:W-:Y:S01]  /*1a160*/  R2UR UR11, R155 ;  /* 0x000000009b0b72ca */ /* 0x000fe200000e0000 */
[----:B------:R-:W-:Y:S01]  /*1a170*/  IMAD.MOV.U32 R3, RZ, RZ, R159 ;  /* 0x000000ffff037224 */ /* 0x000fe200078e009f */
[----:B------:R-:W-:Y:S01]  /*1a180*/  R2UR UR15, R157 ;  /* 0x000000009d0f72ca */ /* 0x000fe200000e0000 */
[----:B------:R-:W-:Y:S01]  /*1a190*/  IMAD.MOV.U32 R0, RZ, RZ, R158 ;  /* 0x000000ffff007224 */ /* 0x000fe200078e009e */
[----:B------:R-:W-:-:S02]  /*1a1a0*/  R2UR UR19, R153 ;  /* 0x00000000991372ca */ /* 0x000fc400000e0000 */
[----:B------:R-:W-:Y:S02]  /*1a1b0*/  R2UR UR23, R157 ;  /* 0x000000009d1772ca */ /* 0x000fe400000e0000 */
[----:B------:R-:W-:Y:S02]  /*1a1c0*/  R2UR UR27, R155 ;  /* 0x000000009b1b72ca */ /* 0x000fe400000e0000 */
[----:B------:R-:W-:Y:S02]  /*1a1d0*/  R2UR UR31, R153 ;  /* 0x00000000991f72ca */ /* 0x000fe400000e0000 */
[----:B------:R-:W-:Y:S02]  /*1a1e0*/  R2UR UR35, R157 ;  /* 0x000000009d2372ca */ /* 0x000fe400000e0000 */
[----:B------:R-:W-:Y:S02]  /*1a1f0*/  R2UR UR43, R153 ;  /* 0x00000000992b72ca */ /* 0x000fe400000e0000 */
[----:B------:R-:W-:-:S02]  /*1a200*/  R2UR UR46, R156 ;  /* 0x000000009c2e72ca */ /* 0x000fc400000e0000 */
[----:B------:R-:W-:Y:S02]  /*1a210*/  R2UR UR47, R157 ;  /* 0x000000009d2f72ca */ /* 0x000fe400000e0000 */
[----:B------:R-:W-:Y:S02]  /*1a220*/  R2UR UR50, R154 ;  /* 0x000000009a3272ca */ /* 0x000fe400000e0000 */
[----:B------:R-:W-:Y:S02]  /*1a230*/  R2UR UR51, R155 ;  /* 0x000000009b3372ca */ /* 0x000fe400000e0000 */
[----:B------:R-:W-:Y:S02]  /*1a240*/  R2UR UR54, R152 ;  /* 0x00000000983672ca */ /* 0x000fe400000e0000 */
[----:B------:R-:W-:Y:S02]  /*1a250*/  R2UR UR55, R153 ;  /* 0x00000000993772ca */ /* 0x000fe400000e0000 */
[----:B------:R-:W-:-:S06]  /*1a260*/  WARPGROUP.ARRIVE ;  /* 0x00000000000079c5 */ /* 0x000fcc0000000000 */
[----:B------:R-:W-:Y:S01]  /*1a270*/  HGMMA.64x64x16.F32.BF16 R152, gdesc[UR36], RZ, !UPT, gsb0 ;  /* 0x00e00000249879f0 */ /* 0x000fe2000c0018ff */
        /* <DEDUP_REMOVED lines=35> */
[----:B------:R0:W5:Y:S01]  /*1a4b0*/  LDL.LU R17, [R1+0xb4] ;  /* 0x0000b40001117983 */ /* 0x0001620000300800 */
[----:B------:R-:W-:Y:S02]  /*1a4c0*/  R2UR UR37, R16 ;  /* 0x00000000102572ca */ /* 0x000fe400000e0000 */
[----:B------:R-:W-:Y:S01]  /*1a4d0*/  R2UR UR36, R5 ;  /* 0x00000000052472ca */ /* 0x000fe200000e0000 */
[----:B------:R0:W5:Y:S01]  /*1a4e0*/  LDL.LU R16, [R1+0xb0] ;  /* 0x0000b00001107983 */ /* 0x0001620000300800 */
[----:B------:R-:W-:-:S02]  /*1a4f0*/  R2UR UR44, R12 ;  /* 0x000000000c2c72ca */ /* 0x000fc400000e0000 */
[----:B------:R-:W-:Y:S01]  /*1a500*/  R2UR UR45, R13 ;  /* 0x000000000d2d72ca */ /* 0x000fe200000e0000 */
[----:B------:R0:W5:Y:S01]  /*1a510*/  LDL.LU R5, [R1+0xac] ;  /* 0x0000ac0001057983 */ /* 0x0001620000300800 */
[----:B------:R-:W-:Y:S02]  /*1a520*/  R2UR UR48, R10 ;  /* 0x000000000a3072ca */ /* 0x000fe400000e0000 */
[----:B------:R-:W-:Y:S02]  /*1a530*/  R2UR UR49, R11 ;  /* 0x000000000b3172ca */ /* 0x000fe400000e0000 */
[----:B------:R-:W-:Y:S02]  /*1a540*/  R2UR UR52, R8 ;  /* 0x00000000083472ca */ /* 0x000fe400000e0000 */
[----:B------:R-:W-:Y:S02]  /*1a550*/  R2UR UR53, R9 ;  /* 0x00000000093572ca */ /* 0x000fe400000e0000 */
[----:B------:R-:W-:Y:S01]  /*1a560*/  R2UR UR39, R23 ;  /* 0x00000000172772ca */ /* 0x000fe200000e0000 */
[----:B------:R-:W-:-:S02]  /*1a570*/  WARPGROUP.DEPBAR.LE gsb0, 0x0 ;  /* 0x00008000000079c5 */ /* 0x000fc40000010000 */
        /* <DEDUP_REMOVED lines=39> */
[----:B0-----:R-:W-:Y:S05]  /*1a7f0*/  @!P0 BRA `(.L_x_1984) ;  /* 0x0000000000048947 */ /* 0x001fea0003800000 */
[----:B------:R-:W-:Y:S01]  /*1a800*/  BPT.TRAP 0x1 ;  /* 0x000000040000795c */ /* 0x000fe20000300000 */
.L_x_1984:
[----:B------:R-:W-:Y:S01]  /*1a810*/  SHF.L.U32 R0, R232, 0x1f, RZ ;  /* 0x0000001fe8007819 */ /* 0x000fe200000006ff */
[----:B-----5:R-:W-:-:S04]  /*1a820*/  IMAD R232, R5, 0x8, R16 ;  /* 0x0000000805e87824 */ /* 0x020fc800078e0210 */
[----:B------:R0:W1:Y:S01]  /*1a830*/  SYNCS.PHASECHK.TRANS64.TRYWAIT P2, [R232+URZ+0x30850], R0 ;  /* 0x03085000e80075a7 */ /* 0x000062000804017f */
[----:B------:R-:W-:Y:S05]  /*1a840*/  @!P0 BRA `(.L_x_1985) ;  /* 0x0000000000048947 */ /* 0x000fea0003800000 */
[----:B------:R-:W-:Y:S01]  /*1a850*/  BPT.TRAP 0x1 ;  /* 0x000000040000795c */ /* 0x000fe20000300000 */
.L_x_1985:
[----:B------:R-:W-:Y:S04]  /*1a860*/  BSSY B2, `(.L_x_1986) ;  /* 0x0000004000027945 */ /* 0x000fe80003800000 */
[----:B-1----:R-:W-:Y:S05]  /*1a870*/  @P2 BRA `(.L_x_1987) ;  /* 0x0000000000082947 */ /* 0x002fea0003800000 */
[----:B------:R-:W1:Y:S02]  /*1a880*/  SYNCS.PHASECHK.TRANS64.TRYWAIT P2, [R232+URZ+0x30850], R0 ;  /* 0x03085000e80075a7 */ /* 0x000e64000804017f */
[----:B-1----:R-:W-:Y:S05]  /*1a890*/  @!P2 BRA `(.L_x_1988) ;  /* 0x000001280064a947 */ /* 0x002fea0003800000 */
.L_x_1987:
[----:B------:R-:W-:Y:S05]  /*1a8a0*/  BSYNC B2 ;  /* 0x0000000000027941 */ /* 0x000fea0003800000 */
.L_x_1986:
[----:B01----:R-:W-:Y:S01]  /*1a8b0*/  VIADD R0, R16, 0x400 ;  /* 0x0000040010007836 */ /* 0x003fe20000000000 */
[----:B------:R-:W-:Y:S01]  /*1a8c0*/  WARPGROUP.ARRIVE ;  /* 0x00000000000079c5 */ /* 0x000fe20000000000 */
[----:B------:R-:W-:Y:S01]  /*1a8d0*/  IMAD.MOV.U32 R3, RZ, RZ, 0x40000040 ;  /* 0x40000040ff037424 */ /* 0x000fe200078e00ff */
[----:B------:R-:W-:Y:S02]  /*1a8e0*/  ULDC UR4, c[0x0][0x9d8] ;  /* 0x0002760000047ab9 */ /* 0x000fe40000000800 */
[----:B------:R-:W-:Y:S02]  /*1a8f0*/  SHF.R.U32.HI R0, RZ, 0x4, R0 ;  /* 0x00000004ff007819 */ /* 0x000fe40000011600 */
[----:B------:R-:W-:Y:S01]  /*1a900*/  R2UR UR7, R3 ;  /* 0x00000000030772ca */ /* 0x000fe200000e0000 */
[----:B------:R-:W-:Y:S01]  /*1a910*/  IMAD.MOV.U32 R3, RZ, RZ, 0x40000040 ;  /* 0x40000040ff037424 */ /* 0x000fe200078e00ff */
[----:B------:R-:W-:-:S04]  /*1a920*/  LOP3.LUT R0, R0, 0x3fff, RZ, 0xc0, !PT ;  /* 0x00003fff00007812 */ /* 0x000fc800078ec0ff */
[----:B------:R-:W-:-:S05]  /*1a930*/  LOP3.LUT R0, R0, 0x2000000, RZ, 0xfc, !PT ;  /* 0x0200000000007812 */ /* 0x000fca00078efcff */
[----:B------:R-:W-:Y:S02]  /*1a940*/  IMAD R2, R5, 0x800, R0 ;  /* 0x0000080005027824 */ /* 0x000fe400078e0200 */
[----:B------:R-:W-:Y:S02]  /*1a950*/  IMAD.MOV.U32 R5, RZ, RZ, 0x40000040 ;  /* 0x40000040ff057424 */ /* 0x000fe400078e00ff */
[C---:B------:R-:W-:Y:S01]  /*1a960*/  VIADD R4, R2.reuse, 0x80 ;  /* 0x0000008002047836 */ /* 0x040fe20000000000 */
[----:B------:R-:W-:-:S13]  /*1a970*/  R2UR UR6, R2 ;  /* 0x00000000020672ca */ /* 0x000fda00000e0000 */
        /* <DEDUP_REMOVED lines=12> */
[----:B------:R-:W-:Y:S02]  /*1aa40*/  WARPGROUP.DEPBAR.LE gsb0, 0x0 ;  /* 0x00008000000079c5 */ /* 0x000fe40000010000 */
[----:B------:R-:W-:-:S15]  /*1aa50*/  WARPGROUP.ARRIVE ;  /* 0x00000000000079c5 */ /* 0x000fde0000000000 */
[----:B------:R-:W-:-:S07]  /*1aa60*/  NOP ;  /* 0x0000000000007918 */ /* 0x000fce0000000000 */
[----:B------:R-:W-:Y:S01]  /*1aa70*/  HGMMA.64x256x16.F32.BF16 R24, R188, gdesc[UR4].tnspB, R24, gsb0 ;  /* 0x43e00004bc187df0 */ /* 0x000fe20008001818 */
[----:B------:R-:W-:Y:S02]  /*1aa80*/  R2UR UR6, R2 ;  /* 0x00000000020672ca */ /* 0x000fe400000e0000 */
[----:B------:R-:W-:Y:S01]  /*1aa90*/  R2UR UR7, R3 ;  /* 0x00000000030772ca */ /* 0x000fe200000e0000 */
[----:B------:R-:W-:Y:S01]  /*1aaa0*/  FMUL.FTZ R0, R152, UR4 ;  /* 0x0000000498007c20 */ /* 0x000fe20008410000 */
[----:B------:R-:W-:Y:S01]  /*1aab0*/  FMUL.FTZ R4, R153, UR4 ;  /* 0x0000000499047c20 */ /* 0x000fe20008410000 */
[----:B------:R-:W-:Y:S01]  /*1aac0*/  FMUL.FTZ R5, R154, UR4 ;  /* 0x000000049a057c20 */ /* 0x000fe20008410000 */
[----:B------:R-:W-:-:S03]  /*1aad0*/  FMUL.FTZ R154, R156, UR4 ;  /* 0x000000049c9a7c20 */ /* 0x000fc60008410000 */
[----:B------:R-:W0:Y:S01]  /*1aae0*/  MUFU.TANH R0, R0 ;  /* 0x0000000000007308 */ /* 0x000e220000002400 */
[----:B------:R-:W-:Y:S01]  /*1aaf0*/  FMUL.FTZ R152, R155, UR4 ;  /* 0x000000049b987c20 */ /* 0x000fe20008410000 */
[----:B------:R-:W-:-:S06]  /*1ab00*/  FMUL.FTZ R155, R157, UR4 ;  /* 0x000000049d9b7c20 */ /* 0x000fcc0008410000 */
[----:B------:R-:W1:Y:S01]  /*1ab10*/  MUFU.TANH R4, R4 ;  /* 0x0000000400047308 */ /* 0x000e620000002400 */
[----:B------:R-:W-:Y:S01]  /*1ab20*/  FMUL.FTZ R157, R160, UR4 ;  /* 0x00000004a09d7c20 */ /* 0x000fe20008410000 */
[----:B------:R-:W-:-:S06]  /*1ab30*/  FMUL.FTZ R153, R158, UR4 ;  /* 0x000000049e997c20 */ /* 0x000fcc0008410000 */
[----:B------:R-:W2:Y:S01]  /*1ab40*/  MUFU.TANH R154, R154 ;  /* 0x0000009a009a7308 */ /* 0x000ea20000002400 */
[----:B------:R-:W-:Y:S01]  /*1ab50*/  FMUL.FTZ R158, R161, UR4 ;  /* 0x00000004a19e7c20 */ /* 0x000fe20008410000 */
[----:B------:R-:W-:Y:S01]  /*1ab60*/  FMUL.FTZ R156, R159, UR4 ;  /* 0x000000049f9c7c20 */ /* 0x000fe20008410000 */
[----:B0-----:R-:W-:-:S05]  /*1ab70*/  FMNMX.FTZ R2, R0, R230, !PT ;  /* 0x000000e600027209 */ /* 0x001fca0007810000 */
[----:B------:R-:W0:Y:S01]  /*1ab80*/  MUFU.TANH R155, R155 ;  /* 0x0000009b009b7308 */ /* 0x000e220000002400 */
[----:B------:R-:W-:Y:S01]  /*1ab90*/  FMUL.FTZ R159, R164, UR4 ;  /* 0x00000004a49f7c20 */ /* 0x000fe20008410000 */
[----:B-1----:R-:W-:-:S06]  /*1aba0*/  FMNMX.FTZ R2, R4, R2, !PT ;  /* 0x0000000204027209 */ /* 0x002fcc0007810000 */
[----:B------:R-:W1:Y:S01]  /*1abb0*/  MUFU.TANH R157, R157 ;  /* 0x0000009d009d7308 */ /* 0x000e620000002400 */
[----:B------:R-:W-:Y:S01]  /*1abc0*/  FMUL.FTZ R160, R165, UR4 ;  /* 0x00000004a5a07c20 */ /* 0x000fe20008410000 */
[----:B--2---:R-:W-:-:S06]  /*1abd0*/  FMNMX.FTZ R2, R154, R2, !PT ;  /* 0x000000029a027209 */ /* 0x004fcc0007810000 */
[----:B------:R-:W2:Y:S01]  /*1abe0*/  MUFU.TANH R158, R158 ;  /* 0x0000009e009e7308 */ /* 0x000ea20000002400 */
[----:B------:R-:W-:Y:S01]  /*1abf0*/  FMUL.FTZ R161, R168, UR4 ;  /* 0x00000004a8a17c20 */ /* 0x000fe20008410000 */
[----:B0-----:R-:W-:-:S06]  /*1ac00*/  FMNMX.FTZ R2, R155, R2, !PT ;  /* 0x000000029b027209 */ /* 0x001fcc0007810000 */
[----:B------:R-:W0:Y:S01]  /*1ac10*/  MUFU.TANH R159, R159 ;  /* 0x0000009f009f7308 */ /* 0x000e220000002400 */
[----:B------:R-:W-:Y:S01]  /*1ac20*/  FMUL.FTZ R164, R169, UR4 ;  /* 0x00000004a9a47c20 */ /* 0x000fe20008410000 */
[----:B-1----:R-:W-:-:S06]  /*1ac30*/  FMNMX.FTZ R2, R157, R2, !PT ;  /* 0x000000029d027209 */ /* 0x002fcc0007810000 */
[----:B------:R-:W1:Y:S01]  /*1ac40*/  MUFU.TANH R160, R160 ;  /* 0x000000a000a07308 */ /* 0x000e620000002400 */
[----:B------:R-:W-:Y:S01]  /*1ac50*/  FMUL.FTZ R165, R172, UR4 ;  /* 0x00000004aca57c20 */ /* 0x000fe20008410000 */
[----:B--2---:R-:W-:-:S06]  /*1ac60*/  FMNMX.FTZ R2, R158, R2, !PT ;  /* 0x000000029e027209 */ /* 0x004fcc0007810000 */
[----:B------:R-:W2:Y:S01]  /*1ac70*/  MUFU.TANH R161, R161 ;  /* 0x000000a100a17308 */ /* 0x000ea20000002400 */
[----:B------:R-:W-:Y:S02]  /*1ac80*/  WARPGROUP.DEPBAR.LE gsb0, 0x0 ;  /* 0x00008000000079c5 */ /* 0x000fe40000010000 */
[----:B------:R-:W-:-:S06]  /*1ac90*/  WARPGROUP.ARRIVE ;  /* 0x00000000000079c5 */ /* 0x000fcc0000000000 */
[----:B------:R-:W-:Y:S01]  /*1aca0*/  HGMMA.64x256x16.F32.BF16 R24, R184, gdesc[UR4].tnspB, R24, gsb0 ;  /* 0x43e00004b8187df0 */ /* 0x000fe20008001818 */
[----:B------:R-:W3:Y:S01]  /*1acb0*/  MUFU.TANH R164, R164 ;  /* 0x000000a400a47308 */ /* 0x000ee20000002400 */
[----:B------:R-:W-:Y:S01]  /*1acc0*/  FMUL.FTZ R168, R173, UR4 ;  /* 0x00000004ada87c20 */ /* 0x000fe20008410000 */
[----:B0-----:R-:W-:Y:S01]  /*1acd0*/  FMNMX.FTZ R2, R159, R2, !PT ;  /* 0x000000029f027209 */ /* 0x001fe20007810000 */
[----:B------:R-:W-:-:S05]  /*1ace0*/  FMUL.FTZ R169, R176, UR4 ;  /* 0x00000004b0a97c20 */ /* 0x000fca0008410000 */
[----:B------:R-:W0:Y:S01]  /*1acf0*/  MUFU.TANH R165, R165 ;  /* 0x000000a500a57308 */ /* 0x000e220000002400 */
[----:B-1----:R-:W-:Y:S01]  /*1ad00*/  FMNMX.FTZ R2, R160, R2, !PT ;  /* 0x00000002a0027209 */ /* 0x002fe20007810000 */
[----:B------:R-:W-:-:S06]  /*1ad10*/  FMUL.FTZ R173, R177, UR4 ;  /* 0x00000004b1ad7c20 */ /* 0x000fcc0008410000 */
[----:B------:R-:W1:Y:S01]  /*1ad20*/  MUFU.TANH R168, R168 ;  /* 0x000000a800a87308 */ /* 0x000e620000002400 */
[----:B--2---:R-:W-:Y:S01]  /*1ad30*/  FMNMX.FTZ R2, R161, R2, !PT ;  /* 0x00000002a1027209 */ /* 0x004fe20007810000 */
[----:B------:R-:W-:-:S06]  /*1ad40*/  FMUL.FTZ R172, R180, UR4 ;  /* 0x00000004b4ac7c20 */ /* 0x000fcc0008410000 */
[----:B------:R-:W2:Y:S01]  /*1ad50*/  MUFU.TANH R169, R169 ;  /* 0x000000a900a97308 */ /* 0x000ea20000002400 */
[----:B---3--:R-:W-:Y:S01]  /*1ad60*/  FMNMX.FTZ R2, R164, R2, !PT ;  /* 0x00000002a4027209 */ /* 0x008fe20007810000 */
[----:B------:R-:W-:-:S06]  /*1ad70*/  FMUL.FTZ R176, R181, UR4 ;  /* 0x00000004b5b07c20 */ /* 0x000fcc0008410000 */
[----:B------:R-:W3:Y:S01]  /*1ad80*/  MUFU.TANH R173, R173 ;  /* 0x000000ad00ad7308 */ /* 0x000ee20000002400 */
[----:B0-----:R-:W-:-:S07]  /*1ad90*/  FMNMX.FTZ R2, R165, R2, !PT ;  /* 0x00000002a5027209 */ /* 0x001fce0007810000 */
[----:B------:R-:W0:Y:S01]  /*1ada0*/  MUFU.TANH R172, R172 ;  /* 0x000000ac00ac7308 */ /* 0x000e220000002400 */
[----:B-1----:R-:W-:-:S07]  /*1adb0*/  FMNMX.FTZ R2, R168, R2, !PT ;  /* 0x00000002a8027209 */ /* 0x002fce0007810000 */
[----:B------:R-:W1:Y:S01]  /*1adc0*/  MUFU.TANH R176, R176 ;  /* 0x000000b000b07308 */ /* 0x000e620000002400 */
[----:B--2---:R-:W-:-:S04]  /*1add0*/  FMNMX.FTZ R2, R169, R2, !PT ;  /* 0x00000002a9027209 */ /* 0x004fc80007810000 */
[----:B---3--:R-:W-:-:S04]  /*1ade0*/  FMNMX.FTZ R2, R173, R2, !PT ;  /* 0x00000002ad027209 */ /* 0x008fc80007810000 */
[----:B0-----:R-:W-:-:S04]  /*1adf0*/  FMNMX.FTZ R2, R172, R2, !PT ;  /* 0x00000002ac027209 */ /* 0x001fc80007810000 */
[----:B-1----:R-:W-:-:S05]  /*1ae00*/  FMNMX.FTZ R2, R176, R2, !PT ;  /* 0x00000002b0027209 */ /* 0x002fca0007810000 */
[----:B------:R-:W0:Y:S01]  /*1ae10*/  SHFL.BFLY PT, R3, R2, 0x2, 0x1f ;  /* 0x0c401f0002037f89 */ /* 0x000e2200000e0000 */
[----:B------:R-:W1:Y:S01]  /*1ae20*/  MUFU.TANH R5, R5 ;  /* 0x0000000500057308 */ /* 0x000e620000002400 */
[----:B------:R-:W-:-:S07]  /*1ae30*/  FMUL.FTZ R162, R162, UR4 ;  /* 0x00000004a2a27c20 */ /* 0x000fce0008410000 */
[----:B------:R-:W2:Y:S01]  /*1ae40*/  MUFU.TANH R152, R152 ;  /* 0x0000009800987308 */ /* 0x000ea20000002400 */
[----:B------:R-:W-:-:S07]  /*1ae50*/  FMUL.FTZ R163, R163, UR4 ;  /* 0x00000004a3a37c20 */ /* 0x000fce0008410000 */
[----:B------:R-:W3:Y:S01]  /*1ae60*/  MUFU.TANH R153, R153 ;  /* 0x0000009900997308 */ /* 0x000ee20000002400 */
[----:B0-----:R-:W-:-:S07]  /*1ae70*/  FMNMX.FTZ R3, R2, R3, !PT ;  /* 0x0000000302037209 */ /* 0x001fce0007810000 */
[----:B------:R-:W0:Y:S01]  /*1ae80*/  MUFU.TANH R156, R156 ;  /* 0x0000009c009c7308 */ /* 0x000e220000002400 */
[----:B-1----:R-:W-:Y:S01]  /*1ae90*/  FMNMX.FTZ R23, R5, R231, !PT ;  /* 0x000000e705177209 */ /* 0x002fe20007810000 */
[----:B------:R-:W1:Y:S01]  /*1aea0*/  SHFL.BFLY PT, R2, R3, 0x1, 0x1f ;  /* 0x0c201f0003027f89 */ /* 0x000e6200000e0000 */
[----:B------:R-:W-:-:S05]  /*1aeb0*/  FMUL.FTZ R166, R166, UR4 ;  /* 0x00000004a6a67c20 */ /* 0x000fca0008410000 */
[----:B------:R-:W4:Y:S01]  /*1aec0*/  MUFU.TANH R162, R162 ;  /* 0x000000a200a27308 */ /* 0x000f220000002400 */
[----:B--2---:R-:W-:Y:S01]  /*1aed0*/  FMNMX.FTZ R23, R152, R23, !PT ;  /* 0x0000001798177209 */ /* 0x004fe20007810000 */
[----:B------:R-:W-:-:S06]  /*1aee0*/  FMUL.FTZ R167, R167, UR4 ;  /* 0x00000004a7a77c20 */ /* 0x000fcc0008410000 */
[----:B------:R-:W2:Y:S01]  /*1aef0*/  MUFU.TANH R163, R163 ;  /* 0x000000a300a37308 */ /* 0x000ea20000002400 */
[----:B---3--:R-:W-:Y:S01]  /*1af00*/  FMNMX.FTZ R23, R153, R23, !PT ;  /* 0x0000001799177209 */ /* 0x008fe20007810000 */
[----:B------:R-:W-:-:S06]  /*1af10*/  FMUL.FTZ R170, R170, UR4 ;  /* 0x00000004aaaa7c20 */ /* 0x000fcc0008410000 */
[----:B------:R-:W3:Y:S01]  /*1af20*/  MUFU.TANH R166, R166 ;  /* 0x000000a600a67308 */ /* 0x000ee20000002400 */
[----:B0-----:R-:W-:Y:S01]  /*1af30*/  FMNMX.FTZ R23, R156, R23, !PT ;  /* 0x000000179c177209 */ /* 0x001fe20007810000 */
[----:B------:R-:W-:-:S06]  /*1af40*/  FMUL.FTZ R171, R171, UR4 ;  /* 0x00000004abab7c20 */ /* 0x000fcc0008410000 */
[----:B------:R-:W0:Y:S01]  /*1af50*/  MUFU.TANH R167, R167 ;  /* 0x000000a700a77308 */ /* 0x000e220000002400 */
[----:B----4-:R-:W-:Y:S01]  /*1af60*/  FMNMX.FTZ R23, R162, R23, !PT ;  /* 0x00000017a2177209 */ /* 0x010fe20007810000 */
[----:B------:R-:W-:-:S06]  /*1af70*/  FMUL.FTZ R174, R174, UR4 ;  /* 0x00000004aeae7c20 */ /* 0x000fcc0008410000 */
[----:B------:R-:W4:Y:S01]  /*1af80*/  MUFU.TANH R170, R170 ;  /* 0x000000aa00aa7308 */ /* 0x000f220000002400 */
[----:B--2---:R-:W-:Y:S01]  /*1af90*/  FMNMX.FTZ R23, R163, R23, !PT ;  /* 0x00000017a3177209 */ /* 0x004fe20007810000 */
[----:B------:R-:W-:Y:S01]  /*1afa0*/  FMUL.FTZ R175, R175, UR4 ;  /* 0x00000004afaf7c20 */ /* 0x000fe20008410000 */
[----:B------:R-:W-:Y:S01]  /*1afb0*/  FMUL.FTZ R177, R178, UR4 ;  /* 0x00000004b2b17c20 */ /* 0x000fe20008410000 */
[----:B-1----:R-:W-:Y:S01]  /*1afc0*/  FMNMX.FTZ R3, R3, R2, !PT ;  /* 0x0000000203037209 */ /* 0x002fe20007810000 */
[----:B------:R-:W-:-:S03]  /*1afd0*/  FMUL.FTZ R178, R179, UR4 ;  /* 0x00000004b3b27c20 */ /* 0x000fc60008410000 */
[----:B------:R-:W1:Y:S01]  /*1afe0*/  MUFU.TANH R171, R171 ;  /* 0x000000ab00ab7308 */ /* 0x000e620000002400 */
[----:B------:R-:W-:Y:S02]  /*1aff0*/  WARPGROUP.DEPBAR.LE gsb0, 0x0 ;  /* 0x00008000000079c5 */ /* 0x000fe40000010000 */
[----:B------:R-:W2:Y:S05]  /*1b000*/  LDL R187, [R1+0x20] ;  /* 0x0000200001bb7983 */ /* 0x000eaa0000100800 */
[----:B------:R-:W5:Y:S01]  /*1b010*/  MUFU.TANH R174, R174 ;  /* 0x000000ae00ae7308 */ /* 0x000f620000002400 */
[----:B------:R-:W-:Y:S01]  /*1b020*/  FMUL.FTZ R179, R182, UR4 ;  /* 0x00000004b6b37c20 */ /* 0x000fe20008410000 */
[----:B------:R-:W-:Y:S01]  /*1b030*/  FMUL.FTZ R180, R183, UR4 ;  /* 0x00000004b7b47c20 */ /* 0x000fe20008410000 */
[----:B------:R-:W-:Y:S01]  /*1b040*/  ULDC UR4, c[0x0][0x988] ;  /* 0x0002620000047ab9 */ /* 0x000fe20000000800 */
[----:B---3--:R-:W-:Y:S01]  /*1b050*/  FMNMX.FTZ R23, R166, R23, !PT ;  /* 0x00000017a6177209 */ /* 0x008fe20007810000 */
[----:B------:R-:W-:Y:S01]  /*1b060*/  FADD.FTZ R181, -R3, R230 ;  /* 0x000000e603b57221 */ /* 0x000fe20000010100 */
[----:B------:R-:W-:-:S02]  /*1b070*/  IMAD.U32 R2, RZ, RZ, UR4 ;  /* 0x00000004ff027e24 */ /* 0x000fc4000f8e00ff */
[----:B------:R-:W3:Y:S01]  /*1b080*/  MUFU.TANH R175, R175 ;  /* 0x000000af00af7308 */ /* 0x000ee20000002400 */
[----:B0-----:R-:W-:Y:S01]  /*1b090*/  FMNMX.FTZ R182, R167, R23, !PT ;  /* 0x00000017a7b67209 */ /* 0x001fe20007810000 */
[----:B------:R-:W-:Y:S01]  /*1b0a0*/  FMUL.FTZ R181, R181, R2 ;  /* 0x00000002b5b57220 */ /* 0x000fe20000410000 */
[----:B------:R-:W-:Y:S02]  /*1b0b0*/  @!P1 VIADD R232, R232, 0x30860 ;  /* 0x00030860e8e89836 */ /* 0x000fe40000000000 */
[----:B----4-:R-:W-:Y:S01]  /*1b0c0*/  FMNMX.FTZ R182, R170, R182, !PT ;  /* 0x000000b6aab67209 */ /* 0x010fe20007810000 */
[----:B------:R-:W-:Y:S02]  /*1b0d0*/  IMAD.MOV.U32 R230, RZ, RZ, R3 ;  /* 0x000000ffffe67224 */ /* 0x000fe400078e0003 */
[----:B------:R-:W0:Y:S01]  /*1b0e0*/  MUFU.TANH R177, R177 ;  /* 0x000000b100b17308 */ /* 0x000e220000002400 */
[----:B-1----:R-:W-:Y:S02]  /*1b0f0*/  FMNMX.FTZ R182, R171, R182, !PT ;  /* 0x000000b6abb67209 */ /* 0x002fe40007810000 */
[----:B------:R-:W-:-:S05]  /*1b100*/  @!P1 PRMT R232, RZ, 0x654, R232 ;  /* 0x00000654ffe89816 */ /* 0x000fca00000000e8 */
[----:B------:R1:W-:Y:S08]  /*1b110*/  MUFU.EX2 R23, R181 ;  /* 0x000000b500177308 */ /* 0x0003f00000000800 */
[----:B------:R-:W4:Y:S01]  /*1b120*/  MUFU.TANH R178, R178 ;  /* 0x000000b200b27308 */ /* 0x000f220000002400 */
[----:B-1----:R-:W-:-:S04]  /*1b130*/  FMUL.FTZ R181, R3, R2 ;  /* 0x0000000203b57220 */ /* 0x002fc80000410000 */
[--C-:B------:R-:W-:Y:S01]  /*1b140*/  FFMA.FTZ R196, R0, R2, -R181.reuse ;  /* 0x0000000200c47223 */ /* 0x100fe200000108b5 */
[----:B-----5:R-:W-:Y:S01]  /*1b150*/  FMNMX.FTZ R0, R174, R182, !PT ;  /* 0x000000b6ae007209 */ /* 0x020fe20007810000 */
[-CC-:B------:R-:W-:Y:S01]  /*1b160*/  FFMA.FTZ R4, R4, R2.reuse, -R181.reuse ;  /* 0x0000000204047223 */ /* 0x180fe200000108b5 */
[----:B------:R-:W1:Y:S01]  /*1b170*/  MUFU.TANH R179, R179 ;  /* 0x000000b300b37308 */ /* 0x000e620000002400 */
[--C-:B------:R-:W-:Y:S01]  /*1b180*/  FFMA.FTZ R188, R161, R2, -R181.reuse ;  /* 0x00000002a1bc7223 */ /* 0x100fe200000108b5 */
[----:B---3--:R-:W-:Y:S01]  /*1b190*/  FMNMX.FTZ R0, R175, R0, !PT ;  /* 0x00000000af007209 */ /* 0x008fe20007810000 */
[-CC-:B------:R-:W-:Y:S01]  /*1b1a0*/  FFMA.FTZ R198, R154, R2.reuse, -R181.reuse ;  /* 0x000000029ac67223 */ /* 0x180fe200000108b5 */
[-CC-:B------:R-:W-:Y:S01]  /*1b1b0*/  FFMA.FTZ R183, R155, R2.reuse, -R181.reuse ;  /* 0x000000029bb77223 */ /* 0x180fe200000108b5 */
[--C-:B------:R-:W-:Y:S01]  /*1b1c0*/  FFMA.FTZ R192, R157, R2, -R181.reuse ;  /* 0x000000029dc07223 */ /* 0x100fe200000108b5 */
[----:B0-----:R-:W-:Y:S01]  /*1b1d0*/  FMNMX.FTZ R0, R177, R0, !PT ;  /* 0x00000000b1007209 */ /* 0x001fe20007810000 */
[-CC-:B------:R-:W-:Y:S01]  /*1b1e0*/  FFMA.FTZ R154, R158, R2.reuse, -R181.reuse ;  /* 0x000000029e9a7223 */ /* 0x180fe200000108b5 */
[----:B------:R-:W0:Y:S01]  /*1b1f0*/  MUFU.TANH R180, R180 ;  /* 0x000000b400b47308 */ /* 0x000e220000002400 */
[--C-:B------:R-:W-:Y:S01]  /*1b200*/  FFMA.FTZ R194, R159, R2, -R181.reuse ;  /* 0x000000029fc27223 */ /* 0x100fe200000108b5 */
[----:B----4-:R-:W-:Y:S01]  /*1b210*/  FMNMX.FTZ R0, R178, R0, !PT ;  /* 0x00000000b2007209 */ /* 0x010fe20007810000 */
[-CC-:B------:R-:W-:Y:S01]  /*1b220*/  FFMA.FTZ R155, R160, R2.reuse, -R181.reuse ;  /* 0x00000002a09b7223 */ /* 0x180fe200000108b5 */
[-CC-:B------:R-:W-:Y:S01]  /*1b230*/  FFMA.FTZ R157, R164, R2.reuse, -R181.reuse ;  /* 0x00000002a49d7223 */ /* 0x180fe200000108b5 */
[-CC-:B------:R-:W-:Y:S01]  /*1b240*/  FFMA.FTZ R190, R165, R2.reuse, -R181.reuse ;  /* 0x00000002a5be7223 */ /* 0x180fe200000108b5 */
[-CC-:B------:R-:W-:Y:S01]  /*1b250*/  FFMA.FTZ R158, R168, R2.reuse, -R181.reuse ;  /* 0x00000002a89e7223 */ /* 0x180fe200000108b5 */
[--C-:B------:R-:W-:Y:S01]  /*1b260*/  FFMA.FTZ R184, R169, R2, -R181.reuse ;  /* 0x00000002a9b87223 */ /* 0x100fe200000108b5 */
[----:B------:R3:W-:Y:S01]  /*1b270*/  MUFU.EX2 R182, R4 ;  /* 0x0000000400b67308 */ /* 0x0007e20000000800 */
[----:B-1----:R-:W-:Y:S01]  /*1b280*/  FMNMX.FTZ R0, R179, R0, !PT ;  /* 0x00000000b3007209 */ /* 0x002fe20007810000 */
[-CC-:B------:R-:W-:Y:S01]  /*1b290*/  FFMA.FTZ R159, R173, R2.reuse, -R181.reuse ;  /* 0x00000002ad9f7223 */ /* 0x180fe200000108b5 */
[-CC-:B------:R-:W-:Y:S01]  /*1b2a0*/  FFMA.FTZ R186, R172, R2.reuse, -R181.reuse ;  /* 0x00000002acba7223 */ /* 0x180fe200000108b5 */
[----:B------:R-:W-:-:S04]  /*1b2b0*/  FFMA.FTZ R160, R176, R2, -R181 ;  /* 0x00000002b0a07223 */ /* 0x000fc800000108b5 */
[----:B------:R-:W-:Y:S01]  /*1b2c0*/  MUFU.EX2 R196, R196 ;  /* 0x000000c400c47308 */ /* 0x000fe20000000800 */
[----:B0-----:R-:W-:-:S05]  /*1b2d0*/  FMNMX.FTZ R0, R180, R0, !PT ;  /* 0x00000000b4007209 */ /* 0x001fca0007810000 */
[----:B---3--:R-:W0:Y:S02]  /*1b2e0*/  SHFL.BFLY PT, R4, R0, 0x2, 0x1f ;  /* 0x0c401f0000047f89 */ /* 0x008e2400000e0000 */
        /* <DEDUP_REMOVED lines=9> */
[----:B0-----:R-:W-:-:S05]  /*1b380*/  FMNMX.FTZ R4, R0, R4, !PT ;  /* 0x0000000400047209 */ /* 0x001fca0007810000 */
[C---:B------:R-:W-:Y:S01]  /*1b390*/  FADD.FTZ R0, -R4.reuse, R231 ;  /* 0x000000e704007221 */ /* 0x040fe20000010100 */
[-C--:B------:R-:W-:Y:S01]  /*1b3a0*/  FMUL.FTZ R161, R4, R2.reuse ;  /* 0x0000000204a17220 */ /* 0x080fe20000410000 */
[----:B------:R-:W-:Y:S01]  /*1b3b0*/  MUFU.EX2 R157, R157 ;  /* 0x0000009d009d7308 */ /* 0x000fe20000000800 */
[----:B------:R-:W-:Y:S02]  /*1b3c0*/  IMAD.MOV.U32 R231, RZ, RZ, R4 ;  /* 0x000000ffffe77224 */ /* 0x000fe400078e0004 */
[-C--:B------:R-:W-:Y:S01]  /*1b3d0*/  FMUL.FTZ R0, R0, R2.reuse ;  /* 0x0000000200007220 */ /* 0x080fe20000410000 */
[-CC-:B------:R-:W-:Y:S01]  /*1b3e0*/  FFMA.FTZ R197, R5, R2.reuse, -R161.reuse ;  /* 0x0000000205c57223 */ /* 0x180fe200000108a1 */
[-CC-:B------:R-:W-:Y:S01]  /*1b3f0*/  FFMA.FTZ R5, R152, R2.reuse, -R161.reuse ;  /* 0x0000000298057223 */ /* 0x180fe200000108a1 */
[-CC-:B------:R-:W-:Y:S01]  /*1b400*/  FFMA.FTZ R199, R153, R2.reuse, -R161.reuse ;  /* 0x0000000299c77223 */ /* 0x180fe200000108a1 */
[-CC-:B------:R-:W-:Y:S01]  /*1b410*/  FFMA.FTZ R152, R156, R2.reuse, -R161.reuse ;  /* 0x000000029c987223 */ /* 0x180fe200000108a1 */
[----:B------:R-:W-:Y:S01]  /*1b420*/  @!P1 IMAD R153, R22, 0x8, R16 ;  /* 0x0000000816999824 */ /* 0x000fe200078e0210 */
[----:B------:R-:W-:Y:S01]  /*1b430*/  MUFU.EX2 R0, R0 ;  /* 0x0000000000007308 */ /* 0x000fe20000000800 */
[-CC-:B------:R-:W-:Y:S01]  /*1b440*/  FFMA.FTZ R193, R162, R2.reuse, -R161.reuse ;  /* 0x00000002a2c17223 */ /* 0x180fe200000108a1 */
[----:B------:R-:W-:Y:S01]  /*1b450*/  FFMA.FTZ R163, R163, R2, -R161 ;  /* 0x00000002a3a37223 */ /* 0x000fe200000108a1 */
[----:B------:R-:W-:-:S02]  /*1b460*/  @!P1 VIADD R156, R153, 0x30840 ;  /* 0x00030840999c9836 */ /* 0x000fc40000000000 */
[-CC-:B------:R-:W-:Y:S01]  /*1b470*/  FFMA.FTZ R195, R166, R2.reuse, -R161.reuse ;  /* 0x00000002a6c37223 */ /* 0x180fe200000108a1 */
[-CC-:B------:R-:W-:Y:S01]  /*1b480*/  FFMA.FTZ R189, R170, R2.reuse, -R161.reuse ;  /* 0x00000002aabd7223 */ /* 0x180fe200000108a1 */
[-CC-:B------:R-:W-:Y:S01]  /*1b490*/  FFMA.FTZ R162, R171, R2.reuse, -R161.reuse ;  /* 0x00000002aba27223 */ /* 0x180fe200000108a1 */
[-CC-:B------:R-:W-:Y:S01]  /*1b4a0*/  FFMA.FTZ R174, R174, R2.reuse, -R161.reuse ;  /* 0x00000002aeae7223 */ /* 0x180fe200000108a1 */
[----:B------:R-:W0:Y:S01]  /*1b4b0*/  MUFU.EX2 R197, R197 ;  /* 0x000000c500c57308 */ /* 0x000e220000000800 */
[----:B------:R-:W-:Y:S01]  /*1b4c0*/  @!P1 PRMT R156, RZ, 0x654, R156 ;  /* 0x00000654ff9c9816 */ /* 0x000fe2000000009c */
[-CC-:B------:R-:W-:Y:S01]  /*1b4d0*/  FFMA.FTZ R175, R175, R2.reuse, -R161.reuse ;  /* 0x00000002afaf7223 */ /* 0x180fe200000108a1 */
[-CC-:B------:R-:W-:Y:S01]  /*1b4e0*/  FFMA.FTZ R177, R177, R2.reuse, -R161.reuse ;  /* 0x00000002b1b17223 */ /* 0x180fe200000108a1 */
[-CC-:B------:R-:W-:Y:S01]  /*1b4f0*/  FFMA.FTZ R178, R178, R2.reuse, -R161.reuse ;  /* 0x00000002b2b27223 */ /* 0x180fe200000108a1 */
[----:B------:R1:W-:Y:S01]  /*1b500*/  @!P1 SYNCS.ARRIVE.TRANS64.RED.A1T0 RZ, [R156+URZ], RZ ;  /* 0x000000ff9cff99a7 */ /* 0x0003e2000810043f */
[----:B------:R-:W-:-:S02]  /*1b510*/  FFMA.FTZ R179, R179, R2, -R161 ;  /* 0x00000002b3b37223 */ /* 0x000fc400000108a1 */
[----:B------:R-:W3:Y:S01]  /*1b520*/  MUFU.EX2 R5, R5 ;  /* 0x0000000500057308 */ /* 0x000ee20000000800 */
[-CC-:B-1----:R-:W-:Y:S01]  /*1b530*/  FFMA.FTZ R156, R167, R2.reuse, -R161.reuse ;  /* 0x00000002a79c7223 */ /* 0x182fe200000108a1 */
[----:B------:R-:W-:Y:S01]  /*1b540*/  FFMA.FTZ R161, R180, R2, -R161 ;  /* 0x00000002b4a17223 */ /* 0x000fe200000108a1 */
[----:B------:R1:W-:Y:S05]  /*1b550*/  @!P1 SYNCS.ARRIVE.TRANS64.RED.A1T0 RZ, [R232+URZ], RZ ;  /* 0x000000ffe8ff99a7 */ /* 0x0003ea000810043f */
[----:B------:R-:W4:Y:S01]  /*1b560*/  MUFU.EX2 R199, R199 ;  /* 0x000000c700c77308 */ /* 0x000f220000000800 */
[----:B0-----:R-:W-:Y:S01]  /*1b570*/  FFMA.FTZ R227, R0, R227, R197 ;  /* 0x000000e300e37223 */ /* 0x001fe200000100c5 */
[----:B-1----:R-:W-:-:S06]  /*1b580*/  IMAD.MOV.U32 R232, RZ, RZ, R219 ;  /* 0x000000ffffe87224 */ /* 0x002fcc00078e00db */
[----:B------:R-:W0:Y:S01]  /*1b590*/  MUFU.EX2 R152, R152 ;  /* 0x0000009800987308 */ /* 0x000e220000000800 */
[C---:B---3--:R-:W-:Y:S01]  /*1b5a0*/  FADD.FTZ R227, R5.reuse, R227 ;  /* 0x000000e305e37221 */ /* 0x048fe20000010000 */
[----:B------:R-:W-:Y:S01]  /*1b5b0*/  F2FP.BF16.F32.PACK_AB R197, R5, R197 ;  /* 0x000000c505c5723e */ /* 0x000fe200000010ff */
[----:B------:R-:W-:-:S05]  /*1b5c0*/  IMAD.MOV.U32 R5, RZ, RZ, R22 ;  /* 0x000000ffff057224 */ /* 0x000fca00078e0016 */
[----:B------:R-:W1:Y:S01]  /*1b5d0*/  MUFU.EX2 R193, R193 ;  /* 0x000000c100c17308 */ /* 0x000e620000000800 */
[----:B----4-:R-:W-:-:S07]  /*1b5e0*/  FADD.FTZ R227, R199, R227 ;  /* 0x000000e3c7e37221 */ /* 0x010fce0000010000 */
[----:B------:R3:W4:Y:S01]  /*1b5f0*/  MUFU.EX2 R153, R163 ;  /* 0x000000a300997308 */ /* 0x0007220000000800 */
[C---:B0-----:R-:W-:Y:S01]  /*1b600*/  FADD.FTZ R164, R152.reuse, R227 ;  /* 0x000000e398a47221 */ /* 0x041fe20000010000 */
[----:B------:R-:W-:-:S06]  /*1b610*/  F2FP.BF16.F32.PACK_AB R199, R152, R199 ;  /* 0x000000c798c7723e */ /* 0x000fcc00000010ff */
[----:B------:R-:W0:Y:S01]  /*1b620*/  MUFU.EX2 R195, R195 ;  /* 0x000000c300c37308 */ /* 0x000e220000000800 */
[----:B---3--:R-:W-:Y:S01]  /*1b630*/  FFMA.FTZ R163, R23, R228, R196 ;  /* 0x000000e417a37223 */ /* 0x008fe200000100c4 */
[----:B-1----:R-:W-:Y:S01]  /*1b640*/  FADD.FTZ R164, R193, R164 ;  /* 0x000000a4c1a47221 */ /* 0x002fe20000010000 */
[C---:B------:R-:W-:Y:S02]  /*1b650*/  F2FP.BF16.F32.PACK_AB R196, R182.reuse, R196 ;  /* 0x000000c4b6c4723e */ /* 0x040fe400000010ff */
[----:B------:R-:W-:-:S03]  /*1b660*/  FADD.FTZ R163, R182, R163 ;  /* 0x000000a3b6a37221 */ /* 0x000fc60000010000 */
[----:B------:R-:W1:Y:S01]  /*1b670*/  MUFU.EX2 R156, R156 ;  /* 0x0000009c009c7308 */ /* 0x000e620000000800 */
[----:B------:R-:W-:Y:S01]  /*1b680*/  FADD.FTZ R163, R198, R163 ;  /* 0x000000a3c6a37221 */ /* 0x000fe20000010000 */
[----:B----4-:R-:W-:Y:S01]  /*1b690*/  FADD.FTZ R164, R153, R164 ;  /* 0x000000a499a47221 */ /* 0x010fe20000010000 */
[C---:B------:R-:W-:Y:S02]  /*1b6a0*/  F2FP.BF16.F32.PACK_AB R198, R183.reuse, R198 ;  /* 0x000000c6b7c6723e */ /* 0x040fe400000010ff */
[----:B------:R-:W-:Y:S01]  /*1b6b0*/  FADD.FTZ R163, R183, R163 ;  /* 0x000000a3b7a37221 */ /* 0x000fe20000010000 */
[----:B------:R-:W-:Y:S02]  /*1b6c0*/  F2FP.BF16.F32.PACK_AB R193, R153, R193 ;  /* 0x000000c199c1723e */ /* 0x000fe400000010ff */
[----:B------:R-:W3:Y:S01]  /*1b6d0*/  MUFU.EX2 R189, R189 ;  /* 0x000000bd00bd7308 */ /* 0x000ee20000000800 */
[----:B------:R-:W-:Y:S01]  /*1b6e0*/  FADD.FTZ R163, R192, R163 ;  /* 0x000000a3c0a37221 */ /* 0x000fe20000010000 */
[----:B0-----:R-:W-:Y:S01]  /*1b6f0*/  FADD.FTZ R164, R195, R164 ;  /* 0x000000a4c3a47221 */ /* 0x001fe20000010000 */
[----:B------:R-:W-:-:S02]  /*1b700*/  F2FP.BF16.F32.PACK_AB R192, R154, R192 ;  /* 0x000000c09ac0723e */ /* 0x000fc400000010ff */
[----:B------:R-:W-:-:S03]  /*1b710*/  FADD.FTZ R163, R154, R163 ;  /* 0x000000a39aa37221 */ /* 0x000fc60000010000 */
[----:B------:R-:W0:Y:S01]  /*1b720*/  MUFU.EX2 R162, R162 ;  /* 0x000000a200a27308 */ /* 0x000e220000000800 */
[----:B------:R-:W-:Y:S01]  /*1b730*/  FADD.FTZ R163, R194, R163 ;  /* 0x000000a3c2a37221 */ /* 0x000fe20000010000 */
[C---:B-1----:R-:W-:Y:S01]  /*1b740*/  FADD.FTZ R164, R156.reuse, R164 ;  /* 0x000000a49ca47221 */ /* 0x042fe20000010000 */
[C---:B------:R-:W-:Y:S02]  /*1b750*/  F2FP.BF16.F32.PACK_AB R194, R155.reuse, R194 ;  /* 0x000000c29bc2723e */ /* 0x040fe400000010ff */
[----:B------:R-:W-:Y:S01]  /*1b760*/  FADD.FTZ R163, R155, R163 ;  /* 0x000000a39ba37221 */ /* 0x000fe20000010000 */
[----:B------:R-:W-:Y:S02]  /*1b770*/  F2FP.BF16.F32.PACK_AB R195, R156, R195 ;  /* 0x000000c39cc3723e */ /* 0x000fe400000010ff */
[----:B------:R-:W1:Y:S01]  /*1b780*/  MUFU.EX2 R190, R190 ;  /* 0x000000be00be7308 */ /* 0x000e620000000800 */
[----:B------:R-:W-:Y:S01]  /*1b790*/  FADD.FTZ R163, R188, R163 ;  /* 0x000000a3bca37221 */ /* 0x000fe20000010000 */
[----:B---3--:R-:W-:Y:S01]  /*1b7a0*/  FADD.FTZ R164, R189, R164 ;  /* 0x000000a4bda47221 */ /* 0x008fe20000010000 */
[----:B------:R-:W-:-:S02]  /*1b7b0*/  F2FP.BF16.F32.PACK_AB R188, R157, R188 ;  /* 0x000000bc9dbc723e */ /* 0x000fc400000010ff */
[----:B------:R-:W-:-:S03]  /*1b7c0*/  FADD.FTZ R163, R157, R163 ;  /* 0x000000a39da37221 */ /* 0x000fc60000010000 */
        /* <DEDUP_REMOVED lines=10> */
[----:B------:R-:W0:Y:S01]  /*1b870*/  MUFU.EX2 R177, R177 ;  /* 0x000000b100b17308 */ /* 0x000e220000000800 */
[C---:B-1----:R-:W-:Y:S01]  /*1b880*/  FADD.FTZ R164, R175.reuse, R164 ;  /* 0x000000a4afa47221 */ /* 0x042fe20000010000 */
[----:B------:R-:W-:-:S06]  /*1b890*/  F2FP.BF16.F32.PACK_AB R191, R175, R174 ;  /* 0x000000aeafbf723e */ /* 0x000fcc00000010ff */
[----:B------:R-:W1:Y:S01]  /*1b8a0*/  MUFU.EX2 R159, R159 ;  /* 0x0000009f009f7308 */ /* 0x000e620000000800 */
[----:B---3--:R-:W-:-:S07]  /*1b8b0*/  FADD.FTZ R163, R184, R163 ;  /* 0x000000a3b8a37221 */ /* 0x008fce0000010000 */
[----:B------:R-:W3:Y:S01]  /*1b8c0*/  MUFU.EX2 R178, R178 ;  /* 0x000000b200b27308 */ /* 0x000ee20000000800 */
[----:B0-----:R-:W-:-:S07]  /*1b8d0*/  FADD.FTZ R164, R177, R164 ;  /* 0x000000a4b1a47221 */ /* 0x001fce0000010000 */
[----:B------:R-:W0:Y:S01]  /*1b8e0*/  MUFU.EX2 R186, R186 ;  /* 0x000000ba00ba7308 */ /* 0x000e220000000800 */
[C---:B-1----:R-:W-:Y:S01]  /*1b8f0*/  FADD.FTZ R163, R159.reuse, R163 ;  /* 0x000000a39fa37221 */ /* 0x042fe20000010000 */
[----:B------:R-:W-:-:S06]  /*1b900*/  F2FP.BF16.F32.PACK_AB R184, R159, R184 ;  /* 0x000000b89fb8723e */ /* 0x000fcc00000010ff */
[----:B------:R-:W1:Y:S01]  /*1b910*/  MUFU.EX2 R179, R179 ;  /* 0x000000b300b37308 */ /* 0x000e620000000800 */
[C---:B--2---:R-:W-:Y:S01]  /*1b920*/  ISETP.GT.AND P2, PT, R233.reuse, R187, PT ;  /* 0x000000bbe900720c */ /* 0x044fe20003f44270 */
[C---:B---3--:R-:W-:Y:S01]  /*1b930*/  FADD.FTZ R164, R178.reuse, R164 ;  /* 0x000000a4b2a47221 */ /* 0x048fe20000010000 */
[----:B------:R-:W-:Y:S01]  /*1b940*/  F2FP.BF16.F32.PACK_AB R185, R178, R177 ;  /* 0x000000b1b2b9723e */ /* 0x000fe200000010ff */
[----:B------:R-:W-:-:S04]  /*1b950*/  VIADD R233, R233, 0xffffffff ;  /* 0xffffffffe9e97836 */ /* 0x000fc80000000000 */
[----:B------:R-:W2:Y:S01]  /*1b960*/  MUFU.EX2 R160, R160 ;  /* 0x000000a000a07308 */ /* 0x000ea20000000800 */
[----:B0-----:R-:W-:-:S07]  /*1b970*/  FADD.FTZ R163, R186, R163 ;  /* 0x000000a3baa37221 */ /* 0x001fce0000010000 */
[----:B------:R-:W0:Y:S01]  /*1b980*/  MUFU.EX2 R161, R161 ;  /* 0x000000a100a17308 */ /* 0x000e220000000800 */
[----:B-1----:R-:W-:Y:S01]  /*1b990*/  FADD.FTZ R164, R179, R164 ;  /* 0x000000a4b3a47221 */ /* 0x002fe20000010000 */
[C---:B--2---:R-:W-:Y:S01]  /*1b9a0*/  FADD.FTZ R228, R160.reuse, R163 ;  /* 0x000000a3a0e47221 */ /* 0x044fe20000010000 */
[----:B------:R-:W-:Y:S02]  /*1b9b0*/  F2FP.BF16.F32.PACK_AB R186, R160, R186 ;  /* 0x000000baa0ba723e */ /* 0x000fe400000010ff */
[C---:B0-----:R-:W-:Y:S01]  /*1b9c0*/  FADD.FTZ R227, R161.reuse, R164 ;  /* 0x000000a4a1e37221 */ /* 0x041fe20000010000 */
[----:B------:R-:W-:Y:S01]  /*1b9d0*/  F2FP.BF16.F32.PACK_AB R187, R161, R179 ;  /* 0x000000b3a1bb723e */ /* 0x000fe200000010ff */
[----:B------:R-:W-:Y:S06]  /*1b9e0*/  @P2 BRA `(.L_x_1989) ;  /* 0xffffffd800b42947 */ /* 0x000fec000383ffff */
[----:B------:R-:W-:Y:S05]  /*1b9f0*/  BSYNC B1 ;  /* 0x0000000000017941 */ /* 0x000fea0003800000 */
.L_x_1978:
[----:B------:R-:W-:-:S07]  /*1ba00*/  IMAD.MOV.U32 R5, RZ, RZ, R233 ;  /* 0x000000ffff057224 */ /* 0x000fce00078e00e9 */
.L_x_1977:
[----:B------:R-:W-:Y:S05]  /*1ba10*/  BSYNC B0 ;  /* 0x0000000000007941 */ /* 0x000fea0003800000 */
.L_x_1976:
[----:B------:R-:W2:Y:S01]  /*1ba20*/  LDL R152, [R1+0x50] ;  /* 0x0000500001987983 */ /* 0x000ea20000100800 */
[----:B------:R-:W-:Y:S01]  /*1ba30*/  BSSY B0, `(.L_x_1990) ;  /* 0x000030c000007945 */ /* 0x000fe20003800000 */
[----:B--2---:R-:W-:-:S13]  /*1ba40*/  ISETP.GE.AND P2, PT, R5, R152, PT ;  /* 0x000000980500720c */ /* 0x004fda0003f46270 */
[----:B------:R-:W-:Y:S05]  /*1ba50*/  @!P2 BRA `(.L_x_1991) ;  /* 0x000000300024a947 */ /* 0x000fea0003800000 */
[----:B------:R-:W-:Y:S02]  /*1ba60*/  IMAD.MOV.U32 R230, RZ, RZ, R4 ;  /* 0x000000ffffe67224 */ /* 0x000fe400078e0004 */
[----:B------:R-:W-:Y:S02]  /*1ba70*/  IMAD.MOV.U32 R231, RZ, RZ, R3 ;  /* 0x000000ffffe77224 */ /* 0x000fe400078e0003 */
[----:B------:R-:W-:Y:S02]  /*1ba80*/  IMAD.MOV.U32 R233, RZ, RZ, R219 ;  /* 0x000000ffffe97224 */ /* 0x000fe400078e00db */
[----:B------:R-:W-:-:S07]  /*1ba90*/  IMAD.MOV.U32 R232, RZ, RZ, R22 ;  /* 0x000000ffffe87224 */ /* 0x000fce00078e0016 */
.L_x_2010:
[----:B------:R-:W-:-:S05]  /*1baa0*/  VIADD R4, R232, 0x1 ;  /* 0x00000001e8047836 */ /* 0x000fca0000000000 */
[----:B------:R-:W-:-:S04]  /*1bab0*/  ISETP.NE.AND P2, PT, R4, 0x2, PT ;  /* 0x000000020400780c */ /* 0x000fc80003f45270 */
[----:B------:R-:W-:Y:S02]  /*1bac0*/  SEL R4, R4, RZ, P2 ;  /* 0x000000ff04047207 */ /* 0x000fe40001000000 */
[----:B------:R-:W-:-:S03]  /*1bad0*/  SEL R219, RZ, 0x1, P2 ;  /* 0x00000001ffdb7807 */ /* 0x000fc60001000000 */
[----:B------:R-:W-:Y:S01]  /*1bae0*/  IMAD.MOV.U32 R22, RZ, RZ, R4 ;  /* 0x000000ffff167224 */ /* 0x000fe200078e0004 */
[----:B------:R-:W-:Y:S01]  /*1baf0*/  LOP3.LUT R219, R233, R219, RZ, 0x3c, !PT ;  /* 0x000000dbe9db7212 */ /* 0x000fe200078e3cff */
[----:B------:R-:W-:Y:S06]  /*1bb00*/  @!P0 BRA `(.L_x_1992) ;  /* 0x0000000000048947 */ /* 0x000fec0003800000 */
[----:B------:R-:W-:Y:S01]  /*1bb10*/  BPT.TRAP 0x1 ;  /* 0x000000040000795c */ /* 0x000fe20000300000 */
.L_x_1992:
[----:B------:R-:W-:Y:S01]  /*1bb20*/  IMAD R3, R22, 0x8, R16 ;  /* 0x0000000816037824 */ /* 0x000fe200078e0210 */
[----:B------:R-:W-:-:S04]  /*1bb30*/  SHF.L.U32 R153, R219, 0x1f, RZ ;  /* 0x0000001fdb997819 */ /* 0x000fc800000006ff */
[----:B------:R0:W1:Y:S01]  /*1bb40*/  SYNCS.PHASECHK.TRANS64.TRYWAIT P2, [R3+URZ+0x30830], R153 ;  /* 0x03083099030075a7 */ /* 0x000062000804017f */
[----:B------:R-:W-:Y:S05]  /*1bb50*/  @!P0 BRA `(.L_x_1993) ;  /* 0x0000000000048947 */ /* 0x000fea0003800000 */
[----:B------:R-:W-:Y:S01]  /*1bb60*/  BPT.TRAP 0x1 ;  /* 0x000000040000795c */ /* 0x000fe20000300000 */
.L_x_1993:
        /* <DEDUP_REMOVED lines=8> */
.L_x_1995:
[----:B------:R-:W-:Y:S05]  /*1bbf0*/  BSYNC B1 ;  /* 0x0000000000017941 */ /* 0x000fea0003800000 */
.L_x_1994:
[----:B------:R-:W-:Y:S01]  /*1bc00*/  R2UR UR4, R152 ;  /* 0x00000000980472ca */ /* 0x000fe200000e0000 */
[----:B------:R-:W-:Y:S01]  /*1bc10*/  IMAD.MOV.U32 R152, RZ, RZ, R155 ;  /* 0x000000ffff987224 */ /* 0x000fe200078e009b */
[----:B------:R-:W-:Y:S01]  /*1bc20*/  STL [R1+0xb8], R17 ;  /* 0x0000b81101007387 */ /* 0x000fe20000100800 */
        /* <DEDUP_REMOVED lines=9> */
[----:B------:R-:W-:Y:S01]  /*1bcc0*/  R2UR UR58, R154 ;  /* 0x000000009a3a72ca */ /* 0x000fe200000e0000 */
[----:B------:R-:W-:Y:S01]  /*1bcd0*/  VIADD R154, R2, 0x202 ;  /* 0x00000202029a7836 */ /* 0x000fe20000000000 */
[----:B------:R-:W-:Y:S01]  /*1bce0*/  R2UR UR14, R156 ;  /* 0x000000009c0e72ca */ /* 0x000fe200000e0000 */
[----:B------:R-:W-:Y:S01]  /*1bcf0*/  VIADD R156, R2, 0x400 ;  /* 0x00000400029c7836 */ /* 0x000fe20000000000 */
[----:B0-----:R-:W-:Y:S01]  /*1bd00*/  MOV R16, UR38 ;  /* 0x0000002600107c02 */ /* 0x001fe20008000f00 */
[----:B------:R-:W-:Y:S01]  /*1bd10*/  STL [R1+0xac], R4 ;  /* 0x0000ac0401007387 */ /* 0x000fe20000100800 */
[----:B------:R-:W-:Y:S01]  /*1bd20*/  R2UR UR38, R152 ;  /* 0x00000000982672ca */ /* 0x000fe200000e0000 */
[----:B------:R-:W-:Y:S01]  /*1bd30*/  VIADD R152, R2, 0x200 ;  /* 0x0000020002987836 */ /* 0x000fe20000000000 */
[----:B------:R-:W-:Y:S01]  /*1bd40*/  R2UR UR10, R154 ;  /* 0x000000009a0a72ca */ /* 0x000fe200000e0000 */
[----:B------:R0:W-:Y:S01]  /*1bd50*/  STL [R1+0x20], R3 ;  /* 0x0000200301007387 */ /* 0x0001e20000100800 */
[----:B------:R-:W-:Y:S01]  /*1bd60*/  R2UR UR22, R156 ;  /* 0x000000009c1672ca */ /* 0x000fe200000e0000 */
[----:B------:R-:W-:Y:S01]  /*1bd70*/  VIADD R154, R2, 0x402 ;  /* 0x00000402029a7836 */ /* 0x000fe20000000000 */
[----:B------:R-:W-:Y:S01]  /*1bd80*/  R2UR UR6, R152 ;  /* 0x00000000980672ca */ /* 0x000fe200000e0000 */
[C---:B------:R-:W-:Y:S01]  /*1bd90*/  VIADD R152, R2.reuse, 0x206 ;  /* 0x0000020602987836 */ /* 0x040fe20000000000 */
[----:B------:R-:W-:Y:S01]  /*1bda0*/  MOV R159, UR39 ;  /* 0x00000027009f7c02 */ /* 0x000fe20008000f00 */
[----:B------:R-:W-:Y:S01]  /*1bdb0*/  VIADD R156, R2, 0x406 ;  /* 0x00000406029c7836 */ /* 0x000fe20000000000 */
[----:B------:R-:W-:Y:S01]  /*1bdc0*/  UMOV UR39, UR5 ;  /* 0x0000000500277c82 */ /* 0x000fe20008000000 */
[----:B-1----:R-:W-:Y:S01]  /*1bdd0*/  MOV R5, UR37 ;  /* 0x0000002500057c02 */ /* 0x002fe20008000f00 */
[----:B------:R-:W-:Y:S01]  /*1bde0*/  IMAD.MOV.U32 R157, RZ, RZ, 0x40000040 ;  /* 0x40000040ff9d7424 */ /* 0x000fe200078e00ff */
[----:B------:R-:W-:Y:S01]  /*1bdf0*/  R2UR UR18, R152 ;  /* 0x00000000981272ca */ /* 0x000fe200000e0000 */
[----:B------:R-:W-:Y:S01]  /*1be00*/  VIADD R152, R2, 0x404 ;  /* 0x0000040402987836 */ /* 0x000fe20000000000 */
[----:B------:R-:W-:Y:S01]  /*1be10*/  MOV R17, UR38 ;  /* 0x0000002600117c02 */ /* 0x000fe20008000f00 */
[----:B0-----:R-:W-:Y:S01]  /*1be20*/  IMAD.MOV.U32 R3, RZ, RZ, 0x40000040 ;  /* 0x40000040ff037424 */ /* 0x001fe200078e00ff */
[----:B------:R-:W-:Y:S01]  /*1be30*/  UMOV UR38, UR4 ;  /* 0x0000000400267c82 */ /* 0x000fe20008000000 */
[----:B------:R-:W-:Y:S01]  /*1be40*/  MOV R4, UR36 ;  /* 0x0000002400047c02 */ /* 0x000fe20008000f00 */
[-C--:B------:R-:W-:Y:S01]  /*1be50*/  FMUL.FTZ R24, R24, R23.reuse ;  /* 0x0000001718187220 */ /* 0x080fe20000410000 */
[----:B------:R-:W-:Y:S01]  /*1be60*/  R2UR UR30, R152 ;  /* 0x00000000981e72ca */ /* 0x000fe200000e0000 */
[----:B------:R-:W-:Y:S01]  /*1be70*/  VIADD R152, R2, 0x600 ;  /* 0x0000060002987836 */ /* 0x000fe20000000000 */
        /* <DEDUP_REMOVED lines=166> */
[----:B------:R-:W-:-:S02]  /*1c8e0*/  WARPGROUP.DEPBAR.LE gsb0, 0x0 ;  /* 0x00008000000079c5 */ /* 0x000fc40000010000 */
[----:B------:R-:W-:-:S06]  /*1c8f0*/  WARPGROUP.ARRIVE ;  /* 0x00000000000079c5 */ /* 0x000fcc0000000000 */
[----:B------:R-:W-:Y:S01]  /*1c900*/  HGMMA.64x64x16.F32.BF16 R152, gdesc[UR36], R152, gsb0 ;  /* 0x00e00000249879f0 */ /* 0x000fe20008001898 */
[----:B------:R-:W-:Y:S02]  /*1c910*/  R2UR UR39, R3 ;  /* 0x00000000032772ca */ /* 0x000fe400000e0000 */
[----:B------:R-:W-:Y:S02]  /*1c920*/  R2UR UR38, R17 ;  /* 0x00000000112672ca */ /* 0x000fe400000e0000 */
[----:B------:R-:W-:Y:S01]  /*1c930*/  R2UR UR36, R222 ;  /* 0x00000000de2472ca */ /* 0x000fe200000e0000 */
[----:B------:R0:W5:Y:S01]  /*1c940*/  LDL.LU R17, [R1+0xb8] ;  /* 0x0000b80001117983 */ /* 0x0001620000300800 */
[----:B------:R-:W-:Y:S01]  /*1c950*/  R2UR UR37, R223 ;  /* 0x00000000df2572ca */ /* 0x000fe200000e0000 */
[----:B------:R-:W-:Y:S02]  /*1c960*/  WARPGROUP.DEPBAR.LE gsb0, 0x0 ;  /* 0x00008000000079c5 */ /* 0x000fe40000010000 */
[----:B------:R-:W-:-:S10]  /*1c970*/  WARPGROUP.ARRIVE ;  /* 0x00000000000079c5 */ /* 0x000fd40000000000 */
        /* <DEDUP_REMOVED lines=75> */
.L_x_1997:
[----:B------:R-:W-:Y:S01]  /*1ce30*/  SHF.L.U32 R2, R233, 0x1f, RZ ;  /* 0x0000001fe9027819 */ /* 0x000fe200000006ff */
[----:B-----5:R-:W-:-:S04]  /*1ce40*/  IMAD R0, R232, 0x8, R16 ;  /* 0x00000008e8007824 */ /* 0x020fc800078e0210 */
[----:B------:R0:W1:Y:S01]  /*1ce50*/  SYNCS.PHASECHK.TRANS64.TRYWAIT P2, [R0+URZ+0x30850], R2 ;  /* 0x03085002000075a7 */ /* 0x000062000804017f */
[----:B------:R-:W-:Y:S05]  /*1ce60*/  @!P0 BRA `(.L_x_1998) ;  /* 0x0000000000048947 */ /* 0x000fea0003800000 */
[----:B------:R-:W-:Y:S01]  /*1ce70*/  BPT.TRAP 0x1 ;  /* 0x000000040000795c */ /* 0x000fe20000300000 */
.L_x_1998:
[----:B------:R-:W-:Y:S04]  /*1ce80*/  BSSY B1, `(.L_x_1999) ;  /* 0x0000004000017945 */ /* 0x000fe80003800000 */
[----:B-1----:R-:W-:Y:S05]  /*1ce90*/  @P2 BRA `(.L_x_2000) ;  /* 0x0000000000082947 */ /* 0x002fea0003800000 */
[----:B------:R-:W1:Y:S02]  /*1cea0*/  SYNCS.PHASECHK.TRANS64.TRYWAIT P2, [R0+URZ+0x30850], R2 ;  /* 0x03085002000075a7 */ /* 0x000e64000804017f */
[----:B-1----:R-:W-:Y:S05]  /*1ceb0*/  @!P2 BRA `(.L_x_2001) ;  /* 0x000001040004a947 */ /* 0x002fea0003800000 */
.L_x_2000:
[----:B------:R-:W-:Y:S05]  /*1cec0*/  BSYNC B1 ;  /* 0x0000000000017941 */ /* 0x000fea0003800000 */
.L_x_1999:
[----:B01----:R-:W-:Y:S01]  /*1ced0*/  VIADD R2, R16, 0x400 ;  /* 0x0000040010027836 */ /* 0x003fe20000000000 */
[----:B------:R-:W2:Y:S01]  /*1cee0*/  LDL R233, [R1+0x28] ;  /* 0x0000280001e97983 */ /* 0x000ea20000100800 */
[----:B------:R-:W-:Y:S01]  /*1cef0*/  IMAD.MOV.U32 R3, RZ, RZ, 0x40000040 ;  /* 0x40000040ff037424 */ /* 0x000fe200078e00ff */
[----:B------:R-:W-:Y:S01]  /*1cf00*/  WARPGROUP.ARRIVE ;  /* 0x00000000000079c5 */ /* 0x000fe20000000000 */
[----:B------:R-:W-:Y:S01]  /*1cf10*/  ULDC UR5, c[0x0][0x9d8] ;  /* 0x0002760000057ab9 */ /* 0x000fe20000000800 */
[----:B------:R-:W-:Y:S01]  /*1cf20*/  SHF.R.U32.HI R2, RZ, 0x4, R2 ;  /* 0x00000004ff027819 */ /* 0x000fe20000011602 */
[----:B------:R-:W3:Y:S03]  /*1cf30*/  LDL R23, [R1+0x4c] ;  /* 0x00004c0001177983 */ /* 0x000ee60000100800 */
[----:B------:R-:W-:-:S04]  /*1cf40*/  LOP3.LUT R2, R2, 0x3fff, RZ, 0xc0, !PT ;  /* 0x00003fff02027812 */ /* 0x000fc800078ec0ff */
[----:B------:R-:W-:-:S05]  /*1cf50*/  LOP3.LUT R2, R2, 0x2000000, RZ, 0xfc, !PT ;  /* 0x0200000002027812 */ /* 0x000fca00078efcff */
[----:B------:R-:W-:Y:S01]  /*1cf60*/  IMAD R2, R232, 0x800, R2 ;  /* 0x00000800e8027824 */ /* 0x000fe200078e0202 */
[----:B------:R-:W-:-:S04]  /*1cf70*/  R2UR UR7, R3 ;  /* 0x00000000030772ca */ /* 0x000fc800000e0000 */
[----:B------:R-:W-:-:S13]  /*1cf80*/  R2UR UR6, R2 ;  /* 0x00000000020672ca */ /* 0x000fda00000e0000 */
[----:B------:R-:W-:Y:S01]  /*1cf90*/  HGMMA.64x256x16.F32.BF16 R24, R196, gdesc[UR4].tnspB, R24, gsb0 ;  /* 0x43e00004c4187df0 */ /* 0x000fe20008001818 */
[----:B--2---:R-:W-:Y:S02]  /*1cfa0*/  R2UR UR4, R233 ;  /* 0x00000000e90472ca */ /* 0x004fe400000e0000 */
[----:B------:R-:W3:Y:S01]  /*1cfb0*/  LDL R233, [R1+0x34] ;  /* 0x0000340001e97983 */ /* 0x000ee20000100800 */
[----:B------:R-:W-:Y:S02]  /*1cfc0*/  IMAD.MOV.U32 R3, RZ, RZ, 0x40000040 ;  /* 0x40000040ff037424 */ /* 0x000fe400078e00ff */
[----:B------:R-:W-:Y:S01]  /*1cfd0*/  FMUL.FTZ R153, R153, UR5 ;  /* 0x0000000599997c20 */ /* 0x000fe20008410000 */
[----:B------:R-:W-:Y:S02]  /*1cfe0*/  WARPGROUP.DEPBAR.LE gsb0, 0x0 ;  /* 0x00008000000079c5 */ /* 0x000fe40000010000 */
[----:B------:R-:W-:Y:S01]  /*1cff0*/  VIADD R196, R2, 0x80 ;  /* 0x0000008002c47836 */ /* 0x000fe20000000000 */
[----:B------:R-:W-:Y:S01]  /*1d000*/  WARPGROUP.ARRIVE ;  /* 0x00000000000079c5 */ /* 0x000fe20000000000 */
[----:B------:R-:W-:-:S02]  /*1d010*/  IMAD.MOV.U32 R197, RZ, RZ, 0x40000040 ;  /* 0x40000040ffc57424 */ /* 0x000fc400078e00ff */
[----:B------:R-:W-:Y:S01]  /*1d020*/  FMUL.FTZ R160, R160, UR5 ;  /* 0x00000005a0a07c20 */ /* 0x000fe20008410000 */
[----:B------:R-:W-:Y:S01]  /*1d030*/  @!P1 IMAD R4, R4, 0x8, R16 ;  /* 0x0000000804049824 */ /* 0x000fe200078e0210 */
[----:B------:R-:W-:Y:S01]  /*1d040*/  R2UR UR6, R196 ;  /* 0x00000000c40672ca */ /* 0x000fe200000e0000 */
[----:B------:R-:W-:Y:S01]  /*1d050*/  FMUL.FTZ R165, R165, UR5 ;  /* 0x00000005a5a57c20 */ /* 0x000fe20008410000 */
[----:B------:R-:W-:Y:S01]  /*1d060*/  R2UR UR7, R197 ;  /* 0x00000000c50772ca */ /* 0x000fe200000e0000 */
[----:B------:R-:W-:Y:S02]  /*1d070*/  @!P1 VIADD R4, R4, 0x30840 ;  /* 0x0003084004049836 */ /* 0x000fe40000000000 */
[----:B------:R-:W-:Y:S01]  /*1d080*/  FMUL.FTZ R169, R169, UR5 ;  /* 0x00000005a9a97c20 */ /* 0x000fe20008410000 */
[----:B------:R-:W-:Y:S01]  /*1d090*/  FMUL.FTZ R172, R172, UR5 ;  /* 0x00000005acac7c20 */ /* 0x000fe20008410000 */
[----:B------:R-:W-:Y:S01]  /*1d0a0*/  FMUL.FTZ R173, R173, UR5 ;  /* 0x00000005adad7c20 */ /* 0x000fe20008410000 */
[----:B------:R-:W0:Y:S01]  /*1d0b0*/  MUFU.TANH R153, R153 ;  /* 0x0000009900997308 */ /* 0x000e220000002400 */
[----:B------:R-:W-:-:S06]  /*1d0c0*/  @!P1 PRMT R4, RZ, 0x654, R4 ;  /* 0x00000654ff049816 */ /* 0x000fcc0000000004 */
[----:B------:R-:W-:Y:S01]  /*1d0d0*/  HGMMA.64x256x16.F32.BF16 R24, R192, gdesc[UR4].tnspB, R24, gsb0 ;  /* 0x43e00004c0187df0 */ /* 0x000fe20008001818 */
[----:B------:R-:W1:Y:S08]  /*1d0e0*/  MUFU.TANH R160, R160 ;  /* 0x000000a000a07308 */ /* 0x000e700000002400 */
[----:B------:R-:W2:Y:S08]  /*1d0f0*/  MUFU.TANH R165, R165 ;  /* 0x000000a500a57308 */ /* 0x000eb00000002400 */
[----:B------:R-:W4:Y:S08]  /*1d100*/  MUFU.TANH R169, R169 ;  /* 0x000000a900a97308 */ /* 0x000f300000002400 */
[----:B------:R-:W0:Y:S08]  /*1d110*/  MUFU.TANH R172, R172 ;  /* 0x000000ac00ac7308 */ /* 0x000e300000002400 */
[----:B------:R-:W0:Y:S01]  /*1d120*/  MUFU.TANH R173, R173 ;  /* 0x000000ad00ad7308 */ /* 0x000e220000002400 */
[----:B------:R-:W-:-:S02]  /*1d130*/  WARPGROUP.DEPBAR.LE gsb0, 0x0 ;  /* 0x00008000000079c5 */ /* 0x000fc40000010000 */
[C---:B------:R-:W-:Y:S01]  /*1d140*/  VIADD R192, R2.reuse, 0x100 ;  /* 0x0000010002c07836 */ /* 0x040fe20000000000 */
[----:B------:R-:W-:Y:S01]  /*1d150*/  WARPGROUP.ARRIVE ;  /* 0x00000000000079c5 */ /* 0x000fe20000000000 */
[----:B------:R-:W-:Y:S02]  /*1d160*/  IMAD.MOV.U32 R193, RZ, RZ, 0x40000040 ;  /* 0x40000040ffc17424 */ /* 0x000fe400078e00ff */
[----:B------:R-:W-:Y:S01]  /*1d170*/  VIADD R2, R2, 0x180 ;  /* 0x0000018002027836 */ /* 0x000fe20000000000 */
[----:B------:R-:W-:Y:S01]  /*1d180*/  R2UR UR6, R192 ;  /* 0x00000000c00672ca */ /* 0x000fe200000e0000 */
[----:B---3--:R-:W-:Y:S01]  /*1d190*/  IMAD.IADD R23, R23, 0x1, R233 ;  /* 0x0000000117177824 */ /* 0x008fe200078e02e9 */
[----:B------:R-:W-:-:S13]  /*1d1a0*/  R2UR UR7, R193 ;  /* 0x00000000c10772ca */ /* 0x000fda00000e0000 */
[----:B------:R-:W-:Y:S01]  /*1d1b0*/  HGMMA.64x256x16.F32.BF16 R24, R188, gdesc[UR4].tnspB, R24, gsb0 ;  /* 0x43e00004bc187df0 */ /* 0x000fe20008001818 */
[----:B------:R-:W-:Y:S02]  /*1d1c0*/  R2UR UR6, R2 ;  /* 0x00000000020672ca */ /* 0x000fe400000e0000 */
[----:B------:R-:W-:Y:S01]  /*1d1d0*/  R2UR UR7, R3 ;  /* 0x00000000030772ca */ /* 0x000fe200000e0000 */
[----:B------:R-:W3:Y:S08]  /*1d1e0*/  @P5 LDC R2, c[0x0][0x44c] ;  /* 0x00011300ff025b82 */ /* 0x000ef00000000800 */
[----:B------:R-:W5:Y:S01]  /*1d1f0*/  @P5 LDC R3, c[0x0][0x450] ;  /* 0x00011400ff035b82 */ /* 0x000f620000000800 */
[----:B------:R-:W-:-:S02]  /*1d200*/  WARPGROUP.DEPBAR.LE gsb0, 0x0 ;  /* 0x00008000000079c5 */ /* 0x000fc40000010000 */
[----:B------:R-:W-:-:S13]  /*1d210*/  WARPGROUP.ARRIVE ;  /* 0x00000000000079c5 */ /* 0x000fda0000000000 */
[----:B------:R-:W-:Y:S03]  /*1d220*/  HGMMA.64x256x16.F32.BF16 R24, R184, gdesc[UR4].tnspB, R24, gsb0 ;  /* 0x43e00004b8187df0 */ /* 0x000fe60008001818 */
[----:B------:R-:W-:Y:S02]  /*1d230*/  WARPGROUP.DEPBAR.LE gsb0, 0x0 ;  /* 0x00008000000079c5 */ /* 0x000fe40000010000 */
[----:B---3--:R-:W-:-:S04]  /*1d240*/  @P5 IMAD.HI.U32 R184, R23, R2, RZ ;  /* 0x0000000217b85227 */ /* 0x008fc800078e00ff */
[----:B------:R-:W-:Y:S01]  /*1d250*/  FMUL.FTZ R185, R161, UR5 ;  /* 0x00000005a1b97c20 */ /* 0x000fe20008410000 */
[----:B------:R-:W-:Y:S01]  /*1d260*/  FMUL.FTZ R161, R163, UR5 ;  /* 0x00000005a3a17c20 */ /* 0x000fe20008410000 */
[----:B------:R-:W-:Y:S01]  /*1d270*/  FMUL.FTZ R163, R167, UR5 ;  /* 0x00000005a7a37c20 */ /* 0x000fe20008410000 */
[----:B------:R-:W-:Y:S01]  /*1d280*/  IMAD.MOV.U32 R2, RZ, RZ, R23 ;  /* 0x000000ffff027224 */ /* 0x000fe200078e0017 */
[----:B-----5:R-:W-:Y:S01]  /*1d290*/  @P5 SHF.R.U32.HI R2, RZ, R3, R184 ;  /* 0x00000003ff025219 */ /* 0x020fe200000116b8 */
[----:B------:R-:W-:Y:S01]  /*1d2a0*/  FMUL.FTZ R167, R174, UR5 ;  /* 0x00000005aea77c20 */ /* 0x000fe20008410000 */
[----:B------:R-:W-:Y:S01]  /*1d2b0*/  FMUL.FTZ R3, R152, UR5 ;  /* 0x0000000598037c20 */ /* 0x000fe20008410000 */
[----:B------:R-:W-:Y:S01]  /*1d2c0*/  FMUL.FTZ R174, R176, UR5 ;  /* 0x00000005b0ae7c20 */ /* 0x000fe20008410000 */
[----:B------:R-:W-:Y:S01]  /*1d2d0*/  FMUL.FTZ R152, R154, UR5 ;  /* 0x000000059a987c20 */ /* 0x000fe20008410000 */
[----:B------:R-:W-:Y:S01]  /*1d2e0*/  FMUL.FTZ R176, R177, UR5 ;  /* 0x00000005b1b07c20 */ /* 0x000fe20008410000 */
[----:B------:R-:W-:Y:S01]  /*1d2f0*/  FMUL.FTZ R154, R158, UR5 ;  /* 0x000000059e9a7c20 */ /* 0x000fe20008410000 */
[----:B------:R-:W3:Y:S01]  /*1d300*/  SHFL.IDX PT, R188, R2, RZ, 0x1c1f ;  /* 0x001c1fff02bc7589 */ /* 0x000ee200000e0000 */
[----:B------:R-:W-:-:S02]  /*1d310*/  IMAD.SHL.U32 R177, R5, 0x40, RZ ;  /* 0x0000004005b17824 */ /* 0x000fc400078e00ff */
        /* <DEDUP_REMOVED lines=12> */
[----:B------:R5:W-:Y:S01]  /*1d3e0*/  @!P1 SYNCS.ARRIVE.TRANS64.RED.A1T0 RZ, [R4+URZ], RZ ;  /* 0x000000ff04ff99a7 */ /* 0x000be2000810043f */
[----:B------:R-:W-:Y:S01]  /*1d3f0*/  IADD3 R156, -R177, 0x1, RZ ;  /* 0x00000001b19c7810 */ /* 0x000fe20007ffe1ff */
[----:B------:R-:W-:Y:S01]  /*1d400*/  FMUL.FTZ R184, R157, UR5 ;  /* 0x000000059db87c20 */ /* 0x000fe20008410000 */
[----:B------:R-:W-:Y:S01]  /*1d410*/  FMUL.FTZ R178, R180, UR5 ;  /* 0x00000005b4b27c20 */ /* 0x000fe20008410000 */
[----:B------:R-:W-:Y:S01]  /*1d420*/  FMUL.FTZ R179, R181, UR5 ;  /* 0x00000005b5b37c20 */ /* 0x000fe20008410000 */
[----:B------:R-:W-:Y:S01]  /*1d430*/  FMUL.FTZ R175, R183, UR5 ;  /* 0x00000005b7af7c20 */ /* 0x000fe20008410000 */
[----:B------:R-:W-:Y:S01]  /*1d440*/  IMAD R156, R229, -0x2, R156 ;  /* 0xfffffffee59c7824 */ /* 0x000fe200078e029c */
[----:B------:R-:W0:Y:S01]  /*1d450*/  MUFU.TANH R3, R3 ;  /* 0x0000000300037308 */ /* 0x000e220000002400 */
[----:B-----5:R-:W-:Y:S01]  /*1d460*/  FMUL.FTZ R4, R182, UR5 ;  /* 0x00000005b6047c20 */ /* 0x020fe20008410000 */
[----:B------:R-:W-:-:S02]  /*1d470*/  ULDC UR5, c[0x0][0x9e0] ;  /* 0x0002780000057ab9 */ /* 0x000fc40000000800 */
[----:B------:R-:W-:-:S04]  /*1d480*/  IADD3 R156, -R220, R156, R221 ;  /* 0x0000009cdc9c7210 */ /* 0x000fc80007ffe1dd */
[----:B------:R-:W0:Y:S01]  /*1d490*/  MUFU.TANH R152, R152 ;  /* 0x0000009800987308 */ /* 0x000e220000002400 */
[C---:B------:R-:W-:Y:S02]  /*1d4a0*/  VIADD R183, R156.reuse, UR5 ;  /* 0x000000059cb77c36 */ /* 0x040fe40008000000 */
[----:B------:R-:W-:Y:S02]  /*1d4b0*/  VIADD R182, R156, UR4 ;  /* 0x000000049cb67c36 */ /* 0x000fe40008000000 */
[--C-:B---3--:R-:W-:Y:S02]  /*1d4c0*/  IMAD.IADD R181, R183, 0x1, R188.reuse ;  /* 0x00000001b7b57824 */ /* 0x108fe400078e02bc */
[----:B------:R-:W-:Y:S01]  /*1d4d0*/  IMAD.IADD R180, R182, 0x1, R188 ;  /* 0x00000001b6b47824 */ /* 0x000fe200078e02bc */
[----:B------:R-:W3:Y:S08]  /*1d4e0*/  MUFU.TANH R23, R23 ;  /* 0x0000001700177308 */ /* 0x000ef00000002400 */
        /* <DEDUP_REMOVED lines=32> */
[----:B------:R-:W1:Y:S02]  /*1d6f0*/  @P2 LDC.64 R156, c[0x0][0x9e8] ;  /* 0x00027a00ff9c2b82 */ /* 0x000e640000000a00 */
[----:B-1----:R-:W-:-:S05]  /*1d700*/  @P2 IMAD.HI.U32 R156, R188, R156, RZ ;  /* 0x0000009cbc9c2227 */ /* 0x002fca00078e00ff */
[----:B------:R-:W-:-:S04]  /*1d710*/  @P2 SHF.R.U32.HI R188, RZ, R157, R156 ;  /* 0x0000009dffbc2219 */ /* 0x000fc8000001169c */
[----:B------:R-:W-:Y:S01]  /*1d720*/  LOP3.LUT R188, RZ, R188, RZ, 0x33, !PT ;  /* 0x000000bcffbc7212 */ /* 0x000fe200078e33ff */
[----:B------:R-:W-:Y:S06]  /*1d730*/  BRA `(.L_x_2005) ;  /* 0x0000000000187947 */ /* 0x000fec0003800000 */
.L_x_2004:
[----:B------:R-:W-:Y:S02]  /*1d740*/  ULDC UR4, c[0x0][0x9e4] ;  /* 0x0002790000047ab9 */ /* 0x000fe40000000800 */
[----:B------:R-:W-:-:S05]  /*1d750*/  IMAD.U32 R189, RZ, RZ, UR4 ;  /* 0x00000004ffbd7e24 */ /* 0x000fca000f8e00ff */
[----:B------:R-:W-:-:S13]  /*1d760*/  ISETP.NE.AND P2, PT, R189, 0x1, PT ;  /* 0x00000001bd00780c */ /* 0x000fda0003f45270 */
[----:B------:R-:W1:Y:S02]  /*1d770*/  @P2 LDC.64 R156, c[0x0][0x9e8] ;  /* 0x00027a00ff9c2b82 */ /* 0x000e640000000a00 */
[----:B-1----:R-:W-:-:S05]  /*1d780*/  @P2 IMAD.HI.U32 R156, R188, R156, RZ ;  /* 0x0000009cbc9c2227 */ /* 0x002fca00078e00ff */
[----:B------:R-:W-:-:S07]  /*1d790*/  @P2 SHF.R.U32.HI R188, RZ, R157, R156 ;  /* 0x0000009dffbc2219 */ /* 0x000fce000001169c */
.L_x_2005:
[----:B------:R-:W-:Y:S05]  /*1d7a0*/  BSYNC B1 ;  /* 0x0000000000017941 */ /* 0x000fea0003800000 */
.L_x_2003:
[----:B------:R-:W-:-:S04]  /*1d7b0*/  IMAD R188, R188, R189, -R177 ;  /* 0x000000bdbcbc7224 */ /* 0x000fc800078e0ab1 */
[----:B------:R-:W-:-:S05]  /*1d7c0*/  IMAD R188, R229, -0x2, R188 ;  /* 0xfffffffee5bc7824 */ /* 0x000fca00078e02bc */
[----:B------:R-:W-:Y:S02]  /*1d7d0*/  VIMNMX R180, R180, R188, !PT ;  /* 0x000000bcb4b47248 */ /* 0x000fe40007fe0100 */
[----:B------:R-:W-:-:S07]  /*1d7e0*/  VIADDMNMX R181, R188, R189, R181, PT ;  /* 0x000000bdbcb57246 */ /* 0x000fce00038001b5 */
.L_x_2002:
[----:B------:R-:W-:Y:S01]  /*1d7f0*/  ISETP.GT.AND P2, PT, R5, -0x1, PT ;  /* 0xffffffff0500780c */ /* 0x000fe20003f44270 */
[----:B------:R-:W1:Y:S03]  /*1d800*/  SHFL.IDX PT, R2, R2, 0x1, 0x1c1f ;  /* 0x003c1f0002027f89 */ /* 0x000e6600000e0000 */
[C---:B------:R-:W-:Y:S02]  /*1d810*/  ISETP.GT.AND P4, PT, R180.reuse, RZ, P2 ;  /* 0x000000ffb400720c */ /* 0x040fe40001784270 */
[----:B------:R-:W-:Y:S02]  /*1d820*/  ISETP.GT.AND P3, PT, R180, 0x1, P2 ;  /* 0x00000001b400780c */ /* 0x000fe40001764270 */
[C---:B------:R-:W-:Y:S02]  /*1d830*/  ISETP.LT.OR P4, PT, R181.reuse, 0x1, P4 ;  /* 0x00000001b500780c */ /* 0x040fe40002781670 */
[----:B------:R-:W-:-:S02]  /*1d840*/  ISETP.LT.OR P3, PT, R181, 0x2, P3 ;  /* 0x00000002b500780c */ /* 0x000fc40001f61670 */
[----:B0-----:R-:W-:Y:S02]  /*1d850*/  FSEL R156, R3, -INF , !P4 ;  /* 0xff800000039c7808 */ /* 0x001fe40006000000 */
[----:B------:R-:W-:Y:S02]  /*1d860*/  FSEL R153, R153, -INF , !P3 ;  /* 0xff80000099997808 */ /* 0x000fe40005800000 */
[C---:B------:R-:W-:Y:S02]  /*1d870*/  ISETP.GT.AND P4, PT, R180.reuse, 0x8, P2 ;  /* 0x00000008b400780c */ /* 0x040fe40001784270 */
[----:B------:R-:W-:Y:S02]  /*1d880*/  ISETP.GT.AND P3, PT, R180, 0x9, P2 ;  /* 0x00000009b400780c */ /* 0x000fe40001764270 */
[C---:B------:R-:W-:Y:S02]  /*1d890*/  ISETP.LT.OR P4, PT, R181.reuse, 0x9, P4 ;  /* 0x00000009b500780c */ /* 0x040fe40002781670 */
[----:B------:R-:W-:-:S02]  /*1d8a0*/  ISETP.LT.OR P3, PT, R181, 0xa, P3 ;  /* 0x0000000ab500780c */ /* 0x000fc40001f61670 */
[----:B------:R-:W-:Y:S01]  /*1d8b0*/  FSEL R155, R155, -INF , !P4 ;  /* 0xff8000009b9b7808 */ /* 0x000fe20006000000 */
[--C-:B-1----:R-:W-:Y:S01]  /*1d8c0*/  IMAD.IADD R183, R183, 0x1, R2.reuse ;  /* 0x00000001b7b77824 */ /* 0x102fe200078e0202 */
        /* <DEDUP_REMOVED lines=52> */
.L_x_2008:
[----:B------:R-:W-:Y:S02]  /*1dc10*/  ULDC UR4, c[0x0][0x9e4] ;  /* 0x0002790000047ab9 */ /* 0x000fe40000000800 */
[----:B------:R-:W-:-:S05]  /*1dc20*/  IMAD.U32 R180, RZ, RZ, UR4 ;  /* 0x00000004ffb47e24 */ /* 0x000fca000f8e00ff */
[----:B------:R-:W-:-:S13]  /*1dc30*/  ISETP.NE.AND P3, PT, R180, 0x1, PT ;  /* 0x00000001b400780c */ /* 0x000fda0003f65270 */
[----:B------:R-:W0:Y:S02]  /*1dc40*/  @P3 LDC.64 R2, c[0x0][0x9e8] ;  /* 0x00027a00ff023b82 */ /* 0x000e240000000a00 */
[----:B0-----:R-:W-:-:S05]  /*1dc50*/  @P3 IMAD.HI.U32 R2, R157, R2, RZ ;  /* 0x000000029d023227 */ /* 0x001fca00078e00ff */
[----:B------:R-:W-:-:S07]  /*1dc60*/  @P3 SHF.R.U32.HI R157, RZ, R3, R2 ;  /* 0x00000003ff9d3219 */ /* 0x000fce0000011602 */
.L_x_2009:
[----:B------:R-:W-:Y:S05]  /*1dc70*/  BSYNC B1 ;  /* 0x0000000000017941 */ /* 0x000fea0003800000 */
.L_x_2007:
[----:B------:R-:W-:-:S04]  /*1dc80*/  IMAD R157, R157, R180, -R177 ;  /* 0x000000b49d9d7224 */ /* 0x000fc800078e0ab1 */
[----:B------:R-:W-:-:S05]  /*1dc90*/  IMAD R157, R229, -0x2, R157 ;  /* 0xfffffffee59d7824 */ /* 0x000fca00078e029d */
[----:B------:R-:W-:Y:S02]  /*1dca0*/  VIMNMX R182, R182, R157, !PT ;  /* 0x0000009db6b67248 */ /* 0x000fe40007fe0100 */
[----:B------:R-:W-:-:S07]  /*1dcb0*/  VIADDMNMX R183, R157, R180, R183, PT ;  /* 0x000000b49db77246 */ /* 0x000fce00038001b7 */
.L_x_2006:
[----:B------:R-:W-:Y:S01]  /*1dcc0*/  @!P1 VIADD R0, R0, 0x30860 ;  /* 0x0003086000009836 */ /* 0x000fe20000000000 */
[----:B------:R-:W2:Y:S01]  /*1dcd0*/  LDL R180, [R1+0x50] ;  /* 0x0000500001b47983 */ /* 0x000ea20000100800 */
[----:B------:R-:W-:Y:S01]  /*1dce0*/  ULDC UR4, c[0x0][0x988] ;  /* 0x0002620000047ab9 */ /* 0x000fe20000000800 */
[----:B------:R-:W-:Y:S02]  /*1dcf0*/  IMAD.MOV.U32 R233, RZ, RZ, R219 ;  /* 0x000000ffffe97224 */ /* 0x000fe400078e00db */
[----:B------:R-:W-:Y:S01]  /*1dd00*/  @!P1 PRMT R0, RZ, 0x654, R0 ;  /* 0x00000654ff009816 */ /* 0x000fe20000000000 */
[----:B------:R-:W-:-:S03]  /*1dd10*/  IMAD.MOV.U32 R232, RZ, RZ, R22 ;  /* 0x000000ffffe87224 */ /* 0x000fc600078e0016 */
        /* <DEDUP_REMOVED lines=22> */
[C---:B------:R-:W-:Y:S01]  /*1de80*/  FSETP.NEU.FTZ.AND P3, PT, R3.reuse, -INF , PT ;  /* 0xff8000000300780b */ /* 0x040fe20003f7d000 */
[----:B------:R-:W-:-:S03]  /*1de90*/  FMUL.FTZ R0, R3, R2 ;  /* 0x0000000203007220 */ /* 0x000fc60000410000 */
[----:B------:R-:W-:Y:S02]  /*1dea0*/  FSEL R157, R3, RZ, P3 ;  /* 0x000000ff039d7208 */ /* 0x000fe40001800000 */
[----:B------:R-:W-:Y:S02]  /*1deb0*/  FSEL R0, R0, RZ, P3 ;  /* 0x000000ff00007208 */ /* 0x000fe40001800000 */
[----:B------:R-:W-:Y:S01]  /*1dec0*/  ISETP.GT.AND P3, PT, R182, 0x1, P2 ;  /* 0x00000001b600780c */ /* 0x000fe20001764270 */
[----:B------:R-:W-:Y:S01]  /*1ded0*/  FADD.FTZ R157, -R157, R231 ;  /* 0x000000e79d9d7221 */ /* 0x000fe20000010100 */
[----:B------:R-:W-:Y:S02]  /*1dee0*/  IMAD.MOV.U32 R231, RZ, RZ, R3 ;  /* 0x000000ffffe77224 */ /* 0x000fe400078e0003 */
[-CC-:B------:R-:W-:Y:S01]  /*1def0*/  FFMA.FTZ R156, R156, R2.reuse, -R0.reuse ;  /* 0x000000029c9c7223 */ /* 0x180fe20000010800 */
[----:B------:R-:W-:Y:S01]  /*1df00*/  ISETP.LT.OR P4, PT, R183, 0x2, P3 ;  /* 0x00000002b700780c */ /* 0x000fe20001f81670 */
[-C--:B------:R-:W-:Y:S01]  /*1df10*/  FMUL.FTZ R157, R157, R2.reuse ;  /* 0x000000029d9d7220 */ /* 0x080fe20000410000 */
[-CC-:B------:R-:W-:Y:S01]  /*1df20*/  FFMA.FTZ R153, R153, R2.reuse, -R0.reuse ;  /* 0x0000000299997223 */ /* 0x180fe20000010800 */
[C---:B------:R-:W-:Y:S01]  /*1df30*/  ISETP.GT.AND P3, PT, R182.reuse, 0x8, P2 ;  /* 0x00000008b600780c */ /* 0x040fe20001764270 */
[-CC-:B------:R-:W-:Y:S01]  /*1df40*/  FFMA.FTZ R155, R155, R2.reuse, -R0.reuse ;  /* 0x000000029b9b7223 */ /* 0x180fe20000010800 */
[----:B------:R-:W-:Y:S01]  /*1df50*/  FSEL R177, R23, -INF , !P4 ;  /* 0xff80000017b17808 */ /* 0x000fe20006000000 */
[----:B------:R-:W-:Y:S01]  /*1df60*/  MUFU.EX2 R156, R156 ;  /* 0x0000009c009c7308 */ /* 0x000fe20000000800 */
[----:B------:R-:W-:Y:S01]  /*1df70*/  ISETP.GT.AND P4, PT, R182, 0x9, P2 ;  /* 0x00000009b600780c */ /* 0x000fe20001784270 */
[-CC-:B------:R-:W-:Y:S01]  /*1df80*/  FFMA.FTZ R184, R184, R2.reuse, -R0.reuse ;  /* 0x00000002b8b87223 */ /* 0x180fe20000010800 */
[C---:B------:R-:W-:Y:S01]  /*1df90*/  ISETP.LT.OR P3, PT, R183.reuse, 0x9, P3 ;  /* 0x00000009b700780c */ /* 0x040fe20001f61670 */
[-CC-:B------:R-:W-:Y:S01]  /*1dfa0*/  FFMA.FTZ R160, R160, R2.reuse, -R0.reuse ;  /* 0x00000002a0a07223 */ /* 0x180fe20000010800 */
[----:B------:R-:W-:Y:S01]  /*1dfb0*/  ISETP.LT.OR P4, PT, R183, 0xa, P4 ;  /* 0x0000000ab700780c */ /* 0x000fe20002781670 */
[-CC-:B------:R-:W-:Y:S01]  /*1dfc0*/  FFMA.FTZ R185, R185, R2.reuse, -R0.reuse ;  /* 0x00000002b9b97223 */ /* 0x180fe20000010800 */
[----:B------:R-:W-:Y:S01]  /*1dfd0*/  FSEL R154, R154, -INF , !P3 ;  /* 0xff8000009a9a7808 */ /* 0x000fe20005800000 */
[----:B------:R-:W0:Y:S01]  /*1dfe0*/  MUFU.EX2 R23, R157 ;  /* 0x0000009d00177308 */ /* 0x000e220000000800 */
[----:B------:R-:W-:Y:S01]  /*1dff0*/  FSEL R158, R158, -INF , !P4 ;  /* 0xff8000009e9e7808 */ /* 0x000fe20006000000 */
[-CC-:B------:R-:W-:Y:S01]  /*1e000*/  FFMA.FTZ R186, R186, R2.reuse, -R0.reuse ;  /* 0x00000002baba7223 */ /* 0x180fe20000010800 */
[C---:B------:R-:W-:Y:S01]  /*1e010*/  ISETP.GT.AND P4, PT, R182.reuse, 0x11, P2 ;  /* 0x00000011b600780c */ /* 0x040fe20001784270 */
[-CC-:B------:R-:W-:Y:S01]  /*1e020*/  FFMA.FTZ R165, R165, R2.reuse, -R0.reuse ;  /* 0x00000002a5a57223 */ /* 0x180fe20000010800 */
[----:B------:R-:W-:Y:S01]  /*1e030*/  ISETP.GT.AND P3, PT, R182, 0x10, P2 ;  /* 0x00000010b600780c */ /* 0x000fe20001764270 */
[-CC-:B------:R-:W-:Y:S01]  /*1e040*/  FFMA.FTZ R187, R187, R2.reuse, -R0.reuse ;  /* 0x00000002bbbb7223 */ /* 0x180fe20000010800 */
[C---:B------:R-:W-:Y:S01]  /*1e050*/  ISETP.LT.OR P4, PT, R183.reuse, 0x12, P4 ;  /* 0x00000012b700780c */ /* 0x040fe20002781670 */
[----:B------:R0:W1:Y:S01]  /*1e060*/  MUFU.EX2 R196, R153 ;  /* 0x0000009900c47308 */ /* 0x0000620000000800 */
[----:B------:R-:W-:Y:S01]  /*1e070*/  ISETP.LT.OR P3, PT, R183, 0x11, P3 ;  /* 0x00000011b700780c */ /* 0x000fe20001f61670 */
[-CC-:B------:R-:W-:Y:S01]  /*1e080*/  FFMA.FTZ R169, R169, R2.reuse, -R0.reuse ;  /* 0x00000002a9a97223 */ /* 0x180fe20000010800 */
[----:B------:R-:W-:Y:S01]  /*1e090*/  FSEL R161, R161, -INF , !P4 ;  /* 0xff800000a1a17808 */ /* 0x000fe20006000000 */
[-CC-:B------:R-:W-:Y:S01]  /*1e0a0*/  FFMA.FTZ R172, R172, R2.reuse, -R0.reuse ;  /* 0x00000002acac7223 */ /* 0x180fe20000010800 */
[C---:B------:R-:W-:Y:S01]  /*1e0b0*/  ISETP.GT.AND P4, PT, R182.reuse, 0x19, P2 ;  /* 0x00000019b600780c */ /* 0x040fe20001784270 */
[----:B------:R-:W-:Y:S01]  /*1e0c0*/  FFMA.FTZ R173, R173, R2, -R0 ;  /* 0x00000002adad7223 */ /* 0x000fe20000010800 */
[----:B------:R-:W-:Y:S01]  /*1e0d0*/  FSEL R159, R159, -INF , !P3 ;  /* 0xff8000009f9f7808 */ /* 0x000fe20005800000 */
[----:B------:R-:W-:Y:S01]  /*1e0e0*/  MUFU.EX2 R155, R155 ;  /* 0x0000009b009b7308 */ /* 0x000fe20000000800 */
[----:B------:R-:W-:Y:S01]  /*1e0f0*/  ISETP.LT.OR P4, PT, R183, 0x1a, P4 ;  /* 0x0000001ab700780c */ /* 0x000fe20002781670 */
[----:B0-----:R-:W-:Y:S01]  /*1e100*/  FFMA.FTZ R153, R23, R228, R156 ;  /* 0x000000e417997223 */ /* 0x001fe2000001009c */
[----:B------:R-:W-:Y:S01]  /*1e110*/  ISETP.GT.AND P3, PT, R182, 0x18, P2 ;  /* 0x00000018b600780c */ /* 0x000fe20001764270 */
[-CC-:B------:R-:W-:Y:S01]  /*1e120*/  FFMA.FTZ R174, R174, R2.reuse, -R0.reuse ;  /* 0x00000002aeae7223 */ /* 0x180fe20000010800 */
[----:B------:R-:W-:Y:S01]  /*1e130*/  FSEL R163, R163, -INF , !P4 ;  /* 0xff800000a3a37808 */ /* 0x000fe20006000000 */
[--C-:B------:R-:W-:Y:S01]  /*1e140*/  FFMA.FTZ R176, R176, R2, -R0.reuse ;  /* 0x00000002b0b07223 */ /* 0x100fe20000010800 */
[----:B------:R-:W-:Y:S01]  /*1e150*/  ISETP.GT.AND P4, PT, R182, 0x21, P2 ;  /* 0x00000021b600780c */ /* 0x000fe20001784270 */
[----:B------:R-:W0:Y:S01]  /*1e160*/  MUFU.EX2 R184, R184 ;  /* 0x000000b800b87308 */ /* 0x000e220000000800 */
[C---:B-1----:R-:W-:Y:S01]  /*1e170*/  FADD.FTZ R153, R196.reuse, R153 ;  /* 0x00000099c4997221 */ /* 0x042fe20000010000 */
[----:B------:R-:W-:Y:S01]  /*1e180*/  F2FP.BF16.F32.PACK_AB R196, R196, R156 ;  /* 0x0000009cc4c4723e */ /* 0x000fe200000010ff */
[-CC-:B------:R-:W-:Y:S01]  /*1e190*/  FFMA.FTZ R178, R178, R2.reuse, -R0.reuse ;  /* 0x00000002b2b27223 */ /* 0x180fe20000010800 */
[----:B------:R-:W-:Y:S01]  /*1e1a0*/  ISETP.LT.OR P4, PT, R183, 0x22, P4 ;  /* 0x00000022b700780c */ /* 0x000fe20002781670 */
[----:B------:R-:W-:Y:S01]  /*1e1b0*/  FFMA.FTZ R0, R179, R2, -R0 ;  /* 0x00000002b3007223 */ /* 0x000fe20000010800 */
[----:B------:R-:W-:-:S02]  /*1e1c0*/  ISETP.LT.OR P3, PT, R183, 0x19, P3 ;  /* 0x00000019b700780c */ /* 0x000fc40001f61670 */
[----:B------:R-:W-:Y:S01]  /*1e1d0*/  FSEL R166, R166, -INF , !P4 ;  /* 0xff800000a6a67808 */ /* 0x000fe20006000000 */
[----:B------:R-:W-:Y:S01]  /*1e1e0*/  MUFU.EX2 R160, R160 ;  /* 0x000000a000a07308 */ /* 0x000fe20000000800 */
[----:B------:R-:W-:Y:S02]  /*1e1f0*/  ISETP.GT.AND P4, PT, R182, 0x29, P2 ;  /* 0x00000029b600780c */ /* 0x000fe40001784270 */
[----:B------:R-:W-:Y:S02]  /*1e200*/  FSEL R162, R162, -INF , !P3 ;  /* 0xff800000a2a27808 */ /* 0x000fe40005800000 */
[----:B------:R-:W-:Y:S02]  /*1e210*/  ISETP.LT.OR P4, PT, R183, 0x2a, P4 ;  /* 0x0000002ab700780c */ /* 0x000fe40002781670 */
[----:B------:R-:W-:Y:S01]  /*1e220*/  ISETP.GT.AND P3, PT, R182, 0x20, P2 ;  /* 0x00000020b600780c */ /* 0x000fe20001764270 */
[----:B------:R-:W1:Y:S01]  /*1e230*/  MUFU.EX2 R185, R185 ;  /* 0x000000b900b97308 */ /* 0x000e620000000800 */
[----:B------:R-:W-:-:S02]  /*1e240*/  FSEL R168, R168, -INF , !P4 ;  /* 0xff800000a8a87808 */ /* 0x000fc40006000000 */
[----:B------:R-:W-:Y:S02]  /*1e250*/  ISETP.GT.AND P4, PT, R182, RZ, P2 ;  /* 0x000000ffb600720c */ /* 0x000fe40001784270 */
[C---:B------:R-:W-:Y:S02]  /*1e260*/  ISETP.LT.OR P3, PT, R183.reuse, 0x21, P3 ;  /* 0x00000021b700780c */ /* 0x040fe40001f61670 */
[----:B------:R-:W-:Y:S01]  /*1e270*/  ISETP.LT.OR P4, PT, R183, 0x1, P4 ;  /* 0x00000001b700780c */ /* 0x000fe20002781670 */
[----:B------:R-:W-:Y:S01]  /*1e280*/  MUFU.EX2 R186, R186 ;  /* 0x000000ba00ba7308 */ /* 0x000fe20000000800 */
[----:B------:R-:W-:Y:S02]  /*1e290*/  FSEL R164, R164, -INF , !P3 ;  /* 0xff800000a4a47808 */ /* 0x000fe40005800000 */
[----:B------:R-:W-:Y:S02]  /*1e2a0*/  FSEL R152, R152, -INF , !P4 ;  /* 0xff80000098987808 */ /* 0x000fe40006000000 */
[----:B------:R-:W-:-:S02]  /*1e2b0*/  ISETP.GT.AND P3, PT, R182, 0x28, P2 ;  /* 0x00000028b600780c */ /* 0x000fc40001764270 */
[----:B------:R-:W-:Y:S01]  /*1e2c0*/  FMNMX.FTZ R156, R152, R230, !PT ;  /* 0x000000e6989c7209 */ /* 0x000fe20007810000 */
[----:B------:R-:W3:Y:S01]  /*1e2d0*/  MUFU.EX2 R165, R165 ;  /* 0x000000a500a57308 */ /* 0x000ee20000000800 */
[----:B------:R-:W-:Y:S02]  /*1e2e0*/  ISETP.LT.OR P3, PT, R183, 0x29, P3 ;  /* 0x00000029b700780c */ /* 0x000fe40001f61670 */
[----:B------:R-:W-:Y:S02]  /*1e2f0*/  FMNMX.FTZ R156, R177, R156, !PT ;  /* 0x0000009cb19c7209 */ /* 0x000fe40007810000 */
[----:B------:R-:W-:Y:S02]  /*1e300*/  FSEL R167, R167, -INF , !P3 ;  /* 0xff800000a7a77808 */ /* 0x000fe40005800000 */
[----:B------:R-:W-:Y:S01]  /*1e310*/  FMNMX.FTZ R156, R154, R156, !PT ;  /* 0x0000009c9a9c7209 */ /* 0x000fe20007810000 */
[----:B------:R-:W-:Y:S01]  /*1e320*/  MUFU.EX2 R187, R187 ;  /* 0x000000bb00bb7308 */ /* 0x000fe20000000800 */
[----:B------:R-:W-:-:S02]  /*1e330*/  ISETP.GT.AND P3, PT, R182, 0x30, P2 ;  /* 0x00000030b600780c */ /* 0x000fc40001764270 */
[----:B------:R-:W-:Y:S02]  /*1e340*/  FMNMX.FTZ R156, R158, R156, !PT ;  /* 0x0000009c9e9c7209 */ /* 0x000fe40007810000 */
[----:B------:R-:W-:Y:S02]  /*1e350*/  ISETP.LT.OR P3, PT, R183, 0x31, P3 ;  /* 0x00000031b700780c */ /* 0x000fe40001f61670 */
[----:B------:R-:W-:Y:S01]  /*1e360*/  FMNMX.FTZ R156, R159, R156, !PT ;  /* 0x0000009c9f9c7209 */ /* 0x000fe20007810000 */
[----:B------:R-:W4:Y:S01]  /*1e370*/  MUFU.EX2 R169, R169 ;  /* 0x000000a900a97308 */ /* 0x000f220000000800 */
[----:B------:R-:W-:Y:S02]  /*1e380*/  FSEL R171, R171, -INF , !P3 ;  /* 0xff800000abab7808 */ /* 0x000fe40005800000 */
[----:B------:R-:W-:Y:S02]  /*1e390*/  FMNMX.FTZ R156, R161, R156, !PT ;  /* 0x0000009ca19c7209 */ /* 0x000fe40007810000 */
[----:B------:R-:W-:-:S02]  /*1e3a0*/  ISETP.GT.AND P3, PT, R182, 0x31, P2 ;  /* 0x00000031b600780c */ /* 0x000fc40001764270 */
[----:B------:R-:W-:Y:S01]  /*1e3b0*/  FMNMX.FTZ R156, R162, R156, !PT ;  /* 0x0000009ca29c7209 */ /* 0x000fe20007810000 */
[----:B------:R-:W-:Y:S01]  /*1e3c0*/  MUFU.EX2 R172, R172 ;  /* 0x000000ac00ac7308 */ /* 0x000fe20000000800 */
[----:B------:R-:W-:Y:S02]  /*1e3d0*/  ISETP.GT.AND P4, PT, R182, 0x38, P2 ;  /* 0x00000038b600780c */ /* 0x000fe40001784270 */
[----:B------:R-:W-:Y:S02]  /*1e3e0*/  FMNMX.FTZ R156, R163, R156, !PT ;  /* 0x0000009ca39c7209 */ /* 0x000fe40007810000 */
[----:B------:R-:W-:Y:S02]  /*1e3f0*/  ISETP.LT.OR P3, PT, R183, 0x32, P3 ;  /* 0x00000032b700780c */ /* 0x000fe40001f61670 */
[----:B------:R-:W-:Y:S01]  /*1e400*/  FMNMX.FTZ R156, R164, R156, !PT ;  /* 0x0000009ca49c7209 */ /* 0x000fe20007810000 */
[----:B------:R-:W5:Y:S01]  /*1e410*/  MUFU.EX2 R173, R173 ;  /* 0x000000ad00ad7308 */ /* 0x000f620000000800 */
[----:B------:R-:W-:-:S02]  /*1e420*/  ISETP.GT.AND P2, PT, R182, 0x39, P2 ;  /* 0x00000039b600780c */ /* 0x000fc40001744270 */
[----:B------:R-:W-:Y:S02]  /*1e430*/  FMNMX.FTZ R156, R166, R156, !PT ;  /* 0x0000009ca69c7209 */ /* 0x000fe40007810000 */
[----:B------:R-:W-:Y:S02]  /*1e440*/  ISETP.LT.OR P4, PT, R183, 0x39, P4 ;  /* 0x00000039b700780c */ /* 0x000fe40002781670 */
[----:B------:R-:W-:Y:S01]  /*1e450*/  FMNMX.FTZ R156, R167, R156, !PT ;  /* 0x0000009ca79c7209 */ /* 0x000fe20007810000 */
[----:B------:R-:W-:Y:S01]  /*1e460*/  MUFU.EX2 R174, R174 ;  /* 0x000000ae00ae7308 */ /* 0x000fe20000000800 */
[----:B------:R-:W-:Y:S02]  /*1e470*/  FSEL R170, R170, -INF , !P3 ;  /* 0xff800000aaaa7808 */ /* 0x000fe40005800000 */
[----:B------:R-:W-:Y:S02]  /*1e480*/  FMNMX.FTZ R156, R168, R156, !PT ;  /* 0x0000009ca89c7209 */ /* 0x000fe40007810000 */
[----:B------:R-:W-:-:S02]  /*1e490*/  ISETP.LT.OR P2, PT, R183, 0x3a, P2 ;  /* 0x0000003ab700780c */ /* 0x000fc40001741670 */
[----:B------:R-:W-:Y:S01]  /*1e4a0*/  FMNMX.FTZ R157, R171, R156, !PT ;  /* 0x0000009cab9d7209 */ /* 0x000fe20007810000 */
[----:B------:R-:W2:Y:S01]  /*1e4b0*/  MUFU.EX2 R176, R176 ;  /* 0x000000b000b07308 */ /* 0x000ea20000000800 */
[----:B------:R-:W-:Y:S02]  /*1e4c0*/  FSEL R156, R4, -INF , !P4 ;  /* 0xff800000049c7808 */ /* 0x000fe40006000000 */
[----:B------:R-:W-:Y:S02]  /*1e4d0*/  FMNMX.FTZ R157, R170, R157, !PT ;  /* 0x0000009daa9d7209 */ /* 0x000fe40007810000 */
[----:B------:R-:W-:Y:S02]  /*1e4e0*/  FSEL R175, R175, -INF , !P2 ;  /* 0xff800000afaf7808 */ /* 0x000fe40005000000 */
[----:B------:R-:W-:Y:S01]  /*1e4f0*/  FMNMX.FTZ R157, R156, R157, !PT ;  /* 0x0000009d9c9d7209 */ /* 0x000fe20007810000 */
[----:B------:R-:W-:Y:S01]  /*1e500*/  MUFU.EX2 R178, R178 ;  /* 0x000000b200b27308 */ /* 0x000fe20000000800 */
[----:B0-----:R-:W-:-:S02]  /*1e510*/  F2FP.BF16.F32.PACK_AB R198, R184, R155 ;  /* 0x0000009bb8c6723e */ /* 0x001fc400000010ff */
[----:B------:R-:W-:Y:S02]  /*1e520*/  FMNMX.FTZ R157, R175, R157, !PT ;  /* 0x0000009daf9d7209 */ /* 0x000fe40007810000 */
[----:B-1----:R-:W-:Y:S02]  /*1e530*/  F2FP.BF16.F32.PACK_AB R192, R185, R160 ;  /* 0x000000a0b9c0723e */ /* 0x002fe400000010ff */
[----:B---3--:R-:W-:Y:S01]  /*1e540*/  F2FP.BF16.F32.PACK_AB R194, R165, R186 ;  /* 0x000000baa5c2723e */ /* 0x008fe200000010ff */
[----:B------:R-:W0:Y:S01]  /*1e550*/  SHFL.BFLY PT, R4, R157, 0x2, 0x1f ;  /* 0x0c401f009d047f89 */ /* 0x000e2200000e0000 */
[----:B----4-:R-:W-:Y:S02]  /*1e560*/  F2FP.BF16.F32.PACK_AB R188, R169, R187 ;  /* 0x000000bba9bc723e */ /* 0x010fe400000010ff */
[----:B-----5:R-:W-:Y:S02]  /*1e570*/  F2FP.BF16.F32.PACK_AB R190, R173, R172 ;  /* 0x000000acadbe723e */ /* 0x020fe400000010ff */
        /* <DEDUP_REMOVED lines=11> */
[-CC-:B------:R-:W-:Y:S01]  /*1e630*/  FFMA.FTZ R152, R152, R2.reuse, -R179.reuse ;  /* 0x0000000298987223 */ /* 0x180fe200000108b3 */
[----:B------:R-:W-:Y:S01]  /*1e640*/  FADD.FTZ R153, -R153, R230 ;  /* 0x000000e699997221 */ /* 0x000fe20000010100 */
[-CC-:B------:R-:W-:Y:S01]  /*1e650*/  FFMA.FTZ R177, R177, R2.reuse, -R179.reuse ;  /* 0x00000002b1b17223 */ /* 0x180fe200000108b3 */
[----:B------:R-:W-:Y:S01]  /*1e660*/  FADD.FTZ R0, R160, R0 ;  /* 0x00000000a0007221 */ /* 0x000fe20000010000 */
[-CC-:B------:R-:W-:Y:S01]  /*1e670*/  FFMA.FTZ R154, R154, R2.reuse, -R179.reuse ;  /* 0x000000029a9a7223 */ /* 0x180fe200000108b3 */
[-C--:B------:R-:W-:Y:S01]  /*1e680*/  FMUL.FTZ R153, R153, R2.reuse ;  /* 0x0000000299997220 */ /* 0x080fe20000410000 */
[----:B------:R-:W-:Y:S01]  /*1e690*/  MUFU.EX2 R152, R152 ;  /* 0x0000009800987308 */ /* 0x000fe20000000800 */
[----:B------:R-:W-:Y:S01]  /*1e6a0*/  FADD.FTZ R0, R185, R0 ;  /* 0x00000000b9007221 */ /* 0x000fe20000010000 */
[-CC-:B------:R-:W-:Y:S01]  /*1e6b0*/  FFMA.FTZ R158, R158, R2.reuse, -R179.reuse ;  /* 0x000000029e9e7223 */ /* 0x180fe200000108b3 */
[-CC-:B------:R-:W-:Y:S01]  /*1e6c0*/  FFMA.FTZ R159, R159, R2.reuse, -R179.reuse ;  /* 0x000000029f9f7223 */ /* 0x180fe200000108b3 */
[-CC-:B------:R-:W-:Y:S01]  /*1e6d0*/  FFMA.FTZ R161, R161, R2.reuse, -R179.reuse ;  /* 0x00000002a1a17223 */ /* 0x180fe200000108b3 */
[----:B------:R-:W-:Y:S01]  /*1e6e0*/  FADD.FTZ R0, R186, R0 ;  /* 0x00000000ba007221 */ /* 0x000fe20000010000 */
[-CC-:B------:R-:W-:Y:S01]  /*1e6f0*/  FFMA.FTZ R162, R162, R2.reuse, -R179.reuse ;  /* 0x00000002a2a27223 */ /* 0x180fe200000108b3 */
[-CC-:B------:R-:W-:Y:S01]  /*1e700*/  FFMA.FTZ R163, R163, R2.reuse, -R179.reuse ;  /* 0x00000002a3a37223 */ /* 0x180fe200000108b3 */
[----:B------:R-:W0:Y:S01]  /*1e710*/  MUFU.EX2 R177, R177 ;  /* 0x000000b100b17308 */ /* 0x000e220000000800 */
[----:B------:R-:W-:Y:S01]  /*1e720*/  FADD.FTZ R0, R165, R0 ;  /* 0x00000000a5007221 */ /* 0x000fe20000010000 */
[-CC-:B------:R-:W-:Y:S01]  /*1e730*/  FFMA.FTZ R164, R164, R2.reuse, -R179.reuse ;  /* 0x00000002a4a47223 */ /* 0x180fe200000108b3 */
[-CC-:B------:R-:W-:Y:S01]  /*1e740*/  FFMA.FTZ R166, R166, R2.reuse, -R179.reuse ;  /* 0x00000002a6a67223 */ /* 0x180fe200000108b3 */
[-CC-:B------:R-:W-:Y:S01]  /*1e750*/  FFMA.FTZ R167, R167, R2.reuse, -R179.reuse ;  /* 0x00000002a7a77223 */ /* 0x180fe200000108b3 */
[----:B------:R-:W-:Y:S01]  /*1e760*/  FADD.FTZ R155, R187, R0 ;  /* 0x00000000bb9b7221 */ /* 0x000fe20000010000 */
[-CC-:B------:R-:W-:Y:S01]  /*1e770*/  FFMA.FTZ R168, R168, R2.reuse, -R179.reuse ;  /* 0x00000002a8a87223 */ /* 0x180fe200000108b3 */
[-CC-:B------:R-:W-:Y:S01]  /*1e780*/  FFMA.FTZ R171, R171, R2.reuse, -R179.reuse ;  /* 0x00000002abab7223 */ /* 0x180fe200000108b3 */
[----:B------:R2:W3:Y:S01]  /*1e790*/  MUFU.EX2 R0, R153 ;  /* 0x0000009900007308 */ /* 0x0004e20000000800 */
[-CC-:B------:R-:W-:Y:S01]  /*1e7a0*/  FFMA.FTZ R170, R170, R2.reuse, -R179.reuse ;  /* 0x00000002aaaa7223 */ /* 0x180fe200000108b3 */
[-C--:B------:R-:W-:Y:S01]  /*1e7b0*/  FFMA.FTZ R156, R156, R2.reuse, -R179 ;  /* 0x000000029c9c7223 */ /* 0x080fe200000108b3 */
[----:B------:R-:W-:Y:S01]  /*1e7c0*/  FADD.FTZ R155, R169, R155 ;  /* 0x0000009ba99b7221 */ /* 0x000fe20000010000 */
[----:B------:R-:W-:Y:S01]  /*1e7d0*/  FFMA.FTZ R175, R175, R2, -R179 ;  /* 0x00000002afaf7223 */ /* 0x000fe200000108b3 */
[----:B------:R-:W-:Y:S01]  /*1e7e0*/  F2FP.BF16.F32.PACK_AB R184, R176, R174 ;  /* 0x000000aeb0b8723e */ /* 0x000fe200000010ff */
[----:B------:R-:W-:-:S02]  /*1e7f0*/  VIADD R5, R5, 0xffffffff ;  /* 0xffffffff05057836 */ /* 0x000fc40000000000 */
[----:B------:R-:W-:Y:S01]  /*1e800*/  FADD.FTZ R155, R172, R155 ;  /* 0x0000009bac9b7221 */ /* 0x000fe20000010000 */
[----:B------:R-:W4:Y:S01]  /*1e810*/  MUFU.EX2 R154, R154 ;  /* 0x0000009a009a7308 */ /* 0x000f220000000800 */
[----:B-1----:R-:W-:Y:S01]  /*1e820*/  F2FP.BF16.F32.PACK_AB R186, R157, R178 ;  /* 0x000000b29dba723e */ /* 0x002fe200000010ff */
[----:B------:R-:W-:Y:S02]  /*1e830*/  IMAD.MOV.U32 R230, RZ, RZ, R4 ;  /* 0x000000ffffe67224 */ /* 0x000fe400078e0004 */
[----:B------:R-:W-:Y:S01]  /*1e840*/  FADD.FTZ R155, R173, R155 ;  /* 0x0000009bad9b7221 */ /* 0x000fe20000010000 */
[----:B0-----:R-:W-:-:S03]  /*1e850*/  F2FP.BF16.F32.PACK_AB R197, R177, R152 ;  /* 0x00000098b1c5723e */ /* 0x001fc600000010ff */
[----:B--2---:R-:W-:Y:S01]  /*1e860*/  FADD.FTZ R153, R174, R155 ;  /* 0x0000009bae997221 */ /* 0x004fe20000010000 */
[----:B------:R-:W0:Y:S01]  /*1e870*/  MUFU.EX2 R158, R158 ;  /* 0x0000009e009e7308 */ /* 0x000e220000000800 */
[----:B---3--:R-:W-:Y:S02]  /*1e880*/  FFMA.FTZ R227, R0, R227, R152 ;  /* 0x000000e300e37223 */ /* 0x008fe40000010098 */
[----:B------:R-:W-:Y:S02]  /*1e890*/  FADD.FTZ R153, R176, R153 ;  /* 0x00000099b0997221 */ /* 0x000fe40000010000 */
[----:B------:R-:W-:Y:S02]  /*1e8a0*/  FADD.FTZ R227, R177, R227 ;  /* 0x000000e3b1e37221 */ /* 0x000fe40000010000 */
[----:B------:R-:W-:Y:S01]  /*1e8b0*/  FADD.FTZ R153, R178, R153 ;  /* 0x00000099b2997221 */ /* 0x000fe20000010000 */
[----:B------:R-:W1:Y:S01]  /*1e8c0*/  MUFU.EX2 R159, R159 ;  /* 0x0000009f009f7308 */ /* 0x000e620000000800 */
[----:B----4-:R-:W-:-:S02]  /*1e8d0*/  FADD.FTZ R227, R154, R227 ;  /* 0x000000e39ae37221 */ /* 0x010fc40000010000 */
[----:B------:R-:W-:-:S05]  /*1e8e0*/  FADD.FTZ R228, R157, R153 ;  /* 0x000000999de47221 */ /* 0x000fca0000010000 */
        /* <DEDUP_REMOVED lines=27> */
[----:B------:R-:W-:-:S03]  /*1eaa0*/  F2FP.BF16.F32.PACK_AB R185, R170, R171 ;  /* 0x000000abaab9723e */ /* 0x000fc600000010ff */
[----:B--2---:R-:W-:-:S04]  /*1eab0*/  FADD.FTZ R227, R156, R227 ;  /* 0x000000e39ce37221 */ /* 0x004fc80000010000 */
[C---:B0-----:R-:W-:Y:S01]  /*1eac0*/  FADD.FTZ R227, R175.reuse, R227 ;  /* 0x000000e3afe37221 */ /* 0x041fe20000010000 */
[----:B------:R-:W-:Y:S01]  /*1ead0*/  F2FP.BF16.F32.PACK_AB R187, R175, R156 ;  /* 0x0000009cafbb723e */ /* 0x000fe200000010ff */
[----:B------:R-:W-:Y:S06]  /*1eae0*/  @P2 BRA `(.L_x_2010) ;  /* 0xffffffcc00ec2947 */ /* 0x000fec000383ffff */
.L_x_1991:
[----:B------:R-:W-:Y:S05]  /*1eaf0*/  BSYNC B0 ;  /* 0x0000000000007941 */ /* 0x000fea0003800000 */
.L_x_1990:
        /* <DEDUP_REMOVED lines=131> */
.L_x_2011:
[----:B------:R-:W-:Y:S01]  /*1f330*/  IMAD R12, R22, 0x8, R16 ;  /* 0x00000008160c7824 */ /* 0x000fe200078e0210 */
[----:B------:R-:W-:-:S04]  /*1f340*/  SHF.L.U32 R5, R219, 0x1f, RZ ;  /* 0x0000001fdb057819 */ /* 0x000fc800000006ff */
[----:B------:R0:W1:Y:S01]  /*1f350*/  SYNCS.PHASECHK.TRANS64.TRYWAIT P2, [R12+URZ+0x30850], R5 ;  /* 0x030850050c0075a7 */ /* 0x000062000804017f */
[----:B------:R-:W-:Y:S05]  /*1f360*/  @!P0 BRA `(.L_x_2012) ;  /* 0x0000000000048947 */ /* 0x000fea0003800000 */
[----:B------:R-:W-:Y:S01]  /*1f370*/  BPT.TRAP 0x1 ;  /* 0x000000040000795c */ /* 0x000fe20000300000 */
.L_x_2012:
        /* <DEDUP_REMOVED lines=9> */
.L_x_2014:
[----:B------:R-:W-:Y:S05]  /*1f410*/  BSYNC B0 ;  /* 0x0000000000007941 */ /* 0x000fea0003800000 */
.L_x_2013:
[----:B------:R-:W-:Y:S01]  /*1f420*/  IMAD.MOV.U32 R6, RZ, RZ, R0 ;  /* 0x000000ffff067224 */ /* 0x000fe200078e0000 */
[----:B------:R-:W2:Y:S01]  /*1f430*/  LDL.LU R16, [R1+0x6c] ;  /* 0x00006c0001107983 */ /* 0x000ea20000300800 */
[----:B------:R-:W-:Y:S01]  /*1f440*/  IMAD.MOV.U32 R7, RZ, RZ, 0x40000040 ;  /* 0x40000040ff077424 */ /* 0x000fe200078e00ff */
[----:B------:R-:W-:Y:S01]  /*1f450*/  WARPGROUP.ARRIVE ;  /* 0x00000000000079c5 */ /* 0x000fe20000000000 */
[----:B------:R-:W-:Y:S01]  /*1f460*/  VIADD R22, R22, 0x1 ;  /* 0x0000000116167836 */ /* 0x000fe20000000000 */
[----:B------:R-:W-:Y:S01]  /*1f470*/  R2UR UR6, R6 ;  /* 0x00000000060672ca */ /* 0x000fe200000e0000 */
[----:B------:R-:W-:Y:S01]  /*1f480*/  VIADD R6, R0, 0x80 ;  /* 0x0000008000067836 */ /* 0x000fe20000000000 */
[----:B------:R-:W-:Y:S01]  /*1f490*/  R2UR UR7, R7 ;  /* 0x00000000070772ca */ /* 0x000fe200000e0000 */
[----:B------:R-:W-:Y:S01]  /*1f4a0*/  IMAD.MOV.U32 R7, RZ, RZ, 0x40000040 ;  /* 0x40000040ff077424 */ /* 0x000fe200078e00ff */
[----:B01----:R-:W0:Y:S01]  /*1f4b0*/  SHFL.BFLY PT, R5, R228, 0x2, 0x1f ;  /* 0x0c401f00e4057f89 */ /* 0x003e2200000e0000 */
[----:B------:R-:W-:Y:S01]  /*1f4c0*/  ISETP.NE.AND P2, PT, R22, 0x2, PT ;  /* 0x000000021600780c */ /* 0x000fe20003f45270 */
[----:B------:R-:W-:-:S03]  /*1f4d0*/  @!P1 VIADD R12, R12, 0x30860 ;  /* 0x000308600c0c9836 */ /* 0x000fc60000000000 */
[----:B------:R-:W-:Y:S02]  /*1f4e0*/  SEL R22, R22, RZ, P2 ;  /* 0x000000ff16167207 */ /* 0x000fe40001000000 */
[----:B------:R-:W-:-:S04]  /*1f4f0*/  @!P1 PRMT R12, RZ, 0x654, R12 ;  /* 0x00000654ff0c9816 */ /* 0x000fc8000000000c */
[----:B------:R-:W-:Y:S01]  /*1f500*/  HGMMA.64x256x16.F32.BF16 R24, R196, gdesc[UR4].tnspB, R24, gsb0 ;  /* 0x43e00004c4187df0 */ /* 0x000fe20008001818 */
[----:B------:R-:W-:Y:S01]  /*1f510*/  R2UR UR6, R6 ;  /* 0x00000000060672ca */ /* 0x000fe200000e0000 */
[----:B------:R-:W-:Y:S01]  /*1f520*/  VIADD R6, R0, 0x100 ;  /* 0x0000010000067836 */ /* 0x000fe20000000000 */
[----:B------:R-:W-:Y:S01]  /*1f530*/  R2UR UR7, R7 ;  /* 0x00000000070772ca */ /* 0x000fe200000e0000 */
[----:B------:R-:W-:Y:S02]  /*1f540*/  IMAD.MOV.U32 R7, RZ, RZ, 0x40000040 ;  /* 0x40000040ff077424 */ /* 0x000fe400078e00ff */
[----:B0-----:R-:W-:Y:S01]  /*1f550*/  FADD.FTZ R5, R5, R228 ;  /* 0x000000e405057221 */ /* 0x001fe20000010000 */
[----:B------:R-:W-:Y:S02]  /*1f560*/  WARPGROUP.DEPBAR.LE gsb0, 0x0 ;  /* 0x00008000000079c5 */ /* 0x000fe40000010000 */
[----:B------:R-:W-:-:S15]  /*1f570*/  WARPGROUP.ARRIVE ;  /* 0x00000000000079c5 */ /* 0x000fde0000000000 */
[----:B------:R-:W-:-:S04]  /*1f580*/  NOP ;  /* 0x0000000000007918 */ /* 0x000fc80000000000 */
[----:B------:R-:W-:Y:S01]  /*1f590*/  HGMMA.64x256x16.F32.BF16 R24, R192, gdesc[UR4].tnspB, R24, gsb0 ;  /* 0x43e00004c0187df0 */ /* 0x000fe20008001818 */
[----:B------:R-:W-:Y:S01]  /*1f5a0*/  R2UR UR6, R6 ;  /* 0x00000000060672ca */ /* 0x000fe200000e0000 */
[----:B------:R-:W-:Y:S01]  /*1f5b0*/  VIADD R6, R0, 0x180 ;  /* 0x0000018000067836 */ /* 0x000fe20000000000 */
[----:B------:R-:W-:Y:S01]  /*1f5c0*/  R2UR UR7, R7 ;  /* 0x00000000070772ca */ /* 0x000fe200000e0000 */
[----:B------:R-:W-:Y:S01]  /*1f5d0*/  IMAD.MOV.U32 R7, RZ, RZ, 0x40000040 ;  /* 0x40000040ff077424 */ /* 0x000fe200078e00ff */
[----:B------:R-:W0:Y:S01]  /*1f5e0*/  SHFL.BFLY PT, R0, R227, 0x2, 0x1f ;  /* 0x0c401f00e3007f89 */ /* 0x000e2200000e0000 */
[----:B--2---:R-:W-:-:S05]  /*1f5f0*/  VIADD R16, R16, 0x1 ;  /* 0x0000000110107836 */ /* 0x004fca0000000000 */
[----:B------:R-:W-:Y:S01]  /*1f600*/  STL [R1+0x6c], R16 ;  /* 0x00006c1001007387 */ /* 0x000fe20000100800 */
[----:B------:R-:W-:Y:S02]  /*1f610*/  WARPGROUP.DEPBAR.LE gsb0, 0x0 ;  /* 0x00008000000079c5 */ /* 0x000fe40000010000 */
[----:B------:R-:W-:-:S14]  /*1f620*/  WARPGROUP.ARRIVE ;  /* 0x00000000000079c5 */ /* 0x000fdc0000000000 */
[----:B------:R-:W-:Y:S01]  /*1f630*/  HGMMA.64x256x16.F32.BF16 R24, R188, gdesc[UR4].tnspB, R24, gsb0 ;  /* 0x43e00004bc187df0 */ /* 0x000fe20008001818 */
[----:B------:R-:W-:Y:S01]  /*1f640*/  R2UR UR6, R6 ;  /* 0x00000000060672ca */ /* 0x000fe200000e0000 */
[----:B0-----:R-:W-:Y:S01]  /*1f650*/  FADD.FTZ R6, R0, R227 ;  /* 0x000000e300067221 */ /* 0x001fe20000010000 */
[----:B------:R-:W-:Y:S01]  /*1f660*/  R2UR UR7, R7 ;  /* 0x00000000070772ca */ /* 0x000fe200000e0000 */
[----:B------:R-:W0:Y:S04]  /*1f670*/  SHFL.BFLY PT, R0, R5, 0x1, 0x1f ;  /* 0x0c201f0005007f89 */ /* 0x000e2800000e0000 */
[----:B------:R-:W1:Y:S01]  /*1f680*/  SHFL.BFLY PT, R7, R6, 0x1, 0x1f ;  /* 0x0c201f0006077f89 */ /* 0x000e6200000e0000 */
[----:B0-----:R-:W-:Y:S01]  /*1f690*/  FADD.FTZ R13, R5, R0 ;  /* 0x00000000050d7221 */ /* 0x001fe20000010000 */
[----:B------:R-:W-:Y:S01]  /*1f6a0*/  SEL R0, RZ, 0x1, P2 ;  /* 0x00000001ff007807 */ /* 0x000fe20001000000 */
[----:B------:R-:W-:-:S02]  /*1f6b0*/  IMAD.MOV.U32 R5, RZ, RZ, -0x800000 ;  /* 0xff800000ff057424 */ /* 0x000fc400078e00ff */
[----:B-1----:R-:W-:Y:S01]  /*1f6c0*/  FADD.FTZ R14, R6, R7 ;  /* 0x00000007060e7221 */ /* 0x002fe20000010000 */
[----:B------:R-:W-:Y:S02]  /*1f6d0*/  FSETP.NE.FTZ.AND P0, PT, R13, RZ, PT ;  /* 0x000000ff0d00720b */ /* 0x000fe40003f15000 */
[----:B------:R-:W-:Y:S02]  /*1f6e0*/  CS2R R6, SRZ ;  /* 0x0000000000067805 */ /* 0x000fe4000001ff00 */
[----:B------:R-:W-:Y:S01]  /*1f6f0*/  LOP3.LUT R219, R219, R0, RZ, 0x3c, !PT ;  /* 0x00000000dbdb7212 */ /* 0x000fe200078e3cff */
[----:B------:R-:W-:Y:S01]  /*1f700*/  IMAD.MOV.U32 R0, RZ, RZ, -0x800000 ;  /* 0xff800000ff007424 */ /* 0x000fe200078e00ff */
[----:B------:R-:W-:-:S07]  /*1f710*/  FSETP.NE.FTZ.AND P3, PT, R14, RZ, PT ;  /* 0x000000ff0e00720b */ /* 0x000fce0003f75000 */
[----:B------:R-:W0:Y:S01]  /*1f720*/  @P0 MUFU.LG2 R9, R13 ;  /* 0x0000000d00090308 */ /* 0x000e220000000c00 */
[----:B------:R-:W-:-:S05]  /*1f730*/  @P0 FMUL.FTZ R8, R2, 0.69314718246459960938 ;  /* 0x3f31721802080820 */ /* 0x000fca0000410000 */
[----:B------:R-:W-:Y:S02]  /*1f740*/  @P3 FMUL.FTZ R2, R2, 0.69314718246459960938 ;  /* 0x3f31721802023820 */ /* 0x000fe40000410000 */
[----:B------:R-:W1:Y:S08]  /*1f750*/  @P3 MUFU.LG2 R10, R14 ;  /* 0x0000000e000a3308 */ /* 0x000e700000000c00 */
[----:B------:R-:W2:Y:S01]  /*1f760*/  @P0 MUFU.RCP R7, R13 ;  /* 0x0000000d00070308 */ /* 0x000ea20000001000 */
[----:B0-----:R-:W-:-:S04]  /*1f770*/  @P0 FMUL.FTZ R9, R9, 0.69314718246459960938 ;  /* 0x3f31721809090820 */ /* 0x001fc80000410000 */
[----:B------:R-:W-:Y:S01]  /*1f780*/  @P0 FFMA.FTZ R0, R8, R3, R9 ;  /* 0x0000000308000223 */ /* 0x000fe20000010009 */
[----:B------:R-:W-:Y:S02]  /*1f790*/  PLOP3.LUT P0, PT, PT, PT, PT, 0x8, 0x0 ;  /* 0x000000000000781c */ /* 0x000fe40003f0e170 */
[----:B------:R-:W0:Y:S01]  /*1f7a0*/  @P3 MUFU.RCP R6, R14 ;  /* 0x0000000e00063308 */ /* 0x000e220000001000 */
[----:B-1----:R-:W-:-:S04]  /*1f7b0*/  @P3 FMUL.FTZ R11, R10, 0.69314718246459960938 ;  /* 0x3f3172180a0b3820 */ /* 0x002fc80000410000 */
[----:B------:R-:W-:Y:S01]  /*1f7c0*/  @P3 FFMA.FTZ R5, R2, R4, R11 ;  /* 0x0000000402053223 */ /* 0x000fe2000001000b */
[----:B------:R-:W-:Y:S02]  /*1f7d0*/  WARPGROUP.DEPBAR.LE gsb0, 0x0 ;  /* 0x00008000000079c5 */ /* 0x000fe40000010000 */
[----:B------:R-:W-:-:S06]  /*1f7e0*/  WARPGROUP.ARRIVE ;  /* 0x00000000000079c5 */ /* 0x000fcc0000000000 */
        /* <DEDUP_REMOVED lines=131> */
.L_x_1849:
        /* <DEDUP_REMOVED lines=10> */
[----:B------:R-:W-:-:S03]  /*200c0*/  ULDC.64 UR4, c[0x0][0xc00] ;  /* 0x0003000000047ab9 */ /* 0x000fc60000000a00 */
[----:B------:R-:W3:Y:S01]  /*200d0*/  LDL R176, [R1+0x64] ;  /* 0x0000640001b07983 */ /* 0x000ee20000100800 */
[----:B------:R-:W4:Y:S01]  /*200e0*/  S2R R21, SR_SWINHI ;  /* 0x0000000000157919 */ /* 0x000f220000002f00 */
[----:B------:R-:W-:Y:S02]  /*200f0*/  MOV R6, R16 ;  /* 0x0000001000067202 */ /* 0x000fe40000000f00 */
[----:B----4-:R-:W-:Y:S02]  /*20100*/  MOV R7, R21 ;  /* 0x0000001500077202 */ /* 0x010fe40000000f00 */
        /* <DEDUP_REMOVED lines=33> */
[----:B------:R-:W-:Y:S01]  /*20320*/  F2FP.BF16.F32.PACK_AB R147, R151, R150 ;  /* 0x000000969793723e */ /* 0x000fe200000010ff */
[----:B------:R-:W-:Y:S02]  /*20330*/  IMAD.MOV.U32 R2, RZ, RZ, RZ ;  /* 0x000000ffff027224 */ /* 0x000fe400078e00ff */
[----:B--2---:R-:W-:-:S03]  /*20340*/  IMAD.WIDE R20, R20, 0x2, R6 ;  /* 0x0000000214147825 */ /* 0x004fc600078e0206 */
[C---:B------:R-:W-:Y:S02]  /*20350*/  IADD3 R31, P1, R20.reuse, 0x20, RZ ;  /* 0x00000020141f7810 */ /* 0x040fe40007f3e0ff */
[----:B------:R-:W-:Y:S02]  /*20360*/  IADD3 R39, P0, R20, 0x40, RZ ;  /* 0x0000004014277810 */ /* 0x000fe40007f1e0ff */
[----:B------:R-:W-:Y:S02]  /*20370*/  LOP3.LUT R30, R31, 0x380, RZ, 0xc0, !PT ;  /* 0x000003801f1e7812 */ /* 0x000fe400078ec0ff */
[----:B------:R-:W-:Y:S02]  /*20380*/  LOP3.LUT R38, R39, 0x380, RZ, 0xc0, !PT ;  /* 0x0000038027267812 */ /* 0x000fe400078ec0ff */
[----:B------:R-:W-:Y:S02]  /*20390*/  SHF.R.U64 R30, R30, 0x3, RZ ;  /* 0x000000031e1e7819 */ /* 0x000fe400000012ff */
[----:B------:R-:W-:-:S02]  /*203a0*/  SHF.R.U64 R38, R38, 0x3, RZ ;  /* 0x0000000326267819 */ /* 0x000fc400000012ff */
[----:B------:R-:W-:Y:S02]  /*203b0*/  IADD3 R111, P2, R20, 0x4060, RZ ;  /* 0x00004060146f7810 */ /* 0x000fe40007f5e0ff */
[----:B------:R-:W-:Y:S01]  /*203c0*/  LOP3.LUT R30, R30, R31, RZ, 0x3c, !PT ;  /* 0x0000001f1e1e7212 */ /* 0x000fe200078e3cff */
[--C-:B------:R-:W-:Y:S01]  /*203d0*/  IMAD.X R31, RZ, RZ, R21.reuse, P1 ;  /* 0x000000ffff1f7224 */ /* 0x100fe200008e0615 */
[----:B------:R-:W-:Y:S01]  /*203e0*/  LOP3.LUT R38, R38, R39, RZ, 0x3c, !PT ;  /* 0x0000002726267212 */ /* 0x000fe200078e3cff */
[----:B------:R-:W-:Y:S01]  /*203f0*/  IMAD.X R39, RZ, RZ, R21, P0 ;  /* 0x000000ffff277224 */ /* 0x000fe200000e0615 */
[C---:B------:R-:W-:Y:S02]  /*20400*/  IADD3 R47, P4, R20.reuse, 0x60, RZ ;  /* 0x00000060142f7810 */ /* 0x040fe40007f9e0ff */
[C---:B------:R-:W-:Y:S02]  /*20410*/  IADD3 R55, P3, R20.reuse, 0x4000, RZ ;  /* 0x0000400014377810 */ /* 0x040fe40007f7e0ff */
[----:B------:R-:W-:-:S02]  /*20420*/  IADD3 R103, P6, R20, 0x4020, RZ ;  /* 0x0000402014677810 */ /* 0x000fc40007fde0ff */
[C---:B------:R-:W-:Y:S02]  /*20430*/  IADD3 R107, P5, R20.reuse, 0x4040, RZ ;  /* 0x00004040146b7810 */ /* 0x040fe40007fbe0ff */
[C---:B------:R-:W-:Y:S02]  /*20440*/  IADD3 R115, P1, R20.reuse, 0x8000, RZ ;  /* 0x0000800014737810 */ /* 0x040fe40007f3e0ff */
[----:B------:R-:W-:Y:S02]  /*20450*/  IADD3 R119, P0, R20, 0x8020, RZ ;  /* 0x0000802014777810 */ /* 0x000fe40007f1e0ff */
[----:B------:R-:W-:Y:S02]  /*20460*/  LOP3.LUT R110, R111, 0x380, RZ, 0xc0, !PT ;  /* 0x000003806f6e7812 */ /* 0x000fe400078ec0ff */
[----:B------:R-:W-:Y:S02]  /*20470*/  LOP3.LUT R46, R47, 0x380, RZ, 0xc0, !PT ;  /* 0x000003802f2e7812 */ /* 0x000fe400078ec0ff */
[----:B------:R-:W-:-:S02]  /*20480*/  LOP3.LUT R54, R55, 0x380, RZ, 0xc0, !PT ;  /* 0x0000038037367812 */ /* 0x000fc400078ec0ff */
[----:B------:R-:W-:Y:S02]  /*20490*/  LOP3.LUT R102, R103, 0x380, RZ, 0xc0, !PT ;  /* 0x0000038067667812 */ /* 0x000fe400078ec0ff */
[----:B------:R-:W-:Y:S02]  /*204a0*/  LOP3.LUT R106, R107, 0x380, RZ, 0xc0, !PT ;  /* 0x000003806b6a7812 */ /* 0x000fe400078ec0ff */
[----:B------:R-:W-:Y:S02]  /*204b0*/  LOP3.LUT R114, R115, 0x380, RZ, 0xc0, !PT ;  /* 0x0000038073727812 */ /* 0x000fe400078ec0ff */
[----:B------:R-:W-:Y:S02]  /*204c0*/  LOP3.LUT R118, R119, 0x380, RZ, 0xc0, !PT ;  /* 0x0000038077767812 */ /* 0x000fe400078ec0ff */
[----:B------:R-:W-:Y:S02]  /*204d0*/  LOP3.LUT R27, R20, 0x380, RZ, 0xc0, !PT ;  /* 0x00000380141b7812 */ /* 0x000fe400078ec0ff */
[----:B------:R-:W-:-:S02]  /*204e0*/  SHF.R.U64 R110, R110, 0x3, RZ ;  /* 0x000000036e6e7819 */ /* 0x000fc400000012ff */
[----:B------:R-:W-:Y:S02]  /*204f0*/  SHF.R.U64 R46, R46, 0x3, RZ ;  /* 0x000000032e2e7819 */ /* 0x000fe400000012ff */
[----:B------:R-:W-:Y:S02]  /*20500*/  SHF.R.U64 R54, R54, 0x3, RZ ;  /* 0x0000000336367819 */ /* 0x000fe400000012ff */
[----:B------:R-:W-:Y:S02]  /*20510*/  SHF.R.U64 R102, R102, 0x3, RZ ;  /* 0x0000000366667819 */ /* 0x000fe400000012ff */
[----:B------:R-:W-:Y:S02]  /*20520*/  SHF.R.U64 R106, R106, 0x3, RZ ;  /* 0x000000036a6a7819 */ /* 0x000fe400000012ff */
[----:B------:R-:W-:Y:S02]  /*20530*/  SHF.R.U64 R114, R114, 0x3, RZ ;  /* 0x0000000372727819 */ /* 0x000fe400000012ff */
[----:B------:R-:W-:-:S02]  /*20540*/  SHF.R.U64 R118, R118, 0x3, RZ ;  /* 0x0000000376767819 */ /* 0x000fc400000012ff */
[----:B------:R-:W-:Y:S02]  /*20550*/  SHF.R.U64 R27, R27, 0x3, RZ ;  /* 0x000000031b1b7819 */ /* 0x000fe400000012ff */
[----:B------:R-:W-:Y:S01]  /*20560*/  LOP3.LUT R110, R110, R111, RZ, 0x3c, !PT ;  /* 0x0000006f6e6e7212 */ /* 0x000fe200078e3cff */
[--C-:B------:R-:W-:Y:S01]  /*20570*/  IMAD.X R111, RZ, RZ, R21.reuse, P2 ;  /* 0x000000ffff6f7224 */ /* 0x100fe200010e0615 */
[----:B------:R-:W-:Y:S01]  /*20580*/  LOP3.LUT R46, R46, R47, RZ, 0x3c, !PT ;  /* 0x0000002f2e2e7212 */ /* 0x000fe200078e3cff */
[--C-:B------:R-:W-:Y:S01]  /*20590*/  IMAD.X R47, RZ, RZ, R21.reuse, P4 ;  /* 0x000000ffff2f7224 */ /* 0x100fe200020e0615 */
[----:B------:R-:W-:Y:S02]  /*205a0*/  IADD3 R173, P2, R20, 0xc040, RZ ;  /* 0x0000c04014ad7810 */ /* 0x000fe40007f5e0ff */
[----:B------:R-:W-:Y:S01]  /*205b0*/  LOP3.LUT R54, R54, R55, RZ, 0x3c, !PT ;  /* 0x0000003736367212 */ /* 0x000fe200078e3cff */
[--C-:B------:R-:W-:Y:S01]  /*205c0*/  IMAD.X R55, RZ, RZ, R21.reuse, P3 ;  /* 0x000000ffff377224 */ /* 0x100fe200018e0615 */
        /* <DEDUP_REMOVED lines=10> */
[----:B------:R-:W-:-:S02]  /*20670*/  IADD3 R123, P4, R20, 0x8040, RZ ;  /* 0x00008040147b7810 */ /* 0x000fc40007f9e0ff */
[C---:B------:R-:W-:Y:S02]  /*20680*/  IADD3 R127, P3, R20.reuse, 0x8060, RZ ;  /* 0x00008060147f7810 */ /* 0x040fe40007f7e0ff */
[C---:B------:R-:W-:Y:S02]  /*20690*/  IADD3 R131, P6, R20.reuse, 0xc000, RZ ;  /* 0x0000c00014837810 */ /* 0x040fe40007fde0ff */
[C---:B------:R-:W-:Y:S02]  /*206a0*/  IADD3 R135, P5, R20.reuse, 0xc020, RZ ;  /* 0x0000c02014877810 */ /* 0x040fe40007fbe0ff */
[----:B------:R-:W-:Y:S02]  /*206b0*/  IADD3 R175, P1, R20, 0xc060, RZ ;  /* 0x0000c06014af7810 */ /* 0x000fe40007f3e0ff */
[----:B------:R-:W-:Y:S02]  /*206c0*/  ISETP.NE.U32.AND P0, PT, RZ, UR4, PT ;  /* 0x00000004ff007c0c */ /* 0x000fe4000bf05070 */
[----:B------:R-:W-:-:S02]  /*206d0*/  LOP3.LUT R20, R173, 0x380, RZ, 0xc0, !PT ;  /* 0x00000380ad147812 */ /* 0x000fc400078ec0ff */
[----:B------:R-:W-:Y:S02]  /*206e0*/  LOP3.LUT R122, R123, 0x380, RZ, 0xc0, !PT ;  /* 0x000003807b7a7812 */ /* 0x000fe400078ec0ff */
[----:B------:R-:W-:Y:S02]  /*206f0*/  LOP3.LUT R126, R127, 0x380, RZ, 0xc0, !PT ;  /* 0x000003807f7e7812 */ /* 0x000fe400078ec0ff */
[----:B-----5:R-:W-:Y:S02]  /*20700*/  MOV R23, R26 ;  /* 0x0000001a00177202 */ /* 0x020fe40000000f00 */
[----:B------:R-:W-:Y:S01]  /*20710*/  ISETP.NE.AND.EX P0, PT, RZ, UR5, PT, P0 ;  /* 0x00000005ff007c0c */ /* 0x000fe2000bf05300 */
[----:B------:R-:W-:Y:S01]  /*20720*/  ULDC.64 UR4, c[0x0][0xc08] ;  /* 0x0003020000047ab9 */ /* 0x000fe20000000a00 */
[----:B------:R-:W-:Y:S01]  /*20730*/  F2FP.BF16.F32.PACK_AB R26, R29, R28 ;  /* 0x0000001c1d1a723e */ /* 0x000fe200000010ff */
[----:B------:R-:W-:Y:S01]  /*20740*/  IMAD.X R29, RZ, RZ, R21, P2 ;  /* 0x000000ffff1d7224 */ /* 0x000fe200010e0615 */
[----:B------:R-:W-:-:S02]  /*20750*/  SHF.R.U64 R20, R20, 0x3, RZ ;  /* 0x0000000314147819 */ /* 0x000fc400000012ff */
[----:B------:R-:W-:Y:S02]  /*20760*/  LOP3.LUT R130, R131, 0x380, RZ, 0xc0, !PT ;  /* 0x0000038083827812 */ /* 0x000fe400078ec0ff */
[----:B------:R-:W-:Y:S02]  /*20770*/  LOP3.LUT R134, R135, 0x380, RZ, 0xc0, !PT ;  /* 0x0000038087867812 */ /* 0x000fe400078ec0ff */
[----:B------:R-:W-:Y:S02]  /*20780*/  SHF.R.U64 R122, R122, 0x3, RZ ;  /* 0x000000037a7a7819 */ /* 0x000fe400000012ff */
[----:B------:R-:W-:Y:S01]  /*20790*/  F2FP.BF16.F32.PACK_AB R27, R76, R68 ;  /* 0x000000444c1b723e */ /* 0x000fe200000010ff */
[----:B------:R-:W-:Y:S01]  /*207a0*/  BAR.SYNC.DEFER_BLOCKING 0x1, 0x100 ;  /* 0x0044000000007b1d */ /* 0x000fe20000010000 */
[----:B------:R-:W-:Y:S02]  /*207b0*/  ISETP.NE.U32.AND P2, PT, RZ, UR4, PT ;  /* 0x00000004ff007c0c */ /* 0x000fe4000bf45070 */
[----:B------:R-:W-:-:S02]  /*207c0*/  SHF.R.U64 R126, R126, 0x3, RZ ;  /* 0x000000037e7e7819 */ /* 0x000fc400000012ff */
[----:B------:R-:W-:Y:S02]  /*207d0*/  MOV R30, R30 ;  /* 0x0000001e001e7202 */ /* 0x000fe40000000f00 */
[----:B------:R-:W-:Y:S02]  /*207e0*/  LOP3.LUT R28, R20, R173, RZ, 0x3c, !PT ;  /* 0x000000ad141c7212 */ /* 0x000fe400078e3cff */
[----:B------:R-:W-:Y:S02]  /*207f0*/  MOV R38, R38 ;  /* 0x0000002600267202 */ /* 0x000fe40000000f00 */
[----:B------:R-:W-:Y:S02]  /*20800*/  SHF.R.U64 R130, R130, 0x3, RZ ;  /* 0x0000000382827819 */ /* 0x000fe400000012ff */
[----:B------:R-:W-:Y:S02]  /*20810*/  MOV R46, R46 ;  /* 0x0000002e002e7202 */ /* 0x000fe40000000f00 */
[----:B------:R-:W-:-:S02]  /*20820*/  SHF.R.U64 R134, R134, 0x3, RZ ;  /* 0x0000000386867819 */ /* 0x000fc400000012ff */
[----:B------:R-:W-:Y:S01]  /*20830*/  LOP3.LUT R122, R122, R123, RZ, 0x3c, !PT ;  /* 0x0000007b7a7a7212 */ /* 0x000fe200078e3cff */
[--C-:B------:R-:W-:Y:S01]  /*20840*/  IMAD.X R123, RZ, RZ, R21.reuse, P4 ;  /* 0x000000ffff7b7224 */ /* 0x100fe200020e0615 */
[----:B-1----:R-:W-:Y:S02]  /*20850*/  LOP3.LUT R64, R175, 0x380, RZ, 0xc0, !PT ;  /* 0x00000380af407812 */ /* 0x002fe400078ec0ff */
[----:B------:R-:W-:Y:S02]  /*20860*/  MOV R54, R54 ;  /* 0x0000003600367202 */ /* 0x000fe40000000f00 */
[----:B------:R-:W-:Y:S01]  /*20870*/  ISETP.NE.AND.EX P2, PT, RZ, UR5, PT, P2 ;  /* 0x00000005ff007c0c */ /* 0x000fe2000bf45320 */
[----:B------:R1:W-:Y:S01]  /*20880*/  STSM.16.M88.4 [R23], R24 ;  /* 0x0000001817007844 */ /* 0x0003e20000000200 */
[----:B------:R-:W-:Y:S01]  /*20890*/  LOP3.LUT R126, R126, R127, RZ, 0x3c, !PT ;  /* 0x0000007f7e7e7212 */ /* 0x000fe200078e3cff */
[----:B------:R-:W-:Y:S01]  /*208a0*/  IMAD.X R127, RZ, RZ, R21, P3 ;  /* 0x000000ffff7f7224 */ /* 0x000fe200018e0615 */
[----:B------:R-:W-:Y:S01]  /*208b0*/  MOV R102, R102 ;  /* 0x0000006600667202 */ /* 0x000fe20000000f00 */
[----:B------:R2:W-:Y:S01]  /*208c0*/  STSM.16.M88.4 [R30], R32 ;  /* 0x000000201e007844 */ /* 0x0005e20000000200 */
[----:B------:R-:W-:-:S02]  /*208d0*/  MOV R106, R106 ;  /* 0x0000006a006a7202 */ /* 0x000fc40000000f00 */
[----:B------:R-:W-:Y:S01]  /*208e0*/  LOP3.LUT R130, R130, R131, RZ, 0x3c, !PT ;  /* 0x0000008382827212 */ /* 0x000fe200078e3cff */
[----:B------:R4:W-:Y:S01]  /*208f0*/  STSM.16.M88.4 [R38], R40 ;  /* 0x0000002826007844 */ /* 0x0009e20000000200 */
[----:B------:R-:W-:Y:S01]  /*20900*/  MOV R110, R110 ;  /* 0x0000006e006e7202 */ /* 0x000fe20000000f00 */
[----:B------:R-:W-:Y:S01]  /*20910*/  IMAD.X R131, RZ, RZ, R21, P6 ;  /* 0x000000ffff837224 */ /* 0x000fe200030e0615 */
[----:B------:R-:W-:Y:S01]  /*20920*/  F2FP.BF16.F32.PACK_AB R31, R87, R86 ;  /* 0x00000056571f723e */ /* 0x000fe200000010ff */
[----:B------:R-:W-:Y:S01]  /*20930*/  STSM.16.M88.4 [R46], R48 ;  /* 0x000000302e007844 */ /* 0x000fe20000000200 */
[----:B------:R-:W-:Y:S02]  /*20940*/  LOP3.LUT R134, R134, R135, RZ, 0x3c, !PT ;  /* 0x0000008786867212 */ /* 0x000fe400078e3cff */
[----:B-1----:R-:W-:Y:S02]  /*20950*/  MOV R23, R28 ;  /* 0x0000001c00177202 */ /* 0x002fe40000000f00 */
[----:B------:R-:W-:-:S02]  /*20960*/  F2FP.BF16.F32.PACK_AB R24, R73, R158 ;  /* 0x0000009e4918723e */ /* 0x000fc400000010ff */
[----:B------:R-:W-:Y:S02]  /*20970*/  F2FP.BF16.F32.PACK_AB R25, R75, R74 ;  /* 0x0000004a4b19723e */ /* 0x000fe400000010ff */
[----:B------:R-:W-:Y:S02]  /*20980*/  F2FP.BF16.F32.PACK_AB R26, R77, R159 ;  /* 0x0000009f4d1a723e */ /* 0x000fe400000010ff */
[----:B------:R-:W-:Y:S02]  /*20990*/  F2FP.BF16.F32.PACK_AB R27, R79, R78 ;  /* 0x0000004e4f1b723e */ /* 0x000fe400000010ff */
[----:B------:R-:W-:Y:S02]  /*209a0*/  F2FP.BF16.F32.PACK_AB R28, R81, R160 ;  /* 0x000000a0511c723e */ /* 0x000fe400000010ff */
[----:B------:R-:W-:Y:S02]  /*209b0*/  F2FP.BF16.F32.PACK_AB R29, R83, R82 ;  /* 0x00000052531d723e */ /* 0x000fe400000010ff */
[----:B--2---:R-:W-:Y:S01]  /*209c0*/  F2FP.BF16.F32.PACK_AB R30, R85, R161 ;  /* 0x000000a1551e723e */ /* 0x004fe200000010ff */
[----:B------:R-:W-:Y:S01]  /*209d0*/  IMAD.X R135, RZ, RZ, R21, P5 ;  /* 0x000000ffff877224 */ /* 0x000fe200028e0615 */
[----:B------:R-:W-:Y:S01]  /*209e0*/  SHF.R.U64 R64, R64, 0x3, RZ ;  /* 0x0000000340407819 */ /* 0x000fe200000012ff */
[----:B------:R1:W-:Y:S01]  /*209f0*/  STSM.16.M88.4 [R54], R8 ;  /* 0x0000000836007844 */ /* 0x0003e20000000200 */
[----:B------:R-:W-:-:S02]  /*20a00*/  MOV R114, R114 ;  /* 0x0000007200727202 */ /* 0x000fc40000000f00 */
[----:B------:R-:W-:Y:S02]  /*20a10*/  F2FP.BF16.F32.PACK_AB R32, R89, R162 ;  /* 0x000000a25920723e */ /* 0x000fe400000010ff */
[----:B------:R-:W-:Y:S02]  /*20a20*/  F2FP.BF16.F32.PACK_AB R33, R91, R90 ;  /* 0x0000005a5b21723e */ /* 0x000fe400000010ff */
[----:B------:R-:W-:Y:S02]  /*20a30*/  F2FP.BF16.F32.PACK_AB R34, R93, R163 ;  /* 0x000000a35d22723e */ /* 0x000fe400000010ff */
[----:B------:R-:W-:Y:S01]  /*20a40*/  F2FP.BF16.F32.PACK_AB R35, R95, R94 ;  /* 0x0000005e5f23723e */ /* 0x000fe200000010ff */
[----:B------:R-:W-:Y:S01]  /*20a50*/  STSM.16.M88.4 [R102], R12 ;  /* 0x0000000c66007844 */ /* 0x000fe20000000200 */
[----:B------:R-:W-:Y:S02]  /*20a60*/  MOV R118, R118 ;  /* 0x0000007600767202 */ /* 0x000fe40000000f00 */
[----:B----4-:R-:W-:-:S02]  /*20a70*/  F2FP.BF16.F32.PACK_AB R38, R101, R165 ;  /* 0x000000a56526723e */ /* 0x010fc400000010ff */
[----:B------:R-:W-:Y:S01]  /*20a80*/  F2FP.BF16.F32.PACK_AB R39, R60, R58 ;  /* 0x0000003a3c27723e */ /* 0x000fe200000010ff */
[----:B------:R-:W-:Y:S01]  /*20a90*/  IMAD.X R21, RZ, RZ, R21, P1 ;  /* 0x000000ffff157224 */ /* 0x000fe200008e0615 */
[----:B------:R-:W-:Y:S01]  /*20aa0*/  MOV R122, R122 ;  /* 0x0000007a007a7202 */ /* 0x000fe20000000f00 */
[----:B------:R2:W-:Y:S01]  /*20ab0*/  STSM.16.M88.4 [R106], R24 ;  /* 0x000000186a007844 */ /* 0x0005e20000000200 */
[----:B------:R-:W-:Y:S02]  /*20ac0*/  F2FP.BF16.F32.PACK_AB R40, R105, R166 ;  /* 0x000000a66928723e */ /* 0x000fe400000010ff */
[----:B------:R-:W-:Y:S02]  /*20ad0*/  F2FP.BF16.F32.PACK_AB R41, R71, R63 ;  /* 0x0000003f4729723e */ /* 0x000fe400000010ff */
[----:B------:R-:W-:Y:S02]  /*20ae0*/  F2FP.BF16.F32.PACK_AB R42, R109, R167 ;  /* 0x000000a76d2a723e */ /* 0x000fe400000010ff */
[----:B------:R-:W-:Y:S01]  /*20af0*/  F2FP.BF16.F32.PACK_AB R43, R88, R84 ;  /* 0x00000054582b723e */ /* 0x000fe200000010ff */
[----:B------:R-:W-:Y:S01]  /*20b00*/  STSM.16.M88.4 [R110], R28 ;  /* 0x0000001c6e007844 */ /* 0x000fe20000000200 */
[----:B------:R-:W-:-:S02]  /*20b10*/  MOV R126, R126 ;  /* 0x0000007e007e7202 */ /* 0x000fc40000000f00 */
[----:B-1----:R-:W-:Y:S02]  /*20b20*/  F2FP.BF16.F32.PACK_AB R8, R113, R168 ;  /* 0x000000a87108723e */ /* 0x002fe400000010ff */
[----:B------:R-:W-:Y:S02]  /*20b30*/  F2FP.BF16.F32.PACK_AB R9, R96, R92 ;  /* 0x0000005c6009723e */ /* 0x000fe400000010ff */
[----:B------:R-:W-:Y:S02]  /*20b40*/  F2FP.BF16.F32.PACK_AB R10, R117, R169 ;  /* 0x000000a9750a723e */ /* 0x000fe400000010ff */
[----:B------:R-:W-:Y:S01]  /*20b50*/  F2FP.BF16.F32.PACK_AB R11, R104, R100 ;  /* 0x00000064680b723e */ /* 0x000fe200000010ff */
[----:B------:R-:W-:Y:S01]  /*20b60*/  STSM.16.M88.4 [R114], R32 ;  /* 0x0000002072007844 */ /* 0x000fe20000000200 */
[----:B------:R-:W-:Y:S01]  /*20b70*/  LOP3.LUT R20, R64, R175, RZ, 0x3c, !PT ;  /* 0x000000af40147212 */ /* 0x000fe200078e3cff */
[----:B--2---:R-:W3:Y:S01]  /*20b80*/  LDC.64 R24, c[0x0][0xc00] ;  /* 0x00030000ff187b82 */ /* 0x004ee20000000a00 */
[----:B------:R-:W-:Y:S01]  /*20b90*/  MOV R130, R130 ;  /* 0x0000008200827202 */ /* 0x000fe20000000f00 */
[----:B------:R-:W-:Y:S01]  /*20ba0*/  STSM.16.M88.4 [R118], R36 ;  /* 0x0000002476007844 */ /* 0x000fe20000000200 */
[----:B------:R-:W-:-:S02]  /*20bb0*/  F2FP.BF16.F32.PACK_AB R12, R121, R170 ;  /* 0x000000aa790c723e */ /* 0x000fc400000010ff */
[----:B------:R-:W-:Y:S02]  /*20bc0*/  F2FP.BF16.F32.PACK_AB R13, R112, R108 ;  /* 0x0000006c700d723e */ /* 0x000fe400000010ff */
[----:B------:R-:W-:Y:S02]  /*20bd0*/  F2FP.BF16.F32.PACK_AB R14, R125, R171 ;  /* 0x000000ab7d0e723e */ /* 0x000fe400000010ff */
[----:B------:R-:W-:Y:S01]  /*20be0*/  F2FP.BF16.F32.PACK_AB R15, R120, R116 ;  /* 0x00000074780f723e */ /* 0x000fe200000010ff */
[----:B------:R-:W-:Y:S01]  /*20bf0*/  STSM.16.M88.4 [R122], R40 ;  /* 0x000000287a007844 */ /* 0x000fe20000000200 */
[----:B------:R-:W-:Y:S02]  /*20c00*/  MOV R134, R134 ;  /* 0x0000008600867202 */ /* 0x000fe40000000f00 */
[----:B------:R-:W-:Y:S02]  /*20c10*/  F2FP.BF16.F32.PACK_AB R173, R128, R124 ;  /* 0x0000007c80ad723e */ /* 0x000fe400000010ff */
[----:B------:R-:W-:Y:S01]  /*20c20*/  F2FP.BF16.F32.PACK_AB R175, R153, R152 ;  /* 0x0000009899af723e */ /* 0x000fe200000010ff */
[----:B------:R1:W-:Y:S01]  /*20c30*/  STSM.16.M88.4 [R126], R8 ;  /* 0x000000087e007844 */ /* 0x0003e20000000200 */
[----:B------:R-:W-:Y:S01]  /*20c40*/  MOV R20, R20 ;  /* 0x0000001400147202 */ /* 0x000fe20000000f00 */
[----:B------:R-:W-:Y:S01]  /*20c50*/  ULDC UR4, c[0x0][0xa88] ;  /* 0x0002a20000047ab9 */ /* 0x000fe20000000800 */
[----:B------:R-:W2:Y:S01]  /*20c60*/  LDC R21, c[0x0][0xbe8] ;  /* 0x0002fa00ff157b82 */ /* 0x000ea20000000800 */
[----:B------:R4:W-:Y:S04]  /*20c70*/  STSM.16.M88.4 [R130], R12 ;  /* 0x0000000c82007844 */ /* 0x0009e80000000200 */
[----:B------:R0:W-:Y:S04]  /*20c80*/  STSM.16.M88.4 [R134], R172 ;  /* 0x000000ac86007844 */ /* 0x0001e80000000200 */
[----:B------:R0:W-:Y:S01]  /*20c90*/  STSM.16.M88.4 [R23], R136 ;  /* 0x0000008817007844 */ /* 0x0001e20000000200 */
[----:B-1----:R-:W1:Y:S03]  /*20ca0*/  @P2 LDC.64 R8, c[0x0][0xc08] ;  /* 0x00030200ff082b82 */ /* 0x002e660000000a00 */
[----:B------:R0:W-:Y:S01]  /*20cb0*/  STSM.16.M88.4 [R20], R144 ;  /* 0x0000009014007844 */ /* 0x0001e20000000200 */
[----:B------:R-:W-:-:S02]  /*20cc0*/  IMAD.U32 R80, RZ, RZ, UR4 ;  /* 0x00000004ff507e24 */ /* 0x000fc4000f8e00ff */
[C---:B---3--:R-:W-:Y:S02]  /*20cd0*/  IMAD.WIDE R24, R176.reuse, 0x4, R24 ;  /* 0x00000004b0187825 */ /* 0x048fe400078e0218 */
[----:B------:R-:W-:Y:S02]  /*20ce0*/  BAR.SYNC.DEFER_BLOCKING 0x1, 0x100 ;  /* 0x0044000000007b1d */ /* 0x000fe40000010000 */
[----:B-1----:R-:W-:-:S04]  /*20cf0*/  @P2 IMAD.WIDE R8, R176, 0x4, R8 ;  /* 0x00000004b0082825 */ /* 0x002fc800078e0208 */
[----:B------:R0:W5:Y:S04]  /*20d00*/  @P0 LDG.E R2, desc[UR60][R24.64] ;  /* 0x0000003c18020981 */ /* 0x000168000c1e1900 */
[----:B------:R0:W5:Y:S01]  /*20d10*/  @P2 LDG.E R80, desc[UR60][R8.64] ;  /* 0x0000003c08502981 */ /* 0x000162000c1e1900 */
[----:B--2---:R-:W-:-:S13]  /*20d20*/  ISETP.NE.AND P1, PT, R21, 0x1, PT ;  /* 0x000000011500780c */ /* 0x004fda0003f25270 */
[----:B------:R-:W1:Y:S08]  /*20d30*/  @P1 LDC R4, c[0x0][0xbec] ;  /* 0x0002fb00ff041b82 */ /* 0x000e700000000800 */
[----:B----4-:R-:W2:Y:S01]  /*20d40*/  @P1 LDC R13, c[0x0][0xbf0] ;  /* 0x0002fc00ff0d1b82 */ /* 0x010ea20000000800 */
[----:B0-----:R-:W-:Y:S05]  /*20d50*/  @P2 BRA `(.L_x_2018) ;  /* 0x0000000000102947 */ /* 0x001fea0003800000 */
[----:B------:R-:W-:Y:S05]  /*20d60*/  @!P0 BRA `(.L_x_2018) ;  /* 0x00000000000c8947 */ /* 0x000fea0003800000 */
[----:B------:R-:W3:Y:S04]  /*20d70*/  LDG.E R3, desc[UR60][R24.64] ;  /* 0x0000003c18037981 */ /* 0x000ee8000c1e1900 */
[----:B-----5:R-:W3:Y:S02]  /*20d80*/  LDG.E R80, desc[UR60][R24.64+0x4] ;  /* 0x0000043c18507981 */ /* 0x020ee4000c1e1900 */
[----:B---3--:R-:W-:-:S07]  /*20d90*/  IMAD.IADD R80, R80, 0x1, -R3 ;  /* 0x0000000150507824 */ /* 0x008fce00078e0a03 */
.L_x_2018:
[----:B------:R-:W3:Y:S01]  /*20da0*/  LDL R3, [R1+0x4c] ;  /* 0x00004c0001037983 */ /* 0x000ee20000100800 */
[----:B------:R-:W-:-:S03]  /*20db0*/  ULDC.64 UR4, c[0x0][0xb90] ;  /* 0x0002e40000047ab9 */ /* 0x000fc60000000a00 */
[----:B------:R-:W4:Y:S01]  /*20dc0*/  LDL R82, [R1+0x58] ;  /* 0x0000580001527983 */ /* 0x000f220000100800 */
[----:B------:R-:W-:Y:S01]  /*20dd0*/  IMAD.SHL.U32 R10, R218, 0x40, RZ ;  /* 0x00000040da0a7824 */ /* 0x000fe200078e00ff */
[----:B------:R-:W-:Y:S02]  /*20de0*/  SHF.R.S32.HI R20, RZ, 0x1f, R176 ;  /* 0x0000001fff147819 */ /* 0x000fe400000114b0 */
[----:B------:R-:W-:Y:S01]  /*20df0*/  SEL R23, R176, RZ, !P0 ;  /* 0x000000ffb0177207 */ /* 0x000fe20004000000 */
[----:B------:R-:W2:Y:S01]  /*20e00*/  LDL.LU R86, [R1+0x60] ;  /* 0x0000600001567983 */ /* 0x000ea20000300800 */
[----:B-----5:R-:W-:Y:S01]  /*20e10*/  IMAD R80, R80, R21, RZ ;  /* 0x0000001550507224 */ /* 0x020fe200078e02ff */
[----:B------:R-:W0:Y:S02]  /*20e20*/  @P1 LDC R83, c[0x0][0xbec] ;  /* 0x0002fb00ff531b82 */ /* 0x000e240000000800 */
[----:B------:R-:W3:Y:S01]  /*20e30*/  LDL.LU R84, [R1+0x34] ;  /* 0x0000340001547983 */ /* 0x000ee20000300800 */
[----:B------:R-:W-:-:S03]  /*20e40*/  SEL R20, R20, RZ, !P0 ;  /* 0x000000ff14147207 */ /* 0x000fc60004000000 */
[----:B------:R-:W4:Y:S02]  /*20e50*/  LDL R26, [R1+0xa4] ;  /* 0x0000a400011a7983 */ /* 0x000f240000100800 */
[----:B------:R-:W0:Y:S02]  /*20e60*/  @P1 LDC R85, c[0x0][0xbf0] ;  /* 0x0002fc00ff551b82 */ /* 0x000e240000000800 */
[----:B------:R-:W4:Y:S04]  /*20e70*/  LDL R14, [R1+0x80] ;  /* 0x00008000010e7983 */ /* 0x000f280000100800 */
[----:B------:R-:W4:Y:S04]  /*20e80*/  LDL R91, [R1+0x68] ;  /* 0x00006800015b7983 */ /* 0x000f280000100800 */
[----:B------:R0:W5:Y:S04]  /*20e90*/  LDL R89, [R1+0x2c] ;  /* 0x00002c0001597983 */ /* 0x0001680000100800 */
[----:B------:R0:W5:Y:S04]  /*20ea0*/  LDL R90, [R1+0x74] ;  /* 0x00007400015a7983 */ /* 0x0001680000100800 */
[----:B------:R0:W5:Y:S01]  /*20eb0*/  LDL R88, [R1+0x70] ;  /* 0x0000700001587983 */ /* 0x0001620000100800 */
[----:B--2---:R-:W-:Y:S01]  /*20ec0*/  SHF.R.S32.HI R64, RZ, 0x1f, R86 ;  /* 0x0000001fff407819 */ /* 0x004fe20000011456 */
[----:B---3--:R-:W-:Y:S01]  /*20ed0*/  IMAD.IADD R25, R3, 0x1, R84 ;  /* 0x0000000103197824 */ /* 0x008fe200078e0254 */
[----:B------:R-:W-:-:S03]  /*20ee0*/  SHF.R.S32.HI R3, RZ, 0x1f, R2 ;  /* 0x0000001fff037819 */ /* 0x000fc60000011402 */
[----:B------:R-:W-:Y:S02]  /*20ef0*/  IMAD R8, R64, UR4, RZ ;  /* 0x0000000440087c24 */ /* 0x000fe4000f8e02ff */
[----:B-1----:R-:W-:-:S04]  /*20f00*/  @P1 IMAD.HI.U32 R4, R25, R4, RZ ;  /* 0x0000000419041227 */ /* 0x002fc800078e00ff */
[----:B------:R-:W-:Y:S01]  /*20f10*/  IMAD.MOV.U32 R11, RZ, RZ, R25 ;  /* 0x000000ffff0b7224 */ /* 0x000fe200078e0019 */
[----:B------:R-:W-:Y:S01]  /*20f20*/  @P1 SHF.R.U32.HI R11, RZ, R13, R4 ;  /* 0x0000000dff0b1219 */ /* 0x000fe20000011604 */
[C---:B------:R-:W-:Y:S02]  /*20f30*/  IMAD R15, R86.reuse, UR5, R8 ;  /* 0x00000005560f7c24 */ /* 0x040fe4000f8e0208 */
[----:B------:R-:W-:Y:S01]  /*20f40*/  IMAD.WIDE.U32 R8, R86, UR4, R2 ;  /* 0x0000000456087c25 */ /* 0x000fe2000f8e0002 */
[----:B------:R-:W-:-:S03]  /*20f50*/  ULDC.64 UR4, c[0x0][0xb98] ;  /* 0x0002e60000047ab9 */ /* 0x000fc60000000a00 */
[----:B----4-:R-:W-:Y:S02]  /*20f60*/  IMAD R13, R82, 0x8, R10 ;  /* 0x00000008520d7824 */ /* 0x010fe400078e020a */
[----:B------:R-:W-:Y:S02]  /*20f70*/  IMAD.IADD R9, R9, 0x1, R15 ;  /* 0x0000000109097824 */ /* 0x000fe400078e020f */
[----:B------:R-:W-:Y:S02]  /*20f80*/  IMAD.MOV R10, RZ, RZ, -R11 ;  /* 0x000000ffff0a7224 */ /* 0x000fe400078e0a0b */
[----:B------:R-:W-:-:S04]  /*20f90*/  IMAD.WIDE R6, R13, 0x2, R6 ;  /* 0x000000020d067825 */ /* 0x000fc800078e0206 */
        /* <DEDUP_REMOVED lines=16> */
[----:B------:R-:W-:Y:S02]  /*210a0*/  ULDC.64 UR4, c[0x0][0xaa0] ;  /* 0x0002a80000047ab9 */ /* 0x000fe40000000a00 */
[----:B------:R-:W-:-:S04]  /*210b0*/  IMAD R3, R3, UR4, RZ ;  /* 0x0000000403037c24 */ /* 0x000fc8000f8e02ff */
[C---:B------:R-:W-:Y:S02]  /*210c0*/  IMAD R81, R2.reuse, UR5, R3 ;  /* 0x0000000502517c24 */ /* 0x040fe4000f8e0203 */
[----:B------:R-:W-:Y:S01]  /*210d0*/  IMAD.WIDE.U32 R2, R2, UR4, RZ ;  /* 0x0000000402027c25 */ /* 0x000fe2000f8e00ff */
[----:B------:R-:W-:-:S03]  /*210e0*/  ULDC.64 UR4, c[0x0][0xae8] ;  /* 0x0002ba0000047ab9 */ /* 0x000fc60000000a00 */
[----:B------:R-:W-:Y:S02]  /*210f0*/  IMAD.IADD R3, R3, 0x1, R81 ;  /* 0x0000000103037824 */ /* 0x000fe400078e0251 */
[----:B------:R-:W-:Y:S02]  /*21100*/  IMAD R64, R64, UR4, RZ ;  /* 0x0000000440407c24 */ /* 0x000fe4000f8e02ff */
[----:B------:R-:W-:-:S04]  /*21110*/  IMAD.WIDE.U32 R2, R86, UR4, R2 ;  /* 0x0000000456027c25 */ /* 0x000fc8000f8e0002 */
[----:B------:R-:W-:Y:S01]  /*21120*/  IMAD R81, R86, UR5, R64 ;  /* 0x0000000556517c24 */ /* 0x000fe2000f8e0240 */
[C---:B------:R-:W-:Y:S01]  /*21130*/  IADD3 R25, P5, R6.reuse, 0x1000, RZ ;  /* 0x0000100006197810 */ /* 0x040fe20007fbe0ff */
[----:B------:R1:W5:Y:S01]  /*21140*/  LDL R86, [R1+0x30] ;  /* 0x0000300001567983 */ /* 0x0003620000100800 */
[----:B------:R-:W-:Y:S01]  /*21150*/  IADD3 R33, P2, R6, 0x5000, RZ ;  /* 0x0000500006217810 */ /* 0x000fe20007f5e0ff */
[----:B------:R-:W-:Y:S01]  /*21160*/  IMAD.IADD R31, R26, 0x1, R84 ;  /* 0x000000011a1f7824 */ /* 0x000fe200078e0254 */
[----:B------:R-:W-:Y:S01]  /*21170*/  LOP3.LUT R8, R25, 0x380, RZ, 0xc0, !PT ;  /* 0x0000038019087812 */ /* 0x000fe200078ec0ff */
[----:B------:R-:W-:Y:S01]  /*21180*/  SHFL.IDX PT, R50, R4, RZ, 0x1c1f ;  /* 0x001c1fff04327589 */ /* 0x000fe200000e0000 */
[----:B------:R-:W-:Y:S01]  /*21190*/  IADD3 R9, P4, R6, 0x2000, RZ ;  /* 0x0000200006097810 */ /* 0x000fe20007f9e0ff */
[----:B------:R-:W-:Y:S01]  /*211a0*/  ULDC.64 UR4, c[0x0][0xaf0] ;  /* 0x0002bc0000047ab9 */ /* 0x000fe20000000a00 */
[----:B------:R-:W-:-:S04]  /*211b0*/  SHF.R.U64 R8, R8, 0x3, RZ ;  /* 0x0000000308087819 */ /* 0x000fc800000012ff */
[----:B------:R-:W-:Y:S02]  /*211c0*/  LOP3.LUT R8, R8, R25, RZ, 0x3c, !PT ;  /* 0x0000001908087212 */ /* 0x000fe400078e3cff */
[----:B------:R-:W-:-:S04]  /*211d0*/  IADD3 R25, P0, R6, 0x3000, RZ ;  /* 0x0000300006197810 */ /* 0x000fc80007f1e0ff */
[----:B------:R-:W-:Y:S02]  /*211e0*/  LOP3.LUT R24, R25, 0x380, RZ, 0xc0, !PT ;  /* 0x0000038019187812 */ /* 0x000fe400078ec0ff */
[----:B------:R-:W-:Y:S02]  /*211f0*/  LOP3.LUT R32, R33, 0x380, RZ, 0xc0, !PT ;  /* 0x0000038021207812 */ /* 0x000fe400078ec0ff */
[----:B------:R-:W-:Y:S02]  /*21200*/  SHF.R.U64 R24, R24, 0x3, RZ ;  /* 0x0000000318187819 */ /* 0x000fe400000012ff */
[----:B------:R-:W-:Y:S02]  /*21210*/  SHF.R.U64 R32, R32, 0x3, RZ ;  /* 0x0000000320207819 */ /* 0x000fe400000012ff */
[----:B------:R-:W-:Y:S01]  /*21220*/  LOP3.LUT R24, R24, R25, RZ, 0x3c, !PT ;  /* 0x0000001918187212 */ /* 0x000fe200078e3cff */
[----:B------:R-:W-:Y:S01]  /*21230*/  IMAD.X R25, RZ, RZ, R7, P0 ;  /* 0x000000ffff197224 */ /* 0x000fe200000e0607 */
[----:B------:R-:W-:-:S02]  /*21240*/  IADD3 R49, P0, R6, 0x9000, RZ ;  /* 0x0000900006317810 */ /* 0x000fc40007f1e0ff */
[----:B------:R-:W-:Y:S01]  /*21250*/  LOP3.LUT R32, R32, R33, RZ, 0x3c, !PT ;  /* 0x0000002120207212 */ /* 0x000fe200078e3cff */
[----:B------:R-:W-:Y:S01]  /*21260*/  IMAD.X R33, RZ, RZ, R7, P2 ;  /* 0x000000ffff217224 */ /* 0x000fe200010e0607 */
[----:B------:R-:W-:Y:S02]  /*21270*/  LOP3.LUT R48, R49, 0x380, RZ, 0xc0, !PT ;  /* 0x0000038031307812 */ /* 0x000fe400078ec0ff */
[----:B------:R-:W-:Y:S01]  /*21280*/  IADD3 R57, P2, R6, 0xb000, RZ ;  /* 0x0000b00006397810 */ /* 0x000fe20007f5e0ff */
[----:B------:R-:W2:Y:S01]  /*21290*/  SHFL.IDX PT, R51, R10, RZ, 0x1c1f ;  /* 0x001c1fff0a337589 */ /* 0x000ea200000e0000 */
[----:B------:R-:W-:Y:S02]  /*212a0*/  SHF.R.U64 R48, R48, 0x3, RZ ;  /* 0x0000000330307819 */ /* 0x000fe400000012ff */
[----:B------:R-:W-:Y:S02]  /*212b0*/  LOP3.LUT R56, R57, 0x380, RZ, 0xc0, !PT ;  /* 0x0000038039387812 */ /* 0x000fe400078ec0ff */
[----:B------:R-:W-:-:S02]  /*212c0*/  IADD3 R29, P3, R6, 0x4000, RZ ;  /* 0x00004000061d7810 */ /* 0x000fc40007f7e0ff */
[----:B------:R-:W-:Y:S01]  /*212d0*/  LOP3.LUT R48, R48, R49, RZ, 0x3c, !PT ;  /* 0x0000003130307212 */ /* 0x000fe200078e3cff */
[--C-:B------:R-:W-:Y:S01]  /*212e0*/  IMAD.X R49, RZ, RZ, R7.reuse, P0 ;  /* 0x000000ffff317224 */ /* 0x100fe200000e0607 */
[----:B------:R-:W-:Y:S02]  /*212f0*/  SHF.R.U64 R56, R56, 0x3, RZ ;  /* 0x0000000338387819 */ /* 0x000fe400000012ff */
[----:B------:R-:W-:Y:S02]  /*21300*/  LOP3.LUT R12, R9, 0x380, RZ, 0xc0, !PT ;  /* 0x00000380090c7812 */ /* 0x000fe400078ec0ff */
[----:B------:R-:W-:Y:S02]  /*21310*/  LOP3.LUT P0, RZ, R14, 0x3, RZ, 0xc0, !PT ;  /* 0x000000030eff7812 */ /* 0x000fe4000780c0ff */
[----:B------:R-:W-:Y:S02]  /*21320*/  LOP3.LUT R28, R29, 0x380, RZ, 0xc0, !PT ;  /* 0x000003801d1c7812 */ /* 0x000fe400078ec0ff */
[----:B------:R-:W-:Y:S01]  /*21330*/  LOP3.LUT R56, R56, R57, RZ, 0x3c, !PT ;  /* 0x0000003938387212 */ /* 0x000fe200078e3cff */
[----:B------:R-:W-:Y:S01]  /*21340*/  IMAD.X R57, RZ, RZ, R7, P2 ;  /* 0x000000ffff397224 */ /* 0x000fe200010e0607 */
[----:B------:R-:W-:-:S02]  /*21350*/  SHF.R.U64 R12, R12, 0x3, RZ ;  /* 0x000000030c0c7819 */ /* 0x000fc400000012ff */
[----:B------:R-:W-:Y:S02]  /*21360*/  ISETP.GE.OR P2, PT, R31, R80, P0 ;  /* 0x000000501f00720c */ /* 0x000fe40000746670 */
[----:B------:R-:W-:Y:S01]  /*21370*/  SHF.R.U64 R28, R28, 0x3, RZ ;  /* 0x000000031c1c7819 */ /* 0x000fe200000012ff */
[--C-:B------:R-:W-:Y:S01]  /*21380*/  IMAD.X R13, RZ, RZ, R7.reuse, P4 ;  /* 0x000000ffff0d7224 */ /* 0x100fe200020e0607 */
[----:B------:R-:W-:Y:S01]  /*21390*/  LOP3.LUT R12, R12, R9, RZ, 0x3c, !PT ;  /* 0x000000090c0c7212 */ /* 0x000fe200078e3cff */
[--C-:B------:R-:W-:Y:S01]  /*213a0*/  IMAD.X R9, RZ, RZ, R7.reuse, P5 ;  /* 0x000000ffff097224 */ /* 0x100fe200028e0607 */
[----:B------:R-:W-:Y:S01]  /*213b0*/  LOP3.LUT R28, R28, R29, RZ, 0x3c, !PT ;  /* 0x0000001d1c1c7212 */ /* 0x000fe200078e3cff */
[----:B------:R-:W-:Y:S01]  /*213c0*/  IMAD.X R29, RZ, RZ, R7, P3 ;  /* 0x000000ffff1d7224 */ /* 0x000fe200018e0607 */
[C---:B------:R-:W-:Y:S02]  /*213d0*/  IADD3 R37, P6, R6.reuse, 0x6000, RZ ;  /* 0x0000600006257810 */ /* 0x040fe40007fde0ff */
[----:B------:R-:W-:-:S02]  /*213e0*/  IADD3 R41, P5, R6, 0x7000, RZ ;  /* 0x0000700006297810 */ /* 0x000fc40007fbe0ff */
[C---:B------:R-:W-:Y:S02]  /*213f0*/  IADD3 R45, P4, R6.reuse, 0x8000, RZ ;  /* 0x00008000062d7810 */ /* 0x040fe40007f9e0ff */
[----:B------:R-:W-:Y:S02]  /*21400*/  IADD3 R53, P3, R6, 0xa000, RZ ;  /* 0x0000a00006357810 */ /* 0x000fe40007f7e0ff */
[----:B------:R-:W-:Y:S02]  /*21410*/  LOP3.LUT R36, R37, 0x380, RZ, 0xc0, !PT ;  /* 0x0000038025247812 */ /* 0x000fe400078ec0ff */
[----:B------:R-:W-:Y:S02]  /*21420*/  LOP3.LUT R40, R41, 0x380, RZ, 0xc0, !PT ;  /* 0x0000038029287812 */ /* 0x000fe400078ec0ff */
[----:B------:R-:W-:Y:S02]  /*21430*/  LOP3.LUT R44, R45, 0x380, RZ, 0xc0, !PT ;  /* 0x000003802d2c7812 */ /* 0x000fe400078ec0ff */
[----:B------:R-:W-:Y:S01]  /*21440*/  LOP3.LUT R52, R53, 0x380, RZ, 0xc0, !PT ;  /* 0x0000038035347812 */ /* 0x000fe200078ec0ff */
[----:B--2---:R2:W-:Y:S01]  /*21450*/  @!P2 ST.E desc[UR60][R50.64], R0 ;  /* 0x000000003200a985 */ /* 0x0045e2000c10193c */
[----:B------:R-:W-:-:S02]  /*21460*/  SHF.R.U64 R36, R36, 0x3, RZ ;  /* 0x0000000324247819 */ /* 0x000fc400000012ff */
[----:B------:R-:W-:Y:S01]  /*21470*/  SHF.R.U64 R40, R40, 0x3, RZ ;  /* 0x0000000328287819 */ /* 0x000fe200000012ff */
[----:B------:R3:W-:Y:S01]  /*21480*/  SHFL.IDX PT, R54, R4, 0x1, 0x1c1f ;  /* 0x003c1f0004367f89 */ /* 0x0007e200000e0000 */
[----:B------:R-:W-:Y:S02]  /*21490*/  SHF.R.U64 R44, R44, 0x3, RZ ;  /* 0x000000032c2c7819 */ /* 0x000fe400000012ff */
[----:B------:R-:W-:Y:S01]  /*214a0*/  SHF.R.U64 R52, R52, 0x3, RZ ;  /* 0x0000000334347819 */ /* 0x000fe200000012ff */
[----:B------:R-:W4:Y:S01]  /*214b0*/  SHFL.IDX PT, R55, R10, 0x1, 0x1c1f ;  /* 0x003c1f000a377f89 */ /* 0x000f2200000e0000 */
[----:B--2---:R-:W-:Y:S01]  /*214c0*/  IMAD R0, R82, 0x20, R218 ;  /* 0x0000002052007824 */ /* 0x004fe200078e02da */
[----:B------:R-:W-:Y:S01]  /*214d0*/  LOP3.LUT R36, R36, R37, RZ, 0x3c, !PT ;  /* 0x0000002524247212 */ /* 0x000fe200078e3cff */
[--C-:B------:R-:W-:Y:S01]  /*214e0*/  IMAD.X R37, RZ, RZ, R7.reuse, P6 ;  /* 0x000000ffff257224 */ /* 0x100fe200030e0607 */
[----:B------:R-:W-:Y:S01]  /*214f0*/  LOP3.LUT R40, R40, R41, RZ, 0x3c, !PT ;  /* 0x0000002928287212 */ /* 0x000fe200078e3cff */
[----:B------:R-:W-:Y:S01]  /*21500*/  IMAD.IADD R82, R84, 0x1, R0 ;  /* 0x0000000154527824 */ /* 0x000fe200078e0200 */
[----:B------:R-:W-:Y:S01]  /*21510*/  LOP3.LUT R44, R44, R45, RZ, 0x3c, !PT ;  /* 0x0000002d2c2c7212 */ /* 0x000fe200078e3cff */
[--C-:B------:R-:W-:Y:S01]  /*21520*/  IMAD.X R41, RZ, RZ, R7.reuse, P5 ;  /* 0x000000ffff297224 */ /* 0x100fe200028e0607 */
[----:B------:R-:W-:Y:S01]  /*21530*/  LOP3.LUT R52, R52, R53, RZ, 0x3c, !PT ;  /* 0x0000003534347212 */ /* 0x000fe200078e3cff */
[--C-:B------:R-:W-:Y:S01]  /*21540*/  IMAD.X R45, RZ, RZ, R7.reuse, P4 ;  /* 0x000000ffff2d7224 */ /* 0x100fe200020e0607 */
[C---:B------:R-:W-:Y:S01]  /*21550*/  IADD3 R61, P6, R6.reuse, 0xc000, RZ ;  /* 0x0000c000063d7810 */ /* 0x040fe20007fde0ff */
[----:B------:R-:W-:Y:S01]  /*21560*/  VIADD R11, R31, 0x8 ;  /* 0x000000081f0b7836 */ /* 0x000fe20000000000 */
[C---:B------:R-:W-:Y:S01]  /*21570*/  IADD3 R69, P5, R6.reuse, 0xd000, RZ ;  /* 0x0000d00006457810 */ /* 0x040fe20007fbe0ff */
[----:B------:R-:W-:Y:S01]  /*21580*/  IMAD.X R53, RZ, RZ, R7, P3 ;  /* 0x000000ffff357224 */ /* 0x000fe200018e0607 */
[----:B------:R-:W-:Y:S01]  /*21590*/  IADD3 R73, P4, R6, 0xe000, RZ ;  /* 0x0000e00006497810 */ /* 0x000fe20007f9e0ff */
[----:B0-----:R-:W-:Y:S01]  /*215a0*/  @P1 IMAD.HI.U32 R0, R82, R83, RZ ;  /* 0x0000005352001227 */ /* 0x001fe200078e00ff */
[----:B------:R-:W-:-:S02]  /*215b0*/  IADD3 R15, P3, R6, 0xf000, RZ ;  /* 0x0000f000060f7810 */ /* 0x000fc40007f7e0ff */
[----:B------:R-:W-:Y:S01]  /*215c0*/  LOP3.LUT R60, R61, 0x380, RZ, 0xc0, !PT ;  /* 0x000003803d3c7812 */ /* 0x000fe200078ec0ff */
[----:B------:R-:W-:Y:S01]  /*215d0*/  IMAD.IADD R3, R3, 0x1, R81 ;  /* 0x0000000103037824 */ /* 0x000fe200078e0251 */
[----:B------:R-:W-:Y:S02]  /*215e0*/  LOP3.LUT R68, R69, 0x380, RZ, 0xc0, !PT ;  /* 0x0000038045447812 */ /* 0x000fe400078ec0ff */
[----:B------:R-:W-:Y:S01]  /*215f0*/  LOP3.LUT R72, R73, 0x380, RZ, 0xc0, !PT ;  /* 0x0000038049487812 */ /* 0x000fe200078ec0ff */
[----:B------:R-:W-:Y:S01]  /*21600*/  IMAD.MOV.U32 R81, RZ, RZ, R82 ;  /* 0x000000ffff517224 */ /* 0x000fe200078e0052 */
[----:B------:R-:W-:Y:S02]  /*21610*/  LOP3.LUT R27, R6, 0x380, RZ, 0xc0, !PT ;  /* 0x00000380061b7812 */ /* 0x000fe400078ec0ff */
[----:B------:R-:W-:Y:S02]  /*21620*/  ISETP.GE.OR P0, PT, R11, R80, P0 ;  /* 0x000000500b00720c */ /* 0x000fe40000706670 */
[----:B---3--:R-:W-:Y:S01]  /*21630*/  LOP3.LUT R4, R15, 0x380, RZ, 0xc0, !PT ;  /* 0x000003800f047812 */ /* 0x008fe200078ec0ff */
[----:B------:R-:W-:Y:S01]  /*21640*/  IMAD R20, R20, UR4, RZ ;  /* 0x0000000414147c24 */ /* 0x000fe2000f8e02ff */
[----:B------:R-:W-:-:S02]  /*21650*/  @P1 SHF.R.U32.HI R81, RZ, R85, R0 ;  /* 0x00000055ff511219 */ /* 0x000fc40000011600 */
[----:B------:R-:W-:Y:S02]  /*21660*/  SHF.R.U64 R60, R60, 0x3, RZ ;  /* 0x000000033c3c7819 */ /* 0x000fe400000012ff */
[----:B------:R-:W-:Y:S02]  /*21670*/  SHF.R.U64 R68, R68, 0x3, RZ ;  /* 0x0000000344447819 */ /* 0x000fe400000012ff */
[----:B------:R-:W-:Y:S02]  /*21680*/  SHF.R.U64 R72, R72, 0x3, RZ ;  /* 0x0000000348487819 */ /* 0x000fe400000012ff */
[----:B------:R-:W-:Y:S02]  /*21690*/  SHF.R.U64 R27, R27, 0x3, RZ ;  /* 0x000000031b1b7819 */ /* 0x000fe400000012ff */
[----:B------:R-:W-:Y:S01]  /*216a0*/  SHF.R.U64 R4, R4, 0x3, RZ ;  /* 0x0000000304047819 */ /* 0x000fe200000012ff */
[----:B------:R-:W-:Y:S01]  /*216b0*/  IMAD R83, R23, UR5, R20 ;  /* 0x0000000517537c24 */ /* 0x000fe2000f8e0214 */
[--C-:B------:R-:W-:Y:S01]  /*216c0*/  SHF.R.S32.HI R0, RZ, 0x1f, R81.reuse ;  /* 0x0000001fff007819 */ /* 0x100fe20000011451 */
[----:B------:R-:W-:Y:S01]  /*216d0*/  IMAD.MOV R20, RZ, RZ, -R81 ;  /* 0x000000ffff147224 */ /* 0x000fe200078e0a51 */
[----:B------:R-:W-:Y:S01]  /*216e0*/  LOP3.LUT R60, R60, R61, RZ, 0x3c, !PT ;  /* 0x0000003d3c3c7212 */ /* 0x000fe200078e3cff */
[--C-:B------:R-:W-:Y:S01]  /*216f0*/  IMAD.X R61, RZ, RZ, R7.reuse, P6 ;  /* 0x000000ffff3d7224 */ /* 0x100fe200030e0607 */
[----:B------:R-:W-:Y:S01]  /*21700*/  LOP3.LUT R68, R68, R69, RZ, 0x3c, !PT ;  /* 0x0000004544447212 */ /* 0x000fe200078e3cff */
[--C-:B------:R-:W-:Y:S01]  /*21710*/  IMAD.X R69, RZ, RZ, R7.reuse, P5 ;  /* 0x000000ffff457224 */ /* 0x100fe200028e0607 */
[----:B------:R-:W-:Y:S01]  /*21720*/  LOP3.LUT R72, R72, R73, RZ, 0x3c, !PT ;  /* 0x0000004948487212 */ /* 0x000fe200078e3cff */
[--C-:B------:R-:W-:Y:S01]  /*21730*/  IMAD.X R73, RZ, RZ, R7.reuse, P4 ;  /* 0x000000ffff497224 */ /* 0x100fe200020e0607 */
[----:B------:R-:W-:Y:S01]  /*21740*/  LOP3.LUT R6, R27, R6, RZ, 0x3c, !PT ;  /* 0x000000061b067212 */ /* 0x000fe200078e3cff */
[----:B------:R-:W-:Y:S01]  /*21750*/  IMAD.X R77, RZ, RZ, R7, P3 ;  /* 0x000000ffff4d7224 */ /* 0x000fe200018e0607 */
[----:B------:R-:W-:Y:S01]  /*21760*/  LOP3.LUT R76, R4, R15, RZ, 0x3c, !PT ;  /* 0x0000000f044c7212 */ /* 0x000fe200078e3cff */
[----:B------:R-:W-:Y:S01]  /*21770*/  IMAD.WIDE.U32 R2, R23, UR4, R2 ;  /* 0x0000000417027c25 */ /* 0x000fe2000f8e0002 */
[----:B------:R-:W-:Y:S01]  /*21780*/  ULDC.64 UR4, c[0x0][0xae0] ;  /* 0x0002b80000047ab9 */ /* 0x000fe20000000a00 */
[----:B----4-:R0:W-:Y:S02]  /*21790*/  @!P0 ST.E desc[UR60][R54.64], R5 ;  /* 0x0000000536008985 */ /* 0x0101e4000c10193c */
[----:B------:R-:W-:-:S02]  /*217a0*/  IMAD R0, R0, UR4, RZ ;  /* 0x0000000400007c24 */ /* 0x000fc4000f8e02ff */
[----:B------:R-:W-:Y:S01]  /*217b0*/  IMAD R21, R21, R20, R82 ;  /* 0x0000001415157224 */ /* 0x000fe200078e0252 */
[----:B------:R-:W5:Y:S01]  /*217c0*/  LD.E.128 R8, desc[UR60][R8.64] ;  /* 0x0000003c08087980 */ /* 0x000f62000c101d00 */
[----:B------:R-:W-:Y:S02]  /*217d0*/  IMAD.IADD R3, R3, 0x1, R83 ;  /* 0x0000000103037824 */ /* 0x000fe400078e0253 */
[----:B------:R-:W-:Y:S01]  /*217e0*/  IMAD R23, R81, UR5, R0 ;  /* 0x0000000551177c24 */ /* 0x000fe2000f8e0200 */
[----:B------:R-:W5:Y:S01]  /*217f0*/  LD.E.128 R12, desc[UR60][R12.64] ;  /* 0x0000003c0c0c7980 */ /* 0x000f62000c101d00 */
[----:B------:R-:W-:-:S03]  /*21800*/  SHF.R.S32.HI R0, RZ, 0x1f, R21 ;  /* 0x0000001fff007819 */ /* 0x000fc60000011415 */
[----:B0-----:R-:W5:Y:S01]  /*21810*/  LD.E.128 R4, desc[UR60][R6.64] ;  /* 0x0000003c06047980 */ /* 0x001f62000c101d00 */
[----:B------:R-:W-:Y:S01]  /*21820*/  IMAD.WIDE.U32 R2, R81, UR4, R2 ;  /* 0x0000000451027c25 */ /* 0x000fe2000f8e0002 */
[----:B------:R-:W-:Y:S02]  /*21830*/  ULDC.64 UR4, c[0x0][0xad8] ;  /* 0x0002b60000047ab9 */ /* 0x000fe40000000a00 */
        /* <DEDUP_REMOVED lines=18> */
[----:B0-----:R-:W0:Y:S01]  /*21960*/  FENCE.VIEW.ASYNC.S ;  /* 0x00000000000073c6 */ /* 0x001e220000000000 */
[----:B------:R-:W-:-:S02]  /*21970*/  IMAD.IADD R87, R218, 0x1, R84 ;  /* 0x00000001da577824 */ /* 0x000fc400078e0254 */
[----:B------:R-:W-:Y:S02]  /*21980*/  IMAD.IADD R3, R3, 0x1, R23 ;  /* 0x0000000103037824 */ /* 0x000fe400078e0217 */
[----:B------:R-:W-:Y:S02]  /*21990*/  IMAD R0, R0, UR4, RZ ;  /* 0x0000000400007c24 */ /* 0x000fe4000f8e02ff */
[----:B------:R-:W-:Y:S02]  /*219a0*/  VIADD R23, R87, 0x20 ;  /* 0x0000002057177836 */ /* 0x000fe40000000000 */
[C---:B------:R-:W-:Y:S02]  /*219b0*/  IMAD R83, R21.reuse, UR5, R0 ;  /* 0x0000000515537c24 */ /* 0x040fe4000f8e0200 */
[----:B------:R-:W-:Y:S01]  /*219c0*/  IMAD.WIDE.U32 R2, R21, UR4, R2 ;  /* 0x0000000415027c25 */ /* 0x000fe2000f8e0002 */
[-C--:B------:R-:W-:Y:S01]  /*219d0*/  ISETP.GE.AND P2, PT, R87, R80.reuse, PT ;  /* 0x000000505700720c */ /* 0x080fe20003f46270 */
[----:B------:R-:W-:Y:S01]  /*219e0*/  ULDC.64 UR4, c[0x0][0xa80] ;  /* 0x0002a00000047ab9 */ /* 0x000fe20000000a00 */
[----:B------:R-:W-:Y:S01]  /*219f0*/  ISETP.GE.AND P1, PT, R23, R80, PT ;  /* 0x000000501700720c */ /* 0x000fe20003f26270 */
[----:B------:R-:W-:Y:S01]  /*21a00*/  IMAD.IADD R3, R3, 0x1, R83 ;  /* 0x0000000103037824 */ /* 0x000fe200078e0253 */
[----:B------:R-:W-:Y:S01]  /*21a10*/  LEA R23, P3, R2, UR4, 0x1 ;  /* 0x0000000402177c11 */ /* 0x000fe2000f8608ff */
[----:B------:R-:W-:-:S02]  /*21a20*/  VIADD R0, R16, 0x30820 ;  /* 0x0003082010007836 */ /* 0x000fc40000000000 */
[----:B------:R-:W-:Y:S01]  /*21a30*/  VIADD R81, R87, 0x40 ;  /* 0x0000004057517836 */ /* 0x000fe20000000000 */
[----:B------:R-:W-:Y:S02]  /*21a40*/  LEA.HI.X R64, R2, UR5, R3, 0x1, P3 ;  /* 0x0000000502407c11 */ /* 0x000fe400098f0c03 */
[----:B------:R-:W-:Y:S01]  /*21a50*/  PRMT R0, RZ, 0x654, R0 ;  /* 0x00000654ff007816 */ /* 0x000fe20000000000 */
[----:B0-----:R1:W0:Y:S01]  /*21a60*/  SHFL.IDX PT, R85, R23, RZ, 0x181f ;  /* 0x00181fff17557589 */ /* 0x00122200000e0000 */
[----:B------:R-:W-:Y:S01]  /*21a70*/  ISETP.GE.AND P0, PT, R81, R80, PT ;  /* 0x000000505100720c */ /* 0x000fe20003f06270 */
[----:B------:R-:W-:Y:S01]  /*21a80*/  BSSY B1, `(.L_x_2019) ;  /* 0x0000016000017945 */ /* 0x000fe20003800000 */
[----:B------:R2:W-:Y:S01]  /*21a90*/  SYNCS.ARRIVE.TRANS64.RED.A1T0 RZ, [R0+URZ], RZ ;  /* 0x000000ff00ff79a7 */ /* 0x0005e2000810043f */
[----:B------:R1:W3:Y:S01]  /*21aa0*/  SHFL.IDX PT, R81, R64, RZ, 0x181f ;  /* 0x00181fff40517589 */ /* 0x0002e200000e0000 */
[----:B--2---:R-:W-:Y:S01]  /*21ab0*/  SHF.R.S32.HI R0, RZ, 0x1f, R91 ;  /* 0x0000001fff007819 */ /* 0x004fe2000001145b */
[----:B-1----:R-:W-:Y:S08]  /*21ac0*/  @P2 BRA `(.L_x_2020) ;  /* 0x0000000000442947 */ /* 0x002ff00003800000 */
[----:B------:R-:W-:Y:S02]  /*21ad0*/  ULDC UR4, c[0x0][0xac8] ;  /* 0x0002b20000047ab9 */ /* 0x000fe40000000800 */
[----:B------:R-:W-:Y:S02]  /*21ae0*/  ISETP.GE.AND P5, PT, R18, UR4, PT ;  /* 0x0000000412007c0c */ /* 0x000fe4000bfa6270 */
[----:B------:R-:W-:Y:S02]  /*21af0*/  ISETP.GE.AND P4, PT, R226, UR4, PT ;  /* 0x00000004e2007c0c */ /* 0x000fe4000bf86270 */
[----:B-----5:R-:W-:Y:S02]  /*21b00*/  ISETP.GE.AND P3, PT, R89, UR4, PT ;  /* 0x0000000459007c0c */ /* 0x020fe4000bf66270 */
[----:B------:R-:W-:-:S07]  /*21b10*/  ISETP.GE.AND P2, PT, R86, UR4, PT ;  /* 0x0000000456007c0c */ /* 0x000fce000bf46270 */
[----:B0-----:R-:W-:-:S04]  /*21b20*/  @!P5 LEA R2, P6, R18, R85, 0x1 ;  /* 0x000000551202d211 */ /* 0x001fc800078c08ff */
[----:B---3--:R-:W-:Y:S02]  /*21b30*/  @!P5 LEA.HI.X R3, R18, R81, R19, 0x1, P6 ;  /* 0x000000511203d211 */ /* 0x008fe400030f0c13 */
[----:B------:R-:W-:-:S03]  /*21b40*/  @!P4 LEA R20, P6, R91, R85, 0x1 ;  /* 0x000000555b14c211 */ /* 0x000fc600078c08ff */
[----:B------:R1:W-:Y:S01]  /*21b50*/  @!P5 ST.E.128 desc[UR60][R2.64], R4 ;  /* 0x000000040200d985 */ /* 0x0003e2000c101d3c */
        /* <DEDUP_REMOVED lines=8> */
.L_x_2020:
[----:B------:R-:W-:Y:S05]  /*21be0*/  BSYNC B1 ;  /* 0x0000000000017941 */ /* 0x000fea0003800000 */
.L_x_2019:
[----:B-1----:R1:W2:Y:S01]  /*21bf0*/  SHFL.IDX PT, R21, R64, 0x1, 0x181f ;  /* 0x00381f0040157f89 */ /* 0x0022a200000e0000 */
[----:B------:R-:W-:Y:S03]  /*21c00*/  BSSY B1, `(.L_x_2021) ;  /* 0x0000014000017945 */ /* 0x000fe60003800000 */
[----:B-----5:R1:W4:Y:S01]  /*21c10*/  SHFL.IDX PT, R7, R23, 0x1, 0x181f ;  /* 0x00381f0017077f89 */ /* 0x02032200000e0000 */
[----:B------:R-:W-:Y:S05]  /*21c20*/  @P1 BRA `(.L_x_2022) ;  /* 0x0000000000441947 */ /* 0x000fea0003800000 */
[----:B------:R-:W-:Y:S02]  /*21c30*/  ULDC UR4, c[0x0][0xac8] ;  /* 0x0002b20000047ab9 */ /* 0x000fe40000000800 */
[----:B------:R-:W-:Y:S02]  /*21c40*/  ISETP.GE.AND P4, PT, R18, UR4, PT ;  /* 0x0000000412007c0c */ /* 0x000fe4000bf86270 */
[----:B------:R-:W-:Y:S02]  /*21c50*/  ISETP.GE.AND P3, PT, R226, UR4, PT ;  /* 0x00000004e2007c0c */ /* 0x000fe4000bf66270 */
[----:B------:R-:W-:Y:S02]  /*21c60*/  ISETP.GE.AND P2, PT, R89, UR4, PT ;  /* 0x0000000459007c0c */ /* 0x000fe4000bf46270 */
[----:B------:R-:W-:-:S07]  /*21c70*/  ISETP.GE.AND P1, PT, R86, UR4, PT ;  /* 0x0000000456007c0c */ /* 0x000fce000bf26270 */
[CC--:B----4-:R-:W-:Y:S02]  /*21c80*/  @!P4 LEA R2, P6, R18.reuse, R7.reuse, 0x1 ;  /* 0x000000071202c211 */ /* 0x0d0fe400078c08ff */
[----:B------:R-:W-:Y:S02]  /*21c90*/  @!P3 LEA R4, P5, R91, R7, 0x1 ;  /* 0x000000075b04b211 */ /* 0x000fe400078a08ff */
[----:B--2---:R-:W-:Y:S02]  /*21ca0*/  @!P4 LEA.HI.X R3, R18, R21, R19, 0x1, P6 ;  /* 0x000000151203c211 */ /* 0x004fe400030f0c13 */
        /* <DEDUP_REMOVED lines=9> */
.L_x_2022:
[----:B------:R-:W-:Y:S05]  /*21d40*/  BSYNC B1 ;  /* 0x0000000000017941 */ /* 0x000fea0003800000 */
.L_x_2021:
[----:B--2---:R2:W0:Y:S01]  /*21d50*/  SHFL.IDX PT, R9, R64, 0x2, 0x181f ;  /* 0x00581f0040097f89 */ /* 0x00442200000e0000 */
[----:B------:R-:W-:Y:S03]  /*21d60*/  BSSY B1, `(.L_x_2023) ;  /* 0x0000014000017945 */ /* 0x000fe60003800000 */
[----:B------:R2:W0:Y:S01]  /*21d70*/  SHFL.IDX PT, R5, R23, 0x2, 0x181f ;  /* 0x00581f0017057f89 */ /* 0x00042200000e0000 */
[----:B------:R-:W-:Y:S05]  /*21d80*/  @P0 BRA `(.L_x_2024) ;  /* 0x0000000000440947 */ /* 0x000fea0003800000 */
[----:B------:R-:W-:Y:S02]  /*21d90*/  ULDC UR4, c[0x0][0xac8] ;  /* 0x0002b20000047ab9 */ /* 0x000fe40000000800 */
[----:B------:R-:W-:Y:S02]  /*21da0*/  ISETP.GE.AND P3, PT, R18, UR4, PT ;  /* 0x0000000412007c0c */ /* 0x000fe4000bf66270 */
[----:B------:R-:W-:Y:S02]  /*21db0*/  ISETP.GE.AND P2, PT, R226, UR4, PT ;  /* 0x00000004e2007c0c */ /* 0x000fe4000bf46270 */
[----:B------:R-:W-:Y:S02]  /*21dc0*/  ISETP.GE.AND P1, PT, R89, UR4, PT ;  /* 0x0000000459007c0c */ /* 0x000fe4000bf26270 */
[----:B------:R-:W-:-:S07]  /*21dd0*/  ISETP.GE.AND P0, PT, R86, UR4, PT ;  /* 0x0000000456007c0c */ /* 0x000fce000bf06270 */
[CC--:B0-----:R-:W-:Y:S02]  /*21de0*/  @!P3 LEA R2, P6, R18.reuse, R5.reuse, 0x1 ;  /* 0x000000051202b211 */ /* 0x0c1fe400078c08ff */
[-C--:B------:R-:W-:Y:S02]  /*21df0*/  @!P2 LEA R4, P5, R91, R5.reuse, 0x1 ;  /* 0x000000055b04a211 */ /* 0x080fe400078a08ff */
[----:B------:R-:W-:Y:S02]  /*21e00*/  @!P1 LEA R6, P4, R89, R5, 0x1 ;  /* 0x0000000559069211 */ /* 0x000fe400078808ff */
[----:B------:R-:W-:Y:S02]  /*21e10*/  @!P3 LEA.HI.X R3, R18, R9, R19, 0x1, P6 ;  /* 0x000000091203b211 */ /* 0x000fe400030f0c13 */
[----:B------:R-:W-:Y:S02]  /*21e20*/  @!P0 LEA R8, P6, R86, R5, 0x1 ;  /* 0x0000000556088211 */ /* 0x000fe400078c08ff */
[-C--:B------:R-:W-:Y:S01]  /*21e30*/  @!P2 LEA.HI.X R5, R91, R9.reuse, R0, 0x1, P5 ;  /* 0x000000095b05a211 */ /* 0x080fe200028f0c00 */
[----:B------:R0:W-:Y:S01]  /*21e40*/  @!P3 ST.E.128 desc[UR60][R2.64], R12 ;  /* 0x0000000c0200b985 */ /* 0x0001e2000c101d3c */
[----:B----4-:R-:W-:-:S02]  /*21e50*/  @!P1 LEA.HI.X R7, R89, R9, R90, 0x1, P4 ;  /* 0x0000000959079211 */ /* 0x010fc400020f0c5a */
[----:B------:R-:W-:Y:S01]  /*21e60*/  @!P0 LEA.HI.X R9, R86, R9, R88, 0x1, P6 ;  /* 0x0000000956098211 */ /* 0x000fe200030f0c58 */
[----:B------:R0:W-:Y:S04]  /*21e70*/  @!P2 ST.E.128 desc[UR60][R4.64], R36 ;  /* 0x000000240400a985 */ /* 0x0001e8000c101d3c */
[----:B------:R0:W-:Y:S04]  /*21e80*/  @!P1 ST.E.128 desc[UR60][R6.64], R52 ;  /* 0x0000003406009985 */ /* 0x0001e8000c101d3c */
[----:B------:R0:W-:Y:S02]  /*21e90*/  @!P0 ST.E.128 desc[UR60][R8.64], R72 ;  /* 0x0000004808008985 */ /* 0x0001e4000c101d3c */
.L_x_2024:
[----:B------:R-:W-:Y:S05]  /*21ea0*/  BSYNC B1 ;  /* 0x0000000000017941 */ /* 0x000fea0003800000 */
.L_x_2023:
[----:B0-----:R-:W-:Y:S01]  /*21eb0*/  VIADD R3, R87, 0x60 ;  /* 0x0000006057037836 */ /* 0x001fe20000000000 */
[----:B------:R0:W0:Y:S04]  /*21ec0*/  SHFL.IDX PT, R9, R64, 0x3, 0x181f ;  /* 0x00781f0040097f89 */ /* 0x00002800000e0000 */
[----:B------:R-:W-:Y:S01]  /*21ed0*/  ISETP.GE.AND P0, PT, R3, R80, PT ;  /* 0x000000500300720c */ /* 0x000fe20003f06270 */
[----:B-12---:R-:W1:-:S12]  /*21ee0*/  SHFL.IDX PT, R23, R23, 0x3, 0x181f ;  /* 0x00781f0017177f89 */ /* 0x006e5800000e0000 */
[----:B------:R-:W-:Y:S05]  /*21ef0*/  @P0 BRA `(.L_x_2025) ;  /* 0x0000000c00a80947 */ /* 0x000fea0003800000 */
[----:B------:R-:W-:Y:S02]  /*21f00*/  ULDC UR4, c[0x0][0xac8] ;  /* 0x0002b20000047ab9 */ /* 0x000fe40000000800 */
[----:B------:R-:W-:Y:S02]  /*21f10*/  ISETP.GE.AND P3, PT, R18, UR4, PT ;  /* 0x0000000412007c0c */ /* 0x000fe4000bf66270 */
[----:B------:R-:W-:Y:S02]  /*21f20*/  ISETP.GE.AND P4, PT, R226, UR4, PT ;  /* 0x00000004e2007c0c */ /* 0x000fe4000bf86270 */
[----:B------:R-:W-:-:S09]  /*21f30*/  ISETP.GE.AND P5, PT, R89, UR4, PT ;  /* 0x0000000459007c0c */ /* 0x000fd2000bfa6270 */
[CC--:B-1----:R-:W-:Y:S02]  /*21f40*/  @!P3 LEA R2, P0, R18.reuse, R23.reuse, 0x1 ;  /* 0x000000171202b211 */ /* 0x0c2fe400078008ff */
[-C--:B------:R-:W-:Y:S02]  /*21f50*/  @!P4 LEA R4, P1, R91, R23.reuse, 0x1 ;  /* 0x000000175b04c211 */ /* 0x080fe400078208ff */
[----:B------:R-:W-:Y:S02]  /*21f60*/  @!P5 LEA R6, P2, R89, R23, 0x1 ;  /* 0x000000175906d211 */ /* 0x000fe400078408ff */
[-C--:B0-----:R-:W-:Y:S02]  /*21f70*/  @!P3 LEA.HI.X R3, R18, R9.reuse, R19, 0x1, P0 ;  /* 0x000000091203b211 */ /* 0x081fe400000f0c13 */
[-C--:B------:R-:W-:Y:S02]  /*21f80*/  @!P4 LEA.HI.X R5, R91, R9.reuse, R0, 0x1, P1 ;  /* 0x000000095b05c211 */ /* 0x080fe400008f0c00 */
[----:B----4-:R-:W-:Y:S01]  /*21f90*/  @!P5 LEA.HI.X R7, R89, R9, R90, 0x1, P2 ;  /* 0x000000095907d211 */ /* 0x010fe200010f0c5a */
[----:B------:R0:W-:Y:S01]  /*21fa0*/  @!P3 ST.E.128 desc[UR60][R2.64], R24 ;  /* 0x000000180200b985 */ /* 0x0001e2000c101d3c */
[----:B------:R-:W-:-:S03]  /*21fb0*/  ISETP.GE.AND P0, PT, R86, UR4, PT ;  /* 0x0000000456007c0c */ /* 0x000fc6000bf06270 */
[----:B------:R0:W-:Y:S04]  /*21fc0*/  @!P4 ST.E.128 desc[UR60][R4.64], R40 ;  /* 0x000000280400c985 */ /* 0x0001e8000c101d3c */
[----:B------:R0:W-:Y:S06]  /*21fd0*/  @!P5 ST.E.128 desc[UR60][R6.64], R56 ;  /* 0x000000380600d985 */ /* 0x0001ec000c101d3c */
[----:B------:R-:W-:Y:S05]  /*21fe0*/  @P0 BRA `(.L_x_2025) ;  /* 0x0000000c006c0947 */ /* 0x000fea0003800000 */
[----:B0-----:R-:W-:-:S04]  /*21ff0*/  LEA R2, P0, R86, R23, 0x1 ;  /* 0x0000001756027211 */ /* 0x001fc800078008ff */
[----:B------:R-:W-:-:S05]  /*22000*/  LEA.HI.X R3, R86, R9, R88, 0x1, P0 ;  /* 0x0000000956037211 */ /* 0x000fca00000f0c58 */
[----:B------:R0:W-:Y:S01]  /*22010*/  ST.E.128 desc[UR60][R2.64], R76 ;  /* 0x0000004c02007985 */ /* 0x0001e2000c101d3c */
[----:B------:R-:W-:Y:S05]  /*22020*/  BRA `(.L_x_2025) ;  /* 0x0000000c005c7947 */ /* 0x000fea0003800000 */
.L_x_2017:
[----:B------:R-:W2:Y:S01]  /*22030*/  LDL R9, [R1+0x64] ;  /* 0x0000640001097983 */ /* 0x000ea20000100800 */
[----:B------:R-:W-:Y:S01]  /*22040*/  ULDC.64 UR4, c[0x0][0xc00] ;  /* 0x0003000000047ab9 */ /* 0x000fe20000000a00 */
[----:B------:R-:W2:Y:S01]  /*22050*/  LDC.64 R2, c[0x0][0xc00] ;  /* 0x00030000ff027b82 */ /* 0x000ea20000000a00 */
[----:B------:R-:W-:Y:S01]  /*22060*/  ISETP.NE.U32.AND P0, PT, RZ, UR4, PT ;  /* 0x00000004ff007c0c */ /* 0x000fe2000bf05070 */
[----:B------:R-:W-:-:S03]  /*22070*/  IMAD.MOV.U32 R6, RZ, RZ, RZ ;  /* 0x000000ffff067224 */ /* 0x000fc600078e00ff */
[----:B------:R-:W-:Y:S01]  /*22080*/  ISETP.NE.AND.EX P0, PT, RZ, UR5, PT, P0 ;  /* 0x00000005ff007c0c */ /* 0x000fe2000bf05300 */
[----:B------:R-:W-:Y:S02]  /*22090*/  ULDC.64 UR4, c[0x0][0xc08] ;  /* 0x0003020000047ab9 */ /* 0x000fe40000000a00 */
[----:B------:R-:W-:Y:S01]  /*220a0*/  ISETP.NE.U32.AND P1, PT, RZ, UR4, PT ;  /* 0x00000004ff007c0c */ /* 0x000fe2000bf25070 */
[----:B-----5:R-:W3:Y:S03]  /*220b0*/  LDC R23, c[0x0][0xbe8] ;  /* 0x0002fa00ff177b82 */ /* 0x020ee60000000800 */
[----:B------:R-:W-:-:S13]  /*220c0*/  ISETP.NE.AND.EX P1, PT, RZ, UR5, PT, P1 ;  /* 0x00000005ff007c0c */ /* 0x000fda000bf25310 */
[----:B------:R-:W4:Y:S01]  /*220d0*/  @P1 LDC.64 R4, c[0x0][0xc08] ;  /* 0x00030200ff041b82 */ /* 0x000f220000000a00 */
[----:B------:R-:W-:Y:S02]  /*220e0*/  ULDC UR4, c[0x0][0xa88] ;  /* 0x0002a20000047ab9 */ /* 0x000fe40000000800 */
[----:B------:R-:W-:Y:S01]  /*220f0*/  IMAD.U32 R0, RZ, RZ, UR4 ;  /* 0x00000004ff007e24 */ /* 0x000fe2000f8e00ff */
[----:B------:R-:W0:Y:S01]  /*22100*/  S2R R8, SR_TID.X ;  /* 0x0000000000087919 */ /* 0x000e220000002100 */
[----:B--2---:R-:W-:-:S04]  /*22110*/  IMAD.WIDE R2, R9, 0x4, R2 ;  /* 0x0000000409027825 */ /* 0x004fc800078e0202 */
[----:B----4-:R-:W-:Y:S01]  /*22120*/  @P1 IMAD.WIDE R4, R9, 0x4, R4 ;  /* 0x0000000409041825 */ /* 0x010fe200078e0204 */
[----:B------:R2:W5:Y:S04]  /*22130*/  @P0 LDG.E R6, desc[UR60][R2.64] ;  /* 0x0000003c02060981 */ /* 0x000568000c1e1900 */
[----:B------:R2:W5:Y:S01]  /*22140*/  @P1 LDG.E R0, desc[UR60][R4.64] ;  /* 0x0000003c04001981 */ /* 0x000562000c1e1900 */
[----:B---3--:R-:W-:Y:S01]  /*22150*/  ISETP.NE.AND P2, PT, R23, 0x1, PT ;  /* 0x000000011700780c */ /* 0x008fe20003f45270 */
[----:B0-----:R-:W-:-:S05]  /*22160*/  VIADD R7, R8, 0xffffff80 ;  /* 0xffffff8008077836 */ /* 0x001fca0000000000 */
[----:B------:R-:W-:Y:S02]  /*22170*/  ISETP.GE.AND P3, PT, R7, 0x80, PT ;  /* 0x000000800700780c */ /* 0x000fe40003f66270 */
[----:B------:R-:W-:-:S05]  /*22180*/  SHF.R.S32.HI R7, RZ, 0x1f, R9 ;  /* 0x0000001fff077819 */ /* 0x000fca0000011409 */
[----:B------:R-:W0:Y:S08]  /*22190*/  @P2 LDC R14, c[0x0][0xbec] ;  /* 0x0002fb00ff0e2b82 */ /* 0x000e300000000800 */
[----:B------:R-:W3:Y:S01]  /*221a0*/  @P2 LDC R25, c[0x0][0xbf0] ;  /* 0x0002fc00ff192b82 */ /* 0x000ee20000000800 */
[----:B--2---:R-:W-:Y:S05]  /*221b0*/  @P1 BRA `(.L_x_2026) ;  /* 0x0000000000101947 */ /* 0x004fea0003800000 */
[----:B------:R-:W-:Y:S05]  /*221c0*/  @!P0 BRA `(.L_x_2026) ;  /* 0x00000000000c8947 */ /* 0x000fea0003800000 */
[----:B------:R-:W2:Y:S04]  /*221d0*/  LDG.E R5, desc[UR60][R2.64] ;  /* 0x0000003c02057981 */ /* 0x000ea8000c1e1900 */
[----:B-----5:R-:W2:Y:S02]  /*221e0*/  LDG.E R0, desc[UR60][R2.64+0x4] ;  /* 0x0000043c02007981 */ /* 0x020ea4000c1e1900 */
[----:B--2---:R-:W-:-:S07]  /*221f0*/  IMAD.IADD R0, R0, 0x1, -R5 ;  /* 0x0000000100007824 */ /* 0x004fce00078e0a05 */
.L_x_2026:
[----:B------:R-:W2:Y:S04]  /*22200*/  LDL R24, [R1+0x60] ;  /* 0x0000600001187983 */ /* 0x000ea80000100800 */
[----:B------:R4:W5:Y:S01]  /*22210*/  LDL R26, [R1+0x34] ;  /* 0x00003400011a7983 */ /* 0x0009620000100800 */
[----:B------:R-:W-:Y:S01]  /*22220*/  BSSY B1, `(.L_x_2027) ;  /* 0x000002c000017945 */ /* 0x000fe20003800000 */
[----:B------:R-:W-:Y:S02]  /*22230*/  SEL R13, R9, RZ, !P0 ;  /* 0x000000ff090d7207 */ /* 0x000fe40004000000 */
[----:B------:R-:W-:Y:S02]  /*22240*/  SEL R12, R7, RZ, !P0 ;  /* 0x000000ff070c7207 */ /* 0x000fe40004000000 */
[----:B-----5:R-:W-:-:S02]  /*22250*/  SHF.R.S32.HI R11, RZ, 0x1f, R6 ;  /* 0x0000001fff0b7819 */ /* 0x020fc40000011406 */
[----:B--2---:R-:W-:Y:S01]  /*22260*/  SHF.R.S32.HI R10, RZ, 0x1f, R24 ;  /* 0x0000001fff0a7819 */ /* 0x004fe20000011418 */
[----:B----4-:R-:W-:Y:S06]  /*22270*/  @P3 BRA `(.L_x_2028) ;  /* 0x0000000000983947 */ /* 0x010fec0003800000 */
[----:B------:R-:W2:Y:S01]  /*22280*/  LDC R9, c[0x0][0xbe8] ;  /* 0x0002fa00ff097b82 */ /* 0x000ea20000000800 */
[----:B------:R-:W-:Y:S01]  /*22290*/  IADD3 R8, R26, -0x80, R8 ;  /* 0xffffff801a087810 */ /* 0x000fe20007ffe008 */
[----:B--2---:R-:W-:-:S05]  /*222a0*/  IMAD R2, R0, R9, RZ ;  /* 0x0000000900027224 */ /* 0x004fca00078e02ff */
[----:B------:R-:W-:-:S13]  /*222b0*/  ISETP.GE.AND P0, PT, R8, R2, PT ;  /* 0x000000020800720c */ /* 0x000fda0003f06270 */
[----:B------:R-:W-:Y:S05]  /*222c0*/  @P0 BRA `(.L_x_2028) ;  /* 0x0000000000840947 */ /* 0x000fea0003800000 */
[----:B------:R-:W-:Y:S01]  /*222d0*/  ISETP.NE.AND P0, PT, R9, 0x1, PT ;  /* 0x000000010900780c */ /* 0x000fe20003f05270 */
[----:B------:R-:W-:Y:S01]  /*222e0*/  ULDC.64 UR4, c[0x0][0xb90] ;  /* 0x0002e40000047ab9 */ /* 0x000fe20000000a00 */
[----:B------:R-:W-:Y:S02]  /*222f0*/  IMAD.MOV.U32 R2, RZ, RZ, R6 ;  /* 0x000000ffff027224 */ /* 0x000fe400078e0006 */
[----:B------:R-:W-:Y:S02]  /*22300*/  IMAD R7, R10, UR4, RZ ;  /* 0x000000040a077c24 */ /* 0x000fe4000f8e02ff */
[----:B------:R-:W-:Y:S02]  /*22310*/  IMAD.MOV.U32 R3, RZ, RZ, R11 ;  /* 0x000000ffff037224 */ /* 0x000fe400078e000b */
[----:B------:R-:W-:Y:S02]  /*22320*/  IMAD.MOV.U32 R5, RZ, RZ, R8 ;  /* 0x000000ffff057224 */ /* 0x000fe400078e0008 */
[----:B------:R-:W-:-:S03]  /*22330*/  IMAD.WIDE.U32 R2, R24, UR4, R2 ;  /* 0x0000000418027c25 */ /* 0x000fc6000f8e0002 */
[----:B------:R-:W2:Y:S01]  /*22340*/  @P0 LDC R15, c[0x0][0xbec] ;  /* 0x0002fb00ff0f0b82 */ /* 0x000ea20000000800 */
[----:B------:R-:W-:Y:S01]  /*22350*/  IMAD R7, R24, UR5, R7 ;  /* 0x0000000518077c24 */ /* 0x000fe2000f8e0207 */
[----:B------:R-:W-:-:S03]  /*22360*/  ULDC.64 UR4, c[0x0][0xb98] ;  /* 0x0002e60000047ab9 */ /* 0x000fc60000000a00 */
[----:B------:R-:W-:-:S03]  /*22370*/  IMAD.IADD R3, R3, 0x1, R7 ;  /* 0x0000000103037824 */ /* 0x000fc600078e0207 */
[----:B------:R-:W4:Y:S01]  /*22380*/  @P0 LDC R21, c[0x0][0xbf0] ;  /* 0x0002fc00ff150b82 */ /* 0x000f220000000800 */
[----:B------:R-:W-:-:S04]  /*22390*/  IMAD.WIDE.U32 R2, R13, UR4, R2 ;  /* 0x000000040d027c25 */ /* 0x000fc8000f8e0002 */
[----:B--2---:R-:W-:-:S05]  /*223a0*/  @P0 IMAD.HI.U32 R4, R8, R15, RZ ;  /* 0x0000000f08040227 */ /* 0x004fca00078e00ff */
[----:B----4-:R-:W-:Y:S01]  /*223b0*/  @P0 SHF.R.U32.HI R5, RZ, R21, R4 ;  /* 0x00000015ff050219 */ /* 0x010fe20000011604 */
        /* <DEDUP_REMOVED lines=18> */
.L_x_2028:
[----:B------:R-:W-:Y:S05]  /*224e0*/  BSYNC B1 ;  /* 0x0000000000017941 */ /* 0x000fea0003800000 */
.L_x_2027:
[----:B--2---:R-:W2:Y:S01]  /*224f0*/  LDL R4, [R1+0x58] ;  /* 0x0000580001047983 */ /* 0x004ea20000100800 */
[----:B------:R-:W-:-:S03]  /*22500*/  ULDC.64 UR4, c[0x0][0xaa0] ;  /* 0x0002a80000047ab9 */ /* 0x000fc60000000a00 */
[----:B------:R-:W4:Y:S04]  /*22510*/  LDL R8, [R1+0x74] ;  /* 0x0000740001087983 */ /* 0x000f280000100800 */
[----:B------:R0:W5:Y:S04]  /*22520*/  LDL R15, [R1+0x30] ;  /* 0x00003000010f7983 */ /* 0x0001680000100800 */
[----:B------:R0:W5:Y:S04]  /*22530*/  LDL R20, [R1+0x70] ;  /* 0x0000700001147983 */ /* 0x0001680000100800 */
[----:B------:R0:W5:Y:S01]  /*22540*/  LDL R21, [R1+0x2c] ;  /* 0x00002c0001157983 */ /* 0x0001620000100800 */
        /* <DEDUP_REMOVED lines=8> */
[----:B------:R-:W-:Y:S01]  /*225d0*/  ULDC.64 UR4, c[0x0][0xaf0] ;  /* 0x0002bc0000047ab9 */ /* 0x000fe20000000a00 */
[----:B--2---:R-:W-:-:S04]  /*225e0*/  IMAD R4, R4, 0x20, R218 ;  /* 0x0000002004047824 */ /* 0x004fc800078e02da */
[----:B------:R-:W-:-:S04]  /*225f0*/  IMAD.IADD R9, R26, 0x1, R4 ;  /* 0x000000011a097824 */ /* 0x000fc800078e0204 */
[----:B0-----:R-:W-:Y:S02]  /*22600*/  @P2 IMAD.HI.U32 R4, R9, R14, RZ ;  /* 0x0000000e09042227 */ /* 0x001fe400078e00ff */
[----:B------:R0:W5:Y:S02]  /*22610*/  LDL R14, [R1+0x5c] ;  /* 0x00005c00010e7983 */ /* 0x0001640000100800 */
[----:B------:R-:W-:Y:S01]  /*22620*/  IMAD.MOV.U32 R5, RZ, RZ, R9 ;  /* 0x000000ffff057224 */ /* 0x000fe200078e0009 */
[----:B---3--:R-:W-:Y:S01]  /*22630*/  @P2 SHF.R.U32.HI R5, RZ, R25, R4 ;  /* 0x00000019ff052219 */ /* 0x008fe20000011604 */
[----:B------:R-:W-:Y:S02]  /*22640*/  IMAD R6, R12, UR4, RZ ;  /* 0x000000040c067c24 */ /* 0x000fe4000f8e02ff */
[----:B------:R-:W-:Y:S01]  /*22650*/  IMAD.IADD R3, R3, 0x1, R7 ;  /* 0x0000000103037824 */ /* 0x000fe200078e0207 */
[----:B------:R-:W-:Y:S01]  /*22660*/  SHF.R.S32.HI R4, RZ, 0x1f, R5 ;  /* 0x0000001fff047819 */ /* 0x000fe20000011405 */
[----:B------:R-:W-:-:S02]  /*22670*/  IMAD R7, R13, UR5, R6 ;  /* 0x000000050d077c24 */ /* 0x000fc4000f8e0206 */
        /* <DEDUP_REMOVED lines=10> */
[----:B------:R-:W-:Y:S02]  /*22720*/  IMAD.IADD R3, R3, 0x1, R9 ;  /* 0x0000000103037824 */ /* 0x000fe400078e0209 */
[----:B------:R-:W-:Y:S02]  /*22730*/  IMAD R4, R4, UR4, RZ ;  /* 0x0000000404047c24 */ /* 0x000fe4000f8e02ff */
[----:B------:R-:W-:Y:S02]  /*22740*/  IMAD.IADD R6, R218, 0x1, R26 ;  /* 0x00000001da067824 */ /* 0x000fe400078e021a */
        /* <DEDUP_REMOVED lines=11> */
[----:B------:R0:W2:Y:S01]  /*22800*/  SHFL.IDX PT, R2, R4, RZ, 0x181f ;  /* 0x00181fff04027589 */ /* 0x0000a200000e0000 */
[----:B------:R-:W-:Y:S03]  /*22810*/  BSSY B1, `(.L_x_2029) ;  /* 0x0000016000017945 */ /* 0x000fe60003800000 */
[----:B------:R0:W3:Y:S01]  /*22820*/  SHFL.IDX PT, R3, R5, RZ, 0x181f ;  /* 0x00181fff05037589 */ /* 0x0000e200000e0000 */
[----:B----4-:R-:W-:Y:S01]  /*22830*/  IMAD.MOV.U32 R24, RZ, RZ, R8 ;  /* 0x000000ffff187224 */ /* 0x010fe200078e0008 */
[----:B------:R-:W-:Y:S01]  /*22840*/  ISETP.GE.AND P0, PT, R0, R23, PT ;  /* 0x000000170000720c */ /* 0x000fe20003f06270 */
[----:B------:R-:W-:-:S12]  /*22850*/  @P2 BRA `(.L_x_2030) ;  /* 0x0000000000442947 */ /* 0x000fd80003800000 */
[----:B------:R-:W-:Y:S02]  /*22860*/  ULDC UR4, c[0x0][0xac8] ;  /* 0x0002b20000047ab9 */ /* 0x000fe40000000800 */
[----:B------:R-:W-:Y:S02]  /*22870*/  ISETP.GE.AND P5, PT, R18, UR4, PT ;  /* 0x0000000412007c0c */ /* 0x000fe4000bfa6270 */
[----:B-----5:R-:W-:Y:S02]  /*22880*/  ISETP.GE.AND P3, PT, R21, UR4, PT ;  /* 0x0000000415007c0c */ /* 0x020fe4000bf66270 */
[----:B------:R-:W-:Y:S02]  /*22890*/  ISETP.GE.AND P2, PT, R15, UR4, PT ;  /* 0x000000040f007c0c */ /* 0x000fe4000bf46270 */
[----:B------:R-:W-:-:S07]  /*228a0*/  ISETP.GE.AND P4, PT, R226, UR4, PT ;  /* 0x00000004e2007c0c */ /* 0x000fce000bf86270 */
[----:B--2---:R-:W-:-:S04]  /*228b0*/  @!P5 LEA R8, P6, R18, R2, 0x1 ;  /* 0x000000021208d211 */ /* 0x004fc800078c08ff */
[-C--:B---3--:R-:W-:Y:S02]  /*228c0*/  @!P5 LEA.HI.X R9, R18, R3.reuse, R19, 0x1, P6 ;  /* 0x000000031209d211 */ /* 0x088fe400030f0c13 */
[CC--:B------:R-:W-:Y:S01]  /*228d0*/  @!P3 LEA R10, P6, R21.reuse, R2.reuse, 0x1 ;  /* 0x00000002150ab211 */ /* 0x0c0fe200078c08ff */
        /* <DEDUP_REMOVED lines=9> */
.L_x_2030:
[----:B------:R-:W-:Y:S05]  /*22970*/  BSYNC B1 ;  /* 0x0000000000017941 */ /* 0x000fea0003800000 */
.L_x_2029:
[----:B---34-:R3:W4:Y:S01]  /*22980*/  SHFL.IDX PT, R3, R5, 0x1, 0x181f ;  /* 0x00381f0005037f89 */ /* 0x01872200000e0000 */
[----:B------:R-:W-:Y:S03]  /*22990*/  BSSY B1, `(.L_x_2031) ;  /* 0x0000014000017945 */ /* 0x000fe60003800000 */
[----:B--2---:R3:W2:Y:S01]  /*229a0*/  SHFL.IDX PT, R2, R4, 0x1, 0x181f ;  /* 0x00381f0004027f89 */ /* 0x0046a200000e0000 */
[----:B------:R-:W-:Y:S05]  /*229b0*/  @P1 BRA `(.L_x_2032) ;  /* 0x0000000000441947 */ /* 0x000fea0003800000 */
[----:B------:R-:W-:Y:S02]  /*229c0*/  ULDC UR4, c[0x0][0xac8] ;  /* 0x0002b20000047ab9 */ /* 0x000fe40000000800 */
[----:B------:R-:W-:Y:S02]  /*229d0*/  ISETP.GE.AND P4, PT, R18, UR4, PT ;  /* 0x0000000412007c0c */ /* 0x000fe4000bf86270 */
[----:B-----5:R-:W-:Y:S02]  /*229e0*/  ISETP.GE.AND P2, PT, R21, UR4, PT ;  /* 0x0000000415007c0c */ /* 0x020fe4000bf46270 */
[----:B------:R-:W-:Y:S02]  /*229f0*/  ISETP.GE.AND P1, PT, R15, UR4, PT ;  /* 0x000000040f007c0c */ /* 0x000fe4000bf26270 */
[----:B------:R-:W-:-:S07]  /*22a00*/  ISETP.GE.AND P3, PT, R226, UR4, PT ;  /* 0x00000004e2007c0c */ /* 0x000fce000bf66270 */
[CC--:B--2---:R-:W-:Y:S02]  /*22a10*/  @!P4 LEA R8, P6, R18.reuse, R2.reuse, 0x1 ;  /* 0x000000021208c211 */ /* 0x0c4fe400078c08ff */
[-C--:B------:R-:W-:Y:S02]  /*22a20*/  @!P2 LEA R10, P5, R21, R2.reuse, 0x1 ;  /* 0x00000002150aa211 */ /* 0x080fe400078a08ff */
[-C--:B----4-:R-:W-:Y:S02]  /*22a30*/  @!P4 LEA.HI.X R9, R18, R3.reuse, R19, 0x1, P6 ;  /* 0x000000031209c211 */ /* 0x090fe400030f0c13 */
[----:B------:R-:W-:Y:S01]  /*22a40*/  @!P1 LEA R12, P6, R15, R2, 0x1 ;  /* 0x000000020f0c9211 */ /* 0x000fe200078c08ff */
        /* <DEDUP_REMOVED lines=8> */
.L_x_2032:
[----:B------:R-:W-:Y:S05]  /*22ad0*/  BSYNC B1 ;  /* 0x0000000000017941 */ /* 0x000fea0003800000 */
.L_x_2031:
[----:B--2-4-:R2:W4:Y:S01]  /*22ae0*/  SHFL.IDX PT, R3, R5, 0x2, 0x181f ;  /* 0x00581f0005037f89 */ /* 0x01452200000e0000 */
[----:B------:R-:W-:Y:S03]  /*22af0*/  BSSY B1, `(.L_x_2033) ;  /* 0x0000014000017945 */ /* 0x000fe60003800000 */
[----:B------:R2:W0:Y:S01]  /*22b00*/  SHFL.IDX PT, R2, R4, 0x2, 0x181f ;  /* 0x00581f0004027f89 */ /* 0x00042200000e0000 */
[----:B------:R-:W-:Y:S05]  /*22b10*/  @P0 BRA `(.L_x_2034) ;  /* 0x0000000000440947 */ /* 0x000fea0003800000 */
[----:B------:R-:W-:Y:S02]  /*22b20*/  ULDC UR4, c[0x0][0xac8] ;  /* 0x0002b20000047ab9 */ /* 0x000fe40000000800 */
[----:B------:R-:W-:Y:S02]  /*22b30*/  ISETP.GE.AND P3, PT, R18, UR4, PT ;  /* 0x0000000412007c0c */ /* 0x000fe4000bf66270 */
[----:B-----5:R-:W-:Y:S02]  /*22b40*/  ISETP.GE.AND P5, PT, R21, UR4, PT ;  /* 0x0000000415007c0c */ /* 0x020fe4000bfa6270 */
[----:B------:R-:W-:Y:S02]  /*22b50*/  ISETP.GE.AND P6, PT, R15, UR4, PT ;  /* 0x000000040f007c0c */ /* 0x000fe4000bfc6270 */
[----:B------:R-:W-:-:S07]  /*22b60*/  ISETP.GE.AND P4, PT, R226, UR4, PT ;  /* 0x00000004e2007c0c */ /* 0x000fce000bf86270 */
[-C--:B0-----:R-:W-:Y:S02]  /*22b70*/  @!P3 LEA R8, P0, R18, R2.reuse, 0x1 ;  /* 0x000000021208b211 */ /* 0x081fe400078008ff */
[-C--:B------:R-:W-:Y:S02]  /*22b80*/  @!P5 LEA R10, P1, R21, R2.reuse, 0x1 ;  /* 0x00000002150ad211 */ /* 0x080fe400078208ff */
[----:B------:R-:W-:Y:S02]  /*22b90*/  @!P6 LEA R12, P2, R15, R2, 0x1 ;  /* 0x000000020f0ce211 */ /* 0x000fe400078408ff */
        /* <DEDUP_REMOVED lines=9> */
.L_x_2034:
[----:B------:R-:W-:Y:S05]  /*22c30*/  BSYNC B1 ;  /* 0x0000000000017941 */ /* 0x000fea0003800000 */
.L_x_2033:
[----:B------:R-:W-:Y:S01]  /*22c40*/  VIADD R0, R6, 0x60 ;  /* 0x0000006006007836 */ /* 0x000fe20000000000 */
[----:B0---4-:R0:W4:Y:S04]  /*22c50*/  SHFL.IDX PT, R3, R5, 0x3, 0x181f ;  /* 0x00781f0005037f89 */ /* 0x01112800000e0000 */
[----:B------:R-:W-:Y:S01]  /*22c60*/  ISETP.GE.AND P0, PT, R0, R23, PT ;  /* 0x000000170000720c */ /* 0x000fe20003f06270 */
[----:B------:R0:W0:-:S12]  /*22c70*/  SHFL.IDX PT, R2, R4, 0x3, 0x181f ;  /* 0x00781f0004027f89 */ /* 0x00001800000e0000 */
        /* <DEDUP_REMOVED lines=18> */
.L_x_2025:
[----:B------:R-:W-:Y:S05]  /*22da0*/  BSYNC B0 ;  /* 0x0000000000007941 */ /* 0x000fea0003800000 */
.L_x_2016:
[----:B------:R-:W-:Y:S02]  /*22db0*/  ULDC UR4, c[0x0][0xc3c] ;  /* 0x00030f0000047ab9 */ /* 0x000fe40000000800 */
[----:B-1----:R-:W-:-:S13]  /*22dc0*/  ISETP.GE.AND P0, PT, R67, UR4, PT ;  /* 0x0000000443007c0c */ /* 0x002fda000bf06270 */
[----:B------:R-:W-:Y:S05]  /*22dd0*/  @!P0 BRA `(.L_x_2035) ;  /* 0xfffffde400a88947 */ /* 0x000fea000383ffff */
[----:B------:R-:W-:Y:S05]  /*22de0*/  BRA `(.L_x_1746) ;  /* 0x0000009000b87947 */ /* 0x000fea0003800000 */
.L_x_1744:
        /* <DEDUP_REMOVED lines=18> */
.L_x_2036:
[----:B------:R-:W-:Y:S01]  /*22f10*/  LOP3.LUT R0, R4, 0x1f, RZ, 0xc0, !PT ;  /* 0x0000001f04007812 */ /* 0x000fe200078ec0ff */
[----:B------:R-:W-:Y:S01]  /*22f20*/  ULDC UR4, c[0x0][0xc3c] ;  /* 0x00030f0000047ab9 */ /* 0x000fe20000000800 */
[----:B------:R-:W1:Y:S01]  /*22f30*/  S2UR UR6, SR_CTAID.X ;  /* 0x00000000000679c3 */ /* 0x000e620000002500 */
[----:B------:R-:W-:Y:S01]  /*22f40*/  ULDC UR5, c[0x0][0xc38] ;  /* 0x00030e0000057ab9 */ /* 0x000fe20000000800 */
[----:B------:R-:W-:-:S04]  /*22f50*/  ISETP.NE.AND P0, PT, R0, 0x1f, PT ;  /* 0x0000001f0000780c */ /* 0x000fc80003f05270 */
[----:B------:R-:W-:-:S13]  /*22f60*/  ISETP.GE.OR P1, PT, R0, UR4, !P0 ;  /* 0x0000000400007c0c */ /* 0x000fda000c726670 */
[----:B0-----:R-:W0:Y:S02]  /*22f70*/  @!P1 LDC.64 R2, c[0x0][0xc80] ;  /* 0x00032000ff029b82 */ /* 0x001e240000000a00 */
[----:B0-----:R-:W-:-:S05]  /*22f80*/  @!P1 IMAD.WIDE.U32 R2, R0, 0x4, R2 ;  /* 0x0000000400029825 */ /* 0x001fca00078e0002 */
[----:B------:R-:W2:Y:S01]  /*22f90*/  @!P1 LDG.E R6, desc[UR60][R2.64] ;  /* 0x0000003c02069981 */ /* 0x000ea2000c1e1900 */
[C---:B------:R-:W-:Y:S01]  /*22fa0*/  ISETP.NE.AND P1, PT, R0.reuse, RZ, PT ;  /* 0x000000ff0000720c */ /* 0x040fe20003f25270 */
[----:B------:R-:W-:Y:S01]  /*22fb0*/  UMOV UR4, URZ ;  /* 0x0000003f00047c82 */ /* 0x000fe20008000000 */
[C---:B------:R-:W-:Y:S01]  /*22fc0*/  ISETP.GE.U32.AND P2, PT, R0.reuse, 0x2, PT ;  /* 0x000000020000780c */ /* 0x040fe20003f46070 */
[----:B------:R-:W-:Y:S01]  /*22fd0*/  IMAD.MOV.U32 R16, RZ, RZ, RZ ;  /* 0x000000ffff107224 */ /* 0x000fe200078e00ff */
[C---:B------:R-:W-:Y:S02]  /*22fe0*/  ISETP.GE.U32.AND P3, PT, R0.reuse, 0x4, PT ;  /* 0x000000040000780c */ /* 0x040fe40003f66070 */
[C---:B------:R-:W-:Y:S02]  /*22ff0*/  ISETP.GE.U32.AND P4, PT, R0.reuse, 0x8, PT ;  /* 0x000000080000780c */ /* 0x040fe40003f86070 */
[----:B------:R-:W-:Y:S01]  /*23000*/  ISETP.GE.U32.AND P5, PT, R0, 0x10, PT ;  /* 0x000000100000780c */ /* 0x000fe20003fa6070 */
[----:B--2---:R-:W0:Y:S02]  /*23010*/  SHFL.UP PT, R5, R6, 0x1, RZ ;  /* 0x0420000006057989 */ /* 0x004e2400000e00ff */
        /* <DEDUP_REMOVED lines=16> */
[----:B------:R-:W-:Y:S01]  /*23120*/  IMAD.MOV.U32 R8, RZ, RZ, R7 ;  /* 0x000000ffff087224 */ /* 0x000fe200078e0007 */
[----:B-1----:R-:W-:-:S13]  /*23130*/  ISETP.GT.AND P6, PT, R7, UR6, PT ;  /* 0x0000000607007c0c */ /* 0x002fda000bfc4270 */
[----:B------:R-:W-:Y:S05]  /*23140*/  @P6 BRA `(.L_x_2038) ;  /* 0x00000000009c6947 */ /* 0x000fea0003800000 */
[----:B------:R-:W0:Y:S01]  /*23150*/  LDC R5, c[0x0][0xc3c] ;  /* 0x00030f00ff057b82 */ /* 0x000e220000000800 */
[----:B------:R-:W-:Y:S01]  /*23160*/  IMAD.MOV.U32 R7, RZ, RZ, R8 ;  /* 0x000000ffff077224 */ /* 0x000fe200078e0008 */
[----:B------:R-:W-:Y:S01]  /*23170*/  UMOV UR4, URZ ;  /* 0x0000003f00047c82 */ /* 0x000fe20008000000 */
[----:B------:R-:W-:Y:S01]  /*23180*/  ULDC UR7, c[0x0][0xc3c] ;  /* 0x00030f0000077ab9 */ /* 0x000fe20000000800 */
[----:B------:R-:W-:-:S05]  /*23190*/  ULDC UR5, c[0x0][0xc38] ;  /* 0x00030e0000057ab9 */ /* 0x000fca0000000800 */
.L_x_2042:
        /* <DEDUP_REMOVED lines=9> */
[----:B------:R-:W0:Y:S02]  /*23230*/  LDC.64 R2, c[0x0][0xc80] ;  /* 0x00032000ff027b82 */ /* 0x000e240000000a00 */
[----:B0-----:R-:W-:-:S05]  /*23240*/  IMAD.WIDE R2, R8, 0x4, R2 ;  /* 0x0000000408027825 */ /* 0x001fca00078e0202 */
[----:B------:R0:W5:Y:S02]  /*23250*/  LDG.E R6, desc[UR60][R2.64] ;  /* 0x0000003c02067981 */ /* 0x000164000c1e1900 */
.L_x_2041:
[----:B------:R-:W-:Y:S05]  /*23260*/  BSYNC B0 ;  /* 0x0000000000007941 */ /* 0x000fea0003800000 */
.L_x_2040:
        /* <DEDUP_REMOVED lines=21> */
.L_x_2038:
[----:B------:R-:W-:-:S04]  /*233c0*/  IMAD.IADD R8, R7, 0x1, -R8 ;  /* 0x0000000107087824 */ /* 0x000fc800078e0a08 */
        /* <DEDUP_REMOVED lines=17> */
[----:B------:R-:W-:-:S06]  /*234e0*/  VIADD R16, R7, 0xffffffff ;  /* 0xffffffff07107836 */ /* 0x000fcc0000000000 */
[----:B------:R2:W3:Y:S02]  /*234f0*/  SHFL.IDX PT, R16, R5, R16, 0x1f ;  /* 0x00001f1005107589 */ /* 0x0004e400000e0000 */
.L_x_2043:
[----:B-12---:R-:W-:Y:S01]  /*23500*/  IMAD.MOV R5, RZ, RZ, -R3 ;  /* 0x000000ffff057224 */ /* 0x006fe200078e0a03 */
[----:B------:R-:W-:Y:S01]  /*23510*/  IABS R7, R9 ;  /* 0x0000000900077213 */ /* 0x000fe20000000000 */
        /* <DEDUP_REMOVED lines=23> */
[----:B------:R-:W-:Y:S01]  /*23690*/  VIADDMNMX R11, R10, UR5, R11, PT ;  /* 0x000000050a0b7c46 */ /* 0x000fe2000b80010b */
[----:B------:R-:W-:-:S03]  /*236a0*/  IMAD.IADD R5, R8, 0x1, R5 ;  /* 0x0000000108057824 */ /* 0x000fc600078e0205 */
[----:B------:R-:W-:-:S04]  /*236b0*/  IABS R7, R11 ;  /* 0x0000000b00077213 */ /* 0x000fc80000000000 */
[----:B------:R-:W1:Y:S08]  /*236c0*/  I2F.RP R10, R7 ;  /* 0x00000007000a7306 */ /* 0x000e700000209400 */
[----:B-1----:R-:W1:Y:S02]  /*236d0*/  MUFU.RCP R10, R10 ;  /* 0x0000000a000a7308 */ /* 0x002e640000001000 */
[----:B-1----:R-:W-:Y:S01]  /*236e0*/  VIADD R3, R10, 0xffffffe ;  /* 0x0ffffffe0a037836 */ /* 0x002fe20000000000 */
[----:B------:R-:W-:-:S05]  /*236f0*/  IABS R10, R11 ;  /* 0x0000000b000a7213 */ /* 0x000fca0000000000 */
[----:B------:R-:W1:Y:S01]  /*23700*/  F2I.FTZ.U32.TRUNC.NTZ R3, R3 ;  /* 0x0000000300037305 */ /* 0x000e62000021f000 */
[----:B------:R-:W-:Y:S02]  /*23710*/  IMAD.MOV R10, RZ, RZ, -R10 ;  /* 0x000000ffff0a7224 */ /* 0x000fe400078e0a0a */
[----:B-1----:R-:W-:-:S04]  /*23720*/  IMAD.MOV R2, RZ, RZ, -R3 ;  /* 0x000000ffff027224 */ /* 0x002fc800078e0a03 */
[----:B------:R-:W-:Y:S02]  /*23730*/  IMAD R9, R2, R7, RZ ;  /* 0x0000000702097224 */ /* 0x000fe400078e02ff */
[----:B------:R-:W-:-:S04]  /*23740*/  IMAD.MOV.U32 R2, RZ, RZ, RZ ;  /* 0x000000ffff027224 */ /* 0x000fc800078e00ff */
[----:B------:R-:W-:Y:S01]  /*23750*/  IMAD.HI.U32 R2, R3, R9, R2 ;  /* 0x0000000903027227 */ /* 0x000fe200078e0002 */
[----:B------:R-:W-:Y:S02]  /*23760*/  IABS R9, R8 ;  /* 0x0000000800097213 */ /* 0x000fe40000000000 */
[----:B------:R-:W-:-:S03]  /*23770*/  LOP3.LUT R3, R8, R11, RZ, 0x3c, !PT ;  /* 0x0000000b08037212 */ /* 0x000fc600078e3cff */
[----:B------:R-:W-:Y:S01]  /*23780*/  IMAD.HI.U32 R2, R2, R9, RZ ;  /* 0x0000000902027227 */ /* 0x000fe200078e00ff */
[----:B------:R-:W-:-:S03]  /*23790*/  ISETP.GE.AND P2, PT, R3, RZ, PT ;  /* 0x000000ff0300720c */ /* 0x000fc60003f46270 */
        /* <DEDUP_REMOVED lines=14> */
.L_x_2039:
[----:B------:R-:W-:Y:S02]  /*23880*/  IMAD.MOV.U32 R17, RZ, RZ, RZ ;  /* 0x000000ffff117224 */ /* 0x000fe400078e00ff */
[----:B------:R-:W-:Y:S02]  /*23890*/  IMAD.U32 R16, RZ, RZ, UR6 ;  /* 0x00000006ff107e24 */ /* 0x000fe4000f8e00ff */
[----:B------:R-:W-:-:S07]  /*238a0*/  IMAD.MOV.U32 R18, RZ, RZ, RZ ;  /* 0x000000ffff127224 */ /* 0x000fce00078e00ff */
.L_x_2044:
[----:B------:R-:W-:-:S13]  /*238b0*/  ISETP.NE.AND P0, PT, R0, RZ, PT ;  /* 0x000000ff0000720c */ /* 0x000fda0003f05270 */
[----:B------:R-:W1:Y:S01]  /*238c0*/  @!P0 S2R R3, SR_CgaCtaId ;  /* 0x0000000000038919 */ /* 0x000e620000008800 */
[----:B------:R-:W-:-:S04]  /*238d0*/  @!P0 MOV R0, 0x400 ;  /* 0x0000040000008802 */ /* 0x000fc80000000f00 */
[----:B-1----:R-:W-:-:S05]  /*238e0*/  @!P0 LEA R0, R3, R0, 0x18 ;  /* 0x0000000003008211 */ /* 0x002fca00078ec0ff */
[----:B------:R1:W-:Y:S01]  /*238f0*/  @!P0 STS.128 [R0+0x308d0], R16 ;  /* 0x0308d01000008388 */ /* 0x0003e20000000c00 */
[----:B------:R-:W-:Y:S06]  /*23900*/  BAR.ARV 0x5, 0x180 ;  /* 0x0146000000007b1d */ /* 0x000fec0000002000 */
.L_x_2037:
[----:B-1----:R-:W-:Y:S01]  /*23910*/  IMAD.MOV.U32 R0, RZ, RZ, 0x1 ;  /* 0x00000001ff007424 */ /* 0x002fe200078e00ff */
[----:B------:R1:W-:Y:S01]  /*23920*/  STL [R1+0x4], RZ ;  /* 0x000004ff01007387 */ /* 0x0003e20000100800 */
[----:B------:R-:W-:Y:S02]  /*23930*/  ULDC UR4, c[0x0][0xc3c] ;  /* 0x00030f0000047ab9 */ /* 0x000fe40000000800 */
[----:B--2---:R-:W-:Y:S01]  /*23940*/  ISETP.GE.AND P0, PT, R19, UR4, PT ;  /* 0x0000000413007c0c */ /* 0x004fe2000bf06270 */
[----:B------:R1:W-:Y:S04]  /*23950*/  STL [R1+0x10], R0 ;  /* 0x0000100001007387 */ /* 0x0003e80000100800 */
[----:B------:R1:W-:Y:S08]  /*23960*/  STL [R1+0x48], RZ ;  /* 0x000048ff01007387 */ /* 0x0003f00000100800 */
[----:B-1----:R-:W-:Y:S05]  /*23970*/  @P0 BRA `(.L_x_2045) ;  /* 0x0000008000ec0947 */ /* 0x002fea0003800000 */
[----:B------:R-:W1:Y:S01]  /*23980*/  S2UR UR5, SR_CgaCtaId ;  /* 0x00000000000579c3 */ /* 0x000e620000008800 */
[C---:B------:R-:W-:Y:S01]  /*23990*/  IMAD.SHL.U32 R0, R4.reuse, 0x8, RZ ;  /* 0x0000000804007824 */ /* 0x040fe200078e00ff */
[----:B------:R-:W-:Y:S01]  /*239a0*/  LOP3.LUT R5, R4, 0x7f, RZ, 0xc0, !PT ;  /* 0x0000007f04057812 */ /* 0x000fe200078ec0ff */
[----:B------:R-:W-:Y:S01]  /*239b0*/  UMOV UR4, 0x400 ;  /* 0x0000040000047882 */ /* 0x000fe20000000000 */
[----:B------:R-:W-:Y:S01]  /*239c0*/  BSSY B8, `(.L_x_2045) ;  /* 0x0000836000087945 */ /* 0x000fe20003800000 */
[----:B------:R-:W-:Y:S01]  /*239d0*/  ULDC.64 UR38, c[0x0][0x198] ;  /* 0x0000660000267ab9 */ /* 0x000fe20000000a00 */
[----:B------:R-:W-:Y:S01]  /*239e0*/  LOP3.LUT R3, R0, 0x1f8, RZ, 0xc0, !PT ;  /* 0x000001f800037812 */ /* 0x000fe200078ec0ff */
[----:B0-----:R-:W-:Y:S01]  /*239f0*/  IMAD.SHL.U32 R2, R5, 0x8, RZ ;  /* 0x0000000805027824 */ /* 0x001fe200078e00ff */
[----:B------:R-:W-:Y:S01]  /*23a00*/  SHF.R.U32.HI R5, RZ, 0x3, R5 ;  /* 0x00000003ff057819 */ /* 0x000fe20000011605 */
[----:B------:R-:W-:Y:S01]  /*23a10*/  ULDC UR36, c[0x0][0xc] ;  /* 0x0000030000247ab9 */ /* 0x000fe20000000800 */
[----:B------:R-:W-:Y:S01]  /*23a20*/  LOP3.LUT R3, R3, 0x38, R4, 0x78, !PT ;  /* 0x0000003803037812 */ /* 0x000fe200078e7804 */
[----:B------:R-:W-:Y:S01]  /*23a30*/  IMAD.SHL.U32 R4, R4, 0x10, RZ ;  /* 0x0000001004047824 */ /* 0x000fe200078e00ff */
[----:B------:R-:W-:-:S02]  /*23a40*/  LOP3.LUT R0, R0, 0x38, RZ, 0xc0, !PT ;  /* 0x0000003800007812 */ /* 0x000fc400078ec0ff */
[----:B------:R-:W-:Y:S02]  /*23a50*/  LOP3.LUT R2, R3, 0x200, R2, 0xf8, !PT ;  /* 0x0000020003027812 */ /* 0x000fe400078ef802 */
[----:B------:R-:W-:Y:S01]  /*23a60*/  LOP3.LUT R4, R5, 0x70, R4, 0xf8, !PT ;  /* 0x0000007005047812 */ /* 0x000fe200078ef804 */
[----:B------:R-:W-:Y:S01]  /*23a70*/  IMAD.MOV.U32 R4, RZ, RZ, 0x1 ;  /* 0x00000001ff047424 */ /* 0x000fe200078e00ff */
[----:B-1----:R-:W-:-:S06]  /*23a80*/  ULEA UR4, UR5, UR4, 0x18 ;  /* 0x0000000405047291 */ /* 0x002fcc000f8ec03f */
[----:B------:R-:W-:-:S05]  /*23a90*/  IMAD.U32 R3, RZ, RZ, UR4 ;  /* 0x00000004ff037e24 */ /* 0x000fca000f8e00ff */
[----:B------:R0:W-:Y:S02]  /*23aa0*/  STL [R1], R3 ;  /* 0x0000000301007387 */ /* 0x0001e40000100800 */
[----:B0-----:R-:W-:Y:S02]  /*23ab0*/  IMAD R3, R2, 0x2, R3 ;  /* 0x0000000202037824 */ /* 0x001fe400078e0203 */
[----:B------:R-:W-:-:S03]  /*23ac0*/  IMAD.MOV.U32 R2, RZ, RZ, 0x1 ;  /* 0x00000001ff027424 */ /* 0x000fc600078e00ff */
[----:B------:R0:W-:Y:S04]  /*23ad0*/  STL [R1+0x28], R3 ;  /* 0x0000280301007387 */ /* 0x0001e80000100800 */
[----:B------:R-:W-:Y:S04]  /*23ae0*/  STL [R1+0x48], RZ ;  /* 0x000048ff01007387 */ /* 0x000fe80000100800 */
[----:B------:R1:W-:Y:S01]  /*23af0*/  STL [R1+0x1c], R2 ;  /* 0x00001c0201007387 */ /* 0x0003e20000100800 */
[----:B0-----:R-:W-:-:S03]  /*23b00*/  LOP3.LUT R3, R0, 0x40, RZ, 0xfc, !PT ;  /* 0x0000004000037812 */ /* 0x001fc600078efcff */
[----:B------:R0:W-:Y:S04]  /*23b10*/  STL [R1+0x18], RZ ;  /* 0x000018ff01007387 */ /* 0x0001e80000100800 */
[----:B------:R0:W-:Y:S01]  /*23b20*/  STL [R1+0x4], RZ ;  /* 0x000004ff01007387 */ /* 0x0001e20000100800 */
[----:B-1----:R-:W-:-:S03]  /*23b30*/  LOP3.LUT R2, R0, 0x80, RZ, 0xfc, !PT ;  /* 0x0000008000027812 */ /* 0x002fc600078efcff */
[----:B------:R0:W-:Y:S01]  /*23b40*/  STL [R1+0x10], R4 ;  /* 0x0000100401007387 */ /* 0x0001e20000100800 */
[----:B------:R-:W-:-:S07]  /*23b50*/  LOP3.LUT R0, R0, 0xc0, RZ, 0xfc, !PT ;  /* 0x000000c000007812 */ /* 0x000fce00078efcff */
.L_x_2218:
[----:B------:R-:W-:Y:S05]  /*23b60*/  YIELD ;  /* 0x0000000000007946 */ /* 0x000fea0003800000 */
[----:B------:R-:W-:Y:S01]  /*23b70*/  ULDC.64 UR4, c[0x0][0xa28] ;  /* 0x00028a0000047ab9 */ /* 0x000fe20000000a00 */
[----:B------:R-:W-:Y:S02]  /*23b80*/  CS2R R6, SRZ ;  /* 0x0000000000067805 */ /* 0x000fe4000001ff00 */
[----:B------:R-:W-:Y:S01]  /*23b90*/  ISETP.NE.U32.AND P0, PT, RZ, UR4, PT ;  /* 0x00000004ff007c0c */ /* 0x000fe2000bf05070 */
[----:B-1----:R-:W1:Y:S01]  /*23ba0*/  LDC.64 R12, c[0x0][0xa00] ;  /* 0x00028000ff0c7b82 */ /* 0x002e620000000a00 */
[----:B------:R-:W-:Y:S01]  /*23bb0*/  ULDC.64 UR6, c[0x0][0xa08] ;  /* 0x0002820000067ab9 */ /* 0x000fe20000000a00 */
[----:B------:R-:W-:Y:S01]  /*23bc0*/  ULDC.64 UR8, c[0x0][0xa10] ;  /* 0x0002840000087ab9 */ /* 0x000fe20000000a00 */
[----:B------:R-:W-:Y:S01]  /*23bd0*/  ISETP.NE.AND.EX P0, PT, RZ, UR5, PT, P0 ;  /* 0x00000005ff007c0c */ /* 0x000fe2000bf05300 */
[----:B------:R-:W-:-:S04]  /*23be0*/  ULDC.64 UR4, c[0x0][0xa18] ;  /* 0x0002860000047ab9 */ /* 0x000fc80000000a00 */
[----:B0-----:R-:W0:Y:S08]  /*23bf0*/  LDC.64 R4, c[0x0][0xa08] ;  /* 0x00028200ff047b82 */ /* 0x001e300000000a00 */
[----:B--2---:R-:W2:Y:S02]  /*23c00*/  @P0 LDC.64 R2, c[0x0][0xa28] ;  /* 0x00028a00ff020b82 */ /* 0x004ea40000000a00 */
[----:B--2---:R-:W-:-:S05]  /*23c10*/  @P0 IMAD.WIDE R2, R19, 0x4, R2 ;  /* 0x0000000413020825 */ /* 0x004fca00078e0202 */
[----:B------:R2:W5:Y:S01]  /*23c20*/  @P0 LDG.E R6, desc[UR60][R2.64] ;  /* 0x0000003c02060981 */ /* 0x000562000c1e1900 */
[----:B------:R-:W-:Y:S01]  /*23c30*/  ISETP.NE.U32.AND P0, PT, RZ, UR4, PT ;  /* 0x00000004ff007c0c */ /* 0x000fe2000bf05070 */
[----:B-1----:R-:W-:Y:S01]  /*23c40*/  IMAD.WIDE R12, R19, 0x4, R12 ;  /* 0x00000004130c7825 */ /* 0x002fe200078e020c */
[----:B------:R-:W-:Y:S02]  /*23c50*/  ISETP.NE.U32.AND P2, PT, RZ, UR6, PT ;  /* 0x00000006ff007c0c */ /* 0x000fe4000bf45070 */
[----:B------:R-:W-:Y:S01]  /*23c60*/  ISETP.NE.AND.EX P0, PT, RZ, UR5, PT, P0 ;  /* 0x00000005ff007c0c */ /* 0x000fe2000bf05300 */
[----:B------:R-:W-:Y:S01]  /*23c70*/  ULDC.64 UR4, c[0x0][0xa00] ;  /* 0x0002800000047ab9 */ /* 0x000fe20000000a00 */
[----:B------:R-:W-:Y:S01]  /*23c80*/  ISETP.NE.U32.AND P4, PT, RZ, UR8, PT ;  /* 0x00000008ff007c0c */ /* 0x000fe2000bf85070 */
[----:B------:R-:W-:Y:S01]  /*23c90*/  IMAD.MOV.U32 R8, RZ, RZ, RZ ;  /* 0x000000ffff087224 */ /* 0x000fe200078e00ff */
[----:B------:R-:W-:Y:S01]  /*23ca0*/  ISETP.NE.U32.AND P1, PT, RZ, UR4, PT ;  /* 0x00000004ff007c0c */ /* 0x000fe2000bf25070 */
[----:B--2---:R-:W1:Y:S01]  /*23cb0*/  LDC.64 R2, c[0x0][0xa10] ;  /* 0x00028400ff027b82 */ /* 0x004e620000000a00 */
[----:B---3--:R-:W-:-:S02]  /*23cc0*/  IMAD.MOV.U32 R0, RZ, RZ, RZ ;  /* 0x000000ffff007224 */ /* 0x008fc400078e00ff */
[----:B------:R-:W-:Y:S01]  /*23cd0*/  ISETP.NE.AND.EX P3, PT, RZ, UR5, PT, P1 ;  /* 0x00000005ff007c0c */ /* 0x000fe2000bf65310 */
[----:B0-----:R-:W-:-:S04]  /*23ce0*/  IMAD.WIDE R4, R19, 0x4, R4 ;  /* 0x0000000413047825 */ /* 0x001fc800078e0204 */
[----:B------:R-:W0:Y:S01]  /*23cf0*/  @P0 LDC.64 R10, c[0x0][0xa18] ;  /* 0x00028600ff0a0b82 */ /* 0x000e220000000a00 */
[----:B------:R-:W-:Y:S01]  /*23d00*/  ULDC UR4, c[0x0][0x288] ;  /* 0x0000a20000047ab9 */ /* 0x000fe20000000800 */
[----:B------:R-:W-:Y:S02]  /*23d10*/  ISETP.NE.AND.EX P1, PT, RZ, UR7, PT, P2 ;  /* 0x00000007ff007c0c */ /* 0x000fe4000bf25320 */
[----:B------:R-:W-:-:S04]  /*23d20*/  ISETP.NE.AND.EX P2, PT, RZ, UR9, PT, P4 ;  /* 0x00000009ff007c0c */ /* 0x000fc8000bf45340 */
[----:B------:R-:W2:Y:S07]  /*23d30*/  @P3 LDG.E R7, desc[UR60][R12.64] ;  /* 0x0000003c0c073981 */ /* 0x000eae000c1e1900 */
[----:B------:R-:W5:Y:S01]  /*23d40*/  @P1 LDG.E R8, desc[UR60][R4.64] ;  /* 0x0000003c04081981 */ /* 0x000f62000c1e1900 */
[----:B-1----:R-:W-:-:S05]  /*23d50*/  IMAD.WIDE R2, R19, 0x4, R2 ;  /* 0x0000000413027825 */ /* 0x002fca00078e0202 */
[----:B------:R-:W5:Y:S01]  /*23d60*/  @P2 LDG.E R0, desc[UR60][R2.64] ;  /* 0x0000003c02002981 */ /* 0x000f62000c1e1900 */
[----:B0-----:R-:W-:-:S03]  /*23d70*/  @P0 IMAD.WIDE R10, R19, 0x4, R10 ;  /* 0x00000004130a0825 */ /* 0x001fc600078e020a */
[----:B--2---:R0:W-:Y:S02]  /*23d80*/  STL [R1+0x40], R7 ;  /* 0x0000400701007387 */ /* 0x0041e40000100800 */
[----:B0-----:R-:W-:Y:S01]  /*23d90*/  IMAD.U32 R7, RZ, RZ, UR4 ;  /* 0x00000004ff077e24 */ /* 0x001fe2000f8e00ff */
[----:B------:R-:W-:-:S05]  /*23da0*/  ULDC.64 UR4, c[0x0][0x418] ;  /* 0x0001060000047ab9 */ /* 0x000fca0000000a00 */
[----:B------:R0:W2:Y:S01]  /*23db0*/  @P0 LDG.E R7, desc[UR60][R10.64] ;  /* 0x0000003c0a070981 */ /* 0x0000a2000c1e1900 */
[----:B------:R-:W-:-:S03]  /*23dc0*/  UISETP.NE.U32.AND UP0, UPT, UR4, URZ, UPT ;  /* 0x0000003f0400728c */ /* 0x000fc6000bf05070 */
[----:B------:R-:W-:Y:S01]  /*23dd0*/  ULDC UR4, c[0x0][0x424] ;  /* 0x0001090000047ab9 */ /* 0x000fe20000000800 */
[----:B------:R-:W-:-:S03]  /*23de0*/  UISETP.NE.AND.EX UP0, UPT, UR5, URZ, UPT, UP0 ;  /* 0x0000003f0500728c */ /* 0x000fc6000bf05300 */
[----:B------:R-:W-:Y:S01]  /*23df0*/  ULDC UR5, c[0x0][0x2f0] ;  /* 0x0000bc0000057ab9 */ /* 0x000fe20000000800 */
[----:B------:R-:W-:-:S04]  /*23e00*/  USEL UR4, UR4, 0x1, UP0 ;  /* 0x0000000104047887 */ /* 0x000fc80008000000 */
[----:B------:R-:W-:-:S03]  /*23e10*/  UIMAD UR4, UR4, UR5, URZ ;  /* 0x00000005040472a4 */ /* 0x000fc6000f8e023f */
[----:B------:R-:W-:Y:S02]  /*23e20*/  ULDC UR5, c[0x0][0x348] ;  /* 0x0000d20000057ab9 */ /* 0x000fe40000000800 */
[----:B0-----:R-:W-:Y:S01]  /*23e30*/  IMAD.U32 R10, RZ, RZ, UR5 ;  /* 0x00000005ff0a7e24 */ /* 0x001fe2000f8e00ff */
[----:B--2---:R0:W-:Y:S01]  /*23e40*/  STL [R1+0x38], R7 ;  /* 0x0000380701007387 */ /* 0x0041e20000100800 */
[----:B------:R-:W-:Y:S02]  /*23e50*/  IMAD.MOV.U32 R11, RZ, RZ, R7 ;  /* 0x000000ffff0b7224 */ /* 0x000fe400078e0007 */
[----:B0-----:R-:W-:Y:S01]  /*23e60*/  IMAD.U32 R7, RZ, RZ, UR4 ;  /* 0x00000004ff077e24 */ /* 0x001fe2000f8e00ff */
[----:B------:R-:W-:Y:S06]  /*23e70*/  @P0 BRA `(.L_x_2046) ;  /* 0x0000000000140947 */ /* 0x000fec0003800000 */
[----:B------:R-:W-:Y:S05]  /*23e80*/  @!P3 BRA `(.L_x_2046) ;  /* 0x000000000010b947 */ /* 0x000fea0003800000 */
[----:B------:R-:W2:Y:S04]  /*23e90*/  LDG.E R9, desc[UR60][R12.64] ;  /* 0x0000003c0c097981 */ /* 0x000ea8000c1e1900 */
[----:B------:R-:W2:Y:S02]  /*23ea0*/  LDG.E R12, desc[UR60][R12.64+0x4] ;  /* 0x0000043c0c0c7981 */ /* 0x000ea4000c1e1900 */
[----:B--2---:R-:W-:-:S05]  /*23eb0*/  IMAD.IADD R11, R12, 0x1, -R9 ;  /* 0x000000010c0b7824 */ /* 0x004fca00078e0a09 */
[----:B------:R0:W-:Y:S02]  /*23ec0*/  STL [R1+0x38], R11 ;  /* 0x0000380b01007387 */ /* 0x0001e40000100800 */
.L_x_2046:
[----:B-----5:R-:W-:Y:S01]  /*23ed0*/  IMAD.IADD R8, R8, 0x1, R6 ;  /* 0x0000000108087824 */ /* 0x020fe200078e0206 */
[----:B------:R-:W-:Y:S02]  /*23ee0*/  ULDC.64 UR4, c[0x0][0xa20] ;  /* 0x0002880000047ab9 */ /* 0x000fe40000000a00 */
[----:B------:R-:W-:Y:S02]  /*23ef0*/  ISETP.NE.U32.AND P0, PT, RZ, UR4, PT ;  /* 0x00000004ff007c0c */ /* 0x000fe4000bf05070 */
[----:B------:R1:W-:Y:S02]  /*23f00*/  STL [R1+0x14], R8 ;  /* 0x0000140801007387 */ /* 0x0003e40000100800 */
[----:B------:R-:W-:-:S13]  /*23f10*/  ISETP.NE.AND.EX P0, PT, RZ, UR5, PT, P0 ;  /* 0x00000005ff007c0c */ /* 0x000fda000bf05300 */
[----:B-1----:R-:W-:Y:S05]  /*23f20*/  @!P0 BRA `(.L_x_2047) ;  /* 0x0000000000108947 */ /* 0x002fea0003800000 */
[----:B------:R-:W1:Y:S02]  /*23f30*/  LDC.64 R4, c[0x0][0xa20] ;  /* 0x00028800ff047b82 */ /* 0x000e640000000a00 */
[----:B-1----:R-:W-:-:S05]  /*23f40*/  IMAD.WIDE R4, R19, 0x4, R4 ;  /* 0x0000000413047825 */ /* 0x002fca00078e0204 */
[----:B------:R1:W5:Y:S01]  /*23f50*/  LDG.E R7, desc[UR60][R4.64] ;  /* 0x0000003c04077981 */ /* 0x000362000c1e1900 */
[----:B------:R-:W-:Y:S05]  /*23f60*/  BRA `(.L_x_2048) ;  /* 0x0000000000107947 */ /* 0x000fea0003800000 */
.L_x_2047:
[----:B------:R-:W-:Y:S05]  /*23f70*/  @!P1 BRA `(.L_x_2048) ;  /* 0x00000000000c9947 */ /* 0x000fea0003800000 */
[----:B------:R-:W2:Y:S04]  /*23f80*/  LDG.E R7, desc[UR60][R4.64] ;  /* 0x0000003c04077981 */ /* 0x000ea8000c1e1900 */
[----:B------:R-:W2:Y:S02]  /*23f90*/  LDG.E R4, desc[UR60][R4.64+0x4] ;  /* 0x0000043c04047981 */ /* 0x000ea4000c1e1900 */
[----:B--2---:R-:W-:-:S07]  /*23fa0*/  IMAD.IADD R7, R4, 0x1, -R7 ;  /* 0x0000000104077824 */ /* 0x004fce00078e0a07 */
.L_x_2048:
[----:B-1----:R-:W2:Y:S04]  /*23fb0*/  @P2 LDG.E R4, desc[UR60][R2.64] ;  /* 0x0000003c02042981 */ /* 0x002ea8000c1e1900 */
[----:B------:R1:W2:Y:S01]  /*23fc0*/  @P2 LDG.E R2, desc[UR60][R2.64+0x4] ;  /* 0x0000043c02022981 */ /* 0x0002a2000c1e1900 */
[----:B------:R-:W-:Y:S02]  /*23fd0*/  IMAD.SHL.U32 R12, R17, 0x80, RZ ;  /* 0x00000080110c7824 */ /* 0x000fe400078e00ff */
[----:B-----5:R-:W-:Y:S02]  /*23fe0*/  IMAD.IADD R9, R7, 0x1, -R6 ;  /* 0x0000000107097824 */ /* 0x020fe400078e0a06 */
[----:B------:R-:W-:Y:S01]  /*23ff0*/  VIADD R7, R12, 0x7f ;  /* 0x0000007f0c077836 */ /* 0x000fe20000000000 */
[----:B------:R3:W-:Y:S01]  /*24000*/  STL [R1+0x30], R12 ;  /* 0x0000300c01007387 */ /* 0x0007e20000100800 */
[----:B-1----:R-:W1:Y:S02]  /*24010*/  LDC R3, c[0x0][0x448] ;  /* 0x00011200ff037b82 */ /* 0x002e640000000800 */
[----:B-1----:R-:W-:-:S13]  /*24020*/  ISETP.NE.AND P1, PT, R3, 0x1, PT ;  /* 0x000000010300780c */ /* 0x002fda0003f25270 */
[----:B------:R-:W1:Y:S08]  /*24030*/  @P1 LDC R3, c[0x0][0x44c] ;  /* 0x00011300ff031b82 */ /* 0x000e700000000800 */
[----:B------:R-:W4:Y:S01]  /*24040*/  @P1 LDC R5, c[0x0][0x450] ;  /* 0x00011400ff051b82 */ /* 0x000f220000000800 */
[----:B--2---:R-:W-:Y:S02]  /*24050*/  @P2 IMAD.IADD R10, R2, 0x1, -R4 ;  /* 0x00000001020a2824 */ /* 0x004fe400078e0a04 */
[----:B-1----:R-:W-:-:S04]  /*24060*/  @P1 IMAD.HI.U32 R2, R7, R3, RZ ;  /* 0x0000000307021227 */ /* 0x002fc800078e00ff */
[----:B------:R-:W-:Y:S01]  /*24070*/  IMAD.IADD R6, R9, 0x1, R10 ;  /* 0x0000000109067824 */ /* 0x000fe200078e020a */
[----:B----4-:R-:W-:-:S03]  /*24080*/  @P1 SHF.R.U32.HI R7, RZ, R5, R2 ;  /* 0x00000005ff071219 */ /* 0x010fc60000011602 */
[C---:B------:R-:W-:Y:S01]  /*24090*/  VIADD R2, R6.reuse, 0x3f ;  /* 0x0000003f06027836 */ /* 0x040fe20000000000 */
[----:B------:R-:W-:-:S04]  /*240a0*/  IADD3 R20, R6, 0x1, -R11 ;  /* 0x0000000106147810 */ /* 0x000fc80007ffe80b */
[----:B------:R-:W-:Y:S01]  /*240b0*/  SHF.R.S32.HI R3, RZ, 0x1f, R2 ;  /* 0x0000001fff037819 */ /* 0x000fe20000011402 */
[----:B------:R-:W-:-:S03]  /*240c0*/  IMAD.IADD R7, R20, 0x1, R7 ;  /* 0x0000000114077824 */ /* 0x000fc600078e0207 */
[----:B------:R-:W-:Y:S02]  /*240d0*/  LEA.HI R21, R3, R2, RZ, 0x6 ;  /* 0x0000000203157211 */ /* 0x000fe400078f30ff */
[----:B------:R-:W1:Y:S02]  /*240e0*/  LDC.64 R2, c[0x0][0x9e0] ;  /* 0x00027800ff027b82 */ /* 0x000e640000000a00 */
[----:B------:R-:W-:Y:S02]  /*240f0*/  SHF.R.S32.HI R21, RZ, 0x6, R21 ;  /* 0x00000006ff157819 */ /* 0x000fe40000011415 */
[----:B-1----:R-:W-:Y:S01]  /*24100*/  ISETP.GE.AND P3, PT, R3, 0x1, PT ;  /* 0x000000010300780c */ /* 0x002fe20003f66270 */
[----:B------:R-:W-:-:S12]  /*24110*/  IMAD.IADD R8, R7, 0x1, R2 ;  /* 0x0000000107087824 */ /* 0x000fd800078e0202 */
[----:B---3--:R-:W-:Y:S05]  /*24120*/  @!P3 BRA `(.L_x_2049) ;  /* 0x000000000048b947 */ /* 0x008fea0003800000 */
        /* <DEDUP_REMOVED lines=11> */
.L_x_2051:
[----:B------:R-:W-:-:S13]  /*241e0*/  ISETP.NE.AND P0, PT, R3, 0x1, PT ;  /* 0x000000010300780c */ /* 0x000fda0003f05270 */
[----:B------:R-:W1:Y:S02]  /*241f0*/  @P0 LDC.64 R4, c[0x0][0x9e8] ;  /* 0x00027a00ff040b82 */ /* 0x000e640000000a00 */
[----:B-1----:R-:W-:-:S05]  /*24200*/  @P0 IMAD.HI.U32 R4, R2, R4, RZ ;  /* 0x0000000402040227 */ /* 0x002fca00078e00ff */
[----:B------:R-:W-:-:S07]  /*24210*/  @P0 SHF.R.U32.HI R2, RZ, R5, R4 ;  /* 0x00000005ff020219 */ /* 0x000fce0000011604 */
.L_x_2052:
[----:B------:R-:W-:Y:S05]  /*24220*/  BSYNC B0 ;  /* 0x0000000000007941 */ /* 0x000fea0003800000 */
.L_x_2050:
[----:B------:R-:W-:-:S05]  /*24230*/  IMAD R2, R2, R3, R3 ;  /* 0x0000000302027224 */ /* 0x000fca00078e0203 */
[----:B------:R-:W-:-:S07]  /*24240*/  VIMNMX R8, R8, R2, PT ;  /* 0x0000000208087248 */ /* 0x000fce0003fe0100 */
.L_x_2049:
[----:B------:R-:W1:Y:S01]  /*24250*/  @P1 LDC R4, c[0x0][0x44c] ;  /* 0x00011300ff041b82 */ /* 0x000e620000000800 */
[----:B------:R-:W-:Y:S01]  /*24260*/  IMAD.MOV.U32 R2, RZ, RZ, R12 ;  /* 0x000000ffff027224 */ /* 0x000fe200078e000c */
[----:B------:R-:W-:Y:S01]  /*24270*/  ULDC UR4, c[0x0][0x9dc] ;  /* 0x0002770000047ab9 */ /* 0x000fe20000000800 */
[----:B------:R-:W-:-:S05]  /*24280*/  IMAD.IADD R17, R6, 0x1, -R11 ;  /* 0x0000000106117824 */ /* 0x000fca00078e0a0b */
[----:B------:R-:W2:Y:S01]  /*24290*/  @P1 LDC R5, c[0x0][0x450] ;  /* 0x00011400ff051b82 */ /* 0x000ea20000000800 */
        /* <DEDUP_REMOVED lines=15> */
.L_x_2055:
[----:B------:R-:W-:-:S13]  /*24390*/  ISETP.NE.AND P0, PT, R3, 0x1, PT ;  /* 0x000000010300780c */ /* 0x000fda0003f05270 */
[----:B------:R-:W1:Y:S02]  /*243a0*/  @P0 LDC.64 R4, c[0x0][0x9e8] ;  /* 0x00027a00ff040b82 */ /* 0x000e640000000a00 */
[----:B-1----:R-:W-:-:S05]  /*243b0*/  @P0 IMAD.HI.U32 R4, R6, R4, RZ ;  /* 0x0000000406040227 */ /* 0x002fca00078e00ff */
[----:B------:R-:W-:-:S07]  /*243c0*/  @P0 SHF.R.U32.HI R6, RZ, R5, R4 ;  /* 0x00000005ff060219 */ /* 0x000fce0000011604 */
.L_x_2056:
[----:B------:R-:W-:Y:S05]  /*243d0*/  BSYNC B0 ;  /* 0x0000000000007941 */ /* 0x000fea0003800000 */
.L_x_2054:
[----:B------:R-:W-:-:S05]  /*243e0*/  IMAD R3, R6, R3, RZ ;  /* 0x0000000306037224 */ /* 0x000fca00078e02ff */
[----:B------:R-:W-:-:S07]  /*243f0*/  VIMNMX R2, R2, R3, !PT ;  /* 0x0000000302027248 */ /* 0x000fce0007fe0100 */
.L_x_2053:
[----:B------:R-:W-:Y:S01]  /*24400*/  VIADD R8, R8, 0x3f ;  /* 0x0000003f08087836 */ /* 0x000fe20000000000 */
[----:B------:R-:W-:Y:S04]  /*24410*/  BSSY B0, `(.L_x_2057) ;  /* 0x00001ac000007945 */ /* 0x000fe80003800000 */
[----:B------:R-:W-:-:S04]  /*24420*/  SHF.R.S32.HI R3, RZ, 0x1f, R8 ;  /* 0x0000001fff037819 */ /* 0x000fc80000011408 */
[----:B------:R-:W-:Y:S02]  /*24430*/  LEA.HI R4, R3, R8, RZ, 0x6 ;  /* 0x0000000803047211 */ /* 0x000fe400078f30ff */
[----:B------:R-:W-:Y:S02]  /*24440*/  SHF.R.S32.HI R3, RZ, 0x1f, R2 ;  /* 0x0000001fff037819 */ /* 0x000fe40000011402 */
[----:B------:R-:W-:Y:S02]  /*24450*/  SHF.R.S32.HI R4, RZ, 0x6, R4 ;  /* 0x00000006ff047819 */ /* 0x000fe40000011404 */
[----:B------:R-:W-:-:S04]  /*24460*/  LEA.HI R2, R3, R2, RZ, 0x6 ;  /* 0x0000000203027211 */ /* 0x000fc800078f30ff */
[----:B------:R-:W-:-:S04]  /*24470*/  SHF.R.S32.HI R2, RZ, 0x6, R2 ;  /* 0x00000006ff027819 */ /* 0x000fc80000011402 */
[----:B------:R-:W-:Y:S02]  /*24480*/  VIMNMX R3, RZ, R2, !PT ;  /* 0x00000002ff037248 */ /* 0x000fe40007fe0100 */
[----:B------:R-:W-:-:S03]  /*24490*/  VIMNMX R2, R21, R4, PT ;  /* 0x0000000415027248 */ /* 0x000fc60003fe0100 */
[--C-:B------:R-:W-:Y:S02]  /*244a0*/  IMAD R3, R3, 0x40, -R9.reuse ;  /* 0x0000004003037824 */ /* 0x100fe400078e0a09 */
[----:B------:R-:W-:-:S03]  /*244b0*/  IMAD R2, R2, 0x40, -R9 ;  /* 0x0000004002027824 */ /* 0x000fc600078e0a09 */
[----:B------:R-:W-:Y:S02]  /*244c0*/  VIMNMX R3, RZ, R3, !PT ;  /* 0x00000003ff037248 */ /* 0x000fe40007fe0100 */
[----:B------:R-:W-:-:S04]  /*244d0*/  VIMNMX R2, R2, R10, PT ;  /* 0x0000000a02027248 */ /* 0x000fc80003fe0100 */
[----:B------:R-:W-:Y:S02]  /*244e0*/  ISETP.GT.AND P0, PT, R2, R3, PT ;  /* 0x000000030200720c */ /* 0x000fe40003f04270 */
[----:B------:R-:W-:-:S11]  /*244f0*/  SHF.R.U32.HI R3, RZ, 0x6, R3 ;  /* 0x00000006ff037819 */ /* 0x000fd60000011603 */
[----:B------:R-:W-:-:S05]  /*24500*/  @P0 VIADD R2, R2, 0x3f ;  /* 0x0000003f02020836 */ /* 0x000fca0000000000 */
[----:B------:R-:W-:-:S04]  /*24510*/  @P0 SHF.R.S32.HI R4, RZ, 0x1f, R2 ;  /* 0x0000001fff040819 */ /* 0x000fc80000011402 */
[----:B------:R-:W-:Y:S01]  /*24520*/  @P0 LEA.HI R2, R4, R2, RZ, 0x6 ;  /* 0x0000000204020211 */ /* 0x000fe200078f30ff */
[----:B------:R-:W-:-:S03]  /*24530*/  IMAD.MOV.U32 R4, RZ, RZ, R3 ;  /* 0x000000ffff047224 */ /* 0x000fc600078e0003 */
[----:B------:R-:W-:Y:S02]  /*24540*/  @P0 SHF.R.S32.HI R4, RZ, 0x6, R2 ;  /* 0x00000006ff040819 */ /* 0x000fe40000011402 */
[----:B------:R-:W-:Y:S02]  /*24550*/  PLOP3.LUT P0, PT, PT, PT, PT, 0x80, 0x0 ;  /* 0x000000000000781c */ /* 0x000fe40003f0f070 */
[----:B------:R-:W-:-:S13]  /*24560*/  ISETP.GT.AND P1, PT, R4, R3, PT ;  /* 0x000000030400720c */ /* 0x000fda0003f24270 */
[----:B------:R-:W-:Y:S05]  /*24570*/  @!P1 BRA `(.L_x_2058) ;  /* 0x0000001800549947 */ /* 0x000fea0003800000 */
[----:B------:R-:W-:Y:S01]  /*24580*/  UMOV UR4, 0xffffffff ;  /* 0xffffffff00047882 */ /* 0x000fe20000000000 */
[----:B------:R-:W-:Y:S02]  /*24590*/  SEL R2, R19, RZ, !P2 ;  /* 0x000000ff13027207 */ /* 0x000fe40005000000 */
[----:B------:R-:W-:Y:S05]  /*245a0*/  BRA.DIV UR4, `(.L_x_2059) ;  /* 0x0000008e04707947 */ /* 0x000fea000b800000 */
[----:B------:R-:W1:Y:S02]  /*245b0*/  S2R R5, SR_TID.X ;  /* 0x0000000000057919 */ /* 0x000e640000002100 */
[----:B-1----:R-:W-:-:S04]  /*245c0*/  SHF.R.U32.HI R5, RZ, 0x5, R5 ;  /* 0x00000005ff057819 */ /* 0x002fc80000011605 */
[----:B------:R-:W-:-:S05]  /*245d0*/  LOP3.LUT R5, R5, 0x3, RZ, 0xc0, !PT ;  /* 0x0000000305057812 */ /* 0x000fca00078ec0ff */
[----:B------:R1:W2:Y:S02]  /*245e0*/  SHFL.IDX PT, R14, R5, RZ, 0x1f ;  /* 0x00001fff050e7589 */ /* 0x0002a400000e0000 */
.L_x_2285:
[----:B--2---:R-:W-:Y:S02]  /*245f0*/  ISETP.NE.AND P0, PT, R14, RZ, PT ;  /* 0x000000ff0e00720c */ /* 0x004fe40003f05270 */
[----:B------:R-:W-:-:S11]  /*24600*/  PLOP3.LUT P6, PT, PT, PT, PT, 0x8, 0x0 ;  /* 0x000000000000781c */ /* 0x000fd60003fce170 */
[----:B------:R-:W-:Y:S05]  /*24610*/  @P0 BRA `(.L_x_2060) ;  /* 0x00000000000c0947 */ /* 0x000fea0003800000 */
[----:B------:R-:W-:-:S03]  /*24620*/  UMOV UR4, 0xffffffff ;  /* 0xffffffff00047882 */ /* 0x000fc60000000000 */
[----:B------:R-:W-:Y:S05]  /*24630*/  BRA.DIV UR4, `(.L_x_2061) ;  /* 0x0000008e04807947 */ /* 0x000fea000b800000 */
[----:B------:R-:W-:-:S13]  /*24640*/  ELECT P6, URZ, PT ;  /* 0x00000000003f782f */ /* 0x000fda00038c0000 */
.L_x_2060:
[----:B-1----:R-:W2:Y:S04]  /*24650*/  LDL R5, [R1+0x48] ;  /* 0x0000480001057983 */ /* 0x002ea80000100800 */
[----:B------:R-:W3:Y:S01]  /*24660*/  LDL R7, [R1] ;  /* 0x0000000001077983 */ /* 0x000ee20000100800 */
[----:B------:R-:W-:Y:S01]  /*24670*/  BSSY B1, `(.L_x_2062) ;  /* 0x0000008000017945 */ /* 0x000fe20003800000 */
[----:B--2---:R-:W-:-:S05]  /*24680*/  VIADD R5, R5, 0x1 ;  /* 0x0000000105057836 */ /* 0x004fca0000000000 */
[----:B------:R-:W-:-:S04]  /*24690*/  LEA.HI R6, R5, R5, RZ, 0x1 ;  /* 0x0000000505067211 */ /* 0x000fc800078f08ff */
[----:B------:R-:W-:-:S05]  /*246a0*/  LOP3.LUT R6, R6, 0xfffffffe, RZ, 0xc0, !PT ;  /* 0xfffffffe06067812 */ /* 0x000fca00078ec0ff */
[----:B------:R-:W-:-:S05]  /*246b0*/  IMAD.IADD R5, R5, 0x1, -R6 ;  /* 0x0000000105057824 */ /* 0x000fca00078e0a06 */
[----:B------:R-:W-:-:S04]  /*246c0*/  SHF.L.U32 R5, R5, 0x1f, RZ ;  /* 0x0000001f05057819 */ /* 0x000fc800000006ff */
[----:B---3--:R-:W1:Y:S02]  /*246d0*/  SYNCS.PHASECHK.TRANS64.TRYWAIT P0, [R7+URZ+0x30820], R5 ;  /* 0x03082005070075a7 */ /* 0x008e64000800017f */
[----:B-1----:R-:W-:Y:S05]  /*246e0*/  @!P0 BRA `(.L_x_2063) ;  /* 0x0000008c00748947 */ /* 0x002fea0003800000 */
.L_x_2288:
[----:B------:R-:W-:Y:S05]  /*246f0*/  BSYNC B1 ;  /* 0x0000000000017941 */ /* 0x000fea0003800000 */
.L_x_2062:
[----:B------:R-:W-:Y:S04]  /*24700*/  BSSY B1, `(.L_x_2064) ;  /* 0x00000b3000017945 */ /* 0x000fe80003800000 */
[----:B------:R-:W-:Y:S05]  /*24710*/  @!P6 BRA `(.L_x_2065) ;  /* 0x0000000800c4e947 */ /* 0x000fea0003800000 */
[----:B------:R-:W2:Y:S04]  /*24720*/  LDL R9, [R1] ;  /* 0x0000000001097983 */ /* 0x000ea80000100800 */
[----:B------:R-:W2:Y:S04]  /*24730*/  LDL R8, [R1+0x18] ;  /* 0x0000180001087983 */ /* 0x000ea80000100800 */
[----:B------:R-:W3:Y:S01]  /*24740*/  LDL R7, [R1+0x1c] ;  /* 0x00001c0001077983 */ /* 0x000ee20000100800 */
[----:B------:R-:W-:Y:S01]  /*24750*/  BSSY B2, `(.L_x_2066) ;  /* 0x0000008000027945 */ /* 0x000fe20003800000 */
[----:B-1----:R-:W1:Y:S02]  /*24760*/  S2R R6, SR_TID.X ;  /* 0x0000000000067919 */ /* 0x002e640000002100 */
[----:B-1----:R-:W-:-:S04]  /*24770*/  LOP3.LUT R6, R6, 0x7f, RZ, 0xc0, !PT ;  /* 0x0000007f06067812 */ /* 0x002fc800078ec0ff */
[----:B------:R-:W-:Y:S01]  /*24780*/  ISETP.NE.AND P1, PT, R6, RZ, PT ;  /* 0x000000ff0600720c */ /* 0x000fe20003f25270 */
[----:B--2---:R-:W-:Y:S01]  /*24790*/  IMAD R8, R8, 0x8, R9 ;  /* 0x0000000808087824 */ /* 0x004fe200078e0209 */
[----:B---3--:R-:W-:-:S04]  /*247a0*/  SHF.L.U32 R10, R7, 0x1f, RZ ;  /* 0x0000001f070a7819 */ /* 0x008fc800000006ff */
[----:B------:R-:W1:Y:S02]  /*247b0*/  SYNCS.PHASECHK.TRANS64.TRYWAIT P0, [R8+URZ+0x308a0], R10 ;  /* 0x0308a00a080075a7 */ /* 0x000e64000800017f */
[----:B-1----:R-:W-:Y:S05]  /*247c0*/  @!P0 BRA `(.L_x_2067) ;  /* 0x0000008c00548947 */ /* 0x002fea0003800000 */
.L_x_2289:
[----:B------:R-:W-:Y:S05]  /*247d0*/  BSYNC B2 ;  /* 0x0000000000027941 */ /* 0x000fea0003800000 */
.L_x_2066:
        /* <DEDUP_REMOVED lines=9> */
.L_x_2069:
[----:B------:R-:W-:Y:S05]  /*24870*/  BSYNC B2 ;  /* 0x0000000000027941 */ /* 0x000fea0003800000 */
.L_x_2068:
[----:B------:R-:W2:Y:S04]  /*24880*/  LDL R6, [R1] ;  /* 0x0000000001067983 */ /* 0x000ea80000100800 */
        /* <DEDUP_REMOVED lines=11> */
[----:B0-----:R-:W-:Y:S02]  /*24940*/  IMAD.SHL.U32 R11, R5, 0x4000, RZ ;  /* 0x00004000050b7824 */ /* 0x001fe400078e00ff */
[----:B------:R-:W-:Y:S02]  /*24950*/  VIADD R5, R8, 0x30890 ;  /* 0x0003089008057836 */ /* 0x000fe40000000000 */
[----:B------:R-:W-:-:S07]  /*24960*/  VIADD R9, R6, 0x20400 ;  /* 0x0002040006097836 */ /* 0x000fce0000000000 */
.L_x_2070:
        /* <DEDUP_REMOVED lines=13> */
[----:B------:R-:W-:Y:S02]  /*24a40*/  UMOV UR7, 0x12f00000 ;  /* 0x12f0000000077882 */ /* 0x000fe40000000000 */
[----:B------:R-:W-:Y:S01]  /*24a50*/  R2UR UR10, R9 ;  /* 0x00000000090a72ca */ /* 0x000fe200000e0000 */
[----:B------:R-:W-:-:S14]  /*24a60*/  VIADD R9, R6, 0x22400 ;  /* 0x0002240006097836 */ /* 0x000fdc0000000000 */
.L_x_2071:
        /* <DEDUP_REMOVED lines=16> */
.L_x_2072:
        /* <DEDUP_REMOVED lines=16> */
.L_x_2073:
        /* <DEDUP_REMOVED lines=10> */
[----:B------:R-:W0:Y:S01]  /*24d10*/  SYNCS.PHASECHK.TRANS64.TRYWAIT P0, [R8+URZ+0x308c0], R10 ;  /* 0x0308c00a080075a7 */ /* 0x000e22000800017f */
[----:B------:R-:W-:Y:S04]  /*24d20*/  BSSY B2, `(.L_x_2074) ;  /* 0x0000002000027945 */ /* 0x000fe80003800000 */
[----:B0-----:R-:W-:Y:S05]  /*24d30*/  @!P0 BRA `(.L_x_2075) ;  /* 0x00000088000c8947 */ /* 0x001fea0003800000 */
.L_x_2290:
[----:B------:R-:W-:Y:S05]  /*24d40*/  BSYNC B2 ;  /* 0x0000000000027941 */ /* 0x000fea0003800000 */
.L_x_2074:
[----:B------:R-:W-:Y:S01]  /*24d50*/  BSSY B2, `(.L_x_2076) ;  /* 0x000000b000027945 */ /* 0x000fe20003800000 */
[----:B------:R-:W-:Y:S02]  /*24d60*/  IMAD.MOV.U32 R12, RZ, RZ, 0x0 ;  /* 0x00000000ff0c7424 */ /* 0x000fe400078e00ff */
[----:B------:R-:W-:Y:S01]  /*24d70*/  IMAD.MOV.U32 R13, RZ, RZ, 0x12f00000 ;  /* 0x12f00000ff0d7424 */ /* 0x000fe200078e00ff */
[----:B------:R-:W-:Y:S06]  /*24d80*/  @P1 BRA `(.L_x_2077) ;  /* 0x00000000001c1947 */ /* 0x000fec0003800000 */
[----:B------:R-:W2:Y:S01]  /*24d90*/  S2R R6, SR_TID.X ;  /* 0x0000000000067919 */ /* 0x000ea20000002100 */
[----:B------:R-:W-:-:S04]  /*24da0*/  IMAD.MOV.U32 R5, RZ, RZ, 0x8000 ;  /* 0x00008000ff057424 */ /* 0x000fc800078e00ff */
[----:B------:R3:W-:Y:S01]  /*24db0*/  SYNCS.ARRIVE.TRANS64 RZ, [R8+URZ+0x308b0], R5 ;  /* 0x0308b00508ff79a7 */ /* 0x0007e2000800003f */
[----:B--2---:R-:W-:-:S04]  /*24dc0*/  LOP3.LUT R6, R6, 0x1f, RZ, 0xc0, !PT ;  /* 0x0000001f06067812 */ /* 0x004fc800078ec0ff */
[----:B------:R-:W-:-:S13]  /*24dd0*/  ISETP.NE.AND P0, PT, R6, RZ, PT ;  /* 0x000000ff0600720c */ /* 0x000fda0003f05270 */
[----:B---3--:R-:W-:Y:S05]  /*24de0*/  @!P0 BRA `(.L_x_2077) ;  /* 0x0000000000048947 */ /* 0x008fea0003800000 */
[----:B------:R-:W-:Y:S01]  /*24df0*/  BPT.TRAP 0x1 ;  /* 0x000000040000795c */ /* 0x000fe20000300000 */
.L_x_2077:
[----:B------:R-:W-:Y:S05]  /*24e00*/  BSYNC B2 ;  /* 0x0000000000027941 */ /* 0x000fea0003800000 */
.L_x_2076:
[----:B------:R-:W2:Y:S01]  /*24e10*/  LDL R5, [R1] ;  /* 0x0000000001057983 */ /* 0x000ea20000100800 */
[----:B------:R-:W-:Y:S01]  /*24e20*/  R2UR UR10, R14 ;  /* 0x000000000e0a72ca */ /* 0x000fe200000e0000 */
[----:B------:R-:W-:Y:S01]  /*24e30*/  UIADD3 UR4, UP0, UR38, 0x670, URZ ;  /* 0x0000067026047890 */ /* 0x000fe2000ff1e03f */
[----:B------:R-:W-:Y:S01]  /*24e40*/  R2UR UR6, R12 ;  /* 0x000000000c0672ca */ /* 0x000fe200000e0000 */
[----:B01----:R-:W-:Y:S01]  /*24e50*/  VIADD R8, R8, 0x308b0 ;  /* 0x000308b008087836 */ /* 0x003fe20000000000 */
[----:B------:R-:W-:Y:S01]  /*24e60*/  R2UR UR7, R13 ;  /* 0x000000000d0772ca */ /* 0x000fe200000e0000 */
[----:B------:R-:W-:Y:S01]  /*24e70*/  UIADD3.X UR5, URZ, UR39, URZ, UP0, !UPT ;  /* 0x000000273f057290 */ /* 0x000fe200087fe43f */
[----:B------:R-:W-:Y:S01]  /*24e80*/  PLOP3.LUT P0, PT, PT, PT, PT, 0x80, 0x0 ;  /* 0x000000000000781c */ /* 0x000fe20003f0f070 */
[----:B--2---:R-:W-:-:S04]  /*24e90*/  IMAD R5, R11, 0x2, R5 ;  /* 0x000000020b057824 */ /* 0x004fc800078e0205 */
[----:B------:R-:W-:-:S08]  /*24ea0*/  VIADD R6, R5, 0x400 ;  /* 0x0000040005067836 */ /* 0x000fd00000000000 */
.L_x_2078:
        /* <DEDUP_REMOVED lines=11> */
[----:B------:R-:W-:Y:S01]  /*24f60*/  R2UR UR6, R12 ;  /* 0x000000000c0672ca */ /* 0x000fe200000e0000 */
[----:B------:R-:W-:Y:S01]  /*24f70*/  VIADD R6, R5, 0x2400 ;  /* 0x0000240005067836 */ /* 0x000fe20000000000 */
[----:B------:R-:W-:Y:S02]  /*24f80*/  R2UR UR7, R13 ;  /* 0x000000000d0772ca */ /* 0x000fe400000e0000 */
[----:B------:R-:W-:Y:S02]  /*24f90*/  R2UR UR10, R10 ;  /* 0x000000000a0a72ca */ /* 0x000fe400000e0000 */
[----:B------:R-:W-:-:S13]  /*24fa0*/  PLOP3.LUT P0, PT, PT, PT, PT, 0x80, 0x0 ;  /* 0x000000000000781c */ /* 0x000fda0003f0f070 */
.L_x_2079:
        /* <DEDUP_REMOVED lines=15> */
.L_x_2080:
        /* <DEDUP_REMOVED lines=15> */
.L_x_2081:
        /* <DEDUP_REMOVED lines=10> */
.L_x_2065:
[----:B------:R-:W-:Y:S05]  /*25230*/  BSYNC B1 ;  /* 0x0000000000017941 */ /* 0x000fea0003800000 */
.L_x_2064:
[----:B------:R-:W2:Y:S04]  /*25240*/  LDL.LU R9, [R1+0x18] ;  /* 0x0000180001097983 */ /* 0x000ea80000300800 */
[----:B-1----:R-:W3:Y:S01]  /*25250*/  LDL.LU R6, [R1+0x1c] ;  /* 0x00001c0001067983 */ /* 0x002ee20000300800 */
[----:B------:R-:W-:Y:S01]  /*25260*/  PLOP3.LUT P0, PT, PT, PT, PT, 0x8, 0x0 ;  /* 0x000000000000781c */ /* 0x000fe20003f0e170 */
[----:B--2---:R-:W-:Y:S02]  /*25270*/  VIADD R5, R9, 0x1 ;  /* 0x0000000109057836 */ /* 0x004fe40000000000 */
[----:B------:R-:W-:-:S03]  /*25280*/  VIADD R9, R4, 0xfffffffe ;  /* 0xfffffffe04097836 */ /* 0x000fc60000000000 */
[----:B------:R-:W-:Y:S02]  /*25290*/  ISETP.NE.AND P1, PT, R5, 0x2, PT ;  /* 0x000000020500780c */ /* 0x000fe40003f25270 */
[----:B------:R-:W-:Y:S02]  /*252a0*/  ISETP.GE.AND P2, PT, R9, R3, PT ;  /* 0x000000030900720c */ /* 0x000fe40003f46270 */
[----:B------:R-:W-:-:S04]  /*252b0*/  SEL R4, RZ, 0x1, P1 ;  /* 0x00000001ff047807 */ /* 0x000fc80000800000 */
[----:B---3--:R-:W-:Y:S02]  /*252c0*/  LOP3.LUT R6, R6, R4, RZ, 0x3c, !PT ;  /* 0x0000000406067212 */ /* 0x008fe400078e3cff */
[----:B------:R-:W-:-:S05]  /*252d0*/  SEL R4, R5, RZ, P1 ;  /* 0x000000ff05047207 */ /* 0x000fca0000800000 */
[----:B------:R1:W-:Y:S04]  /*252e0*/  STL [R1+0x18], R4 ;  /* 0x0000180401007387 */ /* 0x0003e80000100800 */
[----:B------:R1:W-:Y:S01]  /*252f0*/  STL [R1+0x1c], R6 ;  /* 0x00001c0601007387 */ /* 0x0003e20000100800 */
[----:B------:R-:W-:Y:S05]  /*25300*/  @!P2 BRA `(.L_x_2058) ;  /* 0x0000000800f0a947 */ /* 0x000fea0003800000 */
.L_x_2100:
[----:B------:R-:W-:Y:S05]  /*25310*/  YIELD ;  /* 0x0000000000007946 */ /* 0x000fea0003800000 */
[----:B------:R-:W-:Y:S04]  /*25320*/  BSSY B1, `(.L_x_2082) ;  /* 0x00000ae000017945 */ /* 0x000fe80003800000 */
[----:B--2---:R-:W-:Y:S05]  /*25330*/  @!P6 BRA `(.L_x_2083) ;  /* 0x0000000800b0e947 */ /* 0x004fea0003800000 */
[----:B------:R-:W2:Y:S04]  /*25340*/  LDL R7, [R1] ;  /* 0x0000000001077983 */ /* 0x000ea80000100800 */
[----:B-1----:R-:W2:Y:S04]  /*25350*/  LDL R6, [R1+0x18] ;  /* 0x0000180001067983 */ /* 0x002ea80000100800 */
[----:B------:R-:W3:Y:S01]  /*25360*/  LDL R5, [R1+0x1c] ;  /* 0x00001c0001057983 */ /* 0x000ee20000100800 */
[----:B------:R-:W-:Y:S01]  /*25370*/  BSSY B2, `(.L_x_2084) ;  /* 0x0000008000027945 */ /* 0x000fe20003800000 */
[----:B------:R-:W1:Y:S02]  /*25380*/  S2R R4, SR_TID.X ;  /* 0x0000000000047919 */ /* 0x000e640000002100 */
[----:B-1----:R-:W-:-:S04]  /*25390*/  LOP3.LUT R4, R4, 0x7f, RZ, 0xc0, !PT ;  /* 0x0000007f04047812 */ /* 0x002fc800078ec0ff */
[----:B------:R-:W-:Y:S01]  /*253a0*/  ISETP.NE.AND P2, PT, R4, RZ, PT ;  /* 0x000000ff0400720c */ /* 0x000fe20003f45270 */
[----:B--2---:R-:W-:Y:S01]  /*253b0*/  IMAD R8, R6, 0x8, R7 ;  /* 0x0000000806087824 */ /* 0x004fe200078e0207 */
[----:B---3--:R-:W-:-:S04]  /*253c0*/  SHF.L.U32 R7, R5, 0x1f, RZ ;  /* 0x0000001f05077819 */ /* 0x008fc800000006ff */
[----:B------:R-:W1:Y:S02]  /*253d0*/  SYNCS.PHASECHK.TRANS64.TRYWAIT P1, [R8+URZ+0x308a0], R7 ;  /* 0x0308a007080075a7 */ /* 0x000e64000802017f */
[----:B-1----:R-:W-:Y:S05]  /*253e0*/  @!P1 BRA `(.L_x_2085) ;  /* 0x0000008000749947 */ /* 0x002fea0003800000 */
.L_x_2291:
[----:B------:R-:W-:Y:S05]  /*253f0*/  BSYNC B2 ;  /* 0x0000000000027941 */ /* 0x000fea0003800000 */
.L_x_2084:
        /* <DEDUP_REMOVED lines=9> */
.L_x_2087:
[----:B------:R-:W-:Y:S05]  /*25490*/  BSYNC B2 ;  /* 0x0000000000027941 */ /* 0x000fea0003800000 */
.L_x_2086:
[----:B------:R-:W2:Y:S04]  /*254a0*/  LDL R5, [R1] ;  /* 0x0000000001057983 */ /* 0x000ea80000100800 */
        /* <DEDUP_REMOVED lines=12> */
.L_x_2088:
        /* <DEDUP_REMOVED lines=16> */
.L_x_2089:
        /* <DEDUP_REMOVED lines=16> */
.L_x_2090:
        /* <DEDUP_REMOVED lines=16> */
.L_x_2091:
        /* <DEDUP_REMOVED lines=13> */
.L_x_2292:
[----:B------:R-:W-:Y:S05]  /*25940*/  BSYNC B2 ;  /* 0x0000000000027941 */ /* 0x000fea0003800000 */
.L_x_2092:
[----:B------:R-:W-:Y:S01]  /*25950*/  BSSY B2, `(.L_x_2094) ;  /* 0x000000b000027945 */ /* 0x000fe20003800000 */
[----:B------:R-:W-:Y:S02]  /*25960*/  IMAD.MOV.U32 R10, RZ, RZ, 0x0 ;  /* 0x00000000ff0a7424 */ /* 0x000fe400078e00ff */
[----:B0-----:R-:W-:Y:S01]  /*25970*/  IMAD.MOV.U32 R11, RZ, RZ, 0x12f00000 ;  /* 0x12f00000ff0b7424 */ /* 0x001fe200078e00ff */
[----:B------:R-:W-:Y:S06]  /*25980*/  @P2 BRA `(.L_x_2095) ;  /* 0x00000000001c2947 */ /* 0x000fec0003800000 */
[----:B-12---:R-:W0:Y:S01]  /*25990*/  S2R R7, SR_TID.X ;  /* 0x0000000000077919 */ /* 0x006e220000002100 */
[----:B------:R-:W-:-:S04]  /*259a0*/  IMAD.MOV.U32 R4, RZ, RZ, 0x8000 ;  /* 0x00008000ff047424 */ /* 0x000fc800078e00ff */
[----:B------:R3:W-:Y:S01]  /*259b0*/  SYNCS.ARRIVE.TRANS64 RZ, [R8+URZ+0x308b0], R4 ;  /* 0x0308b00408ff79a7 */ /* 0x0007e2000800003f */
[----:B0-----:R-:W-:-:S04]  /*259c0*/  LOP3.LUT R7, R7, 0x1f, RZ, 0xc0, !PT ;  /* 0x0000001f07077812 */ /* 0x001fc800078ec0ff */
[----:B------:R-:W-:-:S13]  /*259d0*/  ISETP.NE.AND P1, PT, R7, RZ, PT ;  /* 0x000000ff0700720c */ /* 0x000fda0003f25270 */
[----:B---3--:R-:W-:Y:S05]  /*259e0*/  @!P1 BRA `(.L_x_2095) ;  /* 0x0000000000049947 */ /* 0x008fea0003800000 */
[----:B------:R-:W-:Y:S01]  /*259f0*/  BPT.TRAP 0x1 ;  /* 0x000000040000795c */ /* 0x000fe20000300000 */
.L_x_2095:
[----:B------:R-:W-:Y:S05]  /*25a00*/  BSYNC B2 ;  /* 0x0000000000027941 */ /* 0x000fea0003800000 */
.L_x_2094:
[----:B------:R-:W-:Y:S01]  /*25a10*/  R2UR UR10, R12 ;  /* 0x000000000c0a72ca */ /* 0x000fe200000e0000 */
[----:B------:R-:W-:Y:S01]  /*25a20*/  UIADD3 UR4, UP0, UR38, 0x670, URZ ;  /* 0x0000067026047890 */ /* 0x000fe2000ff1e03f */
[----:B------:R-:W-:Y:S01]  /*25a30*/  R2UR UR6, R10 ;  /* 0x000000000a0672ca */ /* 0x000fe200000e0000 */
[----:B-12---:R-:W-:Y:S01]  /*25a40*/  VIADD R8, R8, 0x308b0 ;  /* 0x000308b008087836 */ /* 0x006fe20000000000 */
[----:B------:R-:W-:Y:S01]  /*25a50*/  R2UR UR7, R11 ;  /* 0x000000000b0772ca */ /* 0x000fe200000e0000 */
[----:B------:R-:W-:Y:S01]  /*25a60*/  VIADD R4, R6, 0x400 ;  /* 0x0000040006047836 */ /* 0x000fe20000000000 */
[----:B------:R-:W-:Y:S01]  /*25a70*/  PLOP3.LUT P1, PT, PT, PT, PT, 0x80, 0x0 ;  /* 0x000000000000781c */ /* 0x000fe20003f2f070 */
[----:B------:R-:W-:-:S12]  /*25a80*/  UIADD3.X UR5, URZ, UR39, URZ, UP0, !UPT ;  /* 0x000000273f057290 */ /* 0x000fd800087fe43f */
.L_x_2096:
        /* <DEDUP_REMOVED lines=15> */
.L_x_2097:
        /* <DEDUP_REMOVED lines=15> */
.L_x_2098:
        /* <DEDUP_REMOVED lines=15> */
.L_x_2099:
        /* <DEDUP_REMOVED lines=10> */
.L_x_2083:
[----:B------:R-:W-:Y:S05]  /*25e00*/  BSYNC B1 ;  /* 0x0000000000017941 */ /* 0x000fea0003800000 */
.L_x_2082:
[----:B-1----:R-:W2:Y:S04]  /*25e10*/  LDL.LU R4, [R1+0x18] ;  /* 0x0000180001047983 */ /* 0x002ea80000300800 */
        /* <DEDUP_REMOVED lines=11> */
.L_x_2058:
[----:B------:R-:W-:Y:S05]  /*25ed0*/  BSYNC B0 ;  /* 0x0000000000007941 */ /* 0x000fea0003800000 */
.L_x_2057:
[----:B--2---:R-:W2:Y:S01]  /*25ee0*/  LDL R7, [R1+0x30] ;  /* 0x0000300001077983 */ /* 0x004ea20000100800 */
[----:B------:R-:W3:Y:S01]  /*25ef0*/  LDC R0, c[0x0][0x448] ;  /* 0x00011200ff007b82 */ /* 0x000ee20000000800 */
[----:B------:R-:W-:Y:S07]  /*25f00*/  @!P0 WARPSYNC.ALL ;  /* 0x0000000000008948 */ /* 0x000fee0003800000 */
[----:B------:R-:W-:Y:S01]  /*25f10*/  @!P0 BAR.SYNC.DEFER_BLOCKING 0xc, 0x180 ;  /* 0x0306000000008b1d */ /* 0x000fe20000010000 */
[----:B---3--:R-:W-:-:S13]  /*25f20*/  ISETP.NE.AND P1, PT, R0, 0x1, PT ;  /* 0x000000010000780c */ /* 0x008fda0003f25270 */
[----:B------:R-:W3:Y:S08]  /*25f30*/  @P1 LDC R2, c[0x0][0x44c] ;  /* 0x00011300ff021b82 */ /* 0x000ef00000000800 */
[----:B------:R-:W4:Y:S01]  /*25f40*/  @P1 LDC R3, c[0x0][0x450] ;  /* 0x00011400ff031b82 */ /* 0x000f220000000800 */
[----:B--2---:R-:W-:-:S04]  /*25f50*/  VIADD R0, R7, 0x7f ;  /* 0x0000007f07007836 */ /* 0x004fc80000000000 */
[----:B---3--:R-:W-:-:S05]  /*25f60*/  @P1 IMAD.HI.U32 R2, R0, R2, RZ ;  /* 0x0000000200021227 */ /* 0x008fca00078e00ff */
[----:B----4-:R-:W-:Y:S02]  /*25f70*/  @P1 SHF.R.U32.HI R0, RZ, R3, R2 ;  /* 0x00000003ff001219 */ /* 0x010fe40000011602 */
[----:B------:R-:W2:Y:S03]  /*25f80*/  LDC.64 R2, c[0x0][0x9e0] ;  /* 0x00027800ff027b82 */ /* 0x000ea60000000a00 */
[----:B------:R-:W-:Y:S01]  /*25f90*/  IMAD.IADD R0, R20, 0x1, R0 ;  /* 0x0000000114007824 */ /* 0x000fe200078e0200 */
[----:B--2---:R-:W-:-:S03]  /*25fa0*/  ISETP.GE.AND P2, PT, R3, 0x1, PT ;  /* 0x000000010300780c */ /* 0x004fc60003f46270 */
[----:B------:R-:W-:-:S10]  /*25fb0*/  IMAD.IADD R2, R0, 0x1, R2 ;  /* 0x0000000100027824 */ /* 0x000fd400078e0202 */
[----:B------:R-:W-:Y:S05]  /*25fc0*/  @!P2 BRA `(.L_x_2101) ;  /* 0x000000000048a947 */ /* 0x000fea0003800000 */
[C---:B------:R-:W-:Y:S01]  /*25fd0*/  ISETP.GT.AND P0, PT, R0.reuse, RZ, PT ;  /* 0x000000ff0000720c */ /* 0x040fe20003f04270 */
[----:B------:R-:W-:Y:S01]  /*25fe0*/  BSSY B0, `(.L_x_2102) ;  /* 0x000000e000007945 */ /* 0x000fe20003800000 */
[----:B-1----:R-:W-:-:S11]  /*25ff0*/  VIADD R6, R0, 0xffffffff ;  /* 0xffffffff00067836 */ /* 0x002fd60000000000 */
        /* <DEDUP_REMOVED lines=8> */
.L_x_2103:
[----:B------:R-:W-:-:S13]  /*26080*/  ISETP.NE.AND P0, PT, R3, 0x1, PT ;  /* 0x000000010300780c */ /* 0x000fda0003f05270 */
[----:B------:R-:W1:Y:S02]  /*26090*/  @P0 LDC.64 R4, c[0x0][0x9e8] ;  /* 0x00027a00ff040b82 */ /* 0x000e640000000a00 */
[----:B-1----:R-:W-:-:S05]  /*260a0*/  @P0 IMAD.HI.U32 R4, R6, R4, RZ ;  /* 0x0000000406040227 */ /* 0x002fca00078e00ff */
[----:B------:R-:W-:-:S07]  /*260b0*/  @P0 SHF.R.U32.HI R6, RZ, R5, R4 ;  /* 0x00000005ff060219 */ /* 0x000fce0000011604 */
.L_x_2104:
[----:B------:R-:W-:Y:S05]  /*260c0*/  BSYNC B0 ;  /* 0x0000000000007941 */ /* 0x000fea0003800000 */
.L_x_2102:
[----:B------:R-:W-:-:S05]  /*260d0*/  IMAD R6, R6, R3, R3 ;  /* 0x0000000306067224 */ /* 0x000fca00078e0203 */
[----:B------:R-:W-:-:S07]  /*260e0*/  VIMNMX R2, R2, R6, PT ;  /* 0x0000000602027248 */ /* 0x000fce0003fe0100 */
.L_x_2101:
[----:B------:R-:W-:Y:S01]  /*260f0*/  VIADD R2, R2, 0x3f ;  /* 0x0000003f02027836 */ /* 0x000fe20000000000 */
[----:B-1----:R-:W1:Y:S01]  /*26100*/  @P1 LDC R4, c[0x0][0x450] ;  /* 0x00011400ff041b82 */ /* 0x002e620000000800 */
[----:B------:R-:W-:-:S03]  /*26110*/  ULDC UR4, c[0x0][0x9dc] ;  /* 0x0002770000047ab9 */ /* 0x000fc60000000800 */
[----:B------:R-:W-:-:S04]  /*26120*/  SHF.R.S32.HI R0, RZ, 0x1f, R2 ;  /* 0x0000001fff007819 */ /* 0x000fc80000011402 */
[----:B------:R-:W-:Y:S01]  /*26130*/  LEA.HI R0, R0, R2, RZ, 0x6 ;  /* 0x0000000200007211 */ /* 0x000fe200078f30ff */
[----:B------:R-:W-:-:S03]  /*26140*/  IMAD.MOV.U32 R2, RZ, RZ, R7 ;  /* 0x000000ffff027224 */ /* 0x000fc600078e0007 */
[----:B------:R-:W-:-:S04]  /*26150*/  SHF.R.S32.HI R0, RZ, 0x6, R0 ;  /* 0x00000006ff007819 */ /* 0x000fc80000011400 */
[----:B------:R-:W-:Y:S02]  /*26160*/  VIMNMX R6, R21, R0, PT ;  /* 0x0000000015067248 */ /* 0x000fe40003fe0100 */
[----:B------:R-:W2:Y:S03]  /*26170*/  @P1 LDC R0, c[0x0][0x44c] ;  /* 0x00011300ff001b82 */ /* 0x000ea60000000800 */
[----:B------:R3:W-:Y:S01]  /*26180*/  STL [R1+0x34], R6 ;  /* 0x0000340601007387 */ /* 0x0007e20000100800 */
[----:B--2---:R-:W-:-:S05]  /*26190*/  @P1 IMAD.HI.U32 R0, R7, R0, RZ ;  /* 0x0000000007001227 */ /* 0x004fca00078e00ff */
[----:B-1----:R-:W-:-:S05]  /*261a0*/  @P1 SHF.R.U32.HI R2, RZ, R4, R0 ;  /* 0x00000004ff021219 */ /* 0x002fca0000011600 */
[----:B------:R-:W-:-:S04]  /*261b0*/  IMAD.IADD R2, R17, 0x1, R2 ;  /* 0x0000000111027824 */ /* 0x000fc800078e0202 */
[----:B------:R-:W-:Y:S01]  /*261c0*/  VIADD R0, R2, -UR4 ;  /* 0x8000000402007c36 */ /* 0x000fe20008000000 */
[----:B---3--:R-:W-:Y:S06]  /*261d0*/  @!P2 BRA `(.L_x_2105) ;  /* 0x000000000044a947 */ /* 0x008fec0003800000 */
        /* <DEDUP_REMOVED lines=10> */
.L_x_2107:
[----:B------:R-:W-:-:S13]  /*26280*/  ISETP.NE.AND P0, PT, R3, 0x1, PT ;  /* 0x000000010300780c */ /* 0x000fda0003f05270 */
[----:B------:R-:W1:Y:S02]  /*26290*/  @P0 LDC.64 R4, c[0x0][0x9e8] ;  /* 0x00027a00ff040b82 */ /* 0x000e640000000a00 */
[----:B-1----:R-:W-:-:S05]  /*262a0*/  @P0 IMAD.HI.U32 R4, R2, R4, RZ ;  /* 0x0000000402040227 */ /* 0x002fca00078e00ff */
[----:B------:R-:W-:-:S07]  /*262b0*/  @P0 SHF.R.U32.HI R2, RZ, R5, R4 ;  /* 0x00000005ff020219 */ /* 0x000fce0000011604 */
.L_x_2108:
[----:B------:R-:W-:Y:S05]  /*262c0*/  BSYNC B0 ;  /* 0x0000000000007941 */ /* 0x000fea0003800000 */
.L_x_2106:
[----:B------:R-:W-:-:S05]  /*262d0*/  IMAD R2, R2, R3, RZ ;  /* 0x0000000302027224 */ /* 0x000fca00078e02ff */
[----:B------:R-:W-:-:S07]  /*262e0*/  VIMNMX R0, R0, R2, !PT ;  /* 0x0000000200007248 */ /* 0x000fce0007fe0100 */
.L_x_2105:
[----:B------:R-:W-:Y:S01]  /*262f0*/  SHF.R.S32.HI R2, RZ, 0x1f, R0 ;  /* 0x0000001fff027819 */ /* 0x000fe20000011400 */
[----:B------:R-:W-:Y:S03]  /*26300*/  BSSY B7, `(.L_x_2109) ;  /* 0x00004db000077945 */ /* 0x000fe60003800000 */
[----:B------:R-:W-:-:S04]  /*26310*/  LEA.HI R2, R2, R0, RZ, 0x6 ;  /* 0x0000000002027211 */ /* 0x000fc800078f30ff */
[----:B------:R-:W-:-:S04]  /*26320*/  SHF.R.S32.HI R2, RZ, 0x6, R2 ;  /* 0x00000006ff027819 */ /* 0x000fc80000011402 */
[----:B------:R-:W-:-:S04]  /*26330*/  VIMNMX R3, RZ, R2, !PT ;  /* 0x00000002ff037248 */ /* 0x000fc80007fe0100 */
[----:B------:R-:W-:Y:S01]  /*26340*/  ISETP.GT.AND P0, PT, R6, R3, PT ;  /* 0x000000030600720c */ /* 0x000fe20003f04270 */
[----:B------:R1:W-:-:S12]  /*26350*/  STL [R1+0x2c], R3 ;  /* 0x00002c0301007387 */ /* 0x0003d80000100800 */
[----:B-1----:R-:W-:Y:S05]  /*26360*/  @P0 BRA `(.L_x_2110) ;  /* 0x0000000000440947 */ /* 0x002fea0003800000 */
[----:B------:R-:W1:Y:S02]  /*26370*/  S2R R3, SR_TID.X ;  /* 0x0000000000037919 */ /* 0x000e640000002100 */
[----:B-1----:R-:W-:-:S04]  /*26380*/  LOP3.LUT R3, R3, 0x7f, RZ, 0xc0, !PT ;  /* 0x0000007f03037812 */ /* 0x002fc800078ec0ff */
[----:B------:R-:W-:-:S13]  /*26390*/  ISETP.NE.AND P0, PT, R3, RZ, PT ;  /* 0x000000ff0300720c */ /* 0x000fda0003f05270 */
[----:B------:R-:W-:Y:S05]  /*263a0*/  @P0 BRA `(.L_x_2111) ;  /* 0x0000004c00400947 */ /* 0x000fea0003800000 */
[----:B------:R-:W1:Y:S01]  /*263b0*/  S2R R3, SR_LANEID ;  /* 0x0000000000037919 */ /* 0x000e620000000000 */
[----:B------:R-:W-:Y:S01]  /*263c0*/  VOTEU.ANY UR4, UPT, PT ;  /* 0x0000000000047886 */ /* 0x000fe200038e0100 */
[----:B------:R-:W2:Y:S01]  /*263d0*/  LDC.64 R4, c[0x0][0xc60] ;  /* 0x00031800ff047b82 */ /* 0x000ea20000000a00 */
[----:B------:R-:W1:Y:S08]  /*263e0*/  FLO.U32 R0, UR4 ;  /* 0x0000000400007d00 */ /* 0x000e7000080e0000 */
[----:B------:R-:W2:Y:S01]  /*263f0*/  POPC R2, UR4 ;  /* 0x0000000400027d09 */ /* 0x000ea20008000000 */
[----:B-1----:R-:W-:-:S13]  /*26400*/  ISETP.EQ.U32.AND P0, PT, R0, R3, PT ;  /* 0x000000030000720c */ /* 0x002fda0003f02070 */
[----:B--2---:R-:W2:Y:S01]  /*26410*/  @P0 ATOMG.E.ADD.STRONG.GPU PT, R5, desc[UR60][R4.64], R2 ;  /* 0x00000002040509a8 */ /* 0x004ea200081ee1fc */
[----:B------:R-:W1:Y:S02]  /*26420*/  S2R R3, SR_LTMASK ;  /* 0x0000000000037919 */ /* 0x000e640000003900 */
[----:B-1----:R-:W-:-:S06]  /*26430*/  LOP3.LUT R3, R3, UR4, RZ, 0xc0, !PT ;  /* 0x0000000403037c12 */ /* 0x002fcc000f8ec0ff */
[----:B------:R-:W1:Y:S01]  /*26440*/  POPC R3, R3 ;  /* 0x0000000300037309 */ /* 0x000e620000000000 */
[----:B--2---:R-:W1:Y:S02]  /*26450*/  SHFL.IDX PT, R0, R5, R0, 0x1f ;  /* 0x00001f0005007589 */ /* 0x004e6400000e0000 */
[----:B-1----:R-:W-:Y:S01]  /*26460*/  IADD3 R16, R0, UR36, R3 ;  /* 0x0000002400107c10 */ /* 0x002fe2000fffe003 */
[----:B------:R-:W-:Y:S06]  /*26470*/  BRA `(.L_x_2111) ;  /* 0x0000004c000c7947 */ /* 0x000fec0003800000 */
.L_x_2110:
[----:B------:R-:W2:Y:S01]  /*26480*/  LDL R17, [R1] ;  /* 0x0000000001117983 */ /* 0x000ea20000100800 */
        /* <DEDUP_REMOVED lines=14> */
[----:B0-----:R-:W-:Y:S02]  /*26570*/  IMAD.U32 R11, RZ, RZ, UR5 ;  /* 0x00000005ff0b7e24 */ /* 0x001fe4000f8e00ff */
[----:B------:R-:W-:Y:S02]  /*26580*/  IMAD.MOV.U32 R8, RZ, RZ, 0x70 ;  /* 0x00000070ff087424 */ /* 0x000fe400078e00ff */
[----:B------:R-:W-:Y:S02]  /*26590*/  IMAD.MOV.U32 R12, RZ, RZ, 0x1 ;  /* 0x00000001ff0c7424 */ /* 0x000fe400078e00ff */
[----:B------:R-:W-:-:S07]  /*265a0*/  IMAD.MOV.U32 R13, RZ, RZ, RZ ;  /* 0x000000ffff0d7224 */ /* 0x000fce00078e00ff */
[----:B------:R-:W-:-:S07]  /*265b0*/  LEPC R20, `(.L_x_2113) ;  /* 0x000000001014794e */ /* 0x000fce0000000000 */
[----:B-1----:R-:W-:Y:S05]  /*265c0*/  CALL.ABS.NOINC R2 ;  /* 0x0000000002007343 */ /* 0x002fea0003c00000 */
.L_x_2113:
[----:B------:R-:W-:Y:S05]  /*265d0*/  BSYNC B6 ;  /* 0x0000000000067941 */ /* 0x000fea0003800000 */
.L_x_2112:
        /* <DEDUP_REMOVED lines=14> */
[----:B0-----:R-:W-:Y:S02]  /*266c0*/  IMAD.U32 R11, RZ, RZ, UR5 ;  /* 0x00000005ff0b7e24 */ /* 0x001fe4000f8e00ff */
[----:B------:R-:W-:Y:S02]  /*266d0*/  IMAD.MOV.U32 R8, RZ, RZ, 0x70 ;  /* 0x00000070ff087424 */ /* 0x000fe400078e00ff */
[----:B------:R-:W-:Y:S02]  /*266e0*/  IMAD.MOV.U32 R12, RZ, RZ, 0x1 ;  /* 0x00000001ff0c7424 */ /* 0x000fe400078e00ff */
[----:B-1----:R-:W-:-:S07]  /*266f0*/  IMAD.MOV.U32 R13, RZ, RZ, RZ ;  /* 0x000000ffff0d7224 */ /* 0x002fce00078e00ff */
[----:B------:R-:W-:-:S07]  /*26700*/  LEPC R20, `(.L_x_2116) ;  /* 0x000000001014794e */ /* 0x000fce0000000000 */
[----:B--2---:R-:W-:Y:S05]  /*26710*/  CALL.ABS.NOINC R2 ;  /* 0x0000000002007343 */ /* 0x004fea0003c00000 */
.L_x_2116:
        /* <DEDUP_REMOVED lines=15> */
.L_x_2115:
[----:B------:R-:W-:Y:S05]  /*26810*/  BSYNC B6 ;  /* 0x0000000000067941 */ /* 0x000fea0003800000 */
.L_x_2114:
[----:B------:R-:W-:Y:S01]  /*26820*/  ULDC.64 UR4, c[0x0][0x9f8] ;  /* 0x00027e0000047ab9 */ /* 0x000fe20000000a00 */
[----:B------:R-:W2:Y:S01]  /*26830*/  LDL R17, [R1+0x34] ;  /* 0x0000340001117983 */ /* 0x000ea20000100800 */
[----:B------:R-:W-:Y:S01]  /*26840*/  ISETP.NE.U32.AND P0, PT, RZ, UR4, PT ;  /* 0x00000004ff007c0c */ /* 0x000fe2000bf05070 */
[----:B------:R-:W-:-:S03]  /*26850*/  IMAD.MOV.U32 R7, RZ, RZ, R19 ;  /* 0x000000ffff077224 */ /* 0x000fc600078e0013 */
[----:B------:R-:W-:Y:S01]  /*26860*/  ISETP.NE.AND.EX P0, PT, RZ, UR5, PT, P0 ;  /* 0x00000005ff007c0c */ /* 0x000fe2000bf05300 */
[----:B------:R-:W-:-:S12]  /*26870*/  ULDC.64 UR4, c[0x0][0xa08] ;  /* 0x0002820000047ab9 */ /* 0x000fd80000000a00 */
[----:B------:R-:W1:Y:S02]  /*26880*/  @P0 LDC.64 R2, c[0x0][0x9f8] ;  /* 0x00027e00ff020b82 */ /* 0x000e640000000a00 */
[----:B-1----:R-:W-:-:S05]  /*26890*/  @P0 IMAD.WIDE R2, R19, 0x4, R2 ;  /* 0x0000000413020825 */ /* 0x002fca00078e0202 */
[----:B------:R1:W3:Y:S02]  /*268a0*/  @P0 LDG.E R7, desc[UR60][R2.64] ;  /* 0x0000003c02070981 */ /* 0x0002e4000c1e1900 */
[----:B-1----:R-:W1:Y:S02]  /*268b0*/  LDC.64 R2, c[0x0][0x418] ;  /* 0x00010600ff027b82 */ /* 0x002e640000000a00 */
[----:B-1----:R-:W-:Y:S01]  /*268c0*/  LOP3.LUT P0, RZ, R2, UR4, RZ, 0xfc, !PT ;  /* 0x0000000402ff7c12 */ /* 0x002fe2000f80fcff */
[----:B------:R-:W-:-:S03]  /*268d0*/  UMOV UR4, 0xffffffff ;  /* 0xffffffff00047882 */ /* 0x000fc60000000000 */
[----:B------:R-:W-:Y:S01]  /*268e0*/  LOP3.LUT P0, RZ, R3, UR5, RZ, 0xfc, P0 ;  /* 0x0000000503ff7c12 */ /* 0x000fe2000800fcff */
[----:B--2---:R-:W-:Y:S01]  /*268f0*/  VIADD R0, R17, 0xffffffff ;  /* 0xffffffff11007836 */ /* 0x004fe20000000000 */
[----:B---3--:R-:W-:Y:S01]  /*26900*/  SHF.R.S32.HI R8, RZ, 0x1f, R7 ;  /* 0x0000001fff087819 */ /* 0x008fe20000011407 */
[----:B------:R1:W-:Y:S01]  /*26910*/  STL [R1+0xc], R7 ;  /* 0x00000c0701007387 */ /* 0x0003e20000100800 */
[----:B------:R-:W-:-:S03]  /*26920*/  SEL R17, R7, RZ, !P0 ;  /* 0x000000ff07117207 */ /* 0x000fc60004000000 */
[----:B------:R1:W-:Y:S01]  /*26930*/  STL [R1+0x24], R8 ;  /* 0x0000240801007387 */ /* 0x0003e20000100800 */
[----:B------:R-:W-:Y:S05]  /*26940*/  BRA.DIV UR4, `(.L_x_2117) ;  /* 0x0000006e04447947 */ /* 0x000fea000b800000 */
[----:B------:R-:W2:Y:S02]  /*26950*/  S2R R4, SR_TID.X ;  /* 0x0000000000047919 */ /* 0x000ea40000002100 */
[----:B--2---:R-:W-:-:S04]  /*26960*/  SHF.R.U32.HI R4, RZ, 0x5, R4 ;  /* 0x00000005ff047819 */ /* 0x004fc80000011604 */
[----:B------:R-:W-:-:S05]  /*26970*/  LOP3.LUT R4, R4, 0x3, RZ, 0xc0, !PT ;  /* 0x0000000304047812 */ /* 0x000fca00078ec0ff */
[----:B------:R2:W3:Y:S02]  /*26980*/  SHFL.IDX PT, R14, R4, RZ, 0x1f ;  /* 0x00001fff040e7589 */ /* 0x0004e400000e0000 */
.L_x_2295:
[----:B--2---:R-:W2:Y:S01]  /*26990*/  LDL.LU R4, [R1+0x20] ;  /* 0x0000200001047983 */ /* 0x004ea20000300800 */
[----:B------:R-:W-:Y:S02]  /*269a0*/  PLOP3.LUT P1, PT, PT, PT, PT, 0x8, 0x0 ;  /* 0x000000000000781c */ /* 0x000fe40003f2e170 */
[----:B---3--:R-:W-:Y:S01]  /*269b0*/  ISETP.NE.AND P0, PT, R14, RZ, PT ;  /* 0x000000ff0e00720c */ /* 0x008fe20003f05270 */
[----:B------:R3:W-:Y:S01]  /*269c0*/  STL [R1+0x8], R0 ;  /* 0x0000080001007387 */ /* 0x0007e20000100800 */
[----:B--2---:R-:W-:-:S09]  /*269d0*/  LOP3.LUT R4, R4, 0xfffffffe, RZ, 0xc0, !PT ;  /* 0xfffffffe04047812 */ /* 0x004fd200078ec0ff */
[----:B------:R-:W-:-:S05]  /*269e0*/  @P1 LOP3.LUT R4, R4, 0x1, RZ, 0xfc, !PT ;  /* 0x0000000104041812 */ /* 0x000fca00078efcff */
[----:B------:R3:W-:Y:S01]  /*269f0*/  STL [R1+0x20], R4 ;  /* 0x0000200401007387 */ /* 0x0007e20000100800 */
[----:B------:R-:W-:Y:S05]  /*26a00*/  @P0 BRA `(.L_x_2118) ;  /* 0x0000000400580947 */ /* 0x000fea0003800000 */
[----:B------:R-:W-:-:S03]  /*26a10*/  UMOV UR4, 0xffffffff ;  /* 0xffffffff00047882 */ /* 0x000fc60000000000 */
[----:B------:R-:W-:Y:S05]  /*26a20*/  BRA.DIV UR4, `(.L_x_2119) ;  /* 0x0000006e04407947 */ /* 0x000fea000b800000 */
[----:B------:R-:W-:-:S13]  /*26a30*/  ELECT P6, URZ, PT ;  /* 0x00000000003f782f */ /* 0x000fda00038c0000 */
.L_x_2298:
[----:B------:R-:W-:Y:S05]  /*26a40*/  @!P6 BRA `(.L_x_2118) ;  /* 0x000000040048e947 */ /* 0x000fea0003800000 */
[----:B------:R-:W-:-:S04]  /*26a50*/  ISETP.NE.U32.AND P0, PT, R2, RZ, PT ;  /* 0x000000ff0200720c */ /* 0x000fc80003f05070 */
[----:B------:R-:W-:-:S13]  /*26a60*/  ISETP.NE.AND.EX P0, PT, R3, RZ, PT, P0 ;  /* 0x000000ff0300720c */ /* 0x000fda0003f05300 */
[----:B------:R-:W-:Y:S05]  /*26a70*/  @!P0 BRA `(.L_x_2120) ;  /* 0x0000000000508947 */ /* 0x000fea0003800000 */
[----:B------:R-:W2:Y:S01]  /*26a80*/  LDC R6, c[0x0][0x43c] ;  /* 0x00010f00ff067b82 */ /* 0x000ea20000000800 */
[----:B------:R-:W-:Y:S01]  /*26a90*/  IMAD.MOV.U32 R9, RZ, RZ, R0 ;  /* 0x000000ffff097224 */ /* 0x000fe200078e0000 */
[----:B------:R-:W-:-:S03]  /*26aa0*/  ULDC.64 UR4, c[0x0][0x428] ;  /* 0x00010a0000047ab9 */ /* 0x000fc60000000a00 */
[----:B---3--:R-:W-:Y:S01]  /*26ab0*/  IMAD.MOV.U32 R0, RZ, RZ, R9 ;  /* 0x000000ffff007224 */ /* 0x008fe200078e0009 */
[----:B--2---:R-:W-:-:S13]  /*26ac0*/  ISETP.NE.AND P0, PT, R6, 0x1, PT ;  /* 0x000000010600780c */ /* 0x004fda0003f05270 */
[----:B------:R-:W2:Y:S02]  /*26ad0*/  @P0 LDC.64 R4, c[0x0][0x440] ;  /* 0x00011000ff040b82 */ /* 0x000ea40000000a00 */
[----:B--2---:R-:W-:-:S05]  /*26ae0*/  @P0 IMAD.HI.U32 R4, R9, R4, RZ ;  /* 0x0000000409040227 */ /* 0x004fca00078e00ff */
        /* <DEDUP_REMOVED lines=13> */
.L_x_2120:
[----:B-1----:R-:W4:Y:S04]  /*26bc0*/  LDL R7, [R1] ;  /* 0x0000000001077983 */ /* 0x002f280000100800 */
[----:B---3--:R-:W4:Y:S04]  /*26bd0*/  LDL R0, [R1+0x4] ;  /* 0x0000040001007983 */ /* 0x008f280000100800 */
[----:B--2---:R-:W2:Y:S01]  /*26be0*/  LDL R2, [R1+0x10] ;  /* 0x0000100001027983 */ /* 0x004ea20000100800 */
[----:B----4-:R-:W-:Y:S01]  /*26bf0*/  IMAD R0, R0, 0x8, R7 ;  /* 0x0000000800007824 */ /* 0x010fe200078e0207 */
[----:B--2---:R-:W-:-:S04]  /*26c00*/  SHF.L.U32 R2, R2, 0x1f, RZ ;  /* 0x0000001f02027819 */ /* 0x004fc800000006ff */
[----:B------:R-:W1:Y:S02]  /*26c10*/  SYNCS.PHASECHK.TRANS64.TRYWAIT P0, [R0+URZ+0x30840], R2 ;  /* 0x03084002000075a7 */ /* 0x000e64000800017f */
[----:B-1----:R-:W-:Y:S05]  /*26c20*/  @!P0 BRA `(.L_x_2121) ;  /* 0x0000006800e08947 */ /* 0x002fea0003800000 */
.L_x_2299:
[----:B------:R-:W2:Y:S02]  /*26c30*/  S2R R3, SR_TID.X ;  /* 0x0000000000037919 */ /* 0x000ea40000002100 */
[----:B--2---:R-:W-:-:S04]  /*26c40*/  LOP3.LUT R3, R3, 0x7f, RZ, 0xc0, !PT ;  /* 0x0000007f03037812 */ /* 0x004fc800078ec0ff */
[----:B------:R-:W-:-:S13]  /*26c50*/  ISETP.NE.AND P0, PT, R3, RZ, PT ;  /* 0x000000ff0300720c */ /* 0x000fda0003f05270 */
[----:B------:R-:W-:Y:S05]  /*26c60*/  @P0 BRA `(.L_x_2122) ;  /* 0x00000000001c0947 */ /* 0x000fea0003800000 */
[----:B------:R-:W2:Y:S01]  /*26c70*/  S2R R3, SR_TID.X ;  /* 0x0000000000037919 */ /* 0x000ea20000002100 */
[----:B-1----:R-:W-:-:S04]  /*26c80*/  IMAD.MOV.U32 R2, RZ, RZ, 0x8000 ;  /* 0x00008000ff027424 */ /* 0x002fc800078e00ff */
[----:B------:R3:W-:Y:S01]  /*26c90*/  SYNCS.ARRIVE.TRANS64 RZ, [R0+URZ+0x30830], R2 ;  /* 0x0308300200ff79a7 */ /* 0x0007e2000800003f */
[----:B--2---:R-:W-:-:S04]  /*26ca0*/  LOP3.LUT R3, R3, 0x1f, RZ, 0xc0, !PT ;  /* 0x0000001f03037812 */ /* 0x004fc800078ec0ff */
[----:B------:R-:W-:-:S13]  /*26cb0*/  ISETP.NE.AND P0, PT, R3, RZ, PT ;  /* 0x000000ff0300720c */ /* 0x000fda0003f05270 */
[----:B---3--:R-:W-:Y:S05]  /*26cc0*/  @!P0 BRA `(.L_x_2122) ;  /* 0x0000000000048947 */ /* 0x008fea0003800000 */
[----:B------:R-:W-:Y:S01]  /*26cd0*/  BPT.TRAP 0x1 ;  /* 0x000000040000795c */ /* 0x000fe20000300000 */
.L_x_2122:
[----:B-1----:R-:W2:Y:S04]  /*26ce0*/  LDL R2, [R1+0x14] ;  /* 0x0000140001027983 */ /* 0x002ea80000100800 */
        /* <DEDUP_REMOVED lines=25> */
[----:B-1----:R-:W-:Y:S01]  /*26e80*/  UMOV UR8, UR15 ;  /* 0x0000000f00087c82 */ /* 0x002fe20008000000 */
[----:B------:R-:W-:Y:S01]  /*26e90*/  UMOV UR10, UR17 ;  /* 0x00000011000a7c82 */ /* 0x000fe20008000000 */
[----:B------:R-:W-:Y:S01]  /*26ea0*/  UMOV UR15, 0x80 ;  /* 0x00000080000f7882 */ /* 0x000fe20000000000 */
[----:B------:R1:W-:Y:S02]  /*26eb0*/  UTMALDG.4D [UR8], [UR4], desc[UR6] ;  /* 0x00000608040075b4 */ /* 0x0003e40008019000 */
[----:B-1----:R-:W-:Y:S01]  /*26ec0*/  UMOV UR8, UR16 ;  /* 0x0000001000087c82 */ /* 0x002fe20008000000 */
[----:B------:R-:W-:Y:S01]  /*26ed0*/  UMOV UR10, UR15 ;  /* 0x0000000f000a7c82 */ /* 0x000fe20008000000 */
[----:B------:R-:W-:Y:S01]  /*26ee0*/  UMOV UR15, 0xc0 ;  /* 0x000000c0000f7882 */ /* 0x000fe20000000000 */
[----:B------:R1:W-:Y:S02]  /*26ef0*/  UTMALDG.4D [UR8], [UR4], desc[UR6] ;  /* 0x00000608040075b4 */ /* 0x0003e40008019000 */
[----:B-1----:R-:W-:Y:S01]  /*26f00*/  UMOV UR8, UR14 ;  /* 0x0000000e00087c82 */ /* 0x002fe20008000000 */
[----:B------:R-:W-:-:S02]  /*26f10*/  UMOV UR10, UR15 ;  /* 0x0000000f000a7c82 */ /* 0x000fc40008000000 */
[----:B------:R4:W-:Y:S01]  /*26f20*/  UTMALDG.4D [UR8], [UR4], desc[UR6] ;  /* 0x00000608040075b4 */ /* 0x0009e20008019000 */
[----:B--2---:R-:W-:-:S04]  /*26f30*/  LOP3.LUT R2, R2, 0xfffffffe, RZ, 0xc0, !PT ;  /* 0xfffffffe02027812 */ /* 0x004fc800078ec0ff */
[----:B------:R-:W-:-:S05]  /*26f40*/  @P0 LOP3.LUT R2, R2, 0x1, RZ, 0xfc, !PT ;  /* 0x0000000102020812 */ /* 0x000fca00078efcff */
[----:B------:R4:W-:Y:S01]  /*26f50*/  STL [R1+0x20], R2 ;  /* 0x0000200201007387 */ /* 0x0009e20000100800 */
[----:B------:R-:W-:Y:S01]  /*26f60*/  NOP ;  /* 0x0000000000007918 */ /* 0x000fe20000000000 */
.L_x_2118:
[----:B---3--:R-:W2:Y:S04]  /*26f70*/  LDL R4, [R1] ;  /* 0x0000000001047983 */ /* 0x008ea80000100800 */
[----:B------:R-:W3:Y:S01]  /*26f80*/  LDL.LU R3, [R1+0x40] ;  /* 0x0000400001037983 */ /* 0x000ee20000300800 */
[----:B------:R-:W-:Y:S05]  /*26f90*/  WARPSYNC.ALL ;  /* 0x0000000000007948 */ /* 0x000fea0003800000 */
[----:B----4-:R-:W-:Y:S01]  /*26fa0*/  ULDC.64 UR4, c[0x0][0x298] ;  /* 0x0000a60000047ab9 */ /* 0x010fe20000000a00 */
[----:B------:R-:W-:Y:S01]  /*26fb0*/  BSSY B6, `(.L_x_2123) ;  /* 0x000001c000067945 */ /* 0x000fe20003800000 */
[----:B------:R-:W-:Y:S01]  /*26fc0*/  BAR.SYNC.DEFER_BLOCKING 0x8, 0x180 ;  /* 0x0206000000007b1d */ /* 0x000fe20000010000 */
[----:B---3--:R-:W-:-:S05]  /*26fd0*/  SHF.R.S32.HI R0, RZ, 0x1f, R3 ;  /* 0x0000001fff007819 */ /* 0x008fca0000011403 */
[----:B------:R-:W-:Y:S02]  /*26fe0*/  IMAD R2, R0, UR4, RZ ;  /* 0x0000000400027c24 */ /* 0x000fe4000f8e02ff */
[----:B--2---:R-:W-:Y:S02]  /*26ff0*/  VIADD R0, R4, 0x10400 ;  /* 0x0001040004007836 */ /* 0x004fe40000000000 */
[C---:B------:R-:W-:Y:S02]  /*27000*/  IMAD R2, R3.reuse, UR5, R2 ;  /* 0x0000000503027c24 */ /* 0x040fe4000f8e0202 */
[----:B------:R-:W-:Y:S01]  /*27010*/  IMAD.WIDE.U32 R4, R3, UR4, RZ ;  /* 0x0000000403047c25 */ /* 0x000fe2000f8e00ff */
[----:B------:R-:W-:-:S03]  /*27020*/  LOP3.LUT P0, RZ, R0, 0x3ff, RZ, 0xc0, !PT ;  /* 0x000003ff00ff7812 */ /* 0x000fc6000780c0ff */
[----:B------:R-:W-:Y:S01]  /*27030*/  IMAD.IADD R0, R5, 0x1, R2 ;  /* 0x0000000105007824 */ /* 0x000fe200078e0202 */
[----:B------:R2:W-:Y:S04]  /*27040*/  STL.64 [R1+0x40], R4 ;  /* 0x0000400401007387 */ /* 0x0005e80000100a00 */
[----:B------:R2:W-:Y:S05]  /*27050*/  STL [R1+0x4c], R0 ;  /* 0x00004c0001007387 */ /* 0x0005ea0000100800 */
[----:B------:R-:W-:Y:S05]  /*27060*/  @!P0 BRA `(.L_x_2124) ;  /* 0x0000000000408947 */ /* 0x000fea0003800000 */
[----:B------:R-:W-:Y:S01]  /*27070*/  MOV R2, 0x0 ;  /* 0x0000000000027802 */ /* 0x000fe20000000f00 */
[----:B------:R-:W-:Y:S01]  /*27080*/  ULDC.64 UR4, c[0x4][0xa8] ;  /* 0x01002a0000047ab9 */ /* 0x000fe20000000a00 */
[----:B------:R-:W-:Y:S01]  /*27090*/  ULDC.64 UR6, c[0x4][0xb0] ;  /* 0x01002c0000067ab9 */ /* 0x000fe20000000a00 */
[----:B------:R-:W-:Y:S01]  /*270a0*/  ULDC.64 UR8, c[0x4][0x20] ;  /* 0x0100080000087ab9 */ /* 0x000fe20000000a00 */
[----:B--2---:R-:W-:Y:S02]  /*270b0*/  IMAD.U32 R4, RZ, RZ, UR4 ;  /* 0x00000004ff047e24 */ /* 0x004fe4000f8e00ff */
[----:B------:R-:W2:Y:S01]  /*270c0*/  LDC.64 R2, c[0x4][R2] ;  /* 0x0100000002027b82 */ /* 0x000ea20000000a00 */
[----:B------:R-:W-:Y:S02]  /*270d0*/  IMAD.U32 R5, RZ, RZ, UR5 ;  /* 0x00000005ff057e24 */ /* 0x000fe4000f8e00ff */
[----:B------:R-:W-:Y:S02]  /*270e0*/  IMAD.U32 R6, RZ, RZ, UR6 ;  /* 0x00000006ff067e24 */ /* 0x000fe4000f8e00ff */
[----:B-1----:R-:W-:-:S02]  /*270f0*/  IMAD.U32 R7, RZ, RZ, UR7 ;  /* 0x00000007ff077e24 */ /* 0x002fc4000f8e00ff */
[----:B------:R-:W-:Y:S02]  /*27100*/  IMAD.U32 R10, RZ, RZ, UR8 ;  /* 0x00000008ff0a7e24 */ /* 0x000fe4000f8e00ff */
[----:B0-----:R-:W-:Y:S02]  /*27110*/  IMAD.U32 R11, RZ, RZ, UR9 ;  /* 0x00000009ff0b7e24 */ /* 0x001fe4000f8e00ff */
[----:B------:R-:W-:Y:S02]  /*27120*/  IMAD.MOV.U32 R8, RZ, RZ, 0x70 ;  /* 0x00000070ff087424 */ /* 0x000fe400078e00ff */
[----:B------:R-:W-:Y:S02]  /*27130*/  IMAD.MOV.U32 R12, RZ, RZ, 0x1 ;  /* 0x00000001ff0c7424 */ /* 0x000fe400078e00ff */
[----:B------:R-:W-:-:S07]  /*27140*/  IMAD.MOV.U32 R13, RZ, RZ, RZ ;  /* 0x000000ffff0d7224 */ /* 0x000fce00078e00ff */
[----:B------:R-:W-:-:S07]  /*27150*/  LEPC R20, `(.L_x_2124) ;  /* 0x000000001014794e */ /* 0x000fce0000000000 */
[----:B--2---:R-:W-:Y:S05]  /*27160*/  CALL.ABS.NOINC R2 ;  /* 0x0000000002007343 */ /* 0x004fea0003c00000 */
.L_x_2124:
[----:B------:R-:W-:Y:S05]  /*27170*/  BSYNC B6 ;  /* 0x0000000000067941 */ /* 0x000fea0003800000 */
.L_x_2123:
[----:B--2---:R-:W2:Y:S01]  /*27180*/  LDL.LU R0, [R1+0x4c] ;  /* 0x00004c0001007983 */ /* 0x004ea20000300800 */
[----:B-1----:R-:W1:Y:S01]  /*27190*/  LDC R7, c[0x0][0x448] ;  /* 0x00011200ff077b82 */ /* 0x002e620000000800 */
[----:B------:R-:W-:Y:S02]  /*271a0*/  ULDC.64 UR4, c[0x0][0x2d8] ;  /* 0x0000b60000047ab9 */ /* 0x000fe40000000a00 */
[----:B------:R-:W2:Y:S04]  /*271b0*/  LDL.LU.64 R2, [R1+0x40] ;  /* 0x0000400001027983 */ /* 0x000ea80000300a00 */
[----:B------:R-:W3:Y:S01]  /*271c0*/  LDL R8, [R1+0x30] ;  /* 0x0000300001087983 */ /* 0x000ee20000100800 */
[----:B------:R-:W4:Y:S01]  /*271d0*/  S2R R5, SR_TID.X ;  /* 0x0000000000057919 */ /* 0x000f220000002100 */
[----:B------:R-:W0:Y:S01]  /*271e0*/  S2R R9, SR_TID.X ;  /* 0x0000000000097919 */ /* 0x000e220000002100 */
[----:B----4-:R-:W-:-:S04]  /*271f0*/  LOP3.LUT R5, R5, 0x7f, RZ, 0xc0, !PT ;  /* 0x0000007f05057812 */ /* 0x010fc800078ec0ff */
[----:B------:R-:W-:Y:S01]  /*27200*/  SHF.R.U32.HI R5, RZ, 0x3, R5 ;  /* 0x00000003ff057819 */ /* 0x000fe20000011605 */
[----:B0-----:R-:W-:-:S05]  /*27210*/  IMAD.SHL.U32 R9, R9, 0x10, RZ ;  /* 0x0000001009097824 */ /* 0x001fca00078e00ff */
[----:B------:R-:W-:Y:S01]  /*27220*/  LOP3.LUT R9, R5, 0x70, R9, 0xf8, !PT ;  /* 0x0000007005097812 */ /* 0x000fe200078ef809 */
[----:B--2---:R-:W-:Y:S01]  /*27230*/  IMAD.MOV.U32 R3, RZ, RZ, R0 ;  /* 0x000000ffff037224 */ /* 0x004fe200078e0000 */
[----:B------:R-:W-:-:S05]  /*27240*/  SHF.R.S32.HI R0, RZ, 0x1f, R18 ;  /* 0x0000001fff007819 */ /* 0x000fca0000011412 */
[----:B------:R-:W-:Y:S02]  /*27250*/  IMAD R0, R0, UR4, RZ ;  /* 0x0000000400007c24 */ /* 0x000fe4000f8e02ff */
[----:B------:R-:W-:-:S04]  /*27260*/  IMAD.WIDE.U32 R2, R18, UR4, R2 ;  /* 0x0000000412027c25 */ /* 0x000fc8000f8e0002 */
[----:B------:R-:W-:Y:S01]  /*27270*/  IMAD R0, R18, UR5, R0 ;  /* 0x0000000512007c24 */ /* 0x000fe2000f8e0200 */
[----:B------:R-:W-:Y:S02]  /*27280*/  ULDC.64 UR4, c[0x0][0xa00] ;  /* 0x0002800000047ab9 */ /* 0x000fe40000000a00 */
[----:B------:R-:W-:Y:S01]  /*27290*/  ISETP.NE.U32.AND P0, PT, RZ, UR4, PT ;  /* 0x00000004ff007c0c */ /* 0x000fe2000bf05070 */
[----:B------:R-:W-:Y:S01]  /*272a0*/  IMAD.IADD R3, R3, 0x1, R0 ;  /* 0x0000000103037824 */ /* 0x000fe200078e0200 */
[----:B------:R-:W-:Y:S02]  /*272b0*/  SHF.R.S32.HI R0, RZ, 0x1f, R19 ;  /* 0x0000001fff007819 */ /* 0x000fe40000011413 */
[----:B------:R-:W-:Y:S01]  /*272c0*/  ISETP.NE.AND.EX P0, PT, RZ, UR5, PT, P0 ;  /* 0x00000005ff007c0c */ /* 0x000fe2000bf05300 */
[----:B------:R-:W-:-:S03]  /*272d0*/  ULDC.64 UR4, c[0x0][0x2e0] ;  /* 0x0000b80000047ab9 */ /* 0x000fc60000000a00 */
[----:B------:R-:W-:Y:S02]  /*272e0*/  SEL R4, R0, RZ, !P0 ;  /* 0x000000ff00047207 */ /* 0x000fe40004000000 */
[----:B------:R-:W-:Y:S02]  /*272f0*/  SEL R0, R19, RZ, !P0 ;  /* 0x000000ff13007207 */ /* 0x000fe40004000000 */
[----:B-1----:R-:W-:-:S13]  /*27300*/  ISETP.NE.AND P0, PT, R7, 0x1, PT ;  /* 0x000000010700780c */ /* 0x002fda0003f05270 */
[----:B------:R-:W0:Y:S08]  /*27310*/  @P0 LDC R5, c[0x0][0x44c] ;  /* 0x00011300ff050b82 */ /* 0x000e300000000800 */
[----:B------:R-:W1:Y:S01]  /*27320*/  @P0 LDC R6, c[0x0][0x450] ;  /* 0x00011400ff060b82 */ /* 0x000e620000000800 */
[----:B------:R-:W-:Y:S02]  /*27330*/  IMAD R4, R4, UR4, RZ ;  /* 0x0000000404047c24 */ /* 0x000fe4000f8e02ff */
[----:B------:R-:W-:-:S04]  /*27340*/  IMAD.WIDE.U32 R2, R0, UR4, R2 ;  /* 0x0000000400027c25 */ /* 0x000fc8000f8e0002 */
[----:B------:R-:W-:Y:S01]  /*27350*/  IMAD R0, R0, UR5, R4 ;  /* 0x0000000500007c24 */ /* 0x000fe2000f8e0204 */
[----:B------:R-:W-:Y:S01]  /*27360*/  ULDC.64 UR4, c[0x0][0x2d0] ;  /* 0x0000b40000047ab9 */ /* 0x000fe20000000a00 */
[----:B---3--:R-:W-:Y:S02]  /*27370*/  IMAD.IADD R4, R9, 0x1, R8 ;  /* 0x0000000109047824 */ /* 0x008fe400078e0208 */
        /* <DEDUP_REMOVED lines=21> */
[----:B------:R-:W-:Y:S01]  /*274d0*/  LOP3.LUT R11, R9, 0x80, RZ, 0xfc, !PT ;  /* 0x00000080090b7812 */ /* 0x000fe200078efcff */
        /* <DEDUP_REMOVED lines=15> */
[----:B------:R-:W2:Y:S04]  /*275d0*/  LDL.LU R6, [R1+0x38] ;  /* 0x0000380001067983 */ /* 0x000ea80000300800 */
[----:B------:R-:W3:Y:S01]  /*275e0*/  LDL.LU R11, [R1+0x30] ;  /* 0x00003000010b7983 */ /* 0x000ee20000300800 */
[----:B------:R-:W0:Y:S02]  /*275f0*/  S2R R8, SR_TID.X ;  /* 0x0000000000087919 */ /* 0x000e240000002100 */
[----:B0-----:R-:W-:-:S04]  /*27600*/  LOP3.LUT R8, R8, 0x7f, RZ, 0xc0, !PT ;  /* 0x0000007f08087812 */ /* 0x001fc800078ec0ff */
[----:B------:R-:W-:Y:S01]  /*27610*/  SHF.R.U32.HI R8, RZ, 0x3, R8 ;  /* 0x00000003ff087819 */ /* 0x000fe20000011608 */
[----:B--2---:R-:W-:Y:S02]  /*27620*/  IMAD R2, R6, R7, RZ ;  /* 0x0000000706027224 */ /* 0x004fe400078e02ff */
[----:B------:R-:W0:Y:S02]  /*27630*/  SHFL.IDX PT, R7, R4, RZ, 0x181f ;  /* 0x00181fff04077589 */ /* 0x000e2400000e0000 */
[----:B---3--:R-:W-:Y:S02]  /*27640*/  IMAD.IADD R0, R8, 0x1, R11 ;  /* 0x0000000108007824 */ /* 0x008fe400078e020b */
[----:B------:R-:W1:Y:S03]  /*27650*/  SHFL.IDX PT, R6, R3, RZ, 0x181f ;  /* 0x00181fff03067589 */ /* 0x000e6600000e0000 */
[----:B------:R-:W-:-:S13]  /*27660*/  ISETP.GE.AND P5, PT, R0, R2, PT ;  /* 0x000000020000720c */ /* 0x000fda0003fa6270 */
[----:B0-----:R-:W-:-:S05]  /*27670*/  @!P5 LEA R7, P4, R10, R7, 0x1 ;  /* 0x000000070a07d211 */ /* 0x001fca00078808ff */
[----:B-1----:R-:W-:-:S05]  /*27680*/  @!P5 IMAD.X R6, RZ, RZ, R6, P4 ;  /* 0x000000ffff06d224 */ /* 0x002fca00020e0606 */
[----:B------:R-:W-:-:S04]  /*27690*/  @!P5 LOP3.LUT R7, R7, R6, RZ, 0x3c, !PT ;  /* 0x000000060707d212 */ /* 0x000fc800078e3cff */
[----:B------:R-:W-:-:S04]  /*276a0*/  @!P5 LOP3.LUT R6, R7, R6, RZ, 0x3c, !PT ;  /* 0x000000060706d212 */ /* 0x000fc800078e3cff */
[----:B------:R-:W-:Y:S01]  /*276b0*/  @!P5 LOP3.LUT R7, R7, R6, RZ, 0x3c, !PT ;  /* 0x000000060707d212 */ /* 0x000fe200078e3cff */
[----:B------:R-:W-:-:S04]  /*276c0*/  VIADD R5, R0, 0x10 ;  /* 0x0000001000057836 */ /* 0x000fc80000000000 */
        /* <DEDUP_REMOVED lines=72> */
[----:B------:R1:W2:Y:S04]  /*27b50*/  SHFL.IDX PT, R5, R3, 0x7, 0x181f ;  /* 0x00f81f0003057f89 */ /* 0x0002a800000e0000 */
[----:B------:R1:W-:Y:S04]  /*27b60*/  @!P5 LDGSTS.E.BYPASS.LTC128B.128 [R9+0x13400], desc[UR60][R6.64], !P0 ;  /* 0x134000000609dfae */ /* 0x0003e8000c101d7c */
[----:B------:R1:W-:Y:S04]  /*27b70*/  @!P5 LDGSTS.E.BYPASS.LTC128B.128 [R9+0x17400], desc[UR60][R6.64+0x80], !P1 ;  /* 0x174000800609dfae */ /* 0x0003e8000c901d7c */
[----:B------:R1:W-:Y:S04]  /*27b80*/  @!P5 LDGSTS.E.BYPASS.LTC128B.128 [R9+0x1b400], desc[UR60][R6.64+0x100], !P2 ;  /* 0x1b4001000609dfae */ /* 0x0003e8000d101d7c */
[----:B------:R1:W-:Y:S04]  /*27b90*/  @!P5 LDGSTS.E.BYPASS.LTC128B.128 [R9+0x1f400], desc[UR60][R6.64+0x180], !P3 ;  /* 0x1f4001800609dfae */ /* 0x0003e8000d901d7c */
[----:B------:R1:W3:Y:S02]  /*27ba0*/  SHFL.IDX PT, R3, R4, 0x7, 0x181f ;  /* 0x00f81f0004037f89 */ /* 0x0002e400000e0000 */
.L_x_2316:
[----:B------:R-:W-:Y:S01]  /*27bb0*/  VIADD R0, R0, 0x70 ;  /* 0x0000007000007836 */ /* 0x000fe20000000000 */
[----:B------:R-:W-:Y:S04]  /*27bc0*/  BSSY B0, `(.L_x_2126) ;  /* 0x000000c000007945 */ /* 0x000fe80003800000 */
[----:B------:R-:W-:-:S13]  /*27bd0*/  ISETP.GE.AND P4, PT, R0, R2, PT ;  /* 0x000000020000720c */ /* 0x000fda0003f86270 */
[----:B------:R-:W-:Y:S05]  /*27be0*/  @P4 BRA `(.L_x_2127) ;  /* 0x0000000000244947 */ /* 0x000fea0003800000 */
[----:B---3--:R-:W-:-:S05]  /*27bf0*/  LEA R2, P4, R10, R3, 0x1 ;  /* 0x000000030a027211 */ /* 0x008fca00078808ff */
[----:B-12---:R-:W-:-:S05]  /*27c00*/  IMAD.X R3, RZ, RZ, R5, P4 ;  /* 0x000000ffff037224 */ /* 0x006fca00020e0605 */
[----:B------:R-:W-:Y:S01]  /*27c10*/  @!PT LDS RZ, [RZ] ;  /* 0x00000000fffff984 */ /* 0x000fe20000000800 */
[----:B------:R-:W-:Y:S01]  /*27c20*/  @!PT LDS RZ, [RZ] ;  /* 0x00000000fffff984 */ /* 0x000fe20000000800 */
[----:B------:R-:W-:Y:S01]  /*27c30*/  @!PT LDS RZ, [RZ] ;  /* 0x00000000fffff984 */ /* 0x000fe20000000800 */
[----:B------:R4:W-:Y:S04]  /*27c40*/  LDGSTS.E.BYPASS.LTC128B.128 [R9+0x13c00], desc[UR60][R2.64], !P0 ;  /* 0x13c0000002097fae */ /* 0x0009e8000c101d7c */
[----:B------:R4:W-:Y:S04]  /*27c50*/  LDGSTS.E.BYPASS.LTC128B.128 [R9+0x17c00], desc[UR60][R2.64+0x80], !P1 ;  /* 0x17c0008002097fae */ /* 0x0009e8000c901d7c */
[----:B------:R4:W-:Y:S04]  /*27c60*/  LDGSTS.E.BYPASS.LTC128B.128 [R9+0x1bc00], desc[UR60][R2.64+0x100], !P2 ;  /* 0x1bc0010002097fae */ /* 0x0009e8000d101d7c */
[----:B------:R4:W-:Y:S02]  /*27c70*/  LDGSTS.E.BYPASS.LTC128B.128 [R9+0x1fc00], desc[UR60][R2.64+0x180], !P3 ;  /* 0x1fc0018002097fae */ /* 0x0009e4000d901d7c */
.L_x_2127:
[----:B------:R-:W-:Y:S05]  /*27c80*/  BSYNC B0 ;  /* 0x0000000000007941 */ /* 0x000fea0003800000 */
.L_x_2126:
[----:B01--4-:R-:W4:Y:S01]  /*27c90*/  LDL R9, [R1] ;  /* 0x0000000001097983 */ /* 0x013f220000100800 */
[----:B------:R-:W-:Y:S01]  /*27ca0*/  PLOP3.LUT P0, PT, PT, PT, PT, 0x80, 0x0 ;  /* 0x000000000000781c */ /* 0x000fe20003f0f070 */
[----:B------:R-:W-:Y:S01]  /*27cb0*/  NOP ;  /* 0x0000000000007918 */ /* 0x000fe20000000000 */
[----:B----4-:R-:W-:-:S11]  /*27cc0*/  VIADD R11, R9, 0x30800 ;  /* 0x00030800090b7836 */ /* 0x010fd60000000000 */
.L_x_2128:
[----:B------:R-:W4:Y:S01]  /*27cd0*/  LDL R2, [R1] ;  /* 0x0000000001027983 */ /* 0x000f220000100800 */
[----:B------:R-:W-:Y:S02]  /*27ce0*/  PLOP3.LUT P1, PT, P1, P0, PT, 0xa2, 0x0 ;  /* 0x000000000000781c */ /* 0x000fe40000f21472 */
[----:B----4-:R-:W-:-:S08]  /*27cf0*/  @P0 R2UR P1, UR4, R2 ;  /* 0x00000000020402ca */ /* 0x010fd00000020000 */
[----:B------:R-:W-:-:S05]  /*27d00*/  @P0 PLOP3.LUT P0, PT, P1, PT, PT, 0x80, 0x0 ;  /* 0x000000000000081c */ /* 0x000fca0000f0f070 */
[----:B------:R-:W-:Y:S01]  /*27d10*/  @!P1 SYNCS.ARRIVE.TRANS64.RED.A0T1 RZ, [UR4+0x30800], RZ ;  /* 0x030800ffffff99a7 */ /* 0x000fe20008200404 */
[----:B------:R-:W-:Y:S07]  /*27d20*/  @!P1 ARRIVES.LDGSTSBAR.64.TRANSCNT [UR4+0x30800] ;  /* 0x03080000ff0099b0 */ /* 0x000fee0008000a84 */
[----:B------:R-:W-:Y:S05]  /*27d30*/  @P0 BRA.U.ANY `(.L_x_2128) ;  /* 0xfffffffd00e40947 */ /* 0x000fea000393ffff */
[----:B---3--:R-:W3:Y:S02]  /*27d40*/  LDL.LU R3, [R1+0x48] ;  /* 0x0000480001037983 */ /* 0x008ee40000300800 */
[----:B---3--:R-:W-:-:S05]  /*27d50*/  VIADD R3, R3, 0x1 ;  /* 0x0000000103037836 */ /* 0x008fca0000000000 */
        /* <DEDUP_REMOVED lines=10> */
.L_x_2317:
[----:B------:R-:W-:Y:S05]  /*27e00*/  BSYNC B0 ;  /* 0x0000000000007941 */ /* 0x000fea0003800000 */
.L_x_2129:
[----:B------:R-:W3:Y:S04]  /*27e10*/  LDL R3, [R1+0x34] ;  /* 0x0000340001037983 */ /* 0x000ee80000100800 */
[----:B0-----:R-:W4:Y:S01]  /*27e20*/  LDL R2, [R1+0x2c] ;  /* 0x00002c0001027983 */ /* 0x001f220000100800 */
[----:B------:R-:W-:Y:S01]  /*27e30*/  BSSY B0, `(.L_x_2131) ;  /* 0x00002ae000007945 */ /* 0x000fe20003800000 */
[----:B---3--:R-:W-:-:S05]  /*27e40*/  VIADD R0, R3, 0xfffffffe ;  /* 0xfffffffe03007836 */ /* 0x008fca0000000000 */
[----:B----4-:R-:W-:-:S13]  /*27e50*/  ISETP.GE.AND P0, PT, R0, R2, PT ;  /* 0x000000020000720c */ /* 0x010fda0003f06270 */
[----:B------:R-:W-:Y:S05]  /*27e60*/  @!P0 BRA `(.L_x_2132) ;  /* 0x0000002800a88947 */ /* 0x000fea0003800000 */
[----:B------:R-:W-:Y:S01]  /*27e70*/  IMAD.MOV R8, RZ, RZ, -R3 ;  /* 0x000000ffff087224 */ /* 0x000fe200078e0a03 */
[----:B------:R-:W-:Y:S01]  /*27e80*/  LOP3.LUT R2, RZ, R2, RZ, 0x33, !PT ;  /* 0x00000002ff027212 */ /* 0x000fe200078e33ff */
[----:B------:R-:W-:Y:S03]  /*27e90*/  BSSY B2, `(.L_x_2133) ;  /* 0x00000e8000027945 */ /* 0x000fe60003800000 */
[----:B------:R-:W-:-:S05]  /*27ea0*/  VIADDMNMX R8, R8, 0x1, R2, !PT ;  /* 0x0000000108087846 */ /* 0x000fca0007800102 */
[----:B------:R-:W-:-:S05]  /*27eb0*/  IMAD.IADD R2, R3, 0x1, R8 ;  /* 0x0000000103027824 */ /* 0x000fca00078e0208 */
[----:B------:R-:W-:-:S04]  /*27ec0*/  LOP3.LUT R2, R2, 0x1, RZ, 0xc0, !PT ;  /* 0x0000000102027812 */ /* 0x000fc800078ec0ff */
[----:B------:R-:W-:-:S13]  /*27ed0*/  ISETP.NE.U32.AND P0, PT, R2, 0x1, PT ;  /* 0x000000010200780c */ /* 0x000fda0003f05070 */
[----:B------:R-:W-:Y:S05]  /*27ee0*/  @P0 BRA `(.L_x_2134) ;  /* 0x0000000c00880947 */ /* 0x000fea0003800000 */
[----:B--2---:R-:W2:Y:S04]  /*27ef0*/  LDL R5, [R1+0x20] ;  /* 0x0000200001057983 */ /* 0x004ea80000100800 */
        /* <DEDUP_REMOVED lines=34> */
.L_x_2137:
[----:B------:R-:W2:Y:S01]  /*28120*/  LDL R2, [R1] ;  /* 0x0000000001027983 */ /* 0x000ea20000100800 */
[----:B------:R-:W-:Y:S01]  /*28130*/  BSSY B3, `(.L_x_2138) ;  /* 0x0000005000037945 */ /* 0x000fe20003800000 */
[----:B--2---:R-:W-:Y:S01]  /*28140*/  IMAD R3, R7, 0x8, R2 ;  /* 0x0000000807037824 */ /* 0x004fe200078e0202 */
[----:B------:R-:W-:-:S04]  /*28150*/  SHF.L.U32 R2, R9, 0x1f, RZ ;  /* 0x0000001f09027819 */ /* 0x000fc800000006ff */
[----:B------:R-:W1:Y:S02]  /*28160*/  SYNCS.PHASECHK.TRANS64.TRYWAIT P0, [R3+URZ+0x30840], R2 ;  /* 0x03084002030075a7 */ /* 0x000e64000800017f */
[----:B-1----:R-:W-:Y:S05]  /*28170*/  @!P0 BRA `(.L_x_2139) ;  /* 0x0000006000b48947 */ /* 0x002fea0003800000 */
.L_x_2318:
[----:B------:R-:W-:Y:S05]  /*28180*/  BSYNC B3 ;  /* 0x0000000000037941 */ /* 0x000fea0003800000 */
.L_x_2138:
        /* <DEDUP_REMOVED lines=12> */
.L_x_2141:
[----:B------:R-:W-:Y:S05]  /*28250*/  BSYNC B3 ;  /* 0x0000000000037941 */ /* 0x000fea0003800000 */
.L_x_2140:
        /* <DEDUP_REMOVED lines=13> */
.L_x_2142:
        /* <DEDUP_REMOVED lines=16> */
.L_x_2143:
        /* <DEDUP_REMOVED lines=16> */
.L_x_2144:
        /* <DEDUP_REMOVED lines=16> */
.L_x_2145:
        /* <DEDUP_REMOVED lines=17> */
.L_x_2319:
[----:B------:R-:W-:Y:S05]  /*28740*/  BSYNC B3 ;  /* 0x0000000000037941 */ /* 0x000fea0003800000 */
.L_x_2146:
        /* <DEDUP_REMOVED lines=14> */
.L_x_2149:
[----:B------:R-:W-:Y:S05]  /*28830*/  BSYNC B3 ;  /* 0x0000000000037941 */ /* 0x000fea0003800000 */
.L_x_2148:
        /* <DEDUP_REMOVED lines=15> */
.L_x_2150:
        /* <DEDUP_REMOVED lines=15> */
.L_x_2151:
        /* <DEDUP_REMOVED lines=15> */
.L_x_2152:
        /* <DEDUP_REMOVED lines=15> */
.L_x_2153:
        /* <DEDUP_REMOVED lines=12> */
.L_x_2136:
[----:B------:R-:W-:Y:S05]  /*28cc0*/  BSYNC B1 ;  /* 0x0000000000017941 */ /* 0x000fea0003800000 */
.L_x_2135:
[----:B0-----:R-:W2:Y:S04]  /*28cd0*/  LDL R0, [R1+0x34] ;  /* 0x0000340001007983 */ /* 0x001ea80000100800 */
[----:B------:R0:W-:Y:S04]  /*28ce0*/  STL [R1+0x4], R7 ;  /* 0x0000040701007387 */ /* 0x0001e80000100800 */
[----:B------:R0:W-:Y:S02]  /*28cf0*/  STL [R1+0x10], R9 ;  /* 0x0000100901007387 */ /* 0x0001e40000100800 */
[----:B0-2---:R-:W-:-:S07]  /*28d00*/  VIADD R0, R0, 0xfffffffd ;  /* 0xfffffffd00007836 */ /* 0x005fce0000000000 */
.L_x_2134:
[----:B------:R-:W-:Y:S05]  /*28d10*/  BSYNC B2 ;  /* 0x0000000000027941 */ /* 0x000fea0003800000 */
.L_x_2133:
[----:B------:R-:W3:Y:S01]  /*28d20*/  LDL.LU R2, [R1+0x34] ;  /* 0x0000340001027983 */ /* 0x000ee20000300800 */
[----:B------:R-:W-:Y:S01]  /*28d30*/  VIADD R8, R8, 0xfffffffe ;  /* 0xfffffffe08087836 */ /* 0x000fe20000000000 */
[----:B---3--:R-:W-:-:S04]  /*28d40*/  LOP3.LUT R2, RZ, R2, RZ, 0x33, !PT ;  /* 0x00000002ff027212 */ /* 0x008fc800078e33ff */
[----:B------:R-:W-:-:S13]  /*28d50*/  ISETP.NE.AND P0, PT, R8, R2, PT ;  /* 0x000000020800720c */ /* 0x000fda0003f05270 */
[----:B------:R-:W-:Y:S05]  /*28d60*/  @!P0 BRA `(.L_x_2132) ;  /* 0x0000001800e88947 */ /* 0x000fea0003800000 */
[----:B------:R-:W-:-:S07]  /*28d70*/  IMAD.MOV.U32 R9, RZ, RZ, R17 ;  /* 0x000000ffff097224 */ /* 0x000fce00078e0011 */
.L_x_2192:
[----:B------:R-:W3:Y:S04]  /*28d80*/  LDL R4, [R1+0x20] ;  /* 0x0000200001047983 */ /* 0x000ee80000100800 */
[----:B------:R-:W4:Y:S04]  /*28d90*/  LDL R3, [R1+0x4] ;  /* 0x0000040001037983 */ /* 0x000f280000100800 */
[----:B------:R-:W5:Y:S01]  /*28da0*/  LDL R2, [R1+0x10] ;  /* 0x0000100001027983 */ /* 0x000f620000100800 */
[----:B------:R-:W-:Y:S05]  /*28db0*/  YIELD ;  /* 0x0000000000007946 */ /* 0x000fea0003800000 */
[----:B------:R-:W-:Y:S01]  /*28dc0*/  BSSY B1, `(.L_x_2154) ;  /* 0x00000d6000017945 */ /* 0x000fe20003800000 */
[----:B---3--:R-:W-:Y:S01]  /*28dd0*/  LOP3.LUT P1, RZ, R4, 0x1, RZ, 0xc0, !PT ;  /* 0x0000000104ff7812 */ /* 0x008fe2000782c0ff */
[----:B----4-:R-:W-:-:S05]  /*28de0*/  VIADD R4, R3, 0x1 ;  /* 0x0000000103047836 */ /* 0x010fca0000000000 */
[----:B------:R-:W-:-:S04]  /*28df0*/  ISETP.NE.AND P0, PT, R4, 0x2, PT ;  /* 0x000000020400780c */ /* 0x000fc80003f05270 */
[----:B--2---:R-:W-:Y:S02]  /*28e00*/  SEL R5, RZ, 0x1, P0 ;  /* 0x00000001ff057807 */ /* 0x004fe40000000000 */
[----:B------:R-:W-:Y:S02]  /*28e10*/  SEL R4, R4, RZ, P0 ;  /* 0x000000ff04047207 */ /* 0x000fe40000000000 */
[----:B-----5:R-:W-:Y:S01]  /*28e20*/  LOP3.LUT R5, R2, R5, RZ, 0x3c, !PT ;  /* 0x0000000502057212 */ /* 0x020fe200078e3cff */
        /* <DEDUP_REMOVED lines=25> */
.L_x_2156:
[----:B------:R-:W2:Y:S01]  /*28fc0*/  LDL R2, [R1] ;  /* 0x0000000001027983 */ /* 0x000ea20000100800 */
[----:B------:R-:W-:Y:S01]  /*28fd0*/  BSSY B2, `(.L_x_2157) ;  /* 0x0000005000027945 */ /* 0x000fe20003800000 */
[----:B--2---:R-:W-:Y:S01]  /*28fe0*/  IMAD R3, R4, 0x8, R2 ;  /* 0x0000000804037824 */ /* 0x004fe200078e0202 */
[----:B------:R-:W-:-:S04]  /*28ff0*/  SHF.L.U32 R2, R5, 0x1f, RZ ;  /* 0x0000001f05027819 */ /* 0x000fc800000006ff */
[----:B------:R-:W1:Y:S02]  /*29000*/  SYNCS.PHASECHK.TRANS64.TRYWAIT P0, [R3+URZ+0x30840], R2 ;  /* 0x03084002030075a7 */ /* 0x000e64000800017f */
[----:B-1----:R-:W-:Y:S05]  /*29010*/  @!P0 BRA `(.L_x_2158) ;  /* 0x0000005400348947 */ /* 0x002fea0003800000 */
.L_x_2320:
[----:B------:R-:W-:Y:S05]  /*29020*/  BSYNC B2 ;  /* 0x0000000000027941 */ /* 0x000fea0003800000 */
.L_x_2157:
        /* <DEDUP_REMOVED lines=12> */
.L_x_2160:
[----:B------:R-:W-:Y:S05]  /*290f0*/  BSYNC B2 ;  /* 0x0000000000027941 */ /* 0x000fea0003800000 */
.L_x_2159:
        /* <DEDUP_REMOVED lines=13> */
.L_x_2161:
        /* <DEDUP_REMOVED lines=16> */
.L_x_2162:
        /* <DEDUP_REMOVED lines=16> */
.L_x_2163:
        /* <DEDUP_REMOVED lines=16> */
.L_x_2164:
        /* <DEDUP_REMOVED lines=17> */
.L_x_2321:
[----:B------:R-:W-:Y:S05]  /*295e0*/  BSYNC B2 ;  /* 0x0000000000027941 */ /* 0x000fea0003800000 */
.L_x_2165:
        /* <DEDUP_REMOVED lines=11> */
.L_x_2168:
[----:B------:R-:W-:Y:S05]  /*296a0*/  BSYNC B2 ;  /* 0x0000000000027941 */ /* 0x000fea0003800000 */
.L_x_2167:
        /* <DEDUP_REMOVED lines=14> */
.L_x_2169:
        /* <DEDUP_REMOVED lines=15> */
.L_x_2170:
        /* <DEDUP_REMOVED lines=15> */
.L_x_2171:
        /* <DEDUP_REMOVED lines=15> */
.L_x_2172:
        /* <DEDUP_REMOVED lines=12> */
.L_x_2155:
[----:B------:R-:W-:Y:S05]  /*29b20*/  BSYNC B1 ;  /* 0x0000000000017941 */ /* 0x000fea0003800000 */
.L_x_2154:
        /* <DEDUP_REMOVED lines=36> */
.L_x_2175:
[----:B------:R-:W3:Y:S01]  /*29d70*/  LDL R2, [R1] ;  /* 0x0000000001027983 */ /* 0x000ee20000100800 */
[----:B------:R-:W-:Y:S01]  /*29d80*/  SHF.L.U32 R3, R10, 0x1f, RZ ;  /* 0x0000001f0a037819 */ /* 0x000fe200000006ff */
[----:B------:R-:W-:Y:S01]  /*29d90*/  BSSY B2, `(.L_x_2176) ;  /* 0x0000004000027945 */ /* 0x000fe20003800000 */
[----:B---3--:R-:W-:-:S04]  /*29da0*/  IMAD R2, R12, 0x8, R2 ;  /* 0x000000080c027824 */ /* 0x008fc800078e0202 */
[----:B------:R-:W3:Y:S02]  /*29db0*/  SYNCS.PHASECHK.TRANS64.TRYWAIT P0, [R2+URZ+0x30840], R3 ;  /* 0x03084003020075a7 */ /* 0x000ee4000800017f */
[----:B---3--:R-:W-:Y:S05]  /*29dc0*/  @!P0 BRA `(.L_x_2177) ;  /* 0x0000004400f08947 */ /* 0x008fea0003800000 */
.L_x_2322:
[----:B------:R-:W-:Y:S05]  /*29dd0*/  BSYNC B2 ;  /* 0x0000000000027941 */ /* 0x000fea0003800000 */
.L_x_2176:
        /* <DEDUP_REMOVED lines=12> */
.L_x_2179:
[----:B------:R-:W-:Y:S05]  /*29ea0*/  BSYNC B2 ;  /* 0x0000000000027941 */ /* 0x000fea0003800000 */
.L_x_2178:
        /* <DEDUP_REMOVED lines=15> */
.L_x_2180:
        /* <DEDUP_REMOVED lines=16> */
.L_x_2181:
        /* <DEDUP_REMOVED lines=16> */
.L_x_2182:
        /* <DEDUP_REMOVED lines=16> */
.L_x_2183:
        /* <DEDUP_REMOVED lines=15> */
.L_x_2323:
[----:B------:R-:W-:Y:S05]  /*2a390*/  BSYNC B2 ;  /* 0x0000000000027941 */ /* 0x000fea0003800000 */
.L_x_2184:
[----:B------:R-:W-:Y:S01]  /*2a3a0*/  BSSY B2, `(.L_x_2186) ;  /* 0x000000b000027945 */ /* 0x000fe20003800000 */
[----:B------:R-:W-:Y:S02]  /*2a3b0*/  IMAD.MOV.U32 R12, RZ, RZ, 0x0 ;  /* 0x00000000ff0c7424 */ /* 0x000fe400078e00ff */
[----:B------:R-:W-:Y:S01]  /*2a3c0*/  IMAD.MOV.U32 R13, RZ, RZ, 0x14f00000 ;  /* 0x14f00000ff0d7424 */ /* 0x000fe200078e00ff */
[----:B------:R-:W-:Y:S06]  /*2a3d0*/  @P1 BRA `(.L_x_2187) ;  /* 0x00000000001c1947 */ /* 0x000fec0003800000 */
[----:B------:R-:W1:Y:S01]  /*2a3e0*/  S2R R8, SR_TID.X ;  /* 0x0000000000087919 */ /* 0x000e620000002100 */
[----:B------:R-:W-:-:S04]  /*2a3f0*/  IMAD.MOV.U32 R3, RZ, RZ, 0x8000 ;  /* 0x00008000ff037424 */ /* 0x000fc800078e00ff */
[----:B------:R2:W-:Y:S01]  /*2a400*/  SYNCS.ARRIVE.TRANS64 RZ, [R2+URZ+0x50], R3 ;  /* 0x0000500302ff79a7 */ /* 0x0005e2000800003f */
[----:B-1----:R-:W-:-:S04]  /*2a410*/  LOP3.LUT R8, R8, 0x1f, RZ, 0xc0, !PT ;  /* 0x0000001f08087812 */ /* 0x002fc800078ec0ff */
[----:B------:R-:W-:-:S13]  /*2a420*/  ISETP.NE.AND P0, PT, R8, RZ, PT ;  /* 0x000000ff0800720c */ /* 0x000fda0003f05270 */
[----:B--2---:R-:W-:Y:S05]  /*2a430*/  @!P0 BRA `(.L_x_2187) ;  /* 0x0000000000048947 */ /* 0x004fea0003800000 */
[----:B------:R-:W-:Y:S01]  /*2a440*/  BPT.TRAP 0x1 ;  /* 0x000000040000795c */ /* 0x000fe20000300000 */
.L_x_2187:
[----:B------:R-:W-:Y:S05]  /*2a450*/  BSYNC B2 ;  /* 0x0000000000027941 */ /* 0x000fea0003800000 */
.L_x_2186:
        /* <DEDUP_REMOVED lines=13> */
.L_x_2188:
        /* <DEDUP_REMOVED lines=15> */
.L_x_2189:
        /* <DEDUP_REMOVED lines=15> */
.L_x_2190:
        /* <DEDUP_REMOVED lines=15> */
.L_x_2191:
        /* <DEDUP_REMOVED lines=12> */
.L_x_2174:
[----:B------:R-:W-:Y:S05]  /*2a8c0*/  BSYNC B1 ;  /* 0x0000000000017941 */ /* 0x000fea0003800000 */
.L_x_2173:
[----:B------:R-:W3:Y:S01]  /*2a8d0*/  LDL R2, [R1+0x2c] ;  /* 0x00002c0001027983 */ /* 0x000ee20000100800 */
[----:B------:R-:W-:Y:S01]  /*2a8e0*/  VIADD R0, R0, 0xfffffffe ;  /* 0xfffffffe00007836 */ /* 0x000fe20000000000 */
[----:B---3--:R-:W-:-:S13]  /*2a8f0*/  ISETP.GT.AND P0, PT, R6, R2, PT ;  /* 0x000000020600720c */ /* 0x008fda0003f04270 */
[----:B------:R-:W-:Y:S05]  /*2a900*/  @P0 BRA `(.L_x_2192) ;  /* 0xffffffe4001c0947 */ /* 0x000fea000383ffff */
.L_x_2132:
[----:B------:R-:W-:Y:S05]  /*2a910*/  BSYNC B0 ;  /* 0x0000000000007941 */ /* 0x000fea0003800000 */
.L_x_2131:
[----:B------:R-:W3:Y:S01]  /*2a920*/  S2R R3, SR_TID.X ;  /* 0x0000000000037919 */ /* 0x000ee20000002100 */
[----:B------:R-:W-:Y:S01]  /*2a930*/  BSSY B0, `(.L_x_2193) ;  /* 0x0000010000007945 */ /* 0x000fe20003800000 */
[----:B---3--:R-:W-:-:S04]  /*2a940*/  LOP3.LUT R3, R3, 0x7f, RZ, 0xc0, !PT ;  /* 0x0000007f03037812 */ /* 0x008fc800078ec0ff */
[----:B------:R-:W-:-:S13]  /*2a950*/  ISETP.NE.AND P0, PT, R3, RZ, PT ;  /* 0x000000ff0300720c */ /* 0x000fda0003f05270 */
[----:B------:R-:W-:Y:S05]  /*2a960*/  @P0 BRA `(.L_x_2194) ;  /* 0x0000000000300947 */ /* 0x000fea0003800000 */
[----:B------:R-:W3:Y:S01]  /*2a970*/  S2R R2, SR_LANEID ;  /* 0x0000000000027919 */ /* 0x000ee20000000000 */
[----:B------:R-:W-:Y:S01]  /*2a980*/  VOTEU.ANY UR4, UPT, PT ;  /* 0x0000000000047886 */ /* 0x000fe200038e0100 */
[----:B--2---:R-:W2:Y:S01]  /*2a990*/  LDC.64 R4, c[0x0][0xc60] ;  /* 0x00031800ff047b82 */ /* 0x004ea20000000a00 */
[----:B------:R-:W3:Y:S02]  /*2a9a0*/  FLO.U32 R0, UR4 ;  /* 0x0000000400007d00 */ /* 0x000ee400080e0000 */
[----:B---3--:R-:W-:-:S06]  /*2a9b0*/  ISETP.EQ.U32.AND P0, PT, R0, R2, PT ;  /* 0x000000020000720c */ /* 0x008fcc0003f02070 */
[----:B------:R-:W2:Y:S07]  /*2a9c0*/  POPC R2, UR4 ;  /* 0x0000000400027d09 */ /* 0x000eae0008000000 */
[----:B--2---:R-:W2:Y:S04]  /*2a9d0*/  @P0 ATOMG.E.ADD.STRONG.GPU PT, R2, desc[UR60][R4.64], R2 ;  /* 0x00000002040209a8 */ /* 0x004ea800081ee1fc */
[----:B--2---:R2:W3:Y:S02]  /*2a9e0*/  SHFL.IDX PT, R2, R2, R0, 0x1f ;  /* 0x00001f0002027589 */ /* 0x0044e400000e0000 */
[----:B--2---:R-:W2:Y:S02]  /*2a9f0*/  S2R R0, SR_LTMASK ;  /* 0x0000000000007919 */ /* 0x004ea40000003900 */
[----:B--2---:R-:W-:-:S06]  /*2aa00*/  LOP3.LUT R0, R0, UR4, RZ, 0xc0, !PT ;  /* 0x0000000400007c12 */ /* 0x004fcc000f8ec0ff */
[----:B------:R-:W3:Y:S02]  /*2aa10*/  POPC R0, R0 ;  /* 0x0000000000007309 */ /* 0x000ee40000000000 */
[----:B---3--:R-:W-:-:S07]  /*2aa20*/  IADD3 R16, R2, UR36, R0 ;  /* 0x0000002402107c10 */ /* 0x008fce000fffe000 */
.L_x_2194:
[----:B------:R-:W-:Y:S05]  /*2aa30*/  BSYNC B0 ;  /* 0x0000000000007941 */ /* 0x000fea0003800000 */
.L_x_2193:
        /* <DEDUP_REMOVED lines=13> */
.L_x_2324:
[----:B------:R-:W-:Y:S05]  /*2ab10*/  BSYNC B1 ;  /* 0x0000000000017941 */ /* 0x000fea0003800000 */
.L_x_2197:
        /* <DEDUP_REMOVED lines=9> */
.L_x_2200:
[----:B------:R-:W-:Y:S05]  /*2abb0*/  BSYNC B1 ;  /* 0x0000000000017941 */ /* 0x000fea0003800000 */
.L_x_2199:
[----:B--2---:R-:W2:Y:S04]  /*2abc0*/  LDL.LU R5, [R1+0x14] ;  /* 0x0000140001057983 */ /* 0x004ea80000300800 */
[----:B------:R-:W2:Y:S04]  /*2abd0*/  LDL.LU R3, [R1+0x8] ;  /* 0x0000080001037983 */ /* 0x000ea80000300800 */
[----:B------:R-:W4:Y:S04]  /*2abe0*/  LDL R4, [R1] ;  /* 0x0000000001047983 */ /* 0x000f280000100800 */
[----:B---3--:R-:W4:Y:S01]  /*2abf0*/  LDL R2, [R1+0x4] ;  /* 0x0000040001027983 */ /* 0x008f220000100800 */
[----:B------:R-:W-:Y:S01]  /*2ac00*/  UIADD3 UR4, UP0, UR38, 0x470, URZ ;  /* 0x0000047026047890 */ /* 0x000fe2000ff1e03f */
[----:B------:R-:W-:Y:S01]  /*2ac10*/  PLOP3.LUT P0, PT, PT, PT, PT, 0x80, 0x0 ;  /* 0x000000000000781c */ /* 0x000fe20003f0f070 */
[----:B------:R-:W-:Y:S01]  /*2ac20*/  VIADD R0, R0, 0x30850 ;  /* 0x0003085000007836 */ /* 0x000fe20000000000 */
[----:B------:R-:W-:Y:S01]  /*2ac30*/  UMOV UR6, 0x0 ;  /* 0x0000000000067882 */ /* 0x000fe20000000000 */
[----:B------:R-:W-:Y:S01]  /*2ac40*/  UIADD3.X UR5, URZ, UR39, URZ, UP0, !UPT ;  /* 0x000000273f057290 */ /* 0x000fe200087fe43f */
[----:B------:R-:W-:Y:S01]  /*2ac50*/  UMOV UR7, 0x14f00000 ;  /* 0x14f0000000077882 */ /* 0x000fe20000000000 */
[----:B------:R-:W-:Y:S01]  /*2ac60*/  UMOV UR10, URZ ;  /* 0x0000003f000a7c82 */ /* 0x000fe20008000000 */
[----:B--2---:R-:W-:-:S02]  /*2ac70*/  IMAD R3, R3, 0x40, R5 ;  /* 0x0000004003037824 */ /* 0x004fc400078e0205 */
[----:B----4-:R-:W-:-:S04]  /*2ac80*/  IMAD R2, R2, 0x8000, R4 ;  /* 0x0000800002027824 */ /* 0x010fc800078e0204 */
[----:B------:R-:W-:-:S07]  /*2ac90*/  VIADD R4, R2, 0x400 ;  /* 0x0000040002047836 */ /* 0x000fce0000000000 */
.L_x_2201:
        /* <DEDUP_REMOVED lines=10> */
[----:B------:R-:W-:Y:S01]  /*2ad40*/  PLOP3.LUT P0, PT, PT, PT, PT, 0x80, 0x0 ;  /* 0x000000000000781c */ /* 0x000fe20003f0f070 */
[----:B------:R-:W-:Y:S01]  /*2ad50*/  VIADD R4, R2, 0x2400 ;  /* 0x0000240002047836 */ /* 0x000fe20000000000 */
[----:B------:R-:W-:Y:S01]  /*2ad60*/  UMOV UR6, 0x0 ;  /* 0x0000000000067882 */ /* 0x000fe20000000000 */
[----:B------:R-:W-:Y:S01]  /*2ad70*/  UMOV UR7, 0x14f00000 ;  /* 0x14f0000000077882 */ /* 0x000fe20000000000 */
[----:B------:R-:W-:-:S09]  /*2ad80*/  UMOV UR10, 0x40 ;  /* 0x00000040000a7882 */ /* 0x000fd20000000000 */
.L_x_2202:
        /* <DEDUP_REMOVED lines=15> */
.L_x_2203:
        /* <DEDUP_REMOVED lines=15> */
.L_x_2204:
        /* <DEDUP_REMOVED lines=10> */
.L_x_2196:
[----:B------:R-:W-:Y:S05]  /*2b010*/  BSYNC B0 ;  /* 0x0000000000007941 */ /* 0x000fea0003800000 */
.L_x_2195:
[----:B--2---:R-:W2:Y:S04]  /*2b020*/  LDL.LU R5, [R1+0x4] ;  /* 0x0000040001057983 */ /* 0x004ea80000300800 */
[----:B------:R-:W3:Y:S01]  /*2b030*/  LDL.LU R4, [R1+0x10] ;  /* 0x0000100001047983 */ /* 0x000ee20000300800 */
[----:B--2---:R-:W-:-:S05]  /*2b040*/  VIADD R0, R5, 0x1 ;  /* 0x0000000105007836 */ /* 0x004fca0000000000 */
[----:B------:R-:W-:-:S04]  /*2b050*/  ISETP.NE.AND P0, PT, R0, 0x2, PT ;  /* 0x000000020000780c */ /* 0x000fc80003f05270 */
[----:B------:R-:W-:Y:S02]  /*2b060*/  SEL R2, RZ, 0x1, P0 ;  /* 0x00000001ff027807 */ /* 0x000fe40000000000 */
[----:B------:R-:W-:Y:S02]  /*2b070*/  SEL R0, R0, RZ, P0 ;  /* 0x000000ff00007207 */ /* 0x000fe40000000000 */
[----:B---3--:R-:W-:-:S03]  /*2b080*/  LOP3.LUT R4, R4, R2, RZ, 0x3c, !PT ;  /* 0x0000000204047212 */ /* 0x008fc600078e3cff */
[----:B------:R2:W-:Y:S04]  /*2b090*/  STL [R1+0x4], R0 ;  /* 0x0000040001007387 */ /* 0x0005e80000100800 */
[----:B------:R2:W-:Y:S02]  /*2b0a0*/  STL [R1+0x10], R4 ;  /* 0x0000100401007387 */ /* 0x0005e40000100800 */
.L_x_2111:
[----:B------:R-:W-:Y:S05]  /*2b0b0*/  BSYNC B7 ;  /* 0x0000000000077941 */ /* 0x000fea0003800000 */
.L_x_2109:
        /* <DEDUP_REMOVED lines=9> */
[----:B------:R3:W4:Y:S04]  /*2b150*/  LDS.128 R16, [R0+0x308d0] ;  /* 0x0308d00000107984 */ /* 0x0007280000000c00 */
[----:B------:R3:W-:Y:S01]  /*2b160*/  STL [R1], R0 ;  /* 0x0000000001007387 */ /* 0x0007e20000100800 */
[----:B------:R-:W-:Y:S06]  /*2b170*/  BAR.ARV 0x4, 0x180 ;  /* 0x0106000000007b1d */ /* 0x000fec0000002000 */
[----:B------:R-:W-:Y:S05]  /*2b180*/  BRA `(.L_x_2206) ;  /* 0x0000000800d87947 */ /* 0x000fea0003800000 */
.L_x_2205:
[----:B------:R-:W2:Y:S01]  /*2b190*/  S2R R6, SR_TID.X ;  /* 0x0000000000067919 */ /* 0x000ea20000002100 */
[----:B------:R-:W-:Y:S01]  /*2b1a0*/  UMOV UR4, 0xffffffff ;  /* 0xffffffff00047882 */ /* 0x000fe20000000000 */
[----:B--2---:R-:W-:-:S04]  /*2b1b0*/  LOP3.LUT R6, R6, 0x1f, RZ, 0xc0, !PT ;  /* 0x0000001f06067812 */ /* 0x004fc800078ec0ff */
[----:B------:R-:W-:Y:S01]  /*2b1c0*/  ISETP.NE.AND P0, PT, R6, 0x1f, PT ;  /* 0x0000001f0600780c */ /* 0x000fe20003f05270 */
[----:B------:R-:W-:-:S12]  /*2b1d0*/  BRA.DIV UR4, `(.L_x_2207) ;  /* 0x0000003604287947 */ /* 0x000fd8000b800000 */
[----:B------:R-:W-:Y:S01]  /*2b1e0*/  IMAD.IADD R0, R19, 0x1, R6 ;  /* 0x0000000113007824 */ /* 0x000fe200078e0206 */
[----:B------:R-:W-:-:S04]  /*2b1f0*/  ULDC UR4, c[0x0][0xc3c] ;  /* 0x00030f0000047ab9 */ /* 0x000fc80000000800 */
        /* <DEDUP_REMOVED lines=29> */
.L_x_2334:
[----:B------:R-:W-:Y:S02]  /*2b3d0*/  ULDC UR4, c[0x0][0xc38] ;  /* 0x00030e0000047ab9 */ /* 0x000fe40000000800 */
[----:B------:R-:W-:-:S04]  /*2b3e0*/  IMAD.U32 R4, RZ, RZ, UR4 ;  /* 0x00000004ff047e24 */ /* 0x000fc8000f8e00ff */
[----:B---3--:R-:W-:-:S04]  /*2b3f0*/  IMAD R16, R16, R4, RZ ;  /* 0x0000000410107224 */ /* 0x008fc800078e02ff */
[----:B------:R-:W-:-:S05]  /*2b400*/  IMAD.IADD R5, R5, 0x1, R16 ;  /* 0x0000000105057824 */ /* 0x000fca00078e0210 */
[----:B------:R-:W-:-:S13]  /*2b410*/  ISETP.GT.AND P6, PT, R5, R0, PT ;  /* 0x000000000500720c */ /* 0x000fda0003fc4270 */
[----:B------:R-:W-:Y:S05]  /*2b420*/  @P6 BRA `(.L_x_2208) ;  /* 0x00000000009c6947 */ /* 0x000fea0003800000 */
.L_x_2213:
[----:B--2---:R-:W2:Y:S01]  /*2b430*/  LDC R2, c[0x0][0xc3c] ;  /* 0x00030f00ff027b82 */ /* 0x004ea20000000800 */
[----:B------:R-:W-:-:S05]  /*2b440*/  VIADD R19, R19, 0x1f ;  /* 0x0000001f13137836 */ /* 0x000fca0000000000 */
[----:B--2---:R-:W-:-:S13]  /*2b450*/  ISETP.GE.AND P6, PT, R19, R2, PT ;  /* 0x000000021300720c */ /* 0x004fda0003fc6270 */
[----:B------:R-:W-:Y:S05]  /*2b460*/  @P6 BRA `(.L_x_2209) ;  /* 0x0000000400d46947 */ /* 0x000fea0003800000 */
[----:B------:R-:W2:Y:S01]  /*2b470*/  S2R R3, SR_TID.X ;  /* 0x0000000000037919 */ /* 0x000ea20000002100 */
[----:B------:R-:W-:Y:S01]  /*2b480*/  BSSY B0, `(.L_x_2210) ;  /* 0x0000009000007945 */ /* 0x000fe20003800000 */
[----:B--2---:R-:W-:-:S05]  /*2b490*/  LOP3.LUT R3, R3, 0x1f, RZ, 0xc0, !PT ;  /* 0x0000001f03037812 */ /* 0x004fca00078ec0ff */
[----:B------:R-:W-:Y:S02]  /*2b4a0*/  IMAD.IADD R4, R19, 0x1, R3 ;  /* 0x0000000113047824 */ /* 0x000fe400078e0203 */
[----:B------:R-:W-:-:S03]  /*2b4b0*/  IMAD.MOV.U32 R3, RZ, RZ, RZ ;  /* 0x000000ffff037224 */ /* 0x000fc600078e00ff */
[----:B------:R-:W-:-:S13]  /*2b4c0*/  ISETP.GE.OR P6, PT, R4, R2, !P0 ;  /* 0x000000020400720c */ /* 0x000fda00047c6670 */
[----:B------:R-:W-:Y:S05]  /*2b4d0*/  @P6 BRA `(.L_x_2211) ;  /* 0x00000000000c6947 */ /* 0x000fea0003800000 */
[----:B------:R-:W2:Y:S02]  /*2b4e0*/  LDC.64 R2, c[0x0][0xc80] ;  /* 0x00032000ff027b82 */ /* 0x000ea40000000a00 */
[----:B--2---:R-:W-:-:S06]  /*2b4f0*/  IMAD.WIDE R2, R4, 0x4, R2 ;  /* 0x0000000404027825 */ /* 0x004fcc00078e0202 */
[----:B------:R2:W5:Y:S02]  /*2b500*/  LDG.E R3, desc[UR60][R2.64] ;  /* 0x0000003c02037981 */ /* 0x000564000c1e1900 */
.L_x_2211:
[----:B------:R-:W-:Y:S05]  /*2b510*/  BSYNC B0 ;  /* 0x0000000000007941 */ /* 0x000fea0003800000 */
.L_x_2210:
        /* <DEDUP_REMOVED lines=18> */
.L_x_2342:
[----:B------:R-:W-:Y:S02]  /*2b640*/  ULDC UR4, c[0x0][0xc38] ;  /* 0x00030e0000047ab9 */ /* 0x000fe40000000800 */
[----:B------:R-:W-:-:S04]  /*2b650*/  IMAD.U32 R4, RZ, RZ, UR4 ;  /* 0x00000004ff047e24 */ /* 0x000fc8000f8e00ff */
[----:B---3--:R-:W-:-:S04]  /*2b660*/  IMAD R16, R16, R4, RZ ;  /* 0x0000000410107224 */ /* 0x008fc800078e02ff */
[----:B------:R-:W-:-:S05]  /*2b670*/  IMAD.IADD R5, R16, 0x1, R5 ;  /* 0x0000000110057824 */ /* 0x000fca00078e0205 */
[----:B------:R-:W-:-:S13]  /*2b680*/  ISETP.GT.AND P6, PT, R5, R0, PT ;  /* 0x000000000500720c */ /* 0x000fda0003fc4270 */
[----:B------:R-:W-:Y:S05]  /*2b690*/  @!P6 BRA `(.L_x_2213) ;  /* 0xfffffffc0064e947 */ /* 0x000fea000383ffff */
.L_x_2208:
        /* <DEDUP_REMOVED lines=8> */
.L_x_2346:
[----:B------:R-:W-:Y:S01]  /*2b720*/  ISETP.NE.AND P0, PT, R5, RZ, PT ;  /* 0x000000ff0500720c */ /* 0x000fe20003f05270 */
[----:B------:R-:W-:-:S12]  /*2b730*/  IMAD.MOV.U32 R5, RZ, RZ, RZ ;  /* 0x000000ffff057224 */ /* 0x000fd800078e00ff */
[----:B------:R-:W-:Y:S05]  /*2b740*/  @!P0 BRA `(.L_x_2215) ;  /* 0x0000000000148947 */ /* 0x000fea0003800000 */
[----:B------:R-:W-:Y:S01]  /*2b750*/  UMOV UR4, 0xffffffff ;  /* 0xffffffff00047882 */ /* 0x000fe20000000000 */
[----:B-1----:R-:W-:Y:S02]  /*2b760*/  VIADD R12, R6, 0xffffffff ;  /* 0xffffffff060c7836 */ /* 0x002fe40000000000 */
[----:B------:R-:W-:Y:S05]  /*2b770*/  BRA.DIV UR4, `(.L_x_2216) ;  /* 0x0000003a041c7947 */ /* 0x000fea000b800000 */
[----:B--2---:R1:W2:Y:S02]  /*2b780*/  SHFL.IDX PT, R2, R2, R12, 0x1f ;  /* 0x00001f0c02027589 */ /* 0x0042a400000e0000 */
.L_x_2349:
[----:B--2---:R-:W-:-:S07]  /*2b790*/  IMAD.MOV.U32 R5, RZ, RZ, R2 ;  /* 0x000000ffff057224 */ /* 0x004fce00078e0002 */
.L_x_2215:
[----:B--23--:R-:W2:Y:S01]  /*2b7a0*/  LDC.64 R2, c[0x0][0xc90] ;  /* 0x00032400ff027b82 */ /* 0x00cea20000000a00 */
[----:B------:R-:W-:-:S04]  /*2b7b0*/  IMAD.IADD R19, R6, 0x1, R19 ;  /* 0x0000000106137824 */ /* 0x000fc800078e0213 */
[----:B--2---:R-:W-:-:S05]  /*2b7c0*/  IMAD.WIDE R2, R19, 0x4, R2 ;  /* 0x0000000413027825 */ /* 0x004fca00078e0202 */
[----:B------:R-:W4:Y:S01]  /*2b7d0*/  LDG.E R7, desc[UR60][R2.64] ;  /* 0x0000003c02077981 */ /* 0x000f22000c1e1900 */
[----:B------:R-:W-:-:S04]  /*2b7e0*/  IMAD R16, R5, R4, R16 ;  /* 0x0000000405107224 */ /* 0x000fc800078e0210 */
[----:B------:R-:W-:Y:S02]  /*2b7f0*/  IMAD.IADD R0, R0, 0x1, -R16 ;  /* 0x0000000100007824 */ /* 0x000fe400078e0a10 */
[----:B----4-:R-:W-:-:S05]  /*2b800*/  IMAD R6, R17, R7, RZ ;  /* 0x0000000711067224 */ /* 0x010fca00078e02ff */
[----:B0-----:R-:W-:-:S04]  /*2b810*/  IABS R8, R6 ;  /* 0x0000000600087213 */ /* 0x001fc80000000000 */
        /* <DEDUP_REMOVED lines=58> */
.L_x_2209:
[----:B------:R-:W-:Y:S01]  /*2bbc0*/  UMOV UR4, URZ ;  /* 0x0000003f00047c82 */ /* 0x000fe20008000000 */
[----:B------:R-:W-:Y:S01]  /*2bbd0*/  UMOV UR5, URZ ;  /* 0x0000003f00057c82 */ /* 0x000fe20008000000 */
[----:B------:R-:W-:Y:S01]  /*2bbe0*/  ULDC UR6, c[0x0][0xc3c] ;  /* 0x00030f0000067ab9 */ /* 0x000fe20000000800 */
[----:B------:R-:W-:Y:S02]  /*2bbf0*/  IMAD.MOV.U32 R16, RZ, RZ, R0 ;  /* 0x000000ffff107224 */ /* 0x000fe400078e0000 */
[----:B------:R-:W-:Y:S02]  /*2bc00*/  IMAD.U32 R17, RZ, RZ, UR4 ;  /* 0x00000004ff117e24 */ /* 0x000fe4000f8e00ff */
[----:B------:R-:W-:Y:S02]  /*2bc10*/  IMAD.U32 R18, RZ, RZ, UR5 ;  /* 0x00000005ff127e24 */ /* 0x000fe4000f8e00ff */
[----:B------:R-:W-:-:S07]  /*2bc20*/  IMAD.U32 R19, RZ, RZ, UR6 ;  /* 0x00000006ff137e24 */ /* 0x000fce000f8e00ff */
.L_x_2217:
[----:B------:R2:W3:Y:S01]  /*2bc30*/  LDL R3, [R1] ;  /* 0x0000000001037983 */ /* 0x0004e20000100800 */
[----:B------:R-:W4:Y:S01]  /*2bc40*/  S2R R0, SR_TID.X ;  /* 0x0000000000007919 */ /* 0x000f220000002100 */
[----:B------:R-:W-:Y:S05]  /*2bc50*/  WARPSYNC.ALL ;  /* 0x0000000000007948 */ /* 0x000fea0003800000 */
[----:B----4-:R-:W-:Y:S01]  /*2bc60*/  LOP3.LUT R0, R0, 0x1f, RZ, 0xc0, !PT ;  /* 0x0000001f00007812 */ /* 0x010fe200078ec0ff */
[----:B------:R-:W-:Y:S03]  /*2bc70*/  BAR.SYNC.DEFER_BLOCKING 0x4, 0x180 ;  /* 0x0106000000007b1d */ /* 0x000fe60000010000 */
[----:B------:R-:W-:-:S13]  /*2bc80*/  ISETP.NE.AND P0, PT, R0, RZ, PT ;  /* 0x000000ff0000720c */ /* 0x000fda0003f05270 */
[----:B------:R-:W3:Y:S01]  /*2bc90*/  @!P0 S2R R0, SR_CgaCtaId ;  /* 0x0000000000008919 */ /* 0x000ee20000008800 */
[----:B------:R-:W-:-:S04]  /*2bca0*/  @!P0 MOV R2, 0x400 ;  /* 0x0000040000028802 */ /* 0x000fc80000000f00 */
[----:B---3--:R-:W-:-:S05]  /*2bcb0*/  @!P0 LEA R3, R0, R2, 0x18 ;  /* 0x0000000200038211 */ /* 0x008fca00078ec0ff */
[----:B------:R2:W-:Y:S04]  /*2bcc0*/  @!P0 STS.128 [R3+0x308d0], R16 ;  /* 0x0308d01003008388 */ /* 0x0005e80000000c00 */
[----:B------:R2:W-:Y:S01]  /*2bcd0*/  @!P0 STL [R1], R3 ;  /* 0x0000000301008387 */ /* 0x0005e20000100800 */
[----:B------:R-:W-:Y:S06]  /*2bce0*/  BAR.ARV 0x5, 0x180 ;  /* 0x0146000000007b1d */ /* 0x000fec0000002000 */
.L_x_2206:
[----:B------:R-:W-:Y:S02]  /*2bcf0*/  ULDC UR4, c[0x0][0xc3c] ;  /* 0x00030f0000047ab9 */ /* 0x000fe40000000800 */
[----:B----4-:R-:W-:-:S13]  /*2bd00*/  ISETP.GE.AND P0, PT, R19, UR4, PT ;  /* 0x0000000413007c0c */ /* 0x010fda000bf06270 */
[----:B------:R-:W-:Y:S05]  /*2bd10*/  @!P0 BRA `(.L_x_2218) ;  /* 0xffffff7c00908947 */ /* 0x000fea000383ffff */
[----:B------:R-:W-:Y:S05]  /*2bd20*/  BSYNC B8 ;  /* 0x0000000000087941 */ /* 0x000fea0003800000 */
.L_x_2045:
[----:B---3--:R-:W3:Y:S01]  /*2bd30*/  LDL.LU R0, [R1+0x48] ;  /* 0x0000480001007983 */ /* 0x008ee20000300800 */
[----:B------:R-:W-:Y:S01]  /*2bd40*/  BSSY B0, `(.L_x_2219) ;  /* 0x000000b000007945 */ /* 0x000fe20003800000 */
[----:B------:R-:W4:Y:S01]  /*2bd50*/  S2R R5, SR_CgaCtaId ;  /* 0x0000000000057919 */ /* 0x000f220000008800 */
[----:B---3--:R-:W-:-:S05]  /*2bd60*/  VIADD R0, R0, 0x1 ;  /* 0x0000000100007836 */ /* 0x008fca0000000000 */
[----:B0-----:R-:W-:-:S04]  /*2bd70*/  LEA.HI R2, R0, R0, RZ, 0x1 ;  /* 0x0000000000027211 */ /* 0x001fc800078f08ff */
[----:B--2---:R-:W-:-:S05]  /*2bd80*/  LOP3.LUT R3, R2, 0xfffffffe, RZ, 0xc0, !PT ;  /* 0xfffffffe02037812 */ /* 0x004fca00078ec0ff */
[----:B------:R-:W-:Y:S01]  /*2bd90*/  IMAD.IADD R3, R0, 0x1, -R3 ;  /* 0x0000000100037824 */ /* 0x000fe200078e0a03 */
[----:B------:R-:W-:-:S04]  /*2bda0*/  MOV R0, 0x400 ;  /* 0x0000040000007802 */ /* 0x000fc80000000f00 */
[----:B----4-:R-:W-:Y:S02]  /*2bdb0*/  LEA R0, R5, R0, 0x18 ;  /* 0x0000000005007211 */ /* 0x010fe400078ec0ff */
[----:B------:R-:W-:-:S04]  /*2bdc0*/  SHF.L.U32 R3, R3, 0x1f, RZ ;  /* 0x0000001f03037819 */ /* 0x000fc800000006ff */
[----:B------:R-:W0:Y:S02]  /*2bdd0*/  SYNCS.PHASECHK.TRANS64.TRYWAIT P0, [R0+URZ+0x30820], R3 ;  /* 0x03082003000075a7 */ /* 0x000e24000800017f */
[----:B0-----:R-:W-:Y:S05]  /*2bde0*/  @!P0 BRA `(.L_x_2220) ;  /* 0x0000003000a88947 */ /* 0x001fea0003800000 */
.L_x_2350:
[----:B------:R-:W-:Y:S05]  /*2bdf0*/  BSYNC B0 ;  /* 0x0000000000007941 */ /* 0x000fea0003800000 */
.L_x_2219:
[----:B------:R-:W-:-:S03]  /*2be00*/  UMOV UR4, 0xffffffff ;  /* 0xffffffff00047882 */ /* 0x000fc60000000000 */
[----:B------:R-:W-:Y:S05]  /*2be10*/  BRA.DIV UR4, `(.L_x_2221) ;  /* 0x0000003204b07947 */ /* 0x000fea000b800000 */
[----:B------:R-:W2:Y:S02]  /*2be20*/  S2R R2, SR_TID.X ;  /* 0x0000000000027919 */ /* 0x000ea40000002100 */
[----:B--2---:R-:W-:-:S04]  /*2be30*/  SHF.R.U32.HI R2, RZ, 0x5, R2 ;  /* 0x00000005ff027819 */ /* 0x004fc80000011602 */
[----:B------:R-:W-:-:S05]  /*2be40*/  LOP3.LUT R2, R2, 0x3, RZ, 0xc0, !PT ;  /* 0x0000000302027812 */ /* 0x000fca00078ec0ff */
[----:B------:R2:W3:Y:S02]  /*2be50*/  SHFL.IDX PT, R14, R2, RZ, 0x1f ;  /* 0x00001fff020e7589 */ /* 0x0004e400000e0000 */
.L_x_2353:
[----:B---3--:R-:W-:-:S13]  /*2be60*/  ISETP.NE.AND P0, PT, R14, RZ, PT ;  /* 0x000000ff0e00720c */ /* 0x008fda0003f05270 */
[----:B------:R-:W-:Y:S05]  /*2be70*/  @P0 BRA `(.L_x_1746) ;  /* 0x0000000000940947 */ /* 0x000fea0003800000 */
[----:B------:R-:W-:-:S03]  /*2be80*/  UMOV UR4, 0xffffffff ;  /* 0xffffffff00047882 */ /* 0x000fc60000000000 */
[----:B------:R-:W-:Y:S05]  /*2be90*/  BRA.DIV UR4, `(.L_x_2222) ;  /* 0x0000003204c47947 */ /* 0x000fea000b800000 */
[----:B------:R-:W-:-:S13]  /*2bea0*/  ELECT P6, URZ, PT ;  /* 0x00000000003f782f */ /* 0x000fda00038c0000 */
.L_x_2356:
[----:B------:R-:W-:Y:S05]  /*2beb0*/  @!P6 BRA `(.L_x_1746) ;  /* 0x000000000084e947 */ /* 0x000fea0003800000 */
[----:B--2---:R-:W2:Y:S02]  /*2bec0*/  LDL.LU R2, [R1+0x68] ;  /* 0x0000680001027983 */ /* 0x004ea40000300800 */
[----:B--2---:R-:W-:-:S04]  /*2bed0*/  LOP3.LUT R2, R2, 0x2, RZ, 0xfc, !PT ;  /* 0x0000000202027812 */ /* 0x004fc800078efcff */
[----:B------:R-:W-:-:S13]  /*2bee0*/  ISETP.NE.AND P2, PT, R2, 0x3, PT ;  /* 0x000000030200780c */ /* 0x000fda0003f45270 */
[----:B------:R-:W-:Y:S05]  /*2bef0*/  @!P2 BRA `(.L_x_2223) ;  /* 0x000000000004a947 */ /* 0x000fea0003800000 */
[----:B------:R-:W-:Y:S01]  /*2bf00*/  BPT.TRAP 0x1 ;  /* 0x000000040000795c */ /* 0x000fe20000300000 */
.L_x_2223:
[----:B0-----:R-:W2:Y:S04]  /*2bf10*/  LDL R3, [R1+0x4] ;  /* 0x0000040001037983 */ /* 0x001ea80000100800 */
[----:B------:R-:W3:Y:S01]  /*2bf20*/  LDL.LU R7, [R1+0x10] ;  /* 0x0000100001077983 */ /* 0x000ee20000300800 */
        /* <DEDUP_REMOVED lines=12> */
.L_x_2357:
[----:B------:R-:W2:Y:S02]  /*2bff0*/  SYNCS.PHASECHK.TRANS64.TRYWAIT P0, [R7+URZ], R2 ;  /* 0x00000002070075a7 */ /* 0x000ea4000800017f */
[----:B--2---:R-:W-:Y:S05]  /*2c000*/  @!P0 BRA `(.L_x_2225) ;  /* 0x00000030009c8947 */ /* 0x004fea0003800000 */
.L_x_2358:
[----:B------:R-:W-:Y:S05]  /*2c010*/  @!P2 BRA `(.L_x_2226) ;  /* 0x000000000004a947 */ /* 0x000fea0003800000 */
[----:B------:R-:W-:Y:S01]  /*2c020*/  BPT.TRAP 0x1 ;  /* 0x000000040000795c */ /* 0x000fe20000300000 */
.L_x_2226:
[----:B------:R-:W3:Y:S01]  /*2c030*/  LDL.LU R4, [R1+0x4] ;  /* 0x0000040001047983 */ /* 0x000ee20000300800 */
[----:B------:R-:W-:-:S04]  /*2c040*/  VIADD R0, R0, 0x30860 ;  /* 0x0003086000007836 */ /* 0x000fc80000000000 */
[----:B---3--:R-:W-:-:S04]  /*2c050*/  IMAD R4, R4, 0x8, R0 ;  /* 0x0000000804047824 */ /* 0x008fc800078e0200 */
[----:B------:R-:W3:Y:S02]  /*2c060*/  SYNCS.PHASECHK.TRANS64.TRYWAIT P0, [R4+URZ], R5 ;  /* 0x00000005040075a7 */ /* 0x000ee4000800017f */
[----:B---3--:R-:W-:Y:S05]  /*2c070*/  @!P0 BRA `(.L_x_2227) ;  /* 0x0000003000948947 */ /* 0x008fea0003800000 */
.L_x_2359:
[----:B------:R-:W-:-:S07]  /*2c080*/  IMAD R3, R3, 0x8, R0 ;  /* 0x0000000803037824 */ /* 0x000fce00078e0200 */
.L_x_2228:
[----:B----4-:R4:W0:Y:S02]  /*2c090*/  SYNCS.PHASECHK.TRANS64.TRYWAIT P0, [R3+URZ], R2 ;  /* 0x00000002030075a7 */ /* 0x010824000800017f */
[----:B0-----:R-:W-:Y:S05]  /*2c0a0*/  @!P0 NANOSLEEP.SYNCS 0x989680 ;  /* 0x009896800000895d */ /* 0x001fea0003900000 */
[----:B------:R-:W0:Y:S02]  /*2c0b0*/  @!P0 SYNCS.PHASECHK.TRANS64 P0, [R3+URZ], R2 ;  /* 0x00000002030085a7 */ /* 0x000e24000800007f */
[----:B0-----:R-:W-:Y:S05]  /*2c0c0*/  @!P0 BRA `(.L_x_2228) ;  /* 0xfffffffc00f08947 */ /* 0x001fea000383ffff */
.L_x_1746:
[----:B------:R-:W-:Y:S05]  /*2c0d0*/  BSYNC B9 ;  /* 0x0000000000097941 */ /* 0x000fea0003800000 */
.L_x_1743:
[----:B------:R-:W-:Y:S05]  /*2c0e0*/  EXIT ;  /* 0x000000000000794d */ /* 0x000fea0003800000 */
.L_x_1772:
[----:B0-----:R0:W1:Y:S02]  /*2c0f0*/  SYNCS.PHASECHK.TRANS64.TRYWAIT P5, [R99+URZ+0x30890], R107 ;  /* 0x0308906b630075a7 */ /* 0x00106400080a017f */
[----:B-1----:R-:W-:Y:S05]  /*2c100*/  @!P5 NANOSLEEP.SYNCS 0x989680 ;  /* 0x009896800000d95d */ /* 0x002fea0003900000 */
[----:B------:R-:W1:Y:S02]  /*2c110*/  @!P5 SYNCS.PHASECHK.TRANS64 P5, [R99+URZ+0x30890], R107 ;  /* 0x0308906b6300d5a7 */ /* 0x000e6400080a007f */
[----:B-1----:R-:W-:Y:S05]  /*2c120*/  @!P5 BRA `(.L_x_1772) ;  /* 0xfffffffc00f0d947 */ /* 0x002fea000383ffff */
[----:B------:R-:W-:Y:S05]  /*2c130*/  BRA `(.L_x_2229) ;  /* 0xfffffd7400987947 */ /* 0x000fea000383ffff */
.L_x_1810:
[----:B0-----:R0:W1:Y:S02]  /*2c140*/  SYNCS.PHASECHK.TRANS64.TRYWAIT P5, [R99+URZ+0x30890], R107 ;  /* 0x0308906b630075a7 */ /* 0x00106400080a017f */
[----:B-1----:R-:W-:Y:S05]  /*2c150*/  @!P5 NANOSLEEP.SYNCS 0x989680 ;  /* 0x009896800000d95d */ /* 0x002fea0003900000 */
[----:B------:R-:W1:Y:S02]  /*2c160*/  @!P5 SYNCS.PHASECHK.TRANS64 P5, [R99+URZ+0x30890], R107 ;  /* 0x0308906b6300d5a7 */ /* 0x000e6400080a007f */
[----:B-1----:R-:W-:Y:S05]  /*2c170*/  @!P5 BRA `(.L_x_1810) ;  /* 0xfffffffc00f0d947 */ /* 0x002fea000383ffff */
[----:B------:R-:W-:Y:S05]  /*2c180*/  BRA `(.L_x_2230) ;  /* 0xfffffd9800dc7947 */ /* 0x000fea000383ffff */
.L_x_1827:
[----:B0-----:R0:W1:Y:S02]  /*2c190*/  SYNCS.PHASECHK.TRANS64.TRYWAIT P0, [R99+URZ+0x30890], R107 ;  /* 0x0308906b630075a7 */ /* 0x001064000800017f */
[----:B-1----:R-:W-:Y:S05]  /*2c1a0*/  @!P0 NANOSLEEP.SYNCS 0x989680 ;  /* 0x009896800000895d */ /* 0x002fea0003900000 */
[----:B------:R-:W1:Y:S02]  /*2c1b0*/  @!P0 SYNCS.PHASECHK.TRANS64 P0, [R99+URZ+0x30890], R107 ;  /* 0x0308906b630085a7 */ /* 0x000e64000800007f */
[----:B-1----:R-:W-:Y:S05]  /*2c1c0*/  @!P0 BRA `(.L_x_1827) ;  /* 0xfffffffc00f08947 */ /* 0x002fea000383ffff */
[----:B------:R-:W-:Y:S05]  /*2c1d0*/  BRA `(.L_x_2231) ;  /* 0xfffffdbc00b07947 */ /* 0x000fea000383ffff */
.L_x_1833:
[----:B--2---:R2:W3:Y:S02]  /*2c1e0*/  SYNCS.PHASECHK.TRANS64.TRYWAIT P1, [R99+URZ+0x308b0], R107 ;  /* 0x0308b06b630075a7 */ /* 0x0044e4000802017f */
[----:B---3--:R-:W-:Y:S05]  /*2c1f0*/  @!P1 NANOSLEEP.SYNCS 0x989680 ;  /* 0x009896800000995d */ /* 0x008fea0003900000 */
[----:B------:R-:W3:Y:S02]  /*2c200*/  @!P1 SYNCS.PHASECHK.TRANS64 P1, [R99+URZ+0x308b0], R107 ;  /* 0x0308b06b630095a7 */ /* 0x000ee4000802007f */
[----:B---3--:R-:W-:Y:S05]  /*2c210*/  @!P1 BRA `(.L_x_1833) ;  /* 0xfffffffc00f09947 */ /* 0x008fea000383ffff */
[----:B------:R-:W-:Y:S05]  /*2c220*/  BRA `(.L_x_2232) ;  /* 0xfffffdc000807947 */ /* 0x000fea000383ffff */
.L_x_1861:
        /* <DEDUP_REMOVED lines=8> */
.L_x_2234:
[----:B------:R-:W-:Y:S05]  /*2c2b0*/  BSYNC B1 ;  /* 0x0000000000017941 */ /* 0x000fea0003800000 */
.L_x_2233:
        /* <DEDUP_REMOVED lines=8> */
.L_x_2235:
[----:B------:R-:W-:Y:S02]  /*2c340*/  IMAD.MOV.U32 R13, RZ, RZ, R7 ;  /* 0x000000ffff0d7224 */ /* 0x000fe400078e0007 */
[----:B------:R-:W-:-:S07]  /*2c350*/  IMAD.MOV.U32 R4, RZ, RZ, R14 ;  /* 0x000000ffff047224 */ /* 0x000fce00078e000e */
[----:B------:R-:W-:Y:S05]  /*2c360*/  WARPSYNC.COLLECTIVE R15, `(.L_x_2236) ;  /* 0x000000000f087348 */ /* 0x000fea0003c00000 */
[----:B------:R0:W1:Y:S02]  /*2c370*/  SHFL.IDX P6, R14, R13, R12, R11 ;  /* 0x0000000c0d0e7389 */ /* 0x00006400000c000b */
[----:B01----:R-:W-:Y:S01]  /*2c380*/  ENDCOLLECTIVE ;  /* 0x000000000000791b */ /* 0x003fe20003800000 */
.L_x_2236:
[----:B------:R-:W-:Y:S02]  /*2c390*/  IMAD.MOV.U32 R13, RZ, RZ, R0 ;  /* 0x000000ffff0d7224 */ /* 0x000fe400078e0000 */
[----:B------:R-:W-:-:S07]  /*2c3a0*/  IMAD.MOV.U32 R9, RZ, RZ, R14 ;  /* 0x000000ffff097224 */ /* 0x000fce00078e000e */
[----:B------:R-:W-:Y:S05]  /*2c3b0*/  WARPSYNC.COLLECTIVE R15, `(.L_x_2237) ;  /* 0x000000000f087348 */ /* 0x000fea0003c00000 */
[----:B------:R0:W1:Y:S02]  /*2c3c0*/  SHFL.IDX P6, R14, R13, R12, R11 ;  /* 0x0000000c0d0e7389 */ /* 0x00006400000c000b */
[----:B01----:R-:W-:Y:S01]  /*2c3d0*/  ENDCOLLECTIVE ;  /* 0x000000000000791b */ /* 0x003fe20003800000 */
.L_x_2237:
[----:B------:R-:W-:Y:S05]  /*2c3e0*/  BRA `(.L_x_2238) ;  /* 0xfffffdd4006c7947 */ /* 0x000fea000383ffff */
.L_x_1864:
[----:B------:R-:W-:Y:S01]  /*2c3f0*/  BSSY B1, `(.L_x_2239) ;  /* 0x0000008000017945 */ /* 0x000fe20003800000 */
[----:B------:R-:W-:Y:S02]  /*2c400*/  IMAD.MOV.U32 R13, RZ, RZ, R6 ;  /* 0x000000ffff0d7224 */ /* 0x000fe400078e0006 */
[----:B------:R-:W-:Y:S02]  /*2c410*/  IMAD.MOV.U32 R12, RZ, RZ, 0x1 ;  /* 0x00000001ff0c7424 */ /* 0x000fe400078e00ff */
[----:B------:R-:W-:Y:S02]  /*2c420*/  IMAD.MOV.U32 R11, RZ, RZ, 0x181f ;  /* 0x0000181fff0b7424 */ /* 0x000fe400078e00ff */
[----:B------:R-:W-:-:S07]  /*2c430*/  IMAD.MOV.U32 R15, RZ, RZ, -0x1 ;  /* 0xffffffffff0f7424 */ /* 0x000fce00078e00ff */
[----:B0---4-:R-:W-:Y:S05]  /*2c440*/  WARPSYNC.COLLECTIVE R15, `(.L_x_2240) ;  /* 0x000000000f087348 */ /* 0x011fea0003c00000 */
[----:B----4-:R1:W2:Y:S02]  /*2c450*/  SHFL.IDX P6, R14, R13, R12, R11 ;  /* 0x0000000c0d0e7389 */ /* 0x0102a400000c000b */
[----:B012---:R-:W-:Y:S01]  /*2c460*/  ENDCOLLECTIVE ;  /* 0x000000000000791b */ /* 0x007fe20003800000 */
.L_x_2240:
[----:B------:R-:W-:Y:S05]  /*2c470*/  BSYNC B1 ;  /* 0x0000000000017941 */ /* 0x000fea0003800000 */
.L_x_2239:
[----:B------:R-:W-:Y:S02]  /*2c480*/  IMAD.MOV.U32 R13, RZ, RZ, R3 ;  /* 0x000000ffff0d7224 */ /* 0x000fe400078e0003 */
[----:B------:R-:W-:Y:S02]  /*2c490*/  IMAD.MOV.U32 R12, RZ, RZ, 0x1 ;  /* 0x00000001ff0c7424 */ /* 0x000fe400078e00ff */
[----:B------:R-:W-:Y:S02]  /*2c4a0*/  IMAD.MOV.U32 R11, RZ, RZ, 0x181f ;  /* 0x0000181fff0b7424 */ /* 0x000fe400078e00ff */
[----:B------:R-:W-:Y:S02]  /*2c4b0*/  IMAD.MOV.U32 R15, RZ, RZ, -0x1 ;  /* 0xffffffffff0f7424 */ /* 0x000fe400078e00ff */
[----:B------:R-:W-:-:S07]  /*2c4c0*/  IMAD.MOV.U32 R5, RZ, RZ, R14 ;  /* 0x000000ffff057224 */ /* 0x000fce00078e000e */
[----:B------:R-:W-:Y:S05]  /*2c4d0*/  WARPSYNC.COLLECTIVE R15, `(.L_x_2241) ;  /* 0x000000000f087348 */ /* 0x000fea0003c00000 */
[----:B------:R0:W1:Y:S02]  /*2c4e0*/  SHFL.IDX P6, R14, R13, R12, R11 ;  /* 0x0000000c0d0e7389 */ /* 0x00006400000c000b */
[----:B01----:R-:W-:Y:S01]  /*2c4f0*/  ENDCOLLECTIVE ;  /* 0x000000000000791b */ /* 0x003fe20003800000 */
.L_x_2241:
[----:B------:R-:W-:Y:S02]  /*2c500*/  IMAD.MOV.U32 R13, RZ, RZ, R7 ;  /* 0x000000ffff0d7224 */ /* 0x000fe400078e0007 */
[----:B------:R-:W-:-:S07]  /*2c510*/  IMAD.MOV.U32 R4, RZ, RZ, R14 ;  /* 0x000000ffff047224 */ /* 0x000fce00078e000e */
[----:B------:R-:W-:Y:S05]  /*2c520*/  WARPSYNC.COLLECTIVE R15, `(.L_x_2242) ;  /* 0x000000000f087348 */ /* 0x000fea0003c00000 */
[----:B------:R0:W1:Y:S02]  /*2c530*/  SHFL.IDX P6, R14, R13, R12, R11 ;  /* 0x0000000c0d0e7389 */ /* 0x00006400000c000b */
[----:B01----:R-:W-:Y:S01]  /*2c540*/  ENDCOLLECTIVE ;  /* 0x000000000000791b */ /* 0x003fe20003800000 */
.L_x_2242:
[----:B------:R-:W-:Y:S02]  /*2c550*/  IMAD.MOV.U32 R13, RZ, RZ, R0 ;  /* 0x000000ffff0d7224 */ /* 0x000fe400078e0000 */
[----:B------:R-:W-:-:S07]  /*2c560*/  IMAD.MOV.U32 R9, RZ, RZ, R14 ;  /* 0x000000ffff097224 */ /* 0x000fce00078e000e */
[----:B------:R-:W-:Y:S05]  /*2c570*/  WARPSYNC.COLLECTIVE R15, `(.L_x_2243) ;  /* 0x000000000f087348 */ /* 0x000fea0003c00000 */
[----:B------:R0:W1:Y:S02]  /*2c580*/  SHFL.IDX P6, R14, R13, R12, R11 ;  /* 0x0000000c0d0e7389 */ /* 0x00006400000c000b */
[----:B01----:R-:W-:Y:S01]  /*2c590*/  ENDCOLLECTIVE ;  /* 0x000000000000791b */ /* 0x003fe20003800000 */
.L_x_2243:
[----:B------:R-:W-:Y:S05]  /*2c5a0*/  BRA `(.L_x_2244) ;  /* 0xfffffdd800747947 */ /* 0x000fea000383ffff */
.L_x_1867:
[----:B------:R-:W-:Y:S01]  /*2c5b0*/  BSSY B1, `(.L_x_2245) ;  /* 0x0000008000017945 */ /* 0x000fe20003800000 */
[----:B------:R-:W-:Y:S02]  /*2c5c0*/  IMAD.MOV.U32 R13, RZ, RZ, R6 ;  /* 0x000000ffff0d7224 */ /* 0x000fe400078e0006 */
[----:B------:R-:W-:Y:S02]  /*2c5d0*/  IMAD.MOV.U32 R12, RZ, RZ, 0x2 ;  /* 0x00000002ff0c7424 */ /* 0x000fe400078e00ff */
[----:B------:R-:W-:Y:S02]  /*2c5e0*/  IMAD.MOV.U32 R11, RZ, RZ, 0x181f ;  /* 0x0000181fff0b7424 */ /* 0x000fe400078e00ff */
[----:B------:R-:W-:-:S07]  /*2c5f0*/  IMAD.MOV.U32 R15, RZ, RZ, -0x1 ;  /* 0xffffffffff0f7424 */ /* 0x000fce00078e00ff */
[----:B-1--4-:R-:W-:Y:S05]  /*2c600*/  WARPSYNC.COLLECTIVE R15, `(.L_x_2246) ;  /* 0x000000000f087348 */ /* 0x012fea0003c00000 */
[----:B----4-:R0:W2:Y:S02]  /*2c610*/  SHFL.IDX P6, R14, R13, R12, R11 ;  /* 0x0000000c0d0e7389 */ /* 0x0100a400000c000b */
[----:B012---:R-:W-:Y:S01]  /*2c620*/  ENDCOLLECTIVE ;  /* 0x000000000000791b */ /* 0x007fe20003800000 */
.L_x_2246:
[----:B------:R-:W-:Y:S05]  /*2c630*/  BSYNC B1 ;  /* 0x0000000000017941 */ /* 0x000fea0003800000 */
.L_x_2245:
        /* <DEDUP_REMOVED lines=8> */
.L_x_2247:
[----:B------:R-:W-:Y:S02]  /*2c6c0*/  IMAD.MOV.U32 R13, RZ, RZ, R7 ;  /* 0x000000ffff0d7224 */ /* 0x000fe400078e0007 */
[----:B------:R-:W-:-:S07]  /*2c6d0*/  IMAD.MOV.U32 R4, RZ, RZ, R14 ;  /* 0x000000ffff047224 */ /* 0x000fce00078e000e */
[----:B------:R-:W-:Y:S05]  /*2c6e0*/  WARPSYNC.COLLECTIVE R15, `(.L_x_2248) ;  /* 0x000000000f087348 */ /* 0x000fea0003c00000 */
[----:B------:R0:W1:Y:S02]  /*2c6f0*/  SHFL.IDX P6, R14, R13, R12, R11 ;  /* 0x0000000c0d0e7389 */ /* 0x00006400000c000b */
[----:B01----:R-:W-:Y:S01]  /*2c700*/  ENDCOLLECTIVE ;  /* 0x000000000000791b */ /* 0x003fe20003800000 */
.L_x_2248:
[----:B------:R-:W-:Y:S02]  /*2c710*/  IMAD.MOV.U32 R13, RZ, RZ, R0 ;  /* 0x000000ffff0d7224 */ /* 0x000fe400078e0000 */
[----:B------:R-:W-:-:S07]  /*2c720*/  IMAD.MOV.U32 R9, RZ, RZ, R14 ;  /* 0x000000ffff097224 */ /* 0x000fce00078e000e */
[----:B------:R-:W-:Y:S05]  /*2c730*/  WARPSYNC.COLLECTIVE R15, `(.L_x_2249) ;  /* 0x000000000f087348 */ /* 0x000fea0003c00000 */
[----:B------:R0:W1:Y:S02]  /*2c740*/  SHFL.IDX P6, R14, R13, R12, R11 ;  /* 0x0000000c0d0e7389 */ /* 0x00006400000c000b */
[----:B01----:R-:W-:Y:S01]  /*2c750*/  ENDCOLLECTIVE ;  /* 0x000000000000791b */ /* 0x003fe20003800000 */
.L_x_2249:
[----:B------:R-:W-:Y:S05]  /*2c760*/  BRA `(.L_x_2250) ;  /* 0xfffffddc00747947 */ /* 0x000fea000383ffff */
.L_x_1870:
[----:B------:R-:W-:Y:S01]  /*2c770*/  BSSY B1, `(.L_x_2251) ;  /* 0x0000008000017945 */ /* 0x000fe20003800000 */
[----:B------:R-:W-:Y:S02]  /*2c780*/  IMAD.MOV.U32 R13, RZ, RZ, R6 ;  /* 0x000000ffff0d7224 */ /* 0x000fe400078e0006 */
[----:B------:R-:W-:Y:S02]  /*2c790*/  IMAD.MOV.U32 R12, RZ, RZ, 0x3 ;  /* 0x00000003ff0c7424 */ /* 0x000fe400078e00ff */
[----:B------:R-:W-:Y:S02]  /*2c7a0*/  IMAD.MOV.U32 R11, RZ, RZ, 0x181f ;  /* 0x0000181fff0b7424 */ /* 0x000fe400078e00ff */
[----:B------:R-:W-:-:S07]  /*2c7b0*/  IMAD.MOV.U32 R15, RZ, RZ, -0x1 ;  /* 0xffffffffff0f7424 */ /* 0x000fce00078e00ff */
[----:B-1--4-:R-:W-:Y:S05]  /*2c7c0*/  WARPSYNC.COLLECTIVE R15, `(.L_x_2252) ;  /* 0x000000000f087348 */ /* 0x012fea0003c00000 */
[----:B------:R0:W2:Y:S02]  /*2c7d0*/  SHFL.IDX P6, R14, R13, R12, R11 ;  /* 0x0000000c0d0e7389 */ /* 0x0000a400000c000b */
[----:B012-4-:R-:W-:Y:S01]  /*2c7e0*/  ENDCOLLECTIVE ;  /* 0x000000000000791b */ /* 0x017fe20003800000 */
.L_x_2252:
[----:B------:R-:W-:Y:S05]  /*2c7f0*/  BSYNC B1 ;  /* 0x0000000000017941 */ /* 0x000fea0003800000 */
.L_x_2251:
        /* <DEDUP_REMOVED lines=8> */
.L_x_2253:
[----:B------:R-:W-:Y:S02]  /*2c880*/  IMAD.MOV.U32 R13, RZ, RZ, R7 ;  /* 0x000000ffff0d7224 */ /* 0x000fe400078e0007 */
[----:B------:R-:W-:-:S07]  /*2c890*/  IMAD.MOV.U32 R8, RZ, RZ, R14 ;  /* 0x000000ffff087224 */ /* 0x000fce00078e000e */
[----:B------:R-:W-:Y:S05]  /*2c8a0*/  WARPSYNC.COLLECTIVE R15, `(.L_x_2254) ;  /* 0x000000000f087348 */ /* 0x000fea0003c00000 */
[----:B------:R0:W1:Y:S02]  /*2c8b0*/  SHFL.IDX P6, R14, R13, R12, R11 ;  /* 0x0000000c0d0e7389 */ /* 0x00006400000c000b */
[----:B01----:R-:W-:Y:S01]  /*2c8c0*/  ENDCOLLECTIVE ;  /* 0x000000000000791b */ /* 0x003fe20003800000 */
.L_x_2254:
[----:B------:R-:W-:Y:S02]  /*2c8d0*/  IMAD.MOV.U32 R13, RZ, RZ, R0 ;  /* 0x000000ffff0d7224 */ /* 0x000fe400078e0000 */
[----:B------:R-:W-:-:S07]  /*2c8e0*/  IMAD.MOV.U32 R23, RZ, RZ, R14 ;  /* 0x000000ffff177224 */ /* 0x000fce00078e000e */
[----:B------:R-:W-:Y:S05]  /*2c8f0*/  WARPSYNC.COLLECTIVE R15, `(.L_x_2255) ;  /* 0x000000000f087348 */ /* 0x000fea0003c00000 */
[----:B------:R0:W1:Y:S02]  /*2c900*/  SHFL.IDX P6, R14, R13, R12, R11 ;  /* 0x0000000c0d0e7389 */ /* 0x00006400000c000b */
[----:B01----:R-:W-:Y:S01]  /*2c910*/  ENDCOLLECTIVE ;  /* 0x000000000000791b */ /* 0x003fe20003800000 */
.L_x_2255:
[----:B------:R-:W-:Y:S01]  /*2c920*/  IMAD.MOV.U32 R0, RZ, RZ, R14 ;  /* 0x000000ffff007224 */ /* 0x000fe200078e000e */
[----:B------:R-:W-:Y:S06]  /*2c930*/  BRA `(.L_x_2256) ;  /* 0xfffffde000787947 */ /* 0x000fec000383ffff */
.L_x_1874:
[----:B0-----:R0:W1:Y:S02]  /*2c940*/  SYNCS.PHASECHK.TRANS64.TRYWAIT P0, [R16+URZ+0x30800], R121 ;  /* 0x03080079100075a7 */ /* 0x001064000800017f */
[----:B-1----:R-:W-:Y:S05]  /*2c950*/  @!P0 NANOSLEEP.SYNCS 0x989680 ;  /* 0x009896800000895d */ /* 0x002fea0003900000 */
[----:B------:R-:W1:Y:S02]  /*2c960*/  @!P0 SYNCS.PHASECHK.TRANS64 P0, [R16+URZ+0x30800], R121 ;  /* 0x03080079100085a7 */ /* 0x000e64000800007f */
[----:B-1----:R-:W-:Y:S05]  /*2c970*/  @!P0 BRA `(.L_x_1874) ;  /* 0xfffffffc00f08947 */ /* 0x002fea000383ffff */
[----:B------:R-:W-:Y:S05]  /*2c980*/  BRA `(.L_x_2257) ;  /* 0xfffffde400dc7947 */ /* 0x000fea000383ffff */
.L_x_1906:
        /* <DEDUP_REMOVED lines=8> */
.L_x_2259:
[----:B------:R-:W-:Y:S05]  /*2ca10*/  BSYNC B1 ;  /* 0x0000000000017941 */ /* 0x000fea0003800000 */
.L_x_2258:
        /* <DEDUP_REMOVED lines=8> */
.L_x_2260:
[----:B------:R-:W-:Y:S02]  /*2caa0*/  IMAD.MOV.U32 R13, RZ, RZ, R7 ;  /* 0x000000ffff0d7224 */ /* 0x000fe400078e0007 */
[----:B------:R-:W-:-:S07]  /*2cab0*/  IMAD.MOV.U32 R4, RZ, RZ, R14 ;  /* 0x000000ffff047224 */ /* 0x000fce00078e000e */
[----:B------:R-:W-:Y:S05]  /*2cac0*/  WARPSYNC.COLLECTIVE R15, `(.L_x_2261) ;  /* 0x000000000f087348 */ /* 0x000fea0003c00000 */
[----:B------:R0:W1:Y:S02]  /*2cad0*/  SHFL.IDX P6, R14, R13, R12, R11 ;  /* 0x0000000c0d0e7389 */ /* 0x00006400000c000b */
[----:B01----:R-:W-:Y:S01]  /*2cae0*/  ENDCOLLECTIVE ;  /* 0x000000000000791b */ /* 0x003fe20003800000 */
.L_x_2261:
[----:B------:R-:W-:Y:S02]  /*2caf0*/  IMAD.MOV.U32 R13, RZ, RZ, R0 ;  /* 0x000000ffff0d7224 */ /* 0x000fe400078e0000 */
[----:B------:R-:W-:-:S07]  /*2cb00*/  IMAD.MOV.U32 R9, RZ, RZ, R14 ;  /* 0x000000ffff097224 */ /* 0x000fce00078e000e */
[----:B------:R-:W-:Y:S05]  /*2cb10*/  WARPSYNC.COLLECTIVE R15, `(.L_x_2262) ;  /* 0x000000000f087348 */ /* 0x000fea0003c00000 */
[----:B------:R0:W1:Y:S02]  /*2cb20*/  SHFL.IDX P6, R14, R13, R12, R11 ;  /* 0x0000000c0d0e7389 */ /* 0x00006400000c000b */
[----:B01----:R-:W-:Y:S01]  /*2cb30*/  ENDCOLLECTIVE ;  /* 0x000000000000791b */ /* 0x003fe20003800000 */
.L_x_2262:
[----:B------:R-:W-:Y:S05]  /*2cb40*/  BRA `(.L_x_2263) ;  /* 0xfffffe1800b87947 */ /* 0x000fea000383ffff */
.L_x_1909:
        /* <DEDUP_REMOVED lines=8> */
.L_x_2265:
[----:B------:R-:W-:Y:S05]  /*2cbd0*/  BSYNC B1 ;  /* 0x0000000000017941 */ /* 0x000fea0003800000 */
.L_x_2264:
        /* <DEDUP_REMOVED lines=8> */
.L_x_2266:
[----:B------:R-:W-:Y:S02]  /*2cc60*/  IMAD.MOV.U32 R13, RZ, RZ, R7 ;  /* 0x000000ffff0d7224 */ /* 0x000fe400078e0007 */
[----:B------:R-:W-:-:S07]  /*2cc70*/  IMAD.MOV.U32 R4, RZ, RZ, R14 ;  /* 0x000000ffff047224 */ /* 0x000fce00078e000e */
[----:B------:R-:W-:Y:S05]  /*2cc80*/  WARPSYNC.COLLECTIVE R15, `(.L_x_2267) ;  /* 0x000000000f087348 */ /* 0x000fea0003c00000 */
[----:B------:R0:W1:Y:S02]  /*2cc90*/  SHFL.IDX P6, R14, R13, R12, R11 ;  /* 0x0000000c0d0e7389 */ /* 0x00006400000c000b */
[----:B01----:R-:W-:Y:S01]  /*2cca0*/  ENDCOLLECTIVE ;  /* 0x000000000000791b */ /* 0x003fe20003800000 */
.L_x_2267:
[----:B------:R-:W-:Y:S02]  /*2ccb0*/  IMAD.MOV.U32 R13, RZ, RZ, R0 ;  /* 0x000000ffff0d7224 */ /* 0x000fe400078e0000 */
[----:B------:R-:W-:-:S07]  /*2ccc0*/  IMAD.MOV.U32 R9, RZ, RZ, R14 ;  /* 0x000000ffff097224 */ /* 0x000fce00078e000e */
[----:B------:R-:W-:Y:S05]  /*2ccd0*/  WARPSYNC.COLLECTIVE R15, `(.L_x_2268) ;  /* 0x000000000f087348 */ /* 0x000fea0003c00000 */
[----:B------:R0:W1:Y:S02]  /*2cce0*/  SHFL.IDX P6, R14, R13, R12, R11 ;  /* 0x0000000c0d0e7389 */ /* 0x00006400000c000b */
[----:B01----:R-:W-:Y:S01]  /*2ccf0*/  ENDCOLLECTIVE ;  /* 0x000000000000791b */ /* 0x003fe20003800000 */
.L_x_2268:
[----:B------:R-:W-:Y:S05]  /*2cd00*/  BRA `(.L_x_2269) ;  /* 0xfffffe1c00887947 */ /* 0x000fea000383ffff */
.L_x_1912:
        /* <DEDUP_REMOVED lines=8> */
.L_x_2271:
[----:B------:R-:W-:Y:S05]  /*2cd90*/  BSYNC B1 ;  /* 0x0000000000017941 */ /* 0x000fea0003800000 */
.L_x_2270:
        /* <DEDUP_REMOVED lines=8> */
.L_x_2272:
[----:B------:R-:W-:Y:S02]  /*2ce20*/  IMAD.MOV.U32 R13, RZ, RZ, R7 ;  /* 0x000000ffff0d7224 */ /* 0x000fe400078e0007 */
[----:B------:R-:W-:-:S07]  /*2ce30*/  IMAD.MOV.U32 R4, RZ, RZ, R14 ;  /* 0x000000ffff047224 */ /* 0x000fce00078e000e */
[----:B------:R-:W-:Y:S05]  /*2ce40*/  WARPSYNC.COLLECTIVE R15, `(.L_x_2273) ;  /* 0x000000000f087348 */ /* 0x000fea0003c00000 */
[----:B------:R0:W1:Y:S02]  /*2ce50*/  SHFL.IDX P6, R14, R13, R12, R11 ;  /* 0x0000000c0d0e7389 */ /* 0x00006400000c000b */
[----:B01----:R-:W-:Y:S01]  /*2ce60*/  ENDCOLLECTIVE ;  /* 0x000000000000791b */ /* 0x003fe20003800000 */
.L_x_2273:
[----:B------:R-:W-:Y:S02]  /*2ce70*/  IMAD.MOV.U32 R13, RZ, RZ, R0 ;  /* 0x000000ffff0d7224 */ /* 0x000fe400078e0000 */
[----:B------:R-:W-:-:S07]  /*2ce80*/  IMAD.MOV.U32 R9, RZ, RZ, R14 ;  /* 0x000000ffff097224 */ /* 0x000fce00078e000e */
[----:B------:R-:W-:Y:S05]  /*2ce90*/  WARPSYNC.COLLECTIVE R15, `(.L_x_2274) ;  /* 0x000000000f087348 */ /* 0x000fea0003c00000 */
[----:B------:R0:W1:Y:S02]  /*2cea0*/  SHFL.IDX P6, R14, R13, R12, R11 ;  /* 0x0000000c0d0e7389 */ /* 0x00006400000c000b */
[----:B01----:R-:W-:Y:S01]  /*2ceb0*/  ENDCOLLECTIVE ;  /* 0x000000000000791b */ /* 0x003fe20003800000 */
.L_x_2274:
[----:B------:R-:W-:Y:S05]  /*2cec0*/  BRA `(.L_x_2275) ;  /* 0xfffffe2000507947 */ /* 0x000fea000383ffff */
.L_x_1915:
        /* <DEDUP_REMOVED lines=8> */
.L_x_2277:
[----:B------:R-:W-:Y:S05]  /*2cf50*/  BSYNC B1 ;  /* 0x0000000000017941 */ /* 0x000fea0003800000 */
.L_x_2276:
        /* <DEDUP_REMOVED lines=8> */
.L_x_2278:
[----:B------:R-:W-:Y:S02]  /*2cfe0*/  IMAD.MOV.U32 R13, RZ, RZ, R7 ;  /* 0x000000ffff0d7224 */ /* 0x000fe400078e0007 */
[----:B------:R-:W-:-:S07]  /*2cff0*/  IMAD.MOV.U32 R20, RZ, RZ, R14 ;  /* 0x000000ffff147224 */ /* 0x000fce00078e000e */
[----:B------:R-:W-:Y:S05]  /*2d000*/  WARPSYNC.COLLECTIVE R15, `(.L_x_2279) ;  /* 0x000000000f087348 */ /* 0x000fea0003c00000 */
[----:B------:R0:W1:Y:S02]  /*2d010*/  SHFL.IDX P6, R14, R13, R12, R11 ;  /* 0x0000000c0d0e7389 */ /* 0x00006400000c000b */
[----:B01----:R-:W-:Y:S01]  /*2d020*/  ENDCOLLECTIVE ;  /* 0x000000000000791b */ /* 0x003fe20003800000 */
.L_x_2279:
[----:B------:R-:W-:Y:S02]  /*2d030*/  IMAD.MOV.U32 R13, RZ, RZ, R0 ;  /* 0x000000ffff0d7224 */ /* 0x000fe400078e0000 */
[----:B------:R-:W-:-:S07]  /*2d040*/  IMAD.MOV.U32 R23, RZ, RZ, R14 ;  /* 0x000000ffff177224 */ /* 0x000fce00078e000e */
[----:B------:R-:W-:Y:S05]  /*2d050*/  WARPSYNC.COLLECTIVE R15, `(.L_x_2280) ;  /* 0x000000000f087348 */ /* 0x000fea0003c00000 */
[----:B------:R0:W1:Y:S02]  /*2d060*/  SHFL.IDX P6, R14, R13, R12, R11 ;  /* 0x0000000c0d0e7389 */ /* 0x00006400000c000b */
[----:B01----:R-:W-:Y:S01]  /*2d070*/  ENDCOLLECTIVE ;  /* 0x000000000000791b */ /* 0x003fe20003800000 */
.L_x_2280:
[----:B------:R-:W-:Y:S01]  /*2d080*/  IMAD.MOV.U32 R0, RZ, RZ, R14 ;  /* 0x000000ffff007224 */ /* 0x000fe200078e000e */
[----:B------:R-:W-:Y:S06]  /*2d090*/  BRA `(.L_x_2281) ;  /* 0xfffffe24001c7947 */ /* 0x000fec000383ffff */
.L_x_1919:
[----:B0-----:R0:W1:Y:S02]  /*2d0a0*/  SYNCS.PHASECHK.TRANS64.TRYWAIT P0, [R16+URZ+0x30800], R139 ;  /* 0x0308008b100075a7 */ /* 0x001064000800017f */
[----:B-1----:R-:W-:Y:S05]  /*2d0b0*/  @!P0 NANOSLEEP.SYNCS 0x989680 ;  /* 0x009896800000895d */ /* 0x002fea0003900000 */
[----:B------:R-:W1:Y:S02]  /*2d0c0*/  @!P0 SYNCS.PHASECHK.TRANS64 P0, [R16+URZ+0x30800], R139 ;  /* 0x0308008b100085a7 */ /* 0x000e64000800007f */
[----:B-1----:R-:W-:Y:S05]  /*2d0d0*/  @!P0 BRA `(.L_x_1919) ;  /* 0xfffffffc00f08947 */ /* 0x002fea000383ffff */
[----:B------:R-:W-:Y:S05]  /*2d0e0*/  BRA `(.L_x_2282) ;  /* 0xfffffe2800447947 */ /* 0x000fea000383ffff */
.L_x_1937:
[----:B0-----:R0:W1:Y:S02]  /*2d0f0*/  SYNCS.PHASECHK.TRANS64.TRYWAIT P2, [R57+URZ+0x30830], R0 ;  /* 0x03083000390075a7 */ /* 0x001064000804017f */
[----:B-1----:R-:W-:Y:S05]  /*2d100*/  @!P2 NANOSLEEP.SYNCS 0x989680 ;  /* 0x009896800000a95d */ /* 0x002fea0003900000 */
[----:B------:R-:W1:Y:S02]  /*2d110*/  @!P2 SYNCS.PHASECHK.TRANS64 P2, [R57+URZ+0x30830], R0 ;  /* 0x030830003900a5a7 */ /* 0x000e64000804007f */
[----:B-1----:R-:W-:Y:S05]  /*2d120*/  @!P2 BRA `(.L_x_1937) ;  /* 0xfffffffc00f0a947 */ /* 0x002fea000383ffff */
[----:B------:R-:W-:Y:S05]  /*2d130*/  BRA `(.L_x_1936) ;  /* 0xfffffe6000ac7947 */ /* 0x000fea000383ffff */
.L_x_1957:
[----:B-1----:R1:W2:Y:S02]  /*2d140*/  SYNCS.PHASECHK.TRANS64.TRYWAIT P4, [R2+URZ+0x30830], R153 ;  /* 0x03083099020075a7 */ /* 0x0022a4000808017f */
[----:B--2---:R-:W-:Y:S05]  /*2d150*/  @!P4 NANOSLEEP.SYNCS 0x989680 ;  /* 0x009896800000c95d */ /* 0x004fea0003900000 */
[----:B------:R-:W2:Y:S02]  /*2d160*/  @!P4 SYNCS.PHASECHK.TRANS64 P4, [R2+URZ+0x30830], R153 ;  /* 0x030830990200c5a7 */ /* 0x000ea4000808007f */
[----:B--2---:R-:W-:Y:S05]  /*2d170*/  @!P4 BRA `(.L_x_1957) ;  /* 0xfffffffc00f0c947 */ /* 0x004fea000383ffff */
[----:B------:R-:W-:Y:S05]  /*2d180*/  BRA `(.L_x_1956) ;  /* 0xfffffe90003c7947 */ /* 0x000fea000383ffff */
.L_x_1962:
[----:B-1----:R1:W2:Y:S02]  /*2d190*/  SYNCS.PHASECHK.TRANS64.TRYWAIT P4, [R0+URZ+0x30850], R23 ;  /* 0x03085017000075a7 */ /* 0x0022a4000808017f */
[----:B--2---:R-:W-:Y:S05]  /*2d1a0*/  @!P4 NANOSLEEP.SYNCS 0x989680 ;  /* 0x009896800000c95d */ /* 0x004fea0003900000 */
[----:B------:R-:W2:Y:S02]  /*2d1b0*/  @!P4 SYNCS.PHASECHK.TRANS64 P4, [R0+URZ+0x30850], R23 ;  /* 0x030850170000c5a7 */ /* 0x000ea4000808007f */
[----:B--2---:R-:W-:Y:S05]  /*2d1c0*/  @!P4 BRA `(.L_x_1962) ;  /* 0xfffffffc00f0c947 */ /* 0x004fea000383ffff */
[----:B------:R-:W-:Y:S05]  /*2d1d0*/  BRA `(.L_x_1961) ;  /* 0xfffffea000d47947 */ /* 0x000fea000383ffff */
.L_x_1983:
[----:B-1----:R1:W2:Y:S02]  /*2d1e0*/  SYNCS.PHASECHK.TRANS64.TRYWAIT P2, [R3+URZ+0x30830], R153 ;  /* 0x03083099030075a7 */ /* 0x0022a4000804017f */
[----:B--2---:R-:W-:Y:S05]  /*2d1f0*/  @!P2 NANOSLEEP.SYNCS 0x989680 ;  /* 0x009896800000a95d */ /* 0x004fea0003900000 */
[----:B------:R-:W2:Y:S02]  /*2d200*/  @!P2 SYNCS.PHASECHK.TRANS64 P2, [R3+URZ+0x30830], R153 ;  /* 0x030830990300a5a7 */ /* 0x000ea4000804007f */
[----:B--2---:R-:W-:Y:S05]  /*2d210*/  @!P2 BRA `(.L_x_1983) ;  /* 0xfffffffc00f0a947 */ /* 0x004fea000383ffff */
[----:B------:R-:W-:Y:S05]  /*2d220*/  BRA `(.L_x_1982) ;  /* 0xfffffec000f47947 */ /* 0x000fea000383ffff */
.L_x_1988:
[----:B-1----:R1:W2:Y:S02]  /*2d230*/  SYNCS.PHASECHK.TRANS64.TRYWAIT P2, [R232+URZ+0x30850], R0 ;  /* 0x03085000e80075a7 */ /* 0x0022a4000804017f */
[----:B--2---:R-:W-:Y:S05]  /*2d240*/  @!P2 NANOSLEEP.SYNCS 0x989680 ;  /* 0x009896800000a95d */ /* 0x004fea0003900000 */
[----:B------:R-:W2:Y:S02]  /*2d250*/  @!P2 SYNCS.PHASECHK.TRANS64 P2, [R232+URZ+0x30850], R0 ;  /* 0x03085000e800a5a7 */ /* 0x000ea4000804007f */
[----:B--2---:R-:W-:Y:S05]  /*2d260*/  @!P2 BRA `(.L_x_1988) ;  /* 0xfffffffc00f0a947 */ /* 0x004fea000383ffff */
[----:B------:R-:W-:Y:S05]  /*2d270*/  BRA `(.L_x_1987) ;  /* 0xfffffed400887947 */ /* 0x000fea000383ffff */
.L_x_1996:
[----:B-1----:R1:W2:Y:S02]  /*2d280*/  SYNCS.PHASECHK.TRANS64.TRYWAIT P2, [R3+URZ+0x30830], R153 ;  /* 0x03083099030075a7 */ /* 0x0022a4000804017f */
[----:B--2---:R-:W-:Y:S05]  /*2d290*/  @!P2 NANOSLEEP.SYNCS 0x989680 ;  /* 0x009896800000a95d */ /* 0x004fea0003900000 */
[----:B------:R-:W2:Y:S02]  /*2d2a0*/  @!P2 SYNCS.PHASECHK.TRANS64 P2, [R3+URZ+0x30830], R153 ;  /* 0x030830990300a5a7 */ /* 0x000ea4000804007f */
[----:B--2---:R-:W-:Y:S05]  /*2d2b0*/  @!P2 BRA `(.L_x_1996) ;  /* 0xfffffffc00f0a947 */ /* 0x004fea000383ffff */
[----:B------:R-:W-:Y:S05]  /*2d2c0*/  BRA `(.L_x_1995) ;  /* 0xfffffee800487947 */ /* 0x000fea000383ffff */
.L_x_2001:
[----:B-1----:R1:W2:Y:S02]  /*2d2d0*/  SYNCS.PHASECHK.TRANS64.TRYWAIT P2, [R0+URZ+0x30850], R2 ;  /* 0x03085002000075a7 */ /* 0x0022a4000804017f */
[----:B--2---:R-:W-:Y:S05]  /*2d2e0*/  @!P2 NANOSLEEP.SYNCS 0x989680 ;  /* 0x009896800000a95d */ /* 0x004fea0003900000 */
[----:B------:R-:W2:Y:S02]  /*2d2f0*/  @!P2 SYNCS.PHASECHK.TRANS64 P2, [R0+URZ+0x30850], R2 ;  /* 0x030850020000a5a7 */ /* 0x000ea4000804007f */
[----:B--2---:R-:W-:Y:S05]  /*2d300*/  @!P2 BRA `(.L_x_2001) ;  /* 0xfffffffc00f0a947 */ /* 0x004fea000383ffff */
[----:B------:R-:W-:Y:S05]  /*2d310*/  BRA `(.L_x_2000) ;  /* 0xfffffef800e87947 */ /* 0x000fea000383ffff */
.L_x_2015:
[----:B-1----:R1:W2:Y:S02]  /*2d320*/  SYNCS.PHASECHK.TRANS64.TRYWAIT P0, [R12+URZ+0x30850], R5 ;  /* 0x030850050c0075a7 */ /* 0x0022a4000800017f */
[----:B--2---:R-:W-:Y:S05]  /*2d330*/  @!P0 NANOSLEEP.SYNCS 0x989680 ;  /* 0x009896800000895d */ /* 0x004fea0003900000 */
[----:B------:R-:W2:Y:S02]  /*2d340*/  @!P0 SYNCS.PHASECHK.TRANS64 P0, [R12+URZ+0x30850], R5 ;  /* 0x030850050c0085a7 */ /* 0x000ea4000800007f */
[----:B--2---:R-:W-:Y:S05]  /*2d350*/  @!P0 BRA `(.L_x_2015) ;  /* 0xfffffffc00f08947 */ /* 0x004fea000383ffff */
[----:B------:R-:W-:Y:S05]  /*2d360*/  BRA `(.L_x_2014) ;  /* 0xffffff2000287947 */ /* 0x000fea000383ffff */
.L_x_2059:
[----:B------:R-:W1:Y:S01]  /*2d370*/  S2R R5, SR_TID.X ;  /* 0x0000000000057919 */ /* 0x000e620000002100 */
[----:B------:R-:W-:Y:S01]  /*2d380*/  BSSY B1, `(.L_x_2283) ;  /* 0x000000a000017945 */ /* 0x000fe20003800000 */
[----:B------:R-:W-:Y:S02]  /*2d390*/  IMAD.MOV.U32 R12, RZ, RZ, RZ ;  /* 0x000000ffff0c7224 */ /* 0x000fe400078e00ff */
[----:B0-----:R-:W-:Y:S02]  /*2d3a0*/  IMAD.MOV.U32 R11, RZ, RZ, 0x1f ;  /* 0x0000001fff0b7424 */ /* 0x001fe400078e00ff */
[----:B------:R-:W-:Y:S01]  /*2d3b0*/  IMAD.MOV.U32 R15, RZ, RZ, -0x1 ;  /* 0xffffffffff0f7424 */ /* 0x000fe200078e00ff */
[----:B-1----:R-:W-:-:S04]  /*2d3c0*/  SHF.R.U32.HI R5, RZ, 0x5, R5 ;  /* 0x00000005ff057819 */ /* 0x002fc80000011605 */
[----:B------:R-:W-:-:S05]  /*2d3d0*/  LOP3.LUT R5, R5, 0x3, RZ, 0xc0, !PT ;  /* 0x0000000305057812 */ /* 0x000fca00078ec0ff */
[----:B------:R-:W-:-:S07]  /*2d3e0*/  IMAD.MOV.U32 R13, RZ, RZ, R5 ;  /* 0x000000ffff0d7224 */ /* 0x000fce00078e0005 */
[----:B------:R-:W-:Y:S05]  /*2d3f0*/  WARPSYNC.COLLECTIVE R15, `(.L_x_2284) ;  /* 0x000000000f087348 */ /* 0x000fea0003c00000 */
[----:B------:R0:W1:Y:S02]  /*2d400*/  SHFL.IDX P6, R14, R13, R12, R11 ;  /* 0x0000000c0d0e7389 */ /* 0x00006400000c000b */
[----:B01----:R-:W-:Y:S01]  /*2d410*/  ENDCOLLECTIVE ;  /* 0x000000000000791b */ /* 0x003fe20003800000 */
.L_x_2284:
[----:B------:R-:W-:Y:S05]  /*2d420*/  BSYNC B1 ;  /* 0x0000000000017941 */ /* 0x000fea0003800000 */
.L_x_2283:
[----:B------:R-:W-:Y:S05]  /*2d430*/  BRA `(.L_x_2285) ;  /* 0xffffff70006c7947 */ /* 0x000fea000383ffff */
.L_x_2061:
[----:B------:R-:W-:Y:S01]  /*2d440*/  BSSY B1, `(.L_x_2286) ;  /* 0x0000006000017945 */ /* 0x000fe20003800000 */
[----:B------:R-:W-:-:S07]  /*2d450*/  IMAD.MOV.U32 R15, RZ, RZ, -0x1 ;  /* 0xffffffffff0f7424 */ /* 0x000fce00078e00ff */
[----:B01----:R-:W-:Y:S05]  /*2d460*/  WARPSYNC.COLLECTIVE R15, `(.L_x_2287) ;  /* 0x000000000f0c7348 */ /* 0x003fea0003c00000 */
[----:B------:R-:W-:Y:S02]  /*2d470*/  ELECT P6, UR62, PT ;  /* 0x00000000003e782f */ /* 0x000fe400038c0000 */
[----:B------:R-:W-:Y:S01]  /*2d480*/  MOV R14, UR62 ;  /* 0x0000003e000e7c02 */ /* 0x000fe20008000f00 */
[----:B01----:R-:W-:Y:S10]  /*2d490*/  ENDCOLLECTIVE ;  /* 0x000000000000791b */ /* 0x003ff40003800000 */
.L_x_2287:
[----:B------:R-:W-:Y:S05]  /*2d4a0*/  BSYNC B1 ;  /* 0x0000000000017941 */ /* 0x000fea0003800000 */
.L_x_2286:
[----:B------:R-:W-:Y:S05]  /*2d4b0*/  BRA `(.L_x_2060) ;  /* 0xffffff7000647947 */ /* 0x000fea000383ffff */
.L_x_2063:
[----:B-1----:R-:W2:Y:S02]  /*2d4c0*/  LDL R6, [R1] ;  /* 0x0000000001067983 */ /* 0x002ea40000100800 */
[----:B--2---:R1:W2:Y:S02]  /*2d4d0*/  SYNCS.PHASECHK.TRANS64.TRYWAIT P0, [R6+URZ+0x30820], R5 ;  /* 0x03082005060075a7 */ /* 0x0042a4000800017f */
[----:B--2---:R-:W-:Y:S05]  /*2d4e0*/  @!P0 NANOSLEEP.SYNCS 0x989680 ;  /* 0x009896800000895d */ /* 0x004fea0003900000 */
[----:B------:R-:W2:Y:S02]  /*2d4f0*/  @!P0 SYNCS.PHASECHK.TRANS64 P0, [R6+URZ+0x30820], R5 ;  /* 0x03082005060085a7 */ /* 0x000ea4000800007f */
[----:B--2---:R-:W-:Y:S05]  /*2d500*/  @!P0 BRA `(.L_x_2063) ;  /* 0xfffffffc00ec8947 */ /* 0x004fea000383ffff */
[----:B------:R-:W-:Y:S05]  /*2d510*/  BRA `(.L_x_2288) ;  /* 0xffffff7000747947 */ /* 0x000fea000383ffff */
.L_x_2067:
[----:B-1----:R1:W2:Y:S02]  /*2d520*/  SYNCS.PHASECHK.TRANS64.TRYWAIT P0, [R8+URZ+0x308a0], R10 ;  /* 0x0308a00a080075a7 */ /* 0x0022a4000800017f */
[----:B--2---:R-:W-:Y:S05]  /*2d530*/  @!P0 NANOSLEEP.SYNCS 0x989680 ;  /* 0x009896800000895d */ /* 0x004fea0003900000 */
[----:B------:R-:W2:Y:S02]  /*2d540*/  @!P0 SYNCS.PHASECHK.TRANS64 P0, [R8+URZ+0x308a0], R10 ;  /* 0x0308a00a080085a7 */ /* 0x000ea4000800007f */
[----:B--2---:R-:W-:Y:S05]  /*2d550*/  @!P0 BRA `(.L_x_2067) ;  /* 0xfffffffc00f08947 */ /* 0x004fea000383ffff */
[----:B------:R-:W-:Y:S05]  /*2d560*/  BRA `(.L_x_2289) ;  /* 0xffffff7000987947 */ /* 0x000fea000383ffff */
.L_x_2075:
[----:B0-----:R0:W2:Y:S02]  /*2d570*/  SYNCS.PHASECHK.TRANS64.TRYWAIT P0, [R8+URZ+0x308c0], R10 ;  /* 0x0308c00a080075a7 */ /* 0x0010a4000800017f */
[----:B--2---:R-:W-:Y:S05]  /*2d580*/  @!P0 NANOSLEEP.SYNCS 0x989680 ;  /* 0x009896800000895d */ /* 0x004fea0003900000 */
[----:B------:R-:W2:Y:S02]  /*2d590*/  @!P0 SYNCS.PHASECHK.TRANS64 P0, [R8+URZ+0x308c0], R10 ;  /* 0x0308c00a080085a7 */ /* 0x000ea4000800007f */
[----:B--2---:R-:W-:Y:S05]  /*2d5a0*/  @!P0 BRA `(.L_x_2075) ;  /* 0xfffffffc00f08947 */ /* 0x004fea000383ffff */
[----:B------:R-:W-:Y:S05]  /*2d5b0*/  BRA `(.L_x_2290) ;  /* 0xffffff7400e07947 */ /* 0x000fea000383ffff */
.L_x_2085:
[----:B-1----:R1:W2:Y:S02]  /*2d5c0*/  SYNCS.PHASECHK.TRANS64.TRYWAIT P1, [R8+URZ+0x308a0], R7 ;  /* 0x0308a007080075a7 */ /* 0x0022a4000802017f */
[----:B--2---:R-:W-:Y:S05]  /*2d5d0*/  @!P1 NANOSLEEP.SYNCS 0x989680 ;  /* 0x009896800000995d */ /* 0x004fea0003900000 */
[----:B------:R-:W2:Y:S02]  /*2d5e0*/  @!P1 SYNCS.PHASECHK.TRANS64 P1, [R8+URZ+0x308a0], R7 ;  /* 0x0308a007080095a7 */ /* 0x000ea4000802007f */
[----:B--2---:R-:W-:Y:S05]  /*2d5f0*/  @!P1 BRA `(.L_x_2085) ;  /* 0xfffffffc00f09947 */ /* 0x004fea000383ffff */
[----:B------:R-:W-:Y:S05]  /*2d600*/  BRA `(.L_x_2291) ;  /* 0xffffff7c00787947 */ /* 0x000fea000383ffff */
.L_x_2093:
[----:B--2---:R2:W3:Y:S02]  /*2d610*/  SYNCS.PHASECHK.TRANS64.TRYWAIT P1, [R8+URZ+0x308c0], R7 ;  /* 0x0308c007080075a7 */ /* 0x0044e4000802017f */
[----:B---3--:R-:W-:Y:S05]  /*2d620*/  @!P1 NANOSLEEP.SYNCS 0x989680 ;  /* 0x009896800000995d */ /* 0x008fea0003900000 */
[----:B------:R-:W3:Y:S02]  /*2d630*/  @!P1 SYNCS.PHASECHK.TRANS64 P1, [R8+URZ+0x308c0], R7 ;  /* 0x0308c007080095a7 */ /* 0x000ee4000802007f */
[----:B---3--:R-:W-:Y:S05]  /*2d640*/  @!P1 BRA `(.L_x_2093) ;  /* 0xfffffffc00f09947 */ /* 0x008fea000383ffff */
[----:B------:R-:W-:Y:S05]  /*2d650*/  BRA `(.L_x_2292) ;  /* 0xffffff8000b87947 */ /* 0x000fea000383ffff */
.L_x_2117:
[----:B------:R-:W2:Y:S01]  /*2d660*/  S2R R4, SR_TID.X ;  /* 0x0000000000047919 */ /* 0x000ea20000002100 */
[----:B------:R-:W-:Y:S01]  /*2d670*/  BSSY B0, `(.L_x_2293) ;  /* 0x000000a000007945 */ /* 0x000fe20003800000 */
[----:B------:R-:W-:Y:S02]  /*2d680*/  IMAD.MOV.U32 R12, RZ, RZ, RZ ;  /* 0x000000ffff0c7224 */ /* 0x000fe400078e00ff */
[----:B0-----:R-:W-:Y:S02]  /*2d690*/  IMAD.MOV.U32 R11, RZ, RZ, 0x1f ;  /* 0x0000001fff0b7424 */ /* 0x001fe400078e00ff */
[----:B------:R-:W-:Y:S01]  /*2d6a0*/  IMAD.MOV.U32 R15, RZ, RZ, -0x1 ;  /* 0xffffffffff0f7424 */ /* 0x000fe200078e00ff */
[----:B--2---:R-:W-:-:S04]  /*2d6b0*/  SHF.R.U32.HI R4, RZ, 0x5, R4 ;  /* 0x00000005ff047819 */ /* 0x004fc80000011604 */
[----:B------:R-:W-:-:S05]  /*2d6c0*/  LOP3.LUT R4, R4, 0x3, RZ, 0xc0, !PT ;  /* 0x0000000304047812 */ /* 0x000fca00078ec0ff */
[----:B------:R-:W-:-:S07]  /*2d6d0*/  IMAD.MOV.U32 R13, RZ, RZ, R4 ;  /* 0x000000ffff0d7224 */ /* 0x000fce00078e0004 */
[----:B-1----:R-:W-:Y:S05]  /*2d6e0*/  WARPSYNC.COLLECTIVE R15, `(.L_x_2294) ;  /* 0x000000000f087348 */ /* 0x002fea0003c00000 */
[----:B------:R0:W2:Y:S02]  /*2d6f0*/  SHFL.IDX P6, R14, R13, R12, R11 ;  /* 0x0000000c0d0e7389 */ /* 0x0000a400000c000b */
[----:B012---:R-:W-:Y:S01]  /*2d700*/  ENDCOLLECTIVE ;  /* 0x000000000000791b */ /* 0x007fe20003800000 */
.L_x_2294:
[----:B------:R-:W-:Y:S05]  /*2d710*/  BSYNC B0 ;  /* 0x0000000000007941 */ /* 0x000fea0003800000 */
.L_x_2293:
[----:B------:R-:W-:Y:S05]  /*2d720*/  BRA `(.L_x_2295) ;  /* 0xffffff9000987947 */ /* 0x000fea000383ffff */
.L_x_2119:
[----:B------:R-:W-:Y:S01]  /*2d730*/  BSSY B0, `(.L_x_2296) ;  /* 0x0000006000007945 */ /* 0x000fe20003800000 */
[----:B------:R-:W-:-:S07]  /*2d740*/  IMAD.MOV.U32 R15, RZ, RZ, -0x1 ;  /* 0xffffffffff0f7424 */ /* 0x000fce00078e00ff */
[----:B01-3--:R-:W-:Y:S05]  /*2d750*/  WARPSYNC.COLLECTIVE R15, `(.L_x_2297) ;  /* 0x000000000f0c7348 */ /* 0x00bfea0003c00000 */
[----:B------:R-:W-:Y:S02]  /*2d760*/  ELECT P6, UR62, PT ;  /* 0x00000000003e782f */ /* 0x000fe400038c0000 */
[----:B------:R-:W-:Y:S01]  /*2d770*/  MOV R14, UR62 ;  /* 0x0000003e000e7c02 */ /* 0x000fe20008000f00 */
[----:B01-3--:R-:W-:Y:S10]  /*2d780*/  ENDCOLLECTIVE ;  /* 0x000000000000791b */ /* 0x00bff40003800000 */
.L_x_2297:
[----:B------:R-:W-:Y:S05]  /*2d790*/  BSYNC B0 ;  /* 0x0000000000007941 */ /* 0x000fea0003800000 */
.L_x_2296:
[----:B------:R-:W-:Y:S05]  /*2d7a0*/  BRA `(.L_x_2298) ;  /* 0xffffff9000a47947 */ /* 0x000fea000383ffff */
.L_x_2121:
[----:B-1----:R1:W2:Y:S02]  /*2d7b0*/  SYNCS.PHASECHK.TRANS64.TRYWAIT P0, [R0+URZ+0x30840], R2 ;  /* 0x03084002000075a7 */ /* 0x0022a4000800017f */
[----:B--2---:R-:W-:Y:S05]  /*2d7c0*/  @!P0 NANOSLEEP.SYNCS 0x989680 ;  /* 0x009896800000895d */ /* 0x004fea0003900000 */
[----:B------:R-:W2:Y:S02]  /*2d7d0*/  @!P0 SYNCS.PHASECHK.TRANS64 P0, [R0+URZ+0x30840], R2 ;  /* 0x03084002000085a7 */ /* 0x000ea4000800007f */
[----:B--2---:R-:W-:Y:S05]  /*2d7e0*/  @!P0 BRA `(.L_x_2121) ;  /* 0xfffffffc00f08947 */ /* 0x004fea000383ffff */
[----:B------:R-:W-:Y:S05]  /*2d7f0*/  BRA `(.L_x_2299) ;  /* 0xffffff94000c7947 */ /* 0x000fea000383ffff */
.L_x_2125:
[----:B------:R-:W2:Y:S01]  /*2d800*/  LDL.LU R11, [R1+0x38] ;  /* 0x00003800010b7983 */ /* 0x000ea20000300800 */
[----:B------:R-:W-:Y:S02]  /*2d810*/  IMAD.MOV.U32 R13, RZ, RZ, R3 ;  /* 0x000000ffff0d7224 */ /* 0x000fe400078e0003 */
[----:B------:R-:W-:Y:S01]  /*2d820*/  IMAD.MOV.U32 R12, RZ, RZ, RZ ;  /* 0x000000ffff0c7224 */ /* 0x000fe200078e00ff */
[----:B------:R-:W0:Y:S01]  /*2d830*/  S2R R5, SR_TID.X ;  /* 0x0000000000057919 */ /* 0x000e220000002100 */
[----:B------:R-:W-:Y:S01]  /*2d840*/  IMAD.MOV.U32 R15, RZ, RZ, -0x1 ;  /* 0xffffffffff0f7424 */ /* 0x000fe200078e00ff */
[----:B0-----:R-:W-:-:S04]  /*2d850*/  LOP3.LUT R5, R5, 0x7f, RZ, 0xc0, !PT ;  /* 0x0000007f05057812 */ /* 0x001fc800078ec0ff */
        /* <DEDUP_REMOVED lines=9> */
.L_x_2300:
[----:B------:R-:W-:Y:S02]  /*2d8f0*/  IMAD.MOV.U32 R13, RZ, RZ, R4 ;  /* 0x000000ffff0d7224 */ /* 0x000fe400078e0004 */
[----:B------:R-:W-:-:S07]  /*2d900*/  IMAD.MOV.U32 R6, RZ, RZ, R14 ;  /* 0x000000ffff067224 */ /* 0x000fce00078e000e */
[----:B------:R-:W-:Y:S05]  /*2d910*/  WARPSYNC.COLLECTIVE R15, `(.L_x_2301) ;  /* 0x000000000f087348 */ /* 0x000fea0003c00000 */
[----:B------:R0:W1:Y:S02]  /*2d920*/  SHFL.IDX P6, R14, R13, R12, R11 ;  /* 0x0000000c0d0e7389 */ /* 0x00006400000c000b */
[----:B01----:R-:W-:Y:S01]  /*2d930*/  ENDCOLLECTIVE ;  /* 0x000000000000791b */ /* 0x003fe20003800000 */
.L_x_2301:
[----:B------:R-:W-:Y:S02]  /*2d940*/  IMAD.MOV.U32 R13, RZ, RZ, R3 ;  /* 0x000000ffff0d7224 */ /* 0x000fe400078e0003 */
[----:B------:R-:W-:Y:S02]  /*2d950*/  IMAD.MOV.U32 R12, RZ, RZ, 0x1 ;  /* 0x00000001ff0c7424 */ /* 0x000fe400078e00ff */
[----:B------:R-:W-:-:S07]  /*2d960*/  IMAD.MOV.U32 R7, RZ, RZ, R14 ;  /* 0x000000ffff077224 */ /* 0x000fce00078e000e */
[----:B------:R-:W-:Y:S05]  /*2d970*/  WARPSYNC.COLLECTIVE R15, `(.L_x_2302) ;  /* 0x000000000f087348 */ /* 0x000fea0003c00000 */
[----:B------:R0:W1:Y:S02]  /*2d980*/  SHFL.IDX P6, R14, R13, R12, R11 ;  /* 0x0000000c0d0e7389 */ /* 0x00006400000c000b */
[----:B01----:R-:W-:Y:S01]  /*2d990*/  ENDCOLLECTIVE ;  /* 0x000000000000791b */ /* 0x003fe20003800000 */
.L_x_2302:
[----:B------:R-:W-:-:S05]  /*2d9a0*/  @!P5 LEA R7, P4, R10, R7, 0x1 ;  /* 0x000000070a07d211 */ /* 0x000fca00078808ff */
[----:B------:R-:W-:-:S05]  /*2d9b0*/  @!P5 IMAD.X R6, RZ, RZ, R6, P4 ;  /* 0x000000ffff06d224 */ /* 0x000fca00020e0606 */
[----:B------:R-:W-:Y:S01]  /*2d9c0*/  @!P5 LOP3.LUT R7, R7, R6, RZ, 0x3c, !PT ;  /* 0x000000060707d212 */ /* 0x000fe200078e3cff */
[----:B------:R-:W-:-:S03]  /*2d9d0*/  IMAD.MOV.U32 R13, RZ, RZ, R4 ;  /* 0x000000ffff0d7224 */ /* 0x000fc600078e0004 */
[----:B------:R-:W-:-:S04]  /*2d9e0*/  @!P5 LOP3.LUT R6, R7, R6, RZ, 0x3c, !PT ;  /* 0x000000060706d212 */ /* 0x000fc800078e3cff */
[----:B------:R-:W-:-:S05]  /*2d9f0*/  @!P5 LOP3.LUT R7, R7, R6, RZ, 0x3c, !PT ;  /* 0x000000060707d212 */ /* 0x000fca00078e3cff */
[----:B------:R-:W-:Y:S01]  /*2da00*/  @!PT LDS RZ, [RZ] ;  /* 0x00000000fffff984 */ /* 0x000fe20000000800 */
[----:B------:R-:W-:Y:S01]  /*2da10*/  @!PT LDS RZ, [RZ] ;  /* 0x00000000fffff984 */ /* 0x000fe20000000800 */
[----:B------:R-:W-:Y:S01]  /*2da20*/  @!PT LDS RZ, [RZ] ;  /* 0x00000000fffff984 */ /* 0x000fe20000000800 */
[----:B------:R-:W-:Y:S04]  /*2da30*/  @!P5 LDGSTS.E.BYPASS.LTC128B.128 [R9+0x10400], desc[UR60][R6.64], !P0 ;  /* 0x104000000609dfae */ /* 0x000fe8000c101d7c */
[----:B------:R-:W-:Y:S04]  /*2da40*/  @!P5 LDGSTS.E.BYPASS.LTC128B.128 [R9+0x14400], desc[UR60][R6.64+0x80], !P1 ;  /* 0x144000800609dfae */ /* 0x000fe8000c901d7c */
[----:B------:R-:W-:Y:S04]  /*2da50*/  @!P5 LDGSTS.E.BYPASS.LTC128B.128 [R9+0x18400], desc[UR60][R6.64+0x100], !P2 ;  /* 0x184001000609dfae */ /* 0x000fe8000d101d7c */
[----:B------:R0:W-:Y:S01]  /*2da60*/  @!P5 LDGSTS.E.BYPASS.LTC128B.128 [R9+0x1c400], desc[UR60][R6.64+0x180], !P3 ;  /* 0x1c4001800609dfae */ /* 0x0001e2000d901d7c */
[----:B------:R-:W-:Y:S01]  /*2da70*/  ISETP.GE.AND P5, PT, R5, R2, PT ;  /* 0x000000020500720c */ /* 0x000fe20003fa6270 */
[----:B0-----:R-:W-:-:S12]  /*2da80*/  IMAD.MOV.U32 R6, RZ, RZ, R14 ;  /* 0x000000ffff067224 */ /* 0x001fd800078e000e */
[----:B------:R-:W-:Y:S05]  /*2da90*/  WARPSYNC.COLLECTIVE R15, `(.L_x_2303) ;  /* 0x000000000f087348 */ /* 0x000fea0003c00000 */
[----:B------:R0:W1:Y:S02]  /*2daa0*/  SHFL.IDX P6, R14, R13, R12, R11 ;  /* 0x0000000c0d0e7389 */ /* 0x00006400000c000b */
[----:B01----:R-:W-:Y:S01]  /*2dab0*/  ENDCOLLECTIVE ;  /* 0x000000000000791b */ /* 0x003fe20003800000 */
.L_x_2303:
[----:B------:R-:W-:Y:S02]  /*2dac0*/  IMAD.MOV.U32 R13, RZ, RZ, R3 ;  /* 0x000000ffff0d7224 */ /* 0x000fe400078e0003 */
[----:B------:R-:W-:Y:S02]  /*2dad0*/  IMAD.MOV.U32 R12, RZ, RZ, 0x2 ;  /* 0x00000002ff0c7424 */ /* 0x000fe400078e00ff */
[----:B------:R-:W-:-:S07]  /*2dae0*/  IMAD.MOV.U32 R5, RZ, RZ, R14 ;  /* 0x000000ffff057224 */ /* 0x000fce00078e000e */
[----:B------:R-:W-:Y:S05]  /*2daf0*/  WARPSYNC.COLLECTIVE R15, `(.L_x_2304) ;  /* 0x000000000f087348 */ /* 0x000fea0003c00000 */
[----:B------:R0:W1:Y:S02]  /*2db00*/  SHFL.IDX P6, R14, R13, R12, R11 ;  /* 0x0000000c0d0e7389 */ /* 0x00006400000c000b */
[----:B01----:R-:W-:Y:S01]  /*2db10*/  ENDCOLLECTIVE ;  /* 0x000000000000791b */ /* 0x003fe20003800000 */
.L_x_2304:
[----:B------:R-:W-:-:S05]  /*2db20*/  @!P5 LEA R5, P4, R10, R5, 0x1 ;  /* 0x000000050a05d211 */ /* 0x000fca00078808ff */
[----:B------:R-:W-:-:S04]  /*2db30*/  @!P5 IMAD.X R6, RZ, RZ, R6, P4 ;  /* 0x000000ffff06d224 */ /* 0x000fc800020e0606 */
[----:B------:R-:W-:Y:S02]  /*2db40*/  @!P5 IMAD.MOV.U32 R7, RZ, RZ, R6 ;  /* 0x000000ffff07d224 */ /* 0x000fe400078e0006 */
[----:B------:R-:W-:Y:S02]  /*2db50*/  @!P5 IMAD.MOV.U32 R6, RZ, RZ, R5 ;  /* 0x000000ffff06d224 */ /* 0x000fe400078e0005 */
[----:B------:R-:W-:Y:S02]  /*2db60*/  IMAD.MOV.U32 R13, RZ, RZ, R4 ;  /* 0x000000ffff0d7224 */ /* 0x000fe400078e0004 */
[----:B------:R-:W-:Y:S01]  /*2db70*/  VIADD R5, R0, 0x20 ;  /* 0x0000002000057836 */ /* 0x000fe20000000000 */
        /* <DEDUP_REMOVED lines=12> */
.L_x_2305:
[----:B------:R-:W-:Y:S02]  /*2dc40*/  IMAD.MOV.U32 R13, RZ, RZ, R3 ;  /* 0x000000ffff0d7224 */ /* 0x000fe400078e0003 */
[----:B------:R-:W-:Y:S02]  /*2dc50*/  IMAD.MOV.U32 R12, RZ, RZ, 0x3 ;  /* 0x00000003ff0c7424 */ /* 0x000fe400078e00ff */
[----:B------:R-:W-:-:S07]  /*2dc60*/  IMAD.MOV.U32 R5, RZ, RZ, R14 ;  /* 0x000000ffff057224 */ /* 0x000fce00078e000e */
[----:B------:R-:W-:Y:S05]  /*2dc70*/  WARPSYNC.COLLECTIVE R15, `(.L_x_2306) ;  /* 0x000000000f087348 */ /* 0x000fea0003c00000 */
[----:B------:R0:W1:Y:S02]  /*2dc80*/  SHFL.IDX P6, R14, R13, R12, R11 ;  /* 0x0000000c0d0e7389 */ /* 0x00006400000c000b */
[----:B01----:R-:W-:Y:S01]  /*2dc90*/  ENDCOLLECTIVE ;  /* 0x000000000000791b */ /* 0x003fe20003800000 */
.L_x_2306:
        /* <DEDUP_REMOVED lines=18> */
.L_x_2307:
[----:B------:R-:W-:Y:S02]  /*2ddc0*/  IMAD.MOV.U32 R13, RZ, RZ, R3 ;  /* 0x000000ffff0d7224 */ /* 0x000fe400078e0003 */
[----:B------:R-:W-:Y:S02]  /*2ddd0*/  IMAD.MOV.U32 R12, RZ, RZ, 0x4 ;  /* 0x00000004ff0c7424 */ /* 0x000fe400078e00ff */
[----:B------:R-:W-:-:S07]  /*2dde0*/  IMAD.MOV.U32 R5, RZ, RZ, R14 ;  /* 0x000000ffff057224 */ /* 0x000fce00078e000e */
[----:B------:R-:W-:Y:S05]  /*2ddf0*/  WARPSYNC.COLLECTIVE R15, `(.L_x_2308) ;  /* 0x000000000f087348 */ /* 0x000fea0003c00000 */
[----:B------:R0:W1:Y:S02]  /*2de00*/  SHFL.IDX P6, R14, R13, R12, R11 ;  /* 0x0000000c0d0e7389 */ /* 0x00006400000c000b */
[----:B01----:R-:W-:Y:S01]  /*2de10*/  ENDCOLLECTIVE ;  /* 0x000000000000791b */ /* 0x003fe20003800000 */
.L_x_2308:
        /* <DEDUP_REMOVED lines=18> */
.L_x_2309:
[----:B------:R-:W-:Y:S02]  /*2df40*/  IMAD.MOV.U32 R13, RZ, RZ, R3 ;  /* 0x000000ffff0d7224 */ /* 0x000fe400078e0003 */
[----:B------:R-:W-:Y:S02]  /*2df50*/  IMAD.MOV.U32 R12, RZ, RZ, 0x5 ;  /* 0x00000005ff0c7424 */ /* 0x000fe400078e00ff */
[----:B------:R-:W-:-:S07]  /*2df60*/  IMAD.MOV.U32 R5, RZ, RZ, R14 ;  /* 0x000000ffff057224 */ /* 0x000fce00078e000e */
[----:B------:R-:W-:Y:S05]  /*2df70*/  WARPSYNC.COLLECTIVE R15, `(.L_x_2310) ;  /* 0x000000000f087348 */ /* 0x000fea0003c00000 */
[----:B------:R0:W1:Y:S02]  /*2df80*/  SHFL.IDX P6, R14, R13, R12, R11 ;  /* 0x0000000c0d0e7389 */ /* 0x00006400000c000b */
[----:B01----:R-:W-:Y:S01]  /*2df90*/  ENDCOLLECTIVE ;  /* 0x000000000000791b */ /* 0x003fe20003800000 */
.L_x_2310:
        /* <DEDUP_REMOVED lines=18> */
.L_x_2311:
[----:B------:R-:W-:Y:S02]  /*2e0c0*/  IMAD.MOV.U32 R13, RZ, RZ, R3 ;  /* 0x000000ffff0d7224 */ /* 0x000fe400078e0003 */
[----:B------:R-:W-:Y:S02]  /*2e0d0*/  IMAD.MOV.U32 R12, RZ, RZ, 0x6 ;  /* 0x00000006ff0c7424 */ /* 0x000fe400078e00ff */
[----:B------:R-:W-:-:S07]  /*2e0e0*/  IMAD.MOV.U32 R5, RZ, RZ, R14 ;  /* 0x000000ffff057224 */ /* 0x000fce00078e000e */
[----:B------:R-:W-:Y:S05]  /*2e0f0*/  WARPSYNC.COLLECTIVE R15, `(.L_x_2312) ;  /* 0x000000000f087348 */ /* 0x000fea0003c00000 */
[----:B------:R0:W1:Y:S02]  /*2e100*/  SHFL.IDX P6, R14, R13, R12, R11 ;  /* 0x0000000c0d0e7389 */ /* 0x00006400000c000b */
[----:B01----:R-:W-:Y:S01]  /*2e110*/  ENDCOLLECTIVE ;  /* 0x000000000000791b */ /* 0x003fe20003800000 */
.L_x_2312:
[----:B------:R-:W-:-:S05]  /*2e120*/  @!P5 LEA R5, P4, R10, R5, 0x1 ;  /* 0x000000050a05d211 */ /* 0x000fca00078808ff */
[----:B------:R-:W-:-:S04]  /*2e130*/  @!P5 IMAD.X R6, RZ, RZ, R6, P4 ;  /* 0x000000ffff06d224 */ /* 0x000fc800020e0606 */
[----:B------:R-:W-:Y:S02]  /*2e140*/  @!P5 IMAD.MOV.U32 R7, RZ, RZ, R6 ;  /* 0x000000ffff07d224 */ /* 0x000fe400078e0006 */
[----:B------:R-:W-:Y:S02]  /*2e150*/  IMAD.MOV.U32 R13, RZ, RZ, R4 ;  /* 0x000000ffff0d7224 */ /* 0x000fe400078e0004 */
[----:B------:R-:W-:-:S05]  /*2e160*/  @!P5 IMAD.MOV.U32 R6, RZ, RZ, R5 ;  /* 0x000000ffff06d224 */ /* 0x000fca00078e0005 */
[----:B------:R-:W-:Y:S01]  /*2e170*/  @!PT LDS RZ, [RZ] ;  /* 0x00000000fffff984 */ /* 0x000fe20000000800 */
[----:B------:R-:W-:Y:S01]  /*2e180*/  @!PT LDS RZ, [RZ] ;  /* 0x00000000fffff984 */ /* 0x000fe20000000800 */
[----:B------:R-:W-:Y:S01]  /*2e190*/  @!PT LDS RZ, [RZ] ;  /* 0x00000000fffff984 */ /* 0x000fe20000000800 */
[----:B------:R0:W-:Y:S01]  /*2e1a0*/  @!P5 LDGSTS.E.BYPASS.LTC128B.128 [R9+0x12c00], desc[UR60][R6.64], !P0 ;  /* 0x12c000000609dfae */ /* 0x0001e2000c101d7c */
[----:B------:R-:W-:-:S03]  /*2e1b0*/  IMAD.MOV.U32 R8, RZ, RZ, R14 ;  /* 0x000000ffff087224 */ /* 0x000fc600078e000e */
[----:B------:R0:W-:Y:S04]  /*2e1c0*/  @!P5 LDGSTS.E.BYPASS.LTC128B.128 [R9+0x16c00], desc[UR60][R6.64+0x80], !P1 ;  /* 0x16c000800609dfae */ /* 0x0001e8000c901d7c */
[----:B0-----:R-:W-:Y:S05]  /*2e1d0*/  WARPSYNC.COLLECTIVE R15, `(.L_x_2313) ;  /* 0x000000000f087348 */ /* 0x001fea0003c00000 */
[----:B------:R1:W2:Y:S02]  /*2e1e0*/  SHFL.IDX P6, R14, R13, R12, R11 ;  /* 0x0000000c0d0e7389 */ /* 0x0002a400000c000b */
[----:B012---:R-:W-:Y:S01]  /*2e1f0*/  ENDCOLLECTIVE ;  /* 0x000000000000791b */ /* 0x007fe20003800000 */
.L_x_2313:
[----:B------:R-:W-:Y:S01]  /*2e200*/  @!PT LDS RZ, [RZ] ;  /* 0x00000000fffff984 */ /* 0x000fe20000000800 */
[----:B------:R-:W-:Y:S01]  /*2e210*/  @!PT LDS RZ, [RZ] ;  /* 0x00000000fffff984 */ /* 0x000fe20000000800 */
[----:B------:R-:W-:Y:S01]  /*2e220*/  @!PT LDS RZ, [RZ] ;  /* 0x00000000fffff984 */ /* 0x000fe20000000800 */
[----:B------:R-:W-:Y:S04]  /*2e230*/  @!P5 LDGSTS.E.BYPASS.LTC128B.128 [R9+0x1ac00], desc[UR60][R6.64+0x100], !P2 ;  /* 0x1ac001000609dfae */ /* 0x000fe8000d101d7c */
[----:B------:R0:W-:Y:S01]  /*2e240*/  @!P5 LDGSTS.E.BYPASS.LTC128B.128 [R9+0x1ec00], desc[UR60][R6.64+0x180], !P3 ;  /* 0x1ec001800609dfae */ /* 0x0001e2000d901d7c */
[----:B------:R-:W-:Y:S02]  /*2e250*/  IMAD.MOV.U32 R13, RZ, RZ, R3 ;  /* 0x000000ffff0d7224 */ /* 0x000fe400078e0003 */
[----:B------:R-:W-:Y:S02]  /*2e260*/  IMAD.MOV.U32 R12, RZ, RZ, 0x7 ;  /* 0x00000007ff0c7424 */ /* 0x000fe400078e00ff */
[----:B0-----:R-:W-:Y:S02]  /*2e270*/  VIADD R7, R0, 0x60 ;  /* 0x0000006000077836 */ /* 0x001fe40000000000 */
[----:B------:R-:W-:-:S03]  /*2e280*/  IMAD.MOV.U32 R5, RZ, RZ, R14 ;  /* 0x000000ffff057224 */ /* 0x000fc600078e000e */
[----:B------:R-:W-:-:S13]  /*2e290*/  ISETP.GE.AND P5, PT, R7, R2, PT ;  /* 0x000000020700720c */ /* 0x000fda0003fa6270 */
[----:B------:R-:W-:Y:S05]  /*2e2a0*/  WARPSYNC.COLLECTIVE R15, `(.L_x_2314) ;  /* 0x000000000f087348 */ /* 0x000fea0003c00000 */
[----:B------:R0:W1:Y:S02]  /*2e2b0*/  SHFL.IDX P6, R14, R13, R12, R11 ;  /* 0x0000000c0d0e7389 */ /* 0x00006400000c000b */
[----:B01----:R-:W-:Y:S01]  /*2e2c0*/  ENDCOLLECTIVE ;  /* 0x000000000000791b */ /* 0x003fe20003800000 */
.L_x_2314:
[----:B------:R-:W-:Y:S01]  /*2e2d0*/  @!P5 LEA R5, P4, R10, R5, 0x1 ;  /* 0x000000050a05d211 */ /* 0x000fe200078808ff */
[----:B------:R-:W-:-:S04]  /*2e2e0*/  IMAD.MOV.U32 R13, RZ, RZ, R4 ;  /* 0x000000ffff0d7224 */ /* 0x000fc800078e0004 */
[----:B------:R-:W-:-:S04]  /*2e2f0*/  @!P5 IMAD.X R6, RZ, RZ, R8, P4 ;  /* 0x000000ffff06d224 */ /* 0x000fc800020e0608 */
[----:B------:R-:W-:Y:S02]  /*2e300*/  @!P5 IMAD.MOV.U32 R7, RZ, RZ, R6 ;  /* 0x000000ffff07d224 */ /* 0x000fe400078e0006 */
[----:B------:R-:W-:Y:S02]  /*2e310*/  @!P5 IMAD.MOV.U32 R6, RZ, RZ, R5 ;  /* 0x000000ffff06d224 */ /* 0x000fe400078e0005 */
[----:B------:R-:W-:-:S07]  /*2e320*/  IMAD.MOV.U32 R5, RZ, RZ, R14 ;  /* 0x000000ffff057224 */ /* 0x000fce00078e000e */
[----:B------:R-:W-:Y:S05]  /*2e330*/  WARPSYNC.COLLECTIVE R15, `(.L_x_2315) ;  /* 0x000000000f087348 */ /* 0x000fea0003c00000 */
[----:B------:R0:W1:Y:S02]  /*2e340*/  SHFL.IDX P6, R14, R13, R12, R11 ;  /* 0x0000000c0d0e7389 */ /* 0x00006400000c000b */
[----:B01----:R-:W-:Y:S01]  /*2e350*/  ENDCOLLECTIVE ;  /* 0x000000000000791b */ /* 0x003fe20003800000 */
.L_x_2315:
[----:B------:R-:W-:Y:S01]  /*2e360*/  @!PT LDS RZ, [RZ] ;  /* 0x00000000fffff984 */ /* 0x000fe20000000800 */
[----:B------:R-:W-:Y:S01]  /*2e370*/  @!PT LDS RZ, [RZ] ;  /* 0x00000000fffff984 */ /* 0x000fe20000000800 */
[----:B------:R-:W-:Y:S01]  /*2e380*/  @!PT LDS RZ, [RZ] ;  /* 0x00000000fffff984 */ /* 0x000fe20000000800 */
[----:B------:R0:W-:Y:S04]  /*2e390*/  @!P5 LDGSTS.E.BYPASS.LTC128B.128 [R9+0x13400], desc[UR60][R6.64], !P0 ;  /* 0x134000000609dfae */ /* 0x0001e8000c101d7c */
[----:B------:R0:W-:Y:S04]  /*2e3a0*/  @!P5 LDGSTS.E.BYPASS.LTC128B.128 [R9+0x17400], desc[UR60][R6.64+0x80], !P1 ;  /* 0x174000800609dfae */ /* 0x0001e8000c901d7c */
[----:B------:R0:W-:Y:S04]  /*2e3b0*/  @!P5 LDGSTS.E.BYPASS.LTC128B.128 [R9+0x1b400], desc[UR60][R6.64+0x100], !P2 ;  /* 0x1b4001000609dfae */ /* 0x0001e8000d101d7c */
[----:B------:R0:W-:Y:S01]  /*2e3c0*/  @!P5 LDGSTS.E.BYPASS.LTC128B.128 [R9+0x1f400], desc[UR60][R6.64+0x180], !P3 ;  /* 0x1f4001800609dfae */ /* 0x0001e2000d901d7c */
[----:B------:R-:W-:Y:S01]  /*2e3d0*/  IMAD.MOV.U32 R3, RZ, RZ, R14 ;  /* 0x000000ffff037224 */ /* 0x000fe200078e000e */
[----:B------:R-:W-:Y:S06]  /*2e3e0*/  BRA `(.L_x_2316) ;  /* 0xffffff9400f07947 */ /* 0x000fec000383ffff */
.L_x_2130:
[----:B0-----:R-:W3:Y:S02]  /*2e3f0*/  LDL R2, [R1] ;  /* 0x0000000001027983 */ /* 0x001ee40000100800 */
[----:B---3--:R0:W1:Y:S02]  /*2e400*/  SYNCS.PHASECHK.TRANS64.TRYWAIT P0, [R2+URZ+0x30820], R0 ;  /* 0x03082000020075a7 */ /* 0x008064000800017f */
[----:B-1----:R-:W-:Y:S05]  /*2e410*/  @!P0 NANOSLEEP.SYNCS 0x989680 ;  /* 0x009896800000895d */ /* 0x002fea0003900000 */
[----:B------:R-:W1:Y:S02]  /*2e420*/  @!P0 SYNCS.PHASECHK.TRANS64 P0, [R2+URZ+0x30820], R0 ;  /* 0x03082000020085a7 */ /* 0x000e64000800007f */
[----:B-1----:R-:W-:Y:S05]  /*2e430*/  @!P0 BRA `(.L_x_2130) ;  /* 0xfffffffc00ec8947 */ /* 0x002fea000383ffff */
[----:B------:R-:W-:Y:S05]  /*2e440*/  BRA `(.L_x_2317) ;  /* 0xffffff98006c7947 */ /* 0x000fea000383ffff */
.L_x_2139:
[----:B-1----:R1:W2:Y:S02]  /*2e450*/  SYNCS.PHASECHK.TRANS64.TRYWAIT P0, [R3+URZ+0x30840], R2 ;  /* 0x03084002030075a7 */ /* 0x0022a4000800017f */
[----:B--2---:R-:W-:Y:S05]  /*2e460*/  @!P0 NANOSLEEP.SYNCS 0x989680 ;  /* 0x009896800000895d */ /* 0x004fea0003900000 */
[----:B------:R-:W2:Y:S02]  /*2e470*/  @!P0 SYNCS.PHASECHK.TRANS64 P0, [R3+URZ+0x30840], R2 ;  /* 0x03084002030085a7 */ /* 0x000ea4000800007f */
[----:B--2---:R-:W-:Y:S05]  /*2e480*/  @!P0 BRA `(.L_x_2139) ;  /* 0xfffffffc00f08947 */ /* 0x004fea000383ffff */
[----:B------:R-:W-:Y:S05]  /*2e490*/  BRA `(.L_x_2318) ;  /* 0xffffff9c00387947 */ /* 0x000fea000383ffff */
.L_x_2147:
[----:B0-----:R0:W1:Y:S02]  /*2e4a0*/  SYNCS.PHASECHK.TRANS64.TRYWAIT P0, [R3+URZ+0x60], R2 ;  /* 0x00006002030075a7 */ /* 0x001064000800017f */
[----:B-1----:R-:W-:Y:S05]  /*2e4b0*/  @!P0 NANOSLEEP.SYNCS 0x989680 ;  /* 0x009896800000895d */ /* 0x002fea0003900000 */
[----:B------:R-:W1:Y:S02]  /*2e4c0*/  @!P0 SYNCS.PHASECHK.TRANS64 P0, [R3+URZ+0x60], R2 ;  /* 0x00006002030085a7 */ /* 0x000e64000800007f */
[----:B-1----:R-:W-:Y:S05]  /*2e4d0*/  @!P0 BRA `(.L_x_2147) ;  /* 0xfffffffc00f08947 */ /* 0x002fea000383ffff */
[----:B------:R-:W-:Y:S05]  /*2e4e0*/  BRA `(.L_x_2319) ;  /* 0xffffffa000947947 */ /* 0x000fea000383ffff */
.L_x_2158:
[----:B-1----:R1:W2:Y:S02]  /*2e4f0*/  SYNCS.PHASECHK.TRANS64.TRYWAIT P0, [R3+URZ+0x30840], R2 ;  /* 0x03084002030075a7 */ /* 0x0022a4000800017f */
[----:B--2---:R-:W-:Y:S05]  /*2e500*/  @!P0 NANOSLEEP.SYNCS 0x989680 ;  /* 0x009896800000895d */ /* 0x004fea0003900000 */
[----:B------:R-:W2:Y:S02]  /*2e510*/  @!P0 SYNCS.PHASECHK.TRANS64 P0, [R3+URZ+0x30840], R2 ;  /* 0x03084002030085a7 */ /* 0x000ea4000800007f */
[----:B--2---:R-:W-:Y:S05]  /*2e520*/  @!P0 BRA `(.L_x_2158) ;  /* 0xfffffffc00f08947 */ /* 0x004fea000383ffff */
[----:B------:R-:W-:Y:S05]  /*2e530*/  BRA `(.L_x_2320) ;  /* 0xffffffa800b87947 */ /* 0x000fea000383ffff */
.L_x_2166:
[----:B0-----:R0:W1:Y:S02]  /*2e540*/  SYNCS.PHASECHK.TRANS64.TRYWAIT P0, [R2+URZ+0x60], R3 ;  /* 0x00006003020075a7 */ /* 0x001064000800017f */
[----:B-1----:R-:W-:Y:S05]  /*2e550*/  @!P0 NANOSLEEP.SYNCS 0x989680 ;  /* 0x009896800000895d */ /* 0x002fea0003900000 */
[----:B------:R-:W1:Y:S02]  /*2e560*/  @!P0 SYNCS.PHASECHK.TRANS64 P0, [R2+URZ+0x60], R3 ;  /* 0x00006003020085a7 */ /* 0x000e64000800007f */
[----:B-1----:R-:W-:Y:S05]  /*2e570*/  @!P0 BRA `(.L_x_2166) ;  /* 0xfffffffc00f08947 */ /* 0x002fea000383ffff */
[----:B------:R-:W-:Y:S05]  /*2e580*/  BRA `(.L_x_2321) ;  /* 0xffffffb000147947 */ /* 0x000fea000383ffff */
.L_x_2177:
[----:B---3--:R3:W4:Y:S02]  /*2e590*/  SYNCS.PHASECHK.TRANS64.TRYWAIT P0, [R2+URZ+0x30840], R3 ;  /* 0x03084003020075a7 */ /* 0x008724000800017f */
[----:B----4-:R-:W-:Y:S05]  /*2e5a0*/  @!P0 NANOSLEEP.SYNCS 0x989680 ;  /* 0x009896800000895d */ /* 0x010fea0003900000 */
[----:B------:R-:W4:Y:S02]  /*2e5b0*/  @!P0 SYNCS.PHASECHK.TRANS64 P0, [R2+URZ+0x30840], R3 ;  /* 0x03084003020085a7 */ /* 0x000f24000800007f */
[----:B----4-:R-:W-:Y:S05]  /*2e5c0*/  @!P0 BRA `(.L_x_2177) ;  /* 0xfffffffc00f08947 */ /* 0x010fea000383ffff */
[----:B------:R-:W-:Y:S05]  /*2e5d0*/  BRA `(.L_x_2322) ;  /* 0xffffffb400fc7947 */ /* 0x000fea000383ffff */
.L_x_2185:
[----:B0-----:R0:W1:Y:S02]  /*2e5e0*/  SYNCS.PHASECHK.TRANS64.TRYWAIT P0, [R2+URZ+0x60], R5 ;  /* 0x00006005020075a7 */ /* 0x001064000800017f */
[----:B-1----:R-:W-:Y:S05]  /*2e5f0*/  @!P0 NANOSLEEP.SYNCS 0x989680 ;  /* 0x009896800000895d */ /* 0x002fea0003900000 */
[----:B------:R-:W1:Y:S02]  /*2e600*/  @!P0 SYNCS.PHASECHK.TRANS64 P0, [R2+URZ+0x60], R5 ;  /* 0x00006005020085a7 */ /* 0x000e64000800007f */
[----:B-1----:R-:W-:Y:S05]  /*2e610*/  @!P0 BRA `(.L_x_2185) ;  /* 0xfffffffc00f08947 */ /* 0x002fea000383ffff */
[----:B------:R-:W-:Y:S05]  /*2e620*/  BRA `(.L_x_2323) ;  /* 0xffffffbc00587947 */ /* 0x000fea000383ffff */
.L_x_2198:
[----:B---3--:R3:W4:Y:S02]  /*2e630*/  SYNCS.PHASECHK.TRANS64.TRYWAIT P0, [R0+URZ+0x30860], R2 ;  /* 0x03086002000075a7 */ /* 0x008724000800017f */
[----:B----4-:R-:W-:Y:S05]  /*2e640*/  @!P0 NANOSLEEP.SYNCS 0x989680 ;  /* 0x009896800000895d */ /* 0x010fea0003900000 */
[----:B------:R-:W4:Y:S02]  /*2e650*/  @!P0 SYNCS.PHASECHK.TRANS64 P0, [R0+URZ+0x30860], R2 ;  /* 0x03086002000085a7 */ /* 0x000f24000800007f */
[----:B----4-:R-:W-:Y:S05]  /*2e660*/  @!P0 BRA `(.L_x_2198) ;  /* 0xfffffffc00f08947 */ /* 0x010fea000383ffff */
[----:B------:R-:W-:Y:S05]  /*2e670*/  BRA `(.L_x_2324) ;  /* 0xffffffc400247947 */ /* 0x000fea000383ffff */
.L_x_2207:
[----:B------:R-:W-:Y:S01]  /*2e680*/  BSSY B0, `(.L_x_2325) ;  /* 0x0000008000007945 */ /* 0x000fe20003800000 */
[----:B------:R-:W-:Y:S02]  /*2e690*/  IMAD.MOV.U32 R13, RZ, RZ, R16 ;  /* 0x000000ffff0d7224 */ /* 0x000fe400078e0010 */
[----:B-1----:R-:W-:Y:S02]  /*2e6a0*/  IMAD.MOV.U32 R12, RZ, RZ, RZ ;  /* 0x000000ffff0c7224 */ /* 0x002fe400078e00ff */
[----:B0-----:R-:W-:Y:S02]  /*2e6b0*/  IMAD.MOV.U32 R11, RZ, RZ, 0x1f ;  /* 0x0000001fff0b7424 */ /* 0x001fe400078e00ff */
[----:B------:R-:W-:-:S07]  /*2e6c0*/  IMAD.MOV.U32 R15, RZ, RZ, -0x1 ;  /* 0xffffffffff0f7424 */ /* 0x000fce00078e00ff */
[----:B------:R-:W-:Y:S05]  /*2e6d0*/  WARPSYNC.COLLECTIVE R15, `(.L_x_2326) ;  /* 0x000000000f087348 */ /* 0x000fea0003c00000 */
[----:B------:R0:W1:Y:S02]  /*2e6e0*/  SHFL.IDX P6, R14, R13, R12, R11 ;  /* 0x0000000c0d0e7389 */ /* 0x00006400000c000b */
[----:B01----:R-:W-:Y:S01]  /*2e6f0*/  ENDCOLLECTIVE ;  /* 0x000000000000791b */ /* 0x003fe20003800000 */
.L_x_2326:
[----:B------:R-:W-:Y:S05]  /*2e700*/  BSYNC B0 ;  /* 0x0000000000007941 */ /* 0x000fea0003800000 */
.L_x_2325:
        /* <DEDUP_REMOVED lines=9> */
.L_x_2327:
[----:B------:R-:W-:Y:S02]  /*2e7a0*/  ULDC UR4, c[0x0][0xc3c] ;  /* 0x00030f0000047ab9 */ /* 0x000fe40000000800 */
        /* <DEDUP_REMOVED lines=17> */
.L_x_2328:
        /* <DEDUP_REMOVED lines=8> */
.L_x_2329:
        /* <DEDUP_REMOVED lines=8> */
.L_x_2330:
        /* <DEDUP_REMOVED lines=8> */
.L_x_2331:
        /* <DEDUP_REMOVED lines=8> */
.L_x_2332:
        /* <DEDUP_REMOVED lines=9> */
.L_x_2333:
[----:B------:R-:W-:Y:S01]  /*2eb50*/  IMAD.MOV.U32 R16, RZ, RZ, R14 ;  /* 0x000000ffff107224 */ /* 0x000fe200078e000e */
[----:B------:R-:W-:Y:S06]  /*2eb60*/  BRA `(.L_x_2334) ;  /* 0xffffffc800187947 */ /* 0x000fec000383ffff */
.L_x_2212:
[----:B------:R-:W-:Y:S01]  /*2eb70*/  BSSY B0, `(.L_x_2335) ;  /* 0x0000008000007945 */ /* 0x000fe20003800000 */
[----:B-----5:R-:W-:Y:S02]  /*2eb80*/  IMAD.MOV.U32 R13, RZ, RZ, R3 ;  /* 0x000000ffff0d7224 */ /* 0x020fe400078e0003 */
[----:B-1----:R-:W-:Y:S02]  /*2eb90*/  IMAD.MOV.U32 R12, RZ, RZ, 0x1 ;  /* 0x00000001ff0c7424 */ /* 0x002fe400078e00ff */
[----:B0-----:R-:W-:Y:S02]  /*2eba0*/  IMAD.MOV.U32 R11, RZ, RZ, RZ ;  /* 0x000000ffff0b7224 */ /* 0x001fe400078e00ff */
[----:B------:R-:W-:-:S07]  /*2ebb0*/  IMAD.MOV.U32 R15, RZ, RZ, -0x1 ;  /* 0xffffffffff0f7424 */ /* 0x000fce00078e00ff */
[----:B--2---:R-:W-:Y:S05]  /*2ebc0*/  WARPSYNC.COLLECTIVE R15, `(.L_x_2336) ;  /* 0x000000000f087348 */ /* 0x004fea0003c00000 */
[----:B------:R0:W1:Y:S02]  /*2ebd0*/  SHFL.UP P6, R14, R13, R12, R11 ;  /* 0x0400000c0d0e7389 */ /* 0x00006400000c000b */
[----:B012---:R-:W-:Y:S01]  /*2ebe0*/  ENDCOLLECTIVE ;  /* 0x000000000000791b */ /* 0x007fe20003800000 */
.L_x_2336:
[----:B------:R-:W-:Y:S05]  /*2ebf0*/  BSYNC B0 ;  /* 0x0000000000007941 */ /* 0x000fea0003800000 */
.L_x_2335:
        /* <DEDUP_REMOVED lines=10> */
.L_x_2337:
        /* <DEDUP_REMOVED lines=8> */
.L_x_2338:
        /* <DEDUP_REMOVED lines=8> */
.L_x_2339:
        /* <DEDUP_REMOVED lines=8> */
.L_x_2340:
        /* <DEDUP_REMOVED lines=9> */
.L_x_2341:
[----:B------:R-:W-:Y:S01]  /*2eeb0*/  IMAD.MOV.U32 R16, RZ, RZ, R14 ;  /* 0x000000ffff107224 */ /* 0x000fe200078e000e */
[----:B------:R-:W-:Y:S06]  /*2eec0*/  BRA `(.L_x_2342) ;  /* 0xffffffc400dc7947 */ /* 0x000fec000383ffff */
.L_x_2214:
[----:B------:R-:W-:Y:S01]  /*2eed0*/  BSSY B0, `(.L_x_2343) ;  /* 0x0000006000007945 */ /* 0x000fe20003800000 */
[----:B------:R-:W-:Y:S01]  /*2eee0*/  PLOP3.LUT P6, PT, P6, PT, PT, 0x8, 0x0 ;  /* 0x000000000000781c */ /* 0x000fe200037ce170 */
[----:B------:R-:W-:-:S12]  /*2eef0*/  IMAD.MOV.U32 R15, RZ, RZ, -0x1 ;  /* 0xffffffffff0f7424 */ /* 0x000fd800078e00ff */
[----:B012---:R-:W-:Y:S05]  /*2ef00*/  WARPSYNC.COLLECTIVE R15, `(.L_x_2344) ;  /* 0x000000000f087348 */ /* 0x007fea0003c00000 */
[----:B------:R-:W-:Y:S01]  /*2ef10*/  VOTE.ANY R14, PT, P6 ;  /* 0x00000000000e7806 */ /* 0x000fe200030e0100 */
[----:B012---:R-:W-:Y:S06]  /*2ef20*/  ENDCOLLECTIVE ;  /* 0x000000000000791b */ /* 0x007fec0003800000 */
.L_x_2344:
[----:B------:R-:W-:Y:S05]  /*2ef30*/  BSYNC B0 ;  /* 0x0000000000007941 */ /* 0x000fea0003800000 */
.L_x_2343:
        /* <DEDUP_REMOVED lines=9> */
.L_x_2345:
[----:B------:R-:W-:Y:S01]  /*2efd0*/  IMAD.MOV.U32 R17, RZ, RZ, R14 ;  /* 0x000000ffff117224 */ /* 0x000fe200078e000e */
[----:B------:R-:W-:Y:S06]  /*2efe0*/  BRA `(.L_x_2346) ;  /* 0xffffffc400cc7947 */ /* 0x000fec000383ffff */
.L_x_2216:
[----:B------:R-:W-:Y:S01]  /*2eff0*/  BSSY B0, `(.L_x_2347) ;  /* 0x0000007000007945 */ /* 0x000fe20003800000 */
[----:B------:R-:W-:Y:S02]  /*2f000*/  IMAD.MOV.U32 R13, RZ, RZ, R2 ;  /* 0x000000ffff0d7224 */ /* 0x000fe400078e0002 */
[----:B0-----:R-:W-:Y:S02]  /*2f010*/  IMAD.MOV.U32 R11, RZ, RZ, 0x1f ;  /* 0x0000001fff0b7424 */ /* 0x001fe400078e00ff */
[----:B------:R-:W-:-:S07]  /*2f020*/  IMAD.MOV.U32 R15, RZ, RZ, -0x1 ;  /* 0xffffffffff0f7424 */ /* 0x000fce00078e00ff */
[----:B--234-:R-:W-:Y:S05]  /*2f030*/  WARPSYNC.COLLECTIVE R15, `(.L_x_2348) ;  /* 0x000000000f087348 */ /* 0x01cfea0003c00000 */
[----:B------:R0:W1:Y:S02]  /*2f040*/  SHFL.IDX P6, R14, R13, R12, R11 ;  /* 0x0000000c0d0e7389 */ /* 0x00006400000c000b */
[----:B01234-:R-:W-:Y:S01]  /*2f050*/  ENDCOLLECTIVE ;  /* 0x000000000000791b */ /* 0x01ffe20003800000 */
.L_x_2348:
[----:B------:R-:W-:Y:S05]  /*2f060*/  BSYNC B0 ;  /* 0x0000000000007941 */ /* 0x000fea0003800000 */
.L_x_2347:
[----:B------:R-:W-:Y:S01]  /*2f070*/  IMAD.MOV.U32 R2, RZ, RZ, R14 ;  /* 0x000000ffff027224 */ /* 0x000fe200078e000e */
[----:B------:R-:W-:Y:S06]  /*2f080*/  BRA `(.L_x_2349) ;  /* 0xffffffc400c07947 */ /* 0x000fec000383ffff */
.L_x_2220:
[----:B0-----:R0:W2:Y:S02]  /*2f090*/  SYNCS.PHASECHK.TRANS64.TRYWAIT P0, [R0+URZ+0x30820], R3 ;  /* 0x03082003000075a7 */ /* 0x0010a4000800017f */
[----:B--2---:R-:W-:Y:S05]  /*2f0a0*/  @!P0 NANOSLEEP.SYNCS 0x989680 ;  /* 0x009896800000895d */ /* 0x004fea0003900000 */
[----:B------:R-:W2:Y:S02]  /*2f0b0*/  @!P0 SYNCS.PHASECHK.TRANS64 P0, [R0+URZ+0x30820], R3 ;  /* 0x03082003000085a7 */ /* 0x000ea4000800007f */
[----:B--2---:R-:W-:Y:S05]  /*2f0c0*/  @!P0 BRA `(.L_x_2220) ;  /* 0xfffffffc00f08947 */ /* 0x004fea000383ffff */
[----:B------:R-:W-:Y:S05]  /*2f0d0*/  BRA `(.L_x_2350) ;  /* 0xffffffcc00447947 */ /* 0x000fea000383ffff */
.L_x_2221:
        /* <DEDUP_REMOVED lines=11> */
.L_x_2352:
[----:B------:R-:W-:Y:S05]  /*2f190*/  BSYNC B0 ;  /* 0x0000000000007941 */ /* 0x000fea0003800000 */
.L_x_2351:
[----:B------:R-:W-:Y:S05]  /*2f1a0*/  BRA `(.L_x_2353) ;  /* 0xffffffcc002c7947 */ /* 0x000fea000383ffff */
.L_x_2222:
[----:B------:R-:W-:Y:S01]  /*2f1b0*/  BSSY B0, `(.L_x_2354) ;  /* 0x0000006000007945 */ /* 0x000fe20003800000 */
[----:B------:R-:W-:-:S07]  /*2f1c0*/  IMAD.MOV.U32 R15, RZ, RZ, -0x1 ;  /* 0xffffffffff0f7424 */ /* 0x000fce00078e00ff */
[----:B012---:R-:W-:Y:S05]  /*2f1d0*/  WARPSYNC.COLLECTIVE R15, `(.L_x_2355) ;  /* 0x000000000f0c7348 */ /* 0x007fea0003c00000 */
[----:B------:R-:W-:Y:S02]  /*2f1e0*/  ELECT P6, UR62, PT ;  /* 0x00000000003e782f */ /* 0x000fe400038c0000 */
[----:B------:R-:W-:Y:S01]  /*2f1f0*/  MOV R14, UR62 ;  /* 0x0000003e000e7c02 */ /* 0x000fe20008000f00 */
[----:B012---:R-:W-:Y:S10]  /*2f200*/  ENDCOLLECTIVE ;  /* 0x000000000000791b */ /* 0x007ff40003800000 */
.L_x_2355:
[----:B------:R-:W-:Y:S05]  /*2f210*/  BSYNC B0 ;  /* 0x0000000000007941 */ /* 0x000fea0003800000 */
.L_x_2354:
[----:B------:R-:W-:Y:S05]  /*2f220*/  BRA `(.L_x_2356) ;  /* 0xffffffcc00207947 */ /* 0x000fea000383ffff */
.L_x_2224:
[----:B0-----:R0:W2:Y:S02]  /*2f230*/  SYNCS.PHASECHK.TRANS64.TRYWAIT P0, [R6+URZ], R5 ;  /* 0x00000005060075a7 */ /* 0x0010a4000800017f */
[----:B--2---:R-:W-:Y:S05]  /*2f240*/  @!P0 NANOSLEEP.SYNCS 0x989680 ;  /* 0x009896800000895d */ /* 0x004fea0003900000 */
[----:B------:R-:W2:Y:S02]  /*2f250*/  @!P0 SYNCS.PHASECHK.TRANS64 P0, [R6+URZ], R5 ;  /* 0x00000005060085a7 */ /* 0x000ea4000800007f */
[----:B--2---:R-:W-:Y:S05]  /*2f260*/  @!P0 BRA `(.L_x_2224) ;  /* 0xfffffffc00f08947 */ /* 0x004fea000383ffff */
[----:B------:R-:W-:Y:S05]  /*2f270*/  BRA `(.L_x_2357) ;  /* 0xffffffcc005c7947 */ /* 0x000fea000383ffff */
.L_x_2225:
[----:B--2---:R2:W3:Y:S02]  /*2f280*/  SYNCS.PHASECHK.TRANS64.TRYWAIT P0, [R7+URZ], R2 ;  /* 0x00000002070075a7 */ /* 0x0044e4000800017f */
[----:B---3--:R-:W-:Y:S05]  /*2f290*/  @!P0 NANOSLEEP.SYNCS 0x989680 ;  /* 0x009896800000895d */ /* 0x008fea0003900000 */
[----:B------:R-:W3:Y:S02]  /*2f2a0*/  @!P0 SYNCS.PHASECHK.TRANS64 P0, [R7+URZ], R2 ;  /* 0x00000002070085a7 */ /* 0x000ee4000800007f */
[----:B---3--:R-:W-:Y:S05]  /*2f2b0*/  @!P0 BRA `(.L_x_2225) ;  /* 0xfffffffc00f08947 */ /* 0x008fea000383ffff */
[----:B------:R-:W-:Y:S05]  /*2f2c0*/  BRA `(.L_x_2358) ;  /* 0xffffffcc00507947 */ /* 0x000fea000383ffff */
.L_x_2227:
[----:B---3--:R3:W4:Y:S02]  /*2f2d0*/  SYNCS.PHASECHK.TRANS64.TRYWAIT P0, [R4+URZ], R5 ;  /* 0x00000005040075a7 */ /* 0x008724000800017f */
[----:B----4-:R-:W-:Y:S05]  /*2f2e0*/  @!P0 NANOSLEEP.SYNCS 0x989680 ;  /* 0x009896800000895d */ /* 0x010fea0003900000 */
[----:B------:R-:W4:Y:S02]  /*2f2f0*/  @!P0 SYNCS.PHASECHK.TRANS64 P0, [R4+URZ], R5 ;  /* 0x00000005040085a7 */ /* 0x000f24000800007f */
[----:B----4-:R-:W-:Y:S05]  /*2f300*/  @!P0 BRA `(.L_x_2227) ;  /* 0xfffffffc00f08947 */ /* 0x010fea000383ffff */
[----:B------:R-:W-:Y:S05]  /*2f310*/  BRA `(.L_x_2359) ;  /* 0xffffffcc00587947 */ /* 0x000fea000383ffff */
.L_x_2360:
        /* <DEDUP_REMOVED lines=14> */
.L_x_3430:


//--------------------- .text._ZN7cutlass13device_kernelIN5flash11enable_sm90INS1_16FlashAttnFwdSm90INS1_25CollectiveMainloopFwdSm90ILi2EN4cute5tupleIJNS5_1CILi1EEES8_S8_EEENS6_IJNS7_ILi128EEENS7_ILi80EEENS7_ILi256EEEEEELi256ENS_10bfloat16_tEfNS_4arch4Sm90ELb1ELb0ELb1ELb0ELb0ELb0ELb0ELb1ELb1ELb1ELb0ELb0EEENS1_21CollectiveEpilogueFwdINS6_IJSA_SC_SB_EEES9_SE_SG_Li256ELb0ELb1ELb0ELb0EEENS1_30DynamicPersistentTileSchedulerILi256ELi128ELb0ELb1ELb1EEEEEEEEEvNT_6ParamsE --------------------------
	.section	.text._ZN7cutlass13device_kernelIN5flash11enable_sm90INS1_16FlashAttnFwdSm90INS1_25CollectiveMainloopFwdSm90ILi2EN4cute5tupleIJNS5_1CILi1EEES8_S8_EEENS6_IJNS7_ILi128EEENS7_ILi80EEENS7_ILi256EEEEEELi256ENS_10bfloat16_tEfNS_4arch4Sm90ELb1ELb0ELb1ELb0ELb0ELb0ELb0ELb1ELb1ELb1ELb0ELb0EEENS1_21CollectiveEpilogueFwdINS6_IJSA_SC_SB_EEES9_SE_SG_Li256ELb0ELb1ELb0ELb0EEENS1_30DynamicPersistentTileSchedulerILi256ELi128ELb0ELb1ELb1EEEEEEEEEvNT_6ParamsE,"ax",@progbits
	.align	128
.text._ZN7cutlass13device_kernelIN5flash11enable_sm90INS1_16FlashAttnFwdSm90INS1_25CollectiveMainloopFwdSm90ILi2EN4cute5tupleIJNS5_1CILi1EEES8_S8_EEENS6_IJNS7_ILi128EEENS7_ILi80EEENS7_ILi256EEEEEELi256ENS_10bfloat16_tEfNS_4arch4Sm90ELb1ELb0ELb1ELb0ELb0ELb0ELb0ELb1ELb1ELb1ELb0ELb0EEENS1_21CollectiveEpilogueFwdINS6_IJSA_SC_SB_EEES9_SE_SG_Li256ELb0ELb1ELb0ELb0EEENS1_30DynamicPersistentTileSchedulerILi256ELi128ELb0ELb1ELb1EEEEEEEEEvNT_6ParamsE:
        .type           _ZN7cutlass13device_kernelIN5flash11enable_sm90INS1_16FlashAttnFwdSm90INS1_25CollectiveMainloopFwdSm90ILi2EN4cute5tupleIJNS5_1CILi1EEES8_S8_EEENS6_IJNS7_ILi128EEENS7_ILi80EEENS7_ILi256EEEEEELi256ENS_10bfloat16_tEfNS_4arch4Sm90ELb1ELb0ELb1ELb0ELb0ELb0ELb0ELb1ELb1ELb1ELb0ELb0EEENS1_21CollectiveEpilogueFwdINS6_IJSA_SC_SB_EEES9_SE_SG_Li256ELb0ELb1ELb0ELb0EEENS1_30DynamicPersistentTileSchedulerILi256ELi128ELb0ELb1ELb1EEEEEEEEEvNT_6ParamsE,@function
        .size           _ZN7cutlass13device_kernelIN5flash11enable_sm90INS1_16FlashAttnFwdSm90INS1_25CollectiveMainloopFwdSm90ILi2EN4cute5tupleIJNS5_1CILi1EEES8_S8_EEENS6_IJNS7_ILi128EEENS7_ILi80EEENS7_ILi256EEEEEELi256ENS_10bfloat16_tEfNS_4arch4Sm90ELb1ELb0ELb1ELb0ELb0ELb0ELb0ELb1ELb1ELb1ELb0ELb0EEENS1_21CollectiveEpilogueFwdINS6_IJSA_SC_SB_EEES9_SE_SG_Li256ELb0ELb1ELb0ELb0EEENS1_30DynamicPersistentTileSchedulerILi256ELi128ELb0ELb1ELb1EEEEEEEEEvNT_6ParamsE,(.L_x_3431 - _ZN7cutlass13device_kernelIN5flash11enable_sm90INS1_16FlashAttnFwdSm90INS1_25CollectiveMainloopFwdSm90ILi2EN4cute5tupleIJNS5_1CILi1EEES8_S8_EEENS6_IJNS7_ILi128EEENS7_ILi80EEENS7_ILi256EEEEEELi256ENS_10bfloat16_tEfNS_4arch4Sm90ELb1ELb0ELb1ELb0ELb0ELb0ELb0ELb1ELb1ELb1ELb0ELb0EEENS1_21CollectiveEpilogueFwdINS6_IJSA_SC_SB_EEES9_SE_SG_Li256ELb0ELb1ELb0ELb0EEENS1_30DynamicPersistentTileSchedulerILi256ELi128ELb0ELb1ELb1EEEEEEEEEvNT_6ParamsE)
        .other          _ZN7cutlass13device_kernelIN5flash11enable_sm90INS1_16FlashAttnFwdSm90INS1_25CollectiveMainloopFwdSm90ILi2EN4cute5tupleIJNS5_1CILi1EEES8_S8_EEENS6_IJNS7_ILi128EEENS7_ILi80EEENS7_ILi256EEEEEELi256ENS_10bfloat16_tEfNS_4arch4Sm90ELb1ELb0ELb1ELb0ELb0ELb0ELb0ELb1ELb1ELb1ELb0ELb0EEENS1_21CollectiveEpilogueFwdINS6_IJSA_SC_SB_EEES9_SE_SG_Li256ELb0ELb1ELb0ELb0EEENS1_30DynamicPersistentTileSchedulerILi256ELi128ELb0ELb1ELb1EEEEEEEEEvNT_6ParamsE,@"STO_CUDA_ENTRY STV_DEFAULT"
_ZN7cutlass13device_kernelIN5flash11enable_sm90INS1_16FlashAttnFwdSm90INS1_25CollectiveMainloopFwdSm90ILi2EN4cute5tupleIJNS5_1CILi1EEES8_S8_EEENS6_IJNS7_ILi128EEENS7_ILi80EEENS7_ILi256EEEEEELi256ENS_10bfloat16_tEfNS_4arch4Sm90ELb1ELb0ELb1ELb0ELb0ELb0ELb0ELb1ELb1ELb1ELb0ELb0EEENS1_21CollectiveEpilogueFwdINS6_IJSA_SC_SB_EEES9_SE_SG_Li256ELb0ELb1ELb0ELb0EEENS1_30DynamicPersistentTileSchedulerILi256ELi128ELb0ELb1ELb1EEEEEEEEEvNT_6ParamsE:
        /* <DEDUP_REMOVED lines=18> */
.L_x_2362:
[----:B------:R-:W-:Y:S05]  /*0120*/  BSYNC B0 ;  /* 0x0000000000007941 */ /* 0x000fea0003800000 */
.L_x_2361:
        /* <DEDUP_REMOVED lines=41> */
.L_x_2363:
        /* <DEDUP_REMOVED lines=22> */
.L_x_2364:
        /* <DEDUP_REMOVED lines=18> */
.L_x_2365:
        /* <DEDUP_REMOVED lines=22> */
.L_x_2366:
        /* <DEDUP_REMOVED lines=22> */
.L_x_2367:
        /* <DEDUP_REMOVED lines=8> */
.L_x_2369:
        /* <DEDUP_REMOVED lines=21> */
[CC--:B------:R-:W-:Y:S01]  /*0ad0*/  LEA.HI R2, R3.reuse, R230.reuse, RZ, 0x5 ;  /* 0x000000e603027211 */ /* 0x0c0fe200078f28ff */
[----:B------:R-:W-:Y:S01]  /*0ae0*/  IMAD.IADD R221, R230, 0x1, -R221 ;  /* 0x00000001e6dd7824 */ /* 0x000fe200078e0add */
[C---:B------:R-:W-:Y:S01]  /*0af0*/  LOP3.LUT R7, R0.reuse, 0x3fffff0, RZ, 0xc0, !PT ;  /* 0x03fffff000077812 */ /* 0x040fe200078ec0ff */
[----:B------:R-:W-:Y:S01]  /*0b00*/  UMOV UR5, URZ ;  /* 0x0000003f00057c82 */ /* 0x000fe20008000000 */
[----:B------:R-:W-:Y:S01]  /*0b10*/  LEA.HI R0, R0, R9, RZ, 0x1 ;  /* 0x0000000900007211 */ /* 0x000fe200078f08ff */
[----:B------:R-:W-:Y:S01]  /*0b20*/  IMAD.SHL.U32 R2, R2, 0x20, RZ ;  /* 0x0000002002027824 */ /* 0x000fe200078e00ff */
[----:B------:R-:W-:Y:S01]  /*0b30*/  SHF.R.S32.HI R4, RZ, 0x1f, R221 ;  /* 0x0000001fff047819 */ /* 0x000fe200000114dd */
[----:B------:R-:W-:Y:S01]  /*0b40*/  IMAD.IADD R7, R230, 0x1, -R7 ;  /* 0x00000001e6077824 */ /* 0x000fe200078e0a07 */
[----:B------:R-:W-:Y:S01]  /*0b50*/  LOP3.LUT R0, R0, 0x1ffffffe, RZ, 0xc0, !PT ;  /* 0x1ffffffe00007812 */ /* 0x000fe200078ec0ff */
[----:B------:R-:W-:Y:S01]  /*0b60*/  IMAD.U32 R225, RZ, RZ, UR6 ;  /* 0x00000006ffe17e24 */ /* 0x000fe2000f8e00ff */
[----:B------:R-:W-:Y:S01]  /*0b70*/  LEA.HI R6, R4, R221, RZ, 0x2 ;  /* 0x000000dd04067211 */ /* 0x000fe200078f10ff */
[----:B------:R-:W-:Y:S01]  /*0b80*/  IMAD.U32 R220, RZ, RZ, UR5 ;  /* 0x00000005ffdc7e24 */ /* 0x000fe2000f8e00ff */
[----:B------:R-:W-:Y:S01]  /*0b90*/  LEA.HI R10, R3, R230, RZ, 0x2 ;  /* 0x000000e6030a7211 */ /* 0x000fe200078f10ff */
[----:B------:R-:W-:Y:S01]  /*0ba0*/  IMAD.IADD R0, R9, 0x1, -R0 ;  /* 0x0000000109007824 */ /* 0x000fe200078e0a00 */
[--C-:B------:R-:W-:Y:S01]  /*0bb0*/  SHF.R.S32.HI R8, RZ, 0x2, R6.reuse ;  /* 0x00000002ff087819 */ /* 0x100fe20000011406 */
[----:B------:R-:W-:Y:S01]  /*0bc0*/  IMAD.U32 R16, RZ, RZ, UR5 ;  /* 0x00000005ff107e24 */ /* 0x000fe2000f8e00ff */
[----:B------:R-:W-:-:S02]  /*0bd0*/  SHF.R.S32.HI R11, RZ, 0x1f, R6 ;  /* 0x0000001fff0b7819 */ /* 0x000fc40000011406 */
[----:B------:R-:W-:Y:S02]  /*0be0*/  SHF.R.S32.HI R222, RZ, 0x7, R5 ;  /* 0x00000007ffde7819 */ /* 0x000fe40000011405 */
[----:B------:R-:W-:Y:S02]  /*0bf0*/  LOP3.LUT R2, R2, 0xfffffc00, RZ, 0xc0, !PT ;  /* 0xfffffc0002027812 */ /* 0x000fe400078ec0ff */
[----:B------:R-:W-:Y:S02]  /*0c00*/  LOP3.LUT R9, R10, 0xfffffffc, RZ, 0xc0, !PT ;  /* 0xfffffffc0a097812 */ /* 0x000fe400078ec0ff */
[----:B------:R-:W-:Y:S01]  /*0c10*/  LEA.HI R11, R11, R8, RZ, 0x3 ;  /* 0x000000080b0b7211 */ /* 0x000fe200078f18ff */
[----:B------:R-:W-:Y:S01]  /*0c20*/  IMAD R7, R7, 0x40, R2 ;  /* 0x0000004007077824 */ /* 0x000fe200078e0202 */
[----:B------:R-:W-:Y:S01]  /*0c30*/  LEA.HI R5, R5, R222, RZ, 0x1 ;  /* 0x000000de05057211 */ /* 0x000fe200078f08ff */
[----:B------:R-:W-:Y:S01]  /*0c40*/  IMAD.IADD R2, R230, 0x1, -R9 ;  /* 0x00000001e6027824 */ /* 0x000fe200078e0a09 */
[----:B------:R-:W-:Y:S01]  /*0c50*/  LEA.HI R3, R3, R230, RZ, 0x3 ;  /* 0x000000e603037211 */ /* 0x000fe200078f18ff */
[----:B------:R-:W-:Y:S01]  /*0c60*/  IMAD R224, R0, 0x8, R7 ;  /* 0x0000000800e07824 */ /* 0x000fe200078e0207 */
[----:B------:R-:W-:-:S02]  /*0c70*/  LOP3.LUT R11, R11, 0xfffffff8, RZ, 0xc0, !PT ;  /* 0xfffffff80b0b7812 */ /* 0x000fc400078ec0ff */
[----:B------:R-:W-:Y:S02]  /*0c80*/  LEA.HI R4, R4, R221, RZ, 0x5 ;  /* 0x000000dd04047211 */ /* 0x000fe400078f28ff */
[----:B------:R-:W-:Y:S01]  /*0c90*/  LOP3.LUT R9, R5, 0x3fffffe, RZ, 0xc0, !PT ;  /* 0x03fffffe05097812 */ /* 0x000fe200078ec0ff */
[----:B------:R-:W-:Y:S01]  /*0ca0*/  IMAD.IADD R11, R8, 0x1, -R11 ;  /* 0x00000001080b7824 */ /* 0x000fe200078e0a0b */
[----:B------:R-:W-:Y:S02]  /*0cb0*/  LOP3.LUT R5, R3, 0xfffffff8, RZ, 0xc0, !PT ;  /* 0xfffffff803057812 */ /* 0x000fe400078ec0ff */
[----:B------:R-:W-:Y:S01]  /*0cc0*/  SHF.R.S32.HI R4, RZ, 0x5, R4 ;  /* 0x00000005ff047819 */ /* 0x000fe20000011404 */
[----:B------:R-:W-:Y:S01]  /*0cd0*/  IMAD.IADD R9, R222, 0x1, -R9 ;  /* 0x00000001de097824 */ /* 0x000fe200078e0a09 */
[----:B------:R-:W-:Y:S01]  /*0ce0*/  LEA.HI R8, R2, R2, RZ, 0x1 ;  /* 0x0000000202087211 */ /* 0x000fe200078f08ff */
[----:B------:R-:W-:Y:S01]  /*0cf0*/  IMAD.IADD R216, R230, 0x1, -R5 ;  /* 0x00000001e6d87824 */ /* 0x000fe200078e0a05 */
[----:B------:R-:W-:Y:S01]  /*0d00*/  LOP3.LUT R6, R6, 0x7ffffffc, RZ, 0xc0, !PT ;  /* 0x7ffffffc06067812 */ /* 0x000fe200078ec0ff */
[----:B------:R-:W-:Y:S01]  /*0d10*/  IMAD R4, R4, 0x10, R11 ;  /* 0x0000001004047824 */ /* 0x000fe200078e020b */
[----:B------:R-:W-:Y:S01]  /*0d20*/  LOP3.LUT R11, R8, 0x1ffffffe, RZ, 0xc0, !PT ;  /* 0x1ffffffe080b7812 */ /* 0x000fe200078ec0ff */
[----:B------:R-:W-:Y:S01]  /*0d30*/  IMAD.SHL.U32 R18, R216, 0x8, RZ ;  /* 0x00000008d8127824 */ /* 0x000fe200078e00ff */
[----:B------:R-:W-:Y:S01]  /*0d40*/  SHF.R.S32.HI R219, RZ, 0x3, R3 ;  /* 0x00000003ffdb7819 */ /* 0x000fe20000011403 */
[----:B------:R-:W-:-:S02]  /*0d50*/  IMAD R223, R9, 0x40, R4 ;  /* 0x0000004009df7824 */ /* 0x000fc400078e0204 */
[C---:B------:R-:W-:Y:S01]  /*0d60*/  VIADD R214, R18.reuse, 0x40 ;  /* 0x0000004012d67836 */ /* 0x040fe20000000000 */
[----:B------:R-:W-:Y:S01]  /*0d70*/  SHF.R.S32.HI R229, RZ, 0x1f, R18 ;  /* 0x0000001fffe57819 */ /* 0x000fe20000011412 */
[C---:B------:R-:W-:Y:S02]  /*0d80*/  VIADD R213, R18.reuse, 0x80 ;  /* 0x0000008012d57836 */ /* 0x040fe40000000000 */
[----:B------:R-:W-:Y:S01]  /*0d90*/  VIADD R215, R18, 0xc0 ;  /* 0x000000c012d77836 */ /* 0x000fe20000000000 */
[----:B------:R-:W-:Y:S01]  /*0da0*/  SHF.R.S32.HI R228, RZ, 0x1f, R214 ;  /* 0x0000001fffe47819 */ /* 0x000fe200000114d6 */
[----:B------:R-:W-:Y:S01]  /*0db0*/  IMAD.IADD R212, R2, 0x1, -R11 ;  /* 0x0000000102d47824 */ /* 0x000fe200078e0a0b */
[----:B------:R-:W-:Y:S01]  /*0dc0*/  SHF.R.S32.HI R227, RZ, 0x1f, R213 ;  /* 0x0000001fffe37819 */ /* 0x000fe200000114d5 */
[----:B------:R-:W-:Y:S01]  /*0dd0*/  IMAD.IADD R23, R221, 0x1, -R6 ;  /* 0x00000001dd177824 */ /* 0x000fe200078e0a06 */
[----:B------:R-:W-:Y:S01]  /*0de0*/  SHF.R.S32.HI R226, RZ, 0x1f, R215 ;  /* 0x0000001fffe27819 */ /* 0x000fe200000114d7 */
[----:B------:R-:W-:-:S07]  /*0df0*/  IMAD R212, R212, 0x8, R223 ;  /* 0x00000008d4d47824 */ /* 0x000fce00078e02df */
.L_x_2420:
        /* <DEDUP_REMOVED lines=21> */
.L_x_2370:
[----:B------:R-:W-:Y:S01]  /*0f50*/  ULDC UR8, c[0x0][0xc54] ;  /* 0x0003150000087ab9 */ /* 0x000fe20000000800 */
[----:B------:R-:W-:Y:S01]  /*0f60*/  UMOV UR4, UR9 ;  /* 0x0000000900047c82 */ /* 0x000fe20008000000 */
[----:B------:R-:W-:-:S11]  /*0f70*/  UISETP.NE.AND UP0, UPT, UR8, 0x1, UPT ;  /* 0x000000010800788c */ /* 0x000fd6000bf05270 */
[----:B------:R-:W-:Y:S02]  /*0f80*/  @UP0 ULDC.64 UR10, c[0x0][0xc58] ;  /* 0x00031600000a0ab9 */ /* 0x000fe40000000a00 */
[----:B------:R-:W-:-:S04]  /*0f90*/  UIMAD.WIDE.U32 UR6, UR9, UR10, URZ ;  /* 0x0000000a090672a5 */ /* 0x000fc8000f8e003f */
[----:B------:R-:W-:-:S04]  /*0fa0*/  @UP0 USHF.R.U32.HI UR4, URZ, UR11, UR7 ;  /* 0x0000000b3f040299 */ /* 0x000fc80008011607 */
[----:B------:R-:W-:-:S12]  /*0fb0*/  UIMAD UR6, UR4, UR8, URZ ;  /* 0x00000008040672a4 */ /* 0x000fd8000f8e023f */
.L_x_2371:
[----:B------:R-:W-:Y:S01]  /*0fc0*/  ULDC.64 UR10, c[0x0][0x418] ;  /* 0x00010600000a7ab9 */ /* 0x000fe20000000a00 */
[----:B------:R-:W-:Y:S01]  /*0fd0*/  ULOP3.LUT UR4, URZ, UR4, URZ, 0x33, !UPT ;  /* 0x000000043f047292 */ /* 0x000fe2000f8e333f */
[----:B------:R-:W-:Y:S01]  /*0fe0*/  PLOP3.LUT P0, PT, PT, PT, PT, 0x80, 0x0 ;  /* 0x000000000000781c */ /* 0x000fe20003f0f070 */
[----:B------:R-:W-:Y:S01]  /*0ff0*/  UISETP.NE.U32.AND UP0, UPT, UR10, URZ, UPT ;  /* 0x0000003f0a00728c */ /* 0x000fe2000bf05070 */
[----:B------:R-:W-:Y:S01]  /*1000*/  CS2R R2, SRZ ;  /* 0x0000000000027805 */ /* 0x000fe2000001ff00 */
[----:B------:R-:W-:Y:S01]  /*1010*/  UIADD3 UR10, UR9, -UR6, URZ ;  /* 0x80000006090a7290 */ /* 0x000fe2000fffe03f */
[----:B------:R-:W-:Y:S01]  /*1020*/  IMAD.MOV.U32 R0, RZ, RZ, RZ ;  /* 0x000000ffff007224 */ /* 0x000fe200078e00ff */
[----:B------:R-:W-:Y:S01]  /*1030*/  ULDC UR7, c[0x0][0x448] ;  /* 0x0001120000077ab9 */ /* 0x000fe20000000800 */
[----:B------:R-:W-:Y:S01]  /*1040*/  ULDC UR6, c[0x0][0xc3c] ;  /* 0x00030f0000067ab9 */ /* 0x000fe20000000800 */
[----:B------:R-:W-:Y:S01]  /*1050*/  UISETP.NE.AND UP2, UPT, UR7, 0x1, UPT ;  /* 0x000000010700788c */ /* 0x000fe2000bf45270 */
[----:B------:R-:W-:Y:S01]  /*1060*/  CS2R R176, SRZ ;  /* 0x0000000000b07805 */ /* 0x000fe2000001ff00 */
[----:B------:R-:W-:Y:S01]  /*1070*/  UIADD3 UR4, UR4, UR6, URZ ;  /* 0x0000000604047290 */ /* 0x000fe2000fffe03f */
[----:B------:R-:W-:Y:S01]  /*1080*/  CS2R R174, SRZ ;  /* 0x0000000000ae7805 */ /* 0x000fe2000001ff00 */
[----:B------:R-:W-:Y:S01]  /*1090*/  UISETP.NE.AND.EX UP0, UPT, UR11, URZ, UPT, UP0 ;  /* 0x0000003f0b00728c */ /* 0x000fe2000bf05300 */
[----:B------:R-:W-:Y:S01]  /*10a0*/  CS2R R148, SRZ ;  /* 0x0000000000947805 */ /* 0x000fe2000001ff00 */
[----:B------:R-:W-:Y:S01]  /*10b0*/  USHF.L.U32 UR14, UR4, 0x7, URZ ;  /* 0x00000007040e7899 */ /* 0x000fe2000800063f */
[----:B------:R-:W-:Y:S01]  /*10c0*/  CS2R R172, SRZ ;  /* 0x0000000000ac7805 */ /* 0x000fe2000001ff00 */
[----:B------:R-:W-:Y:S01]  /*10d0*/  ULDC UR9, c[0x0][0x424] ;  /* 0x0001090000097ab9 */ /* 0x000fe20000000800 */
[----:B------:R-:W-:Y:S01]  /*10e0*/  ULDC UR8, c[0x0][0x288] ;  /* 0x0000a20000087ab9 */ /* 0x000fe20000000800 */
[----:B------:R-:W-:Y:S01]  /*10f0*/  UIADD3 UR4, UR14, 0x7f, URZ ;  /* 0x0000007f0e047890 */ /* 0x000fe2000fffe03f */
[----:B------:R-:W-:Y:S01]  /*1100*/  CS2R R144, SRZ ;  /* 0x0000000000907805 */ /* 0x000fe2000001ff00 */
[----:B------:R-:W-:Y:S01]  /*1110*/  @UP2 ULDC UR6, c[0x0][0x44c] ;  /* 0x0001130000062ab9 */ /* 0x000fe20000000800 */
[----:B------:R-:W-:Y:S01]  /*1120*/  IMAD.U32 R22, RZ, RZ, UR14 ;  /* 0x0000000eff167e24 */ /* 0x000fe2000f8e00ff */
[----:B------:R-:W-:Y:S01]  /*1130*/  UIADD3 UR8, -UR8, 0x50, URZ ;  /* 0x0000005008087890 */ /* 0x000fe2000fffe13f */
[----:B------:R-:W-:Y:S01]  /*1140*/  CS2R R120, SRZ ;  /* 0x0000000000787805 */ /* 0x000fe2000001ff00 */
[----:B------:R-:W-:Y:S01]  /*1150*/  UIMAD.WIDE.U32 UR6, UR4, UR6, URZ ;  /* 0x00000006040672a5 */ /* 0x000fe2000f8e003f */
[----:B------:R-:W-:Y:S01]  /*1160*/  CS2R R140, SRZ ;  /* 0x00000000008c7805 */ /* 0x000fe2000001ff00 */
[----:B------:R-:W-:Y:S01]  /*1170*/  USEL UR14, UR9, 0x1, UP0 ;  /* 0x00000001090e7887 */ /* 0x000fe20008000000 */
[----:B------:R-:W-:Y:S01]  /*1180*/  CS2R R116, SRZ ;  /* 0x0000000000747805 */ /* 0x000fe2000001ff00 */
[----:B------:R-:W-:Y:S01]  /*1190*/  ULDC UR12, c[0x0][0x2f0] ;  /* 0x0000bc00000c7ab9 */ /* 0x000fe20000000800 */
[----:B------:R-:W-:Y:S01]  /*11a0*/  @UP2 ULDC UR9, c[0x0][0x450] ;  /* 0x0001140000092ab9 */ /* 0x000fe20000000800 */
[----:B------:R-:W-:Y:S01]  /*11b0*/  UIMAD UR8, UR14, UR12, UR8 ;  /* 0x0000000c0e0872a4 */ /* 0x000fe2000f8e0208 */
[----:B------:R-:W-:Y:S01]  /*11c0*/  CS2R R112, SRZ ;  /* 0x0000000000707805 */ /* 0x000fe2000001ff00 */
[----:B------:R-:W-:Y:S01]  /*11d0*/  @UP2 USHF.R.U32.HI UR4, URZ, UR9, UR7 ;  /* 0x000000093f042299 */ /* 0x000fe20008011607 */
[----:B------:R-:W-:Y:S01]  /*11e0*/  IMAD.U32 R19, RZ, RZ, UR14 ;  /* 0x0000000eff137e24 */ /* 0x000fe2000f8e00ff */
[----:B------:R-:W-:Y:S01]  /*11f0*/  UIMAD UR6, UR14, UR12, 0x4f ;  /* 0x0000004f0e0674a4 */ /* 0x000fe2000f8e020c */
[----:B------:R-:W-:Y:S01]  /*1200*/  CS2R R136, SRZ ;  /* 0x0000000000887805 */ /* 0x000fe2000001ff00 */
[----:B------:R-:W-:Y:S01]  /*1210*/  UIADD3 UR8, UR8, UR4, URZ ;  /* 0x0000000408087290 */ /* 0x000fe2000fffe03f */
[----:B------:R-:W-:Y:S01]  /*1220*/  CS2R R108, SRZ ;  /* 0x00000000006c7805 */ /* 0x000fe2000001ff00 */
[----:B------:R-:W-:Y:S01]  /*1230*/  UIMAD.WIDE UR6, UR6, 0x66666667, URZ ;  /* 0x66666667060678a5 */ /* 0x000fe2000f8e023f */
[----:B------:R-:W-:Y:S01]  /*1240*/  CS2R R104, SRZ ;  /* 0x0000000000687805 */ /* 0x000fe2000001ff00 */
[----:B------:R-:W-:Y:S01]  /*1250*/  UIMAD.WIDE UR8, UR8, 0x66666667, URZ ;  /* 0x66666667080878a5 */ /* 0x000fe2000f8e023f */
[----:B------:R-:W-:Y:S01]  /*1260*/  CS2R R132, SRZ ;  /* 0x0000000000847805 */ /* 0x000fe2000001ff00 */
[----:B------:R-:W-:Y:S01]  /*1270*/  ULDC UR13, c[0x0][0xc54] ;  /* 0x00031500000d7ab9 */ /* 0x000fe20000000800 */
[----:B------:R-:W-:Y:S01]  /*1280*/  USHF.R.U32.HI UR4, URZ, 0x1f, UR7 ;  /* 0x0000001f3f047899 */ /* 0x000fe20008011607 */
[----:B------:R-:W-:Y:S01]  /*1290*/  CS2R R100, SRZ ;  /* 0x0000000000647805 */ /* 0x000fe2000001ff00 */
[----:B------:R-:W-:Y:S01]  /*12a0*/  UIMAD UR12, UR5, UR13, UR10 ;  /* 0x0000000d050c72a4 */ /* 0x000fe2000f8e020a */
[----:B------:R-:W-:Y:S01]  /*12b0*/  CS2R R96, SRZ ;  /* 0x0000000000607805 */ /* 0x000fe2000001ff00 */
[----:B------:R-:W-:Y:S01]  /*12c0*/  USHF.R.U32.HI UR5, URZ, 0x1f, UR9 ;  /* 0x0000001f3f057899 */ /* 0x000fe20008011609 */
[----:B------:R-:W-:Y:S01]  /*12d0*/  CS2R R128, SRZ ;  /* 0x0000000000807805 */ /* 0x000fe2000001ff00 */
[----:B------:R-:W-:Y:S01]  /*12e0*/  ULDC UR11, c[0x0][0xc48] ;  /* 0x00031200000b7ab9 */ /* 0x000fe20000000800 */
[----:B------:R-:W-:Y:S01]  /*12f0*/  ULEA.HI.SX32 UR7, UR7, UR4, 0x1b ;  /* 0x0000000407077291 */ /* 0x000fe2000f8fda3f */
[----:B------:R-:W-:Y:S01]  /*1300*/  CS2R R92, SRZ ;  /* 0x00000000005c7805 */ /* 0x000fe2000001ff00 */
[----:B------:R-:W-:Y:S01]  /*1310*/  UISETP.NE.AND UP1, UPT, UR11, 0x1, UPT ;  /* 0x000000010b00788c */ /* 0x000fe2000bf25270 */
[----:B------:R-:W-:Y:S01]  /*1320*/  CS2R R88, SRZ ;  /* 0x0000000000587805 */ /* 0x000fe2000001ff00 */
[----:B------:R-:W-:Y:S01]  /*1330*/  ULEA.HI.SX32 UR9, UR9, UR5, 0x1b ;  /* 0x0000000509097291 */ /* 0x000fe2000f8fda3f */
[----:B------:R-:W-:Y:S01]  /*1340*/  CS2R R124, SRZ ;  /* 0x00000000007c7805 */ /* 0x000fe2000001ff00 */
[----:B------:R-:W-:Y:S01]  /*1350*/  UMOV UR14, UR12 ;  /* 0x0000000c000e7c82 */ /* 0x000fe20008000000 */
[----:B------:R-:W-:Y:S01]  /*1360*/  CS2R R84, SRZ ;  /* 0x0000000000547805 */ /* 0x000fe2000001ff00 */
[----:B------:R-:W-:Y:S01]  /*1370*/  UISETP.LT.AND UP0, UPT, UR7, UR9, UPT ;  /* 0x000000090700728c */ /* 0x000fe2000bf01270 */
[----:B------:R-:W-:Y:S01]  /*1380*/  CS2R R80, SRZ ;  /* 0x0000000000507805 */ /* 0x000fe2000001ff00 */
[----:B------:R-:W-:Y:S01]  /*1390*/  IMAD.MOV.U32 R198, RZ, RZ, RZ ;  /* 0x000000ffffc67224 */ /* 0x000fe200078e00ff */
[----:B------:R-:W-:Y:S01]  /*13a0*/  CS2R R76, SRZ ;  /* 0x00000000004c7805 */ /* 0x000fe2000001ff00 */
[----:B------:R-:W-:Y:S01]  /*13b0*/  USEL UR61, UR7, UR9, UP0 ;  /* 0x00000009073d7287 */ /* 0x000fe20008000000 */
[----:B------:R-:W-:Y:S01]  /*13c0*/  CS2R R72, SRZ ;  /* 0x0000000000487805 */ /* 0x000fe2000001ff00 */
[----:B------:R-:W-:Y:S01]  /*13d0*/  @UP1 ULDC UR10, c[0x0][0xc4c] ;  /* 0x00031300000a1ab9 */ /* 0x000fe20000000800 */
[----:B------:R-:W-:Y:S01]  /*13e0*/  @UP1 ULDC UR6, c[0x0][0xc50] ;  /* 0x0003140000061ab9 */ /* 0x000fe20000000800 */
[----:B------:R-:W-:Y:S01]  /*13f0*/  UIMAD.WIDE.U32 UR4, UR12, UR10, URZ ;  /* 0x0000000a0c0472a5 */ /* 0x000fe2000f8e003f */
[----:B------:R-:W-:Y:S01]  /*1400*/  CS2R R196, SRZ ;  /* 0x0000000000c47805 */ /* 0x000fe2000001ff00 */
[----:B------:R-:W-:Y:S01]  /*1410*/  UISETP.GE.AND UP0, UPT, UR61, 0x1, UPT ;  /* 0x000000013d00788c */ /* 0x000fe2000bf06270 */
[----:B------:R-:W-:Y:S01]  /*1420*/  CS2R R68, SRZ ;  /* 0x0000000000447805 */ /* 0x000fe2000001ff00 */
[----:B------:R-:W-:Y:S01]  /*1430*/  @UP1 USHF.R.U32.HI UR14, URZ, UR6, UR5 ;  /* 0x000000063f0e1299 */ /* 0x000fe20008011605 */
[----:B------:R-:W-:-:S02]  /*1440*/  CS2R R64, SRZ ;  /* 0x0000000000407805 */ /* 0x000fc4000001ff00 */
[----:B------:R-:W-:Y:S02]  /*1450*/  CS2R R60, SRZ ;  /* 0x00000000003c7805 */ /* 0x000fe4000001ff00 */
[----:B------:R-:W-:Y:S02]  /*1460*/  CS2R R56, SRZ ;  /* 0x0000000000387805 */ /* 0x000fe4000001ff00 */
[----:B------:R-:W-:Y:S01]  /*1470*/  PLOP3.LUT P1, PT, PT, PT, UP0, 0x80, 0x0 ;  /* 0x000000000000781c */ /* 0x000fe20003f2f008 */
[----:B------:R-:W-:Y:S02]  /*1480*/  UIADD3 UR4, -UR14, URZ, URZ ;  /* 0x0000003f0e047290 */ /* 0x000fe4000fffe13f */
[----:B------:R-:W-:Y:S01]  /*1490*/  IMAD.U32 R218, RZ, RZ, UR14 ;  /* 0x0000000effda7e24 */ /* 0x000fe2000f8e00ff */
[----:B------:R-:W-:Y:S02]  /*14a0*/  CS2R R194, SRZ ;  /* 0x0000000000c27805 */ /* 0x000fe4000001ff00 */
[----:B------:R-:W-:Y:S01]  /*14b0*/  CS2R R52, SRZ ;  /* 0x0000000000347805 */ /* 0x000fe2000001ff00 */
[----:B------:R-:W-:Y:S01]  /*14c0*/  UIMAD UR4, UR11, UR4, UR12 ;  /* 0x000000040b0472a4 */ /* 0x000fe2000f8e020c */
        /* <DEDUP_REMOVED lines=31> */
[----:B------:R-:W-:Y:S01]  /*16c0*/  IMAD.MOV.U32 R30, RZ, RZ, RZ ;  /* 0x000000ffff1e7224 */ /* 0x000fe200078e00ff */
        /* <DEDUP_REMOVED lines=9> */
[----:B------:R-:W-:Y:S02]  /*1760*/  UIADD3 UR6, UR8, 0x14400, URZ ;  /* 0x0001440008067890 */ /* 0x000fe4000fffe03f */
[----:B------:R-:W-:Y:S02]  /*1770*/  IMAD.U32 R17, RZ, RZ, UR8 ;  /* 0x00000008ff117e24 */ /* 0x000fe4000f8e00ff */
        /* <DEDUP_REMOVED lines=25> */
.L_x_2373:
[----:B------:R-:W-:Y:S02]  /*1910*/  R2UR UR7, R220 ;  /* 0x00000000dc0772ca */ /* 0x000fe400000e0000 */
[----:B------:R-:W-:Y:S02]  /*1920*/  R2UR UR6, R17 ;  /* 0x00000000110672ca */ /* 0x000fe400000e0000 */
[----:B------:R-:W-:-:S09]  /*1930*/  R2UR UR5, R225 ;  /* 0x00000000e10572ca */ /* 0x000fd200000e0000 */
[----:B------:R-:W-:-:S04]  /*1940*/  ULEA.HI UR4, UR7, UR7, URZ, 0x1 ;  /* 0x0000000707047291 */ /* 0x000fc8000f8f083f */
[----:B------:R-:W-:Y:S01]  /*1950*/  ULOP3.LUT UR4, UR4, 0xfffffffe, URZ, 0xc0, !UPT ;  /* 0xfffffffe04047892 */ /* 0x000fe2000f8ec03f */
[----:B------:R-:W-:-:S03]  /*1960*/  IMAD.U32 R2, RZ, RZ, UR5 ;  /* 0x00000005ff027e24 */ /* 0x000fc6000f8e00ff */
[----:B------:R-:W-:Y:S02]  /*1970*/  UIADD3 UR4, UR7, -UR4, URZ ;  /* 0x8000000407047290 */ /* 0x000fe4000fffe03f */
[----:B------:R-:W-:-:S04]  /*1980*/  ISETP.NE.AND P0, PT, R2, 0x3, PT ;  /* 0x000000030200780c */ /* 0x000fc80003f05270 */
[----:B------:R-:W-:-:S05]  /*1990*/  IMAD.U32 R0, RZ, RZ, UR4 ;  /* 0x00000004ff007e24 */ /* 0x000fca000f8e00ff */
[----:B------:R-:W-:-:S04]  /*19a0*/  SHF.L.U32 R0, R0, 0x1f, RZ ;  /* 0x0000001f00007819 */ /* 0x000fc800000006ff */
[----:B------:R-:W0:Y:S02]  /*19b0*/  SYNCS.PHASECHK.TRANS64.TRYWAIT P1, [UR6+0x38800], R0 ;  /* 0x03880000ff0075a7 */ /* 0x000e240008020146 */
[----:B0-----:R-:W-:Y:S05]  /*19c0*/  @!P1 BRA `(.L_x_2374) ;  /* 0x0000015800909947 */ /* 0x001fea0003800000 */
.L_x_2535:
[----:B------:R-:W-:Y:S05]  /*19d0*/  @!P0 BRA `(.L_x_2375) ;  /* 0x0000000000048947 */ /* 0x000fea0003800000 */
[----:B------:R-:W-:Y:S01]  /*19e0*/  BPT.TRAP 0x1 ;  /* 0x000000040000795c */ /* 0x000fe20000300000 */
.L_x_2375:
[----:B------:R-:W-:Y:S01]  /*19f0*/  R2UR UR5, R16 ;  /* 0x00000000100572ca */ /* 0x000fe200000e0000 */
[----:B0-----:R-:W-:Y:S01]  /*1a00*/  IMAD.U32 R0, RZ, RZ, UR60 ;  /* 0x0000003cff007e24 */ /* 0x001fe2000f8e00ff */
[----:B------:R-:W-:-:S11]  /*1a10*/  R2UR UR4, R17 ;  /* 0x00000000110472ca */ /* 0x000fd600000e0000 */
[----:B------:R-:W-:Y:S02]  /*1a20*/  IMAD.U32 R3, RZ, RZ, UR5 ;  /* 0x00000005ff037e24 */ /* 0x000fe4000f8e00ff */
[----:B------:R-:W-:-:S03]  /*1a30*/  LEA R0, R0, UR4, 0x3 ;  /* 0x0000000400007c11 */ /* 0x000fc6000f8e18ff */
[----:B------:R-:W-:-:S04]  /*1a40*/  SHF.L.U32 R3, R3, 0x1f, RZ ;  /* 0x0000001f03037819 */ /* 0x000fc800000006ff */
[----:B------:R0:W1:Y:S01]  /*1a50*/  SYNCS.PHASECHK.TRANS64.TRYWAIT P2, [R0+URZ+0x38830], R3 ;  /* 0x03883003000075a7 */ /* 0x000062000804017f */
[----:B------:R-:W-:Y:S05]  /*1a60*/  @!P0 BRA `(.L_x_2376) ;  /* 0x0000000000048947 */ /* 0x000fea0003800000 */
[----:B------:R-:W-:Y:S01]  /*1a70*/  BPT.TRAP 0x1 ;  /* 0x000000040000795c */ /* 0x000fe20000300000 */
.L_x_2376:
[----:B------:R-:W2:Y:S02]  /*1a80*/  S2R R2, SR_TID.X ;  /* 0x0000000000027919 */ /* 0x000ea40000002100 */
[----:B--2---:R-:W-:Y:S01]  /*1a90*/  LOP3.LUT P1, RZ, R2, 0x7f, RZ, 0xc0, !PT ;  /* 0x0000007f02ff7812 */ /* 0x004fe2000782c0ff */
[----:B-1----:R-:W-:-:S12]  /*1aa0*/  @P2 BRA `(.L_x_2377) ;  /* 0x0000000000082947 */ /* 0x002fd80003800000 */
[----:B------:R-:W1:Y:S02]  /*1ab0*/  SYNCS.PHASECHK.TRANS64.TRYWAIT P2, [R0+URZ+0x38830], R3 ;  /* 0x03883003000075a7 */ /* 0x000e64000804017f */
[----:B-1----:R-:W-:Y:S05]  /*1ac0*/  @!P2 BRA `(.L_x_2378) ;  /* 0x00000158006ca947 */ /* 0x002fea0003800000 */
.L_x_2377:
[----:B------:R-:W-:Y:S05]  /*1ad0*/  WARPSYNC.ALL ;  /* 0x0000000000007948 */ /* 0x000fea0003800000 */
[----:B------:R-:W-:Y:S01]  /*1ae0*/  R2UR UR4, R17 ;  /* 0x00000000110472ca */ /* 0x000fe200000e0000 */
[----:B------:R-:W-:Y:S01]  /*1af0*/  ULOP3.LUT UR5, UR36, 0x10000, URZ, 0xfc, !UPT ;  /* 0x0001000024057892 */ /* 0x000fe2000f8efc3f */
[----:B------:R-:W-:Y:S01]  /*1b00*/  WARPGROUP.ARRIVE ;  /* 0x00000000000079c5 */ /* 0x000fe20000000000 */
[----:B------:R-:W-:Y:S01]  /*1b10*/  UMOV UR9, 0x40000040 ;  /* 0x4000004000097882 */ /* 0x000fe20000000000 */
[----:B------:R-:W-:Y:S01]  /*1b20*/  UMOV UR11, 0x40000040 ;  /* 0x40000040000b7882 */ /* 0x000fe20000000000 */
[----:B------:R-:W-:Y:S01]  /*1b30*/  UMOV UR21, UR9 ;  /* 0x0000000900157c82 */ /* 0x000fe20008000000 */
[----:B------:R-:W-:Y:S01]  /*1b40*/  IMAD.U32 R7, RZ, RZ, UR9 ;  /* 0x00000009ff077e24 */ /* 0x000fe2000f8e00ff */
[----:B------:R-:W-:Y:S01]  /*1b50*/  UMOV UR13, UR21 ;  /* 0x00000015000d7c82 */ /* 0x000fe20008000000 */
[----:B------:R-:W-:Y:S01]  /*1b60*/  UMOV UR8, UR5 ;  /* 0x0000000500087c82 */ /* 0x000fe20008000000 */
[----:B------:R-:W-:Y:S01]  /*1b70*/  UMOV UR15, 0x40000040 ;  /* 0x40000040000f7882 */ /* 0x000fe20000000000 */
[----:B------:R-:W-:Y:S01]  /*1b80*/  UMOV UR20, UR8 ;  /* 0x0000000800147c82 */ /* 0x000fe20008000000 */
[----:B------:R-:W-:Y:S01]  /*1b90*/  IMAD.U32 R6, RZ, RZ, UR8 ;  /* 0x00000008ff067e24 */ /* 0x000fe2000f8e00ff */
[----:B------:R-:W-:Y:S01]  /*1ba0*/  UMOV UR12, UR20 ;  /* 0x00000014000c7c82 */ /* 0x000fe20008000000 */
[----:B------:R-:W-:Y:S01]  /*1bb0*/  UIADD3 UR4, UR4, 0x24400, URZ ;  /* 0x0002440004047890 */ /* 0x000fe2000fffe03f */
[----:B01----:R-:W-:Y:S01]  /*1bc0*/  @!P1 VIADD R0, R0, 0x38840 ;  /* 0x0003884000009836 */ /* 0x003fe20000000000 */
[----:B------:R-:W-:Y:S01]  /*1bd0*/  UMOV UR16, UR20 ;  /* 0x0000001400107c82 */ /* 0x000fe20008000000 */
[----:B------:R-:W-:Y:S01]  /*1be0*/  UMOV UR17, UR21 ;  /* 0x0000001500117c82 */ /* 0x000fe20008000000 */
[----:B------:R-:W-:Y:S01]  /*1bf0*/  USHF.R.U32.HI UR4, URZ, 0x4, UR4 ;  /* 0x000000043f047899 */ /* 0x000fe20008011604 */
[----:B------:R-:W-:Y:S01]  /*1c00*/  CS2R R150, SRZ ;  /* 0x0000000000967805 */ /* 0x000fe2000001ff00 */
[----:B------:R-:W-:Y:S01]  /*1c10*/  UMOV UR19, 0x40000040 ;  /* 0x4000004000137882 */ /* 0x000fe20000000000 */
[----:B------:R-:W-:Y:S01]  /*1c20*/  UMOV UR23, 0x40000040 ;  /* 0x4000004000177882 */ /* 0x000fe20000000000 */
[----:B------:R-:W-:Y:S01]  /*1c30*/  ULOP3.LUT UR4, UR4, 0x3fff, URZ, 0xc0, !UPT ;  /* 0x00003fff04047892 */ /* 0x000fe2000f8ec03f */
[----:B------:R-:W-:Y:S01]  /*1c40*/  @!P1 PRMT R0, RZ, 0x654, R0 ;  /* 0x00000654ff009816 */ /* 0x000fe20000000000 */
[----:B------:R-:W-:Y:S01]  /*1c50*/  UMOV UR27, 0x40000040 ;  /* 0x40000040001b7882 */ /* 0x000fe20000000000 */
[----:B------:R-:W-:Y:S01]  /*1c60*/  UMOV UR31, 0x40000040 ;  /* 0x40000040001f7882 */ /* 0x000fe20000000000 */
[----:B------:R-:W-:Y:S01]  /*1c70*/  ULOP3.LUT UR6, UR4, 0x10000, URZ, 0xfc, !UPT ;  /* 0x0001000004067892 */ /* 0x000fe2000f8efc3f */
[----:B------:R-:W-:Y:S01]  /*1c80*/  CS2R R148, SRZ ;  /* 0x0000000000947805 */ /* 0x000fe2000001ff00 */
[----:B------:R-:W-:Y:S01]  /*1c90*/  UMOV UR35, 0x40000040 ;  /* 0x4000004000237882 */ /* 0x000fe20000000000 */
[----:B------:R-:W-:Y:S01]  /*1ca0*/  UMOV UR39, 0x40000040 ;  /* 0x4000004000277882 */ /* 0x000fe20000000000 */
[----:B------:R-:W-:Y:S01]  /*1cb0*/  UIMAD UR4, UR60, 0xa00, UR6 ;  /* 0x00000a003c0478a4 */ /* 0x000fe2000f8e0206 */
[----:B------:R-:W-:Y:S01]  /*1cc0*/  CS2R R146, SRZ ;  /* 0x0000000000927805 */ /* 0x000fe2000001ff00 */
[----:B------:R-:W-:Y:S01]  /*1cd0*/  IMAD.U32 R15, RZ, RZ, UR6 ;  /* 0x00000006ff0f7e24 */ /* 0x000fe2000f8e00ff */
[----:B------:R-:W-:Y:S01]  /*1ce0*/  UIADD3 UR6, UR5, 0x2, URZ ;  /* 0x0000000205067890 */ /* 0x000fe2000fffe03f */
[----:B------:R-:W-:Y:S01]  /*1cf0*/  CS2R R144, SRZ ;  /* 0x0000000000907805 */ /* 0x000fe2000001ff00 */
[----:B------:R-:W-:Y:S01]  /*1d00*/  UIADD3 UR14, UR4, 0x100, URZ ;  /* 0x00000100040e7890 */ /* 0x000fe2000fffe03f */
[----:B------:R-:W-:Y:S01]  /*1d10*/  CS2R R142, SRZ ;  /* 0x00000000008e7805 */ /* 0x000fe2000001ff00 */
[----:B------:R-:W-:Y:S01]  /*1d20*/  UMOV UR10, UR4 ;  /* 0x00000004000a7c82 */ /* 0x000fe20008000000 */
[----:B------:R-:W-:Y:S01]  /*1d30*/  UIADD3 UR18, UR4, 0x180, URZ ;  /* 0x0000018004127890 */ /* 0x000fe2000fffe03f */
[----:B------:R-:W-:Y:S01]  /*1d40*/  HGMMA.64x16x16.F32.BF16 R56, gdesc[UR8], RZ, !UPT, gsb0 ;  /* 0x00200000083879f0 */ /* 0x000fe2000c0018ff */
[----:B------:R-:W-:Y:S01]  /*1d50*/  UIADD3 UR10, UR4, 0x80, URZ ;  /* 0x00000080040a7890 */ /* 0x000fe2000fffe03f */
[----:B------:R-:W-:Y:S01]  /*1d60*/  CS2R R140, SRZ ;  /* 0x00000000008c7805 */ /* 0x000fe2000001ff00 */
[----:B------:R-:W-:Y:S01]  /*1d70*/  UMOV UR8, UR20 ;  /* 0x0000001400087c82 */ /* 0x000fe20008000000 */
[----:B------:R-:W-:Y:S01]  /*1d80*/  UMOV UR9, UR21 ;  /* 0x0000001500097c82 */ /* 0x000fe20008000000 */
[----:B------:R-:W-:Y:S01]  /*1d90*/  UMOV UR11, 0x40000040 ;  /* 0x40000040000b7882 */ /* 0x000fe20000000000 */
[----:B------:R-:W-:Y:S01]  /*1da0*/  UIADD3 UR7, UR4, 0x2, URZ ;  /* 0x0000000204077890 */ /* 0x000fe2000fffe03f */
[----:B------:R-:W-:Y:S01]  /*1db0*/  CS2R R138, SRZ ;  /* 0x00000000008a7805 */ /* 0x000fe2000001ff00 */
        /* <DEDUP_REMOVED lines=12> */
[----:B------:R-:W-:Y:S01]  /*1e80*/  UMOV UR43, 0x40000040 ;  /* 0x40000040002b7882 */ /* 0x000fe20000000000 */
        /* <DEDUP_REMOVED lines=31> */
[----:B------:R-:W-:-:S02]  /*2080*/  WARPGROUP.DEPBAR.LE gsb0, 0x0 ;  /* 0x00008000000079c5 */ /* 0x000fc40000010000 */
[----:B------:R-:W-:Y:S01]  /*2090*/  WARPGROUP.ARRIVE ;  /* 0x00000000000079c5 */ /* 0x000fe20000000000 */
[----:B------:R-:W-:Y:S02]  /*20a0*/  CS2R R78, SRZ ;  /* 0x00000000004e7805 */ /* 0x000fe4000001ff00 */
[----:B------:R-:W-:Y:S02]  /*20b0*/  CS2R R76, SRZ ;  /* 0x00000000004c7805 */ /* 0x000fe4000001ff00 */
[----:B------:R-:W-:Y:S02]  /*20c0*/  CS2R R74, SRZ ;  /* 0x00000000004a7805 */ /* 0x000fe4000001ff00 */
[----:B------:R-:W-:Y:S02]  /*20d0*/  CS2R R72, SRZ ;  /* 0x0000000000487805 */ /* 0x000fe4000001ff00 */
[----:B------:R-:W-:Y:S01]  /*20e0*/  CS2R R70, SRZ ;  /* 0x0000000000467805 */ /* 0x000fe2000001ff00 */
[----:B------:R-:W-:Y:S01]  /*20f0*/  HGMMA.64x16x16.F32.BF16 R48, gdesc[UR8], RZ, !UPT, gsb0 ;  /* 0x00200000083079f0 */ /* 0x000fe2000c0018ff */
[----:B------:R-:W-:Y:S01]  /*2100*/  UIADD3 UR10, UR4, 0x200, URZ ;  /* 0x00000200040a7890 */ /* 0x000fe2000fffe03f */
[----:B------:R-:W-:Y:S01]  /*2110*/  UMOV UR8, UR20 ;  /* 0x0000001400087c82 */ /* 0x000fe20008000000 */
[----:B------:R-:W-:Y:S01]  /*2120*/  UMOV UR9, UR21 ;  /* 0x0000001500097c82 */ /* 0x000fe20008000000 */
[----:B------:R-:W-:Y:S01]  /*2130*/  UMOV UR11, 0x40000040 ;  /* 0x40000040000b7882 */ /* 0x000fe20000000000 */
[----:B------:R-:W-:-:S02]  /*2140*/  WARPGROUP.DEPBAR.LE gsb0, 0x0 ;  /* 0x00008000000079c5 */ /* 0x000fc40000010000 */
[----:B------:R-:W-:-:S06]  /*2150*/  WARPGROUP.ARRIVE ;  /* 0x00000000000079c5 */ /* 0x000fcc0000000000 */
        /* <DEDUP_REMOVED lines=136> */
[----:B------:R-:W-:Y:S02]  /*29e0*/  ULDC UR11, c[0x0][0x2f0] ;  /* 0x0000bc00000b7ab9 */ /* 0x000fe40000000800 */
[----:B------:R-:W-:Y:S01]  /*29f0*/  IMAD.U32 R20, RZ, RZ, UR11 ;  /* 0x0000000bff147e24 */ /* 0x000fe2000f8e00ff */
        /* <DEDUP_REMOVED lines=61> */
[----:B------:R-:W-:Y:S02]  /*2dd0*/  R2UR UR19, R22 ;  /* 0x00000000161372ca */ /* 0x000fe400000e0000 */
[----:B------:R-:W-:Y:S01]  /*2de0*/  R2UR UR18, R19 ;  /* 0x00000000131272ca */ /* 0x000fe200000e0000 */
        /* <DEDUP_REMOVED lines=259> */
[----:B------:R-:W-:-:S06]  /*3e20*/  UIADD3 UR15, UR61, -0x2, URZ ;  /* 0xfffffffe3d0f7890 */ /* 0x000fcc000fffe03f */
[----:B------:R-:W-:Y:S01]  /*3e30*/  IMAD.U32 R232, RZ, RZ, UR15 ;  /* 0x0000000fffe87e24 */ /* 0x000fe2000f8e00ff */
        /* <DEDUP_REMOVED lines=10> */
[----:B------:R-:W-:Y:S01]  /*3ee0*/  ULDC UR5, c[0x0][0x448] ;  /* 0x0001120000057ab9 */ /* 0x000fe20000000800 */
[----:B------:R-:W-:Y:S01]  /*3ef0*/  IMAD.U32 R9, RZ, RZ, UR57 ;  /* 0x00000039ff097e24 */ /* 0x000fe2000f8e00ff */
[----:B------:R-:W-:-:S06]  /*3f00*/  UISETP.NE.AND UP0, UPT, UR5, 0x1, UPT ;  /* 0x000000010500788c */ /* 0x000fcc000bf05270 */
[----:B------:R-:W-:-:S05]  /*3f10*/  PLOP3.LUT P2, PT, PT, PT, UP0, 0x80, 0x0 ;  /* 0x000000000000781c */ /* 0x000fca0003f4f008 */
[----:B------:R-:W-:-:S08]  /*3f20*/  @UP0 ULDC UR5, c[0x0][0x44c] ;  /* 0x0001130000050ab9 */ /* 0x000fd00000000800 */
[----:B------:R-:W-:Y:S01]  /*3f30*/  @P2 IMAD.HI.U32 R3, R2, UR5, RZ ;  /* 0x0000000502032c27 */ /* 0x000fe2000f8e00ff */
[----:B------:R-:W-:-:S04]  /*3f40*/  @UP0 ULDC UR5, c[0x0][0x450] ;  /* 0x0001140000050ab9 */ /* 0x000fc80000000800 */
[----:B------:R-:W-:Y:S01]  /*3f50*/  @P2 SHF.R.U32.HI R2, RZ, UR5, R3 ;  /* 0x00000005ff022c19 */ /* 0x000fe20008011603 */
[----:B------:R-:W-:-:S04]  /*3f60*/  UIMAD UR5, UR61, -0x50, URZ ;  /* 0xffffffb03d0578a4 */ /* 0x000fc8000f8e023f */
[----:B------:R-:W0:Y:S01]  /*3f70*/  SHFL.IDX PT, R5, R2, 0x1, 0x1c1f ;  /* 0x003c1f0002057f89 */ /* 0x000e2200000e0000 */
[----:B------:R-:W-:Y:S02]  /*3f80*/  UIADD3 UR7, UR5, 0x51, URZ ;  /* 0x0000005105077890 */ /* 0x000fe4000fffe03f */
[----:B------:R-:W-:Y:S01]  /*3f90*/  UIMAD UR5, UR18, UR11, UR5 ;  /* 0x0000000b120572a4 */ /* 0x000fe2000f8e0205 */
[----:B------:R-:W1:Y:S03]  /*3fa0*/  SHFL.IDX PT, R2, R2, RZ, 0x1c1f ;  /* 0x001c1fff02027589 */ /* 0x000e6600000e0000 */
[----:B------:R-:W-:Y:S01]  /*3fb0*/  IMAD.U32 R4, RZ, RZ, UR7 ;  /* 0x00000007ff047e24 */ /* 0x000fe2000f8e00ff */
[----:B------:R-:W-:Y:S01]  /*3fc0*/  UIADD3 UR14, UR5, 0x50, URZ ;  /* 0x00000050050e7890 */ /* 0x000fe2000fffe03f */
[----:B------:R-:W-:Y:S02]  /*3fd0*/  UMOV UR7, 0x40000040 ;  /* 0x4000004000077882 */ /* 0x000fe40000000000 */
[----:B------:R-:W-:Y:S01]  /*3fe0*/  IMAD R3, R23, -0x2, R4 ;  /* 0xfffffffe17037824 */ /* 0x000fe200078e0204 */
[----:B------:R-:W-:Y:S01]  /*3ff0*/  UMOV UR5, UR23 ;  /* 0x0000001700057c82 */ /* 0x000fe20008000000 */
[----:B------:R-:W-:-:S02]  /*4000*/  WARPGROUP.DEPBAR.LE gsb0, 0x0 ;  /* 0x00008000000079c5 */ /* 0x000fc40000010000 */
[----:B------:R-:W-:Y:S01]  /*4010*/  WARPGROUP.ARRIVE ;  /* 0x00000000000079c5 */ /* 0x000fe20000000000 */
[----:B------:R-:W-:Y:S01]  /*4020*/  IMAD.U32 R14, RZ, RZ, UR14 ;  /* 0x0000000eff0e7e24 */ /* 0x000fe2000f8e00ff */
[----:B------:R-:W-:Y:S01]  /*4030*/  ULDC UR14, c[0x0][0x288] ;  /* 0x0000a200000e7ab9 */ /* 0x000fe20000000800 */
[----:B------:R-:W-:Y:S01]  /*4040*/  IMAD R4, R20, UR18, R3 ;  /* 0x0000001214047c24 */ /* 0x000fe2000f8e0203 */
[----:B------:R-:W-:Y:S01]  /*4050*/  UIMAD UR11, UR18, UR11, -UR14 ;  /* 0x0000000b120b72a4 */ /* 0x000fe2000f8e0a0e */
[----:B------:R-:W-:Y:S01]  /*4060*/  IMAD R3, R23, -0x2, R14 ;  /* 0xfffffffe17037824 */ /* 0x000fe200078e020e */
[----:B------:R-:W-:Y:S01]  /*4070*/  HGMMA.64x16x16.F32.BF16 R32, gdesc[UR52], R32, gsb0 ;  /* 0x00200000342079f0 */ /* 0x000fe20008001820 */
[----:B------:R-:W-:Y:S01]  /*4080*/  UMOV UR54, UR6 ;  /* 0x0000000600367c82 */ /* 0x000fe20008000000 */
[----:B------:R-:W-:Y:S01]  /*4090*/  UMOV UR55, 0x40000040 ;  /* 0x4000004000377882 */ /* 0x000fe20000000000 */
[----:B------:R-:W-:Y:S01]  /*40a0*/  UIADD3 UR6, UR4, 0x986, URZ ;  /* 0x0000098604067890 */ /* 0x000fe2000fffe03f */
[----:B0-----:R-:W-:Y:S01]  /*40b0*/  IADD3 R14, R5, -UR14, R4 ;  /* 0x8000000e050e7c10 */ /* 0x001fe2000fffe004 */
[----:B------:R-:W-:-:S03]  /*40c0*/  VIADD R4, R4, -UR14 ;  /* 0x8000000e04047c36 */ /* 0x000fc60008000000 */
[----:B------:R-:W-:Y:S02]  /*40d0*/  VIMNMX R14, R3, R14, PT ;  /* 0x0000000e030e7248 */ /* 0x000fe40003fe0100 */
[----:B-1----:R-:W-:Y:S02]  /*40e0*/  VIADDMNMX R2, R2, R4, R3, PT ;  /* 0x0000000402027246 */ /* 0x002fe40003800103 */
[C---:B------:R-:W-:Y:S02]  /*40f0*/  ISETP.GT.AND P3, PT, R14.reuse, RZ, PT ;  /* 0x000000ff0e00720c */ /* 0x040fe40003f64270 */
[C---:B------:R-:W-:Y:S02]  /*4100*/  ISETP.GT.AND P4, PT, R14.reuse, 0x1, PT ;  /* 0x000000010e00780c */ /* 0x040fe40003f84270 */
[----:B------:R-:W-:Y:S02]  /*4110*/  ISETP.GT.AND P5, PT, R14, 0x8, PT ;  /* 0x000000080e00780c */ /* 0x000fe40003fa4270 */
[----:B------:R-:W-:Y:S01]  /*4120*/  ISETP.GT.AND P6, PT, R2, 0x11, PT ;  /* 0x000000110200780c */ /* 0x000fe20003fc4270 */
[----:B------:R-:W-:-:S02]  /*4130*/  WARPGROUP.DEPBAR.LE gsb0, 0x0 ;  /* 0x00008000000079c5 */ /* 0x000fc40000010000 */
        /* <DEDUP_REMOVED lines=26> */
[----:B------:R-:W-:Y:S08]  /*42e0*/  MUFU.TANH R62, R62 ;  /* 0x0000003e003e7308 */ /* 0x000ff00000002400 */
[----:B------:R-:W-:Y:S08]  /*42f0*/  MUFU.TANH R63, R63 ;  /* 0x0000003f003f7308 */ /* 0x000ff00000002400 */
[----:B------:R-:W-:Y:S08]  /*4300*/  MUFU.TANH R21, R56 ;  /* 0x0000003800157308 */ /* 0x000ff00000002400 */
[----:B------:R-:W-:Y:S08]  /*4310*/  MUFU.TANH R67, R57 ;  /* 0x0000003900437308 */ /* 0x000ff00000002400 */
[----:B------:R-:W-:Y:S01]  /*4320*/  MUFU.TANH R68, R60 ;  /* 0x0000003c00447308 */ /* 0x000fe20000002400 */
[----:B------:R-:W-:-:S02]  /*4330*/  WARPGROUP.DEPBAR.LE gsb0, 0x0 ;  /* 0x00008000000079c5 */ /* 0x000fc40000010000 */
[----:B------:R-:W-:Y:S01]  /*4340*/  WARPGROUP.ARRIVE ;  /* 0x00000000000079c5 */ /* 0x000fe20000000000 */
[----:B------:R-:W-:Y:S01]  /*4350*/  FMUL.FTZ R50, R50, UR10 ;  /* 0x0000000a32327c20 */ /* 0x000fe20008410000 */
[----:B------:R-:W-:Y:S01]  /*4360*/  FMUL.FTZ R51, R51, UR10 ;  /* 0x0000000a33337c20 */ /* 0x000fe20008410000 */
[----:B------:R-:W-:Y:S01]  /*4370*/  FMUL.FTZ R54, R54, UR10 ;  /* 0x0000000a36367c20 */ /* 0x000fe20008410000 */
[----:B------:R-:W-:Y:S01]  /*4380*/  FMUL.FTZ R55, R55, UR10 ;  /* 0x0000000a37377c20 */ /* 0x000fe20008410000 */
[----:B------:R-:W-:Y:S01]  /*4390*/  MUFU.TANH R69, R61 ;  /* 0x0000003d00457308 */ /* 0x000fe20000002400 */
[----:B------:R-:W-:Y:S01]  /*43a0*/  HGMMA.64x16x16.F32.BF16 R40, gdesc[UR56], R40, gsb0 ;  /* 0x00200000382879f0 */ /* 0x000fe20008001828 */
[----:B------:R-:W-:Y:S01]  /*43b0*/  UIADD3 UR58, UR4, 0x906, URZ ;  /* 0x00000906043a7890 */ /* 0x000fe2000fffe03f */
[----:B------:R-:W-:Y:S01]  /*43c0*/  FMUL.FTZ R48, R48, UR10 ;  /* 0x0000000a30307c20 */ /* 0x000fe20008410000 */
[----:B------:R-:W-:Y:S01]  /*43d0*/  UMOV UR56, UR22 ;  /* 0x0000001600387c82 */ /* 0x000fe20008000000 */
[----:B------:R-:W-:Y:S01]  /*43e0*/  UMOV UR57, UR23 ;  /* 0x0000001700397c82 */ /* 0x000fe20008000000 */
[----:B------:R-:W-:Y:S01]  /*43f0*/  UMOV UR59, 0x40000040 ;  /* 0x40000040003b7882 */ /* 0x000fe20000000000 */
[----:B------:R-:W-:Y:S01]  /*4400*/  UMOV UR4, UR22 ;  /* 0x0000001600047c82 */ /* 0x000fe20008000000 */
[----:B------:R-:W2:Y:S01]  /*4410*/  MUFU.TANH R50, R50 ;  /* 0x0000003200327308 */ /* 0x000ea20000002400 */
[----:B------:R-:W-:Y:S01]  /*4420*/  FMUL.FTZ R49, R49, UR10 ;  /* 0x0000000a31317c20 */ /* 0x000fe20008410000 */
[----:B------:R-:W-:Y:S01]  /*4430*/  FMUL.FTZ R52, R52, UR10 ;  /* 0x0000000a34347c20 */ /* 0x000fe20008410000 */
[----:B------:R-:W-:-:S05]  /*4440*/  FMUL.FTZ R53, R53, UR10 ;  /* 0x0000000a35357c20 */ /* 0x000fca0008410000 */
[----:B------:R-:W-:Y:S08]  /*4450*/  MUFU.TANH R51, R51 ;  /* 0x0000003300337308 */ /* 0x000ff00000002400 */
[----:B------:R-:W3:Y:S08]  /*4460*/  MUFU.TANH R54, R54 ;  /* 0x0000003600367308 */ /* 0x000ef00000002400 */
[----:B------:R-:W4:Y:S08]  /*4470*/  MUFU.TANH R55, R55 ;  /* 0x0000003700377308 */ /* 0x000f300000002400 */
        /* <DEDUP_REMOVED lines=8> */
[----:B------:R0:W5:Y:S01]  /*4500*/  MUFU.TANH R56, R42 ;  /* 0x0000002a00387308 */ /* 0x0001620000002400 */
[----:B------:R-:W-:Y:S01]  /*4510*/  HGMMA.64x16x16.F32.BF16 R32, gdesc[UR56], R32, gsb0 ;  /* 0x00200000382079f0 */ /* 0x000fe20008001820 */
[----:B------:R-:W-:Y:S01]  /*4520*/  FMUL.FTZ R40, R40, UR10 ;  /* 0x0000000a28287c20 */ /* 0x000fe20008410000 */
[----:B------:R-:W-:Y:S01]  /*4530*/  FMUL.FTZ R41, R41, UR10 ;  /* 0x0000000a29297c20 */ /* 0x000fe20008410000 */
[----:B------:R-:W-:Y:S01]  /*4540*/  FMUL.FTZ R44, R44, UR10 ;  /* 0x0000000a2c2c7c20 */ /* 0x000fe20008410000 */
[----:B------:R-:W-:-:S03]  /*4550*/  FMUL.FTZ R45, R45, UR10 ;  /* 0x0000000a2d2d7c20 */ /* 0x000fc60008410000 */
[----:B------:R1:W5:Y:S01]  /*4560*/  MUFU.TANH R57, R43 ;  /* 0x0000002b00397308 */ /* 0x0003620000002400 */
[----:B0-----:R-:W-:Y:S02]  /*4570*/  FSEL R42, R58, -INF , P3 ;  /* 0xff8000003a2a7808 */ /* 0x001fe40001800000 */
[----:B------:R-:W-:-:S05]  /*4580*/  ISETP.GT.AND P3, PT, R14, 0x9, PT ;  /* 0x000000090e00780c */ /* 0x000fca0003f64270 */
[----:B------:R0:W-:Y:S01]  /*4590*/  MUFU.TANH R60, R46 ;  /* 0x0000002e003c7308 */ /* 0x0001e20000002400 */
[----:B-1----:R-:W-:Y:S02]  /*45a0*/  FSEL R43, R59, -INF , P4 ;  /* 0xff8000003b2b7808 */ /* 0x002fe40002000000 */
[----:B------:R-:W-:Y:S02]  /*45b0*/  ISETP.GT.AND P4, PT, R14, 0x10, PT ;  /* 0x000000100e00780c */ /* 0x000fe40003f84270 */
[----:B------:R-:W-:Y:S02]  /*45c0*/  FMNMX.FTZ R5, R42, R43, !PT ;  /* 0x0000002b2a057209 */ /* 0x000fe40007810000 */
[----:B--2---:R-:W-:Y:S01]  /*45d0*/  FSEL R50, R50, -INF , P4 ;  /* 0xff80000032327808 */ /* 0x004fe20002000000 */
[----:B------:R1:W2:Y:S01]  /*45e0*/  MUFU.TANH R61, R47 ;  /* 0x0000002f003d7308 */ /* 0x0002a20000002400 */
[----:B0-----:R-:W-:Y:S02]  /*45f0*/  FSEL R46, R62, -INF , P5 ;  /* 0xff8000003e2e7808 */ /* 0x001fe40002800000 */
[----:B------:R-:W-:-:S02]  /*4600*/  ISETP.GT.AND P4, PT, R14, 0x18, PT ;  /* 0x000000180e00780c */ /* 0x000fc40003f84270 */
[----:B------:R-:W-:Y:S02]  /*4610*/  FMNMX.FTZ R20, R46, R5, !PT ;  /* 0x000000052e147209 */ /* 0x000fe40007810000 */
[----:B---3--:R-:W-:Y:S01]  /*4620*/  FSEL R54, R54, -INF , P4 ;  /* 0xff80000036367808 */ /* 0x008fe20002000000 */
[----:B------:R-:W-:Y:S01]  /*4630*/  MUFU.TANH R53, R53 ;  /* 0x0000003500357308 */ /* 0x000fe20000002400 */
[----:B-1----:R-:W-:Y:S02]  /*4640*/  FSEL R47, R63, -INF , P3 ;  /* 0xff8000003f2f7808 */ /* 0x002fe40001800000 */
[----:B------:R-:W-:Y:S02]  /*4650*/  ISETP.GT.AND P3, PT, R14, 0x11, PT ;  /* 0x000000110e00780c */ /* 0x000fe40003f64270 */
[----:B------:R-:W-:Y:S02]  /*4660*/  FMNMX.FTZ R5, R47, R20, !PT ;  /* 0x000000142f057209 */ /* 0x000fe40007810000 */
[----:B------:R-:W-:Y:S01]  /*4670*/  FSEL R51, R51, -INF , P3 ;  /* 0xff80000033337808 */ /* 0x000fe20001800000 */
[----:B------:R-:W-:Y:S01]  /*4680*/  MUFU.TANH R41, R41 ;  /* 0x0000002900297308 */ /* 0x000fe20000002400 */
[----:B------:R-:W-:-:S02]  /*4690*/  FMNMX.FTZ R20, R50, R5, !PT ;  /* 0x0000000532147209 */ /* 0x000fc40007810000 */
[C---:B------:R-:W-:Y:S02]  /*46a0*/  ISETP.GT.AND P3, PT, R14.reuse, 0x19, PT ;  /* 0x000000190e00780c */ /* 0x040fe40003f64270 */
[----:B------:R-:W-:Y:S02]  /*46b0*/  FMNMX.FTZ R5, R51, R20, !PT ;  /* 0x0000001433057209 */ /* 0x000fe40007810000 */
[----:B------:R-:W-:Y:S01]  /*46c0*/  ISETP.GT.AND P4, PT, R14, 0x20, PT ;  /* 0x000000200e00780c */ /* 0x000fe20003f84270 */
[----:B------:R-:W-:Y:S01]  /*46d0*/  MUFU.TANH R44, R44 ;  /* 0x0000002c002c7308 */ /* 0x000fe20000002400 */
[----:B----4-:R-:W-:Y:S02]  /*46e0*/  FSEL R55, R55, -INF , P3 ;  /* 0xff80000037377808 */ /* 0x010fe40001800000 */
[----:B------:R-:W-:Y:S01]  /*46f0*/  FMNMX.FTZ R20, R54, R5, !PT ;  /* 0x0000000536147209 */ /* 0x000fe20007810000 */
[----:B------:R-:W-:Y:S02]  /*4700*/  WARPGROUP.DEPBAR.LE gsb0, 0x0 ;  /* 0x00008000000079c5 */ /* 0x000fe40000010000 */
[----:B------:R-:W-:Y:S01]  /*4710*/  WARPGROUP.ARRIVE ;  /* 0x00000000000079c5 */ /* 0x000fe20000000000 */
[----:B------:R-:W-:Y:S01]  /*4720*/  FMUL.FTZ R34, R34, UR10 ;  /* 0x0000000a22227c20 */ /* 0x000fe20008410000 */
[----:B------:R-:W-:Y:S01]  /*4730*/  FMUL.FTZ R35, R35, UR10 ;  /* 0x0000000a23237c20 */ /* 0x000fe20008410000 */
[----:B------:R-:W-:Y:S01]  /*4740*/  ISETP.GT.AND P3, PT, R14, 0x21, PT ;  /* 0x000000210e00780c */ /* 0x000fe20003f64270 */
[----:B------:R-:W-:Y:S01]  /*4750*/  FMUL.FTZ R38, R38, UR10 ;  /* 0x0000000a26267c20 */ /* 0x000fe20008410000 */
[----:B-----5:R-:W-:Y:S01]  /*4760*/  FSEL R56, R56, -INF , P4 ;  /* 0xff80000038387808 */ /* 0x020fe20002000000 */
[----:B------:R-:W-:Y:S01]  /*4770*/  HGMMA.64x16x16.F32.BF16 R24, gdesc[UR4], R24, gsb0 ;  /* 0x00200000041879f0 */ /* 0x000fe20008001818 */
[----:B------:R-:W0:Y:S01]  /*4780*/  MUFU.TANH R34, R34 ;  /* 0x0000002200227308 */ /* 0x000e220000002400 */
[----:B------:R-:W-:Y:S01]  /*4790*/  FMNMX.FTZ R5, R55, R20, !PT ;  /* 0x0000001437057209 */ /* 0x000fe20007810000 */
[----:B------:R-:W-:Y:S01]  /*47a0*/  FMUL.FTZ R39, R39, UR10 ;  /* 0x0000000a27277c20 */ /* 0x000fe20008410000 */
[----:B------:R-:W-:Y:S01]  /*47b0*/  ISETP.GT.AND P4, PT, R14, 0x28, PT ;  /* 0x000000280e00780c */ /* 0x000fe20003f84270 */
[----:B------:R-:W-:Y:S01]  /*47c0*/  FMUL.FTZ R36, R36, UR10 ;  /* 0x0000000a24247c20 */ /* 0x000fe20008410000 */
[----:B------:R-:W-:Y:S01]  /*47d0*/  FSEL R57, R57, -INF , P3 ;  /* 0xff80000039397808 */ /* 0x000fe20001800000 */
[----:B------:R-:W-:Y:S01]  /*47e0*/  FMUL.FTZ R32, R32, UR10 ;  /* 0x0000000a20207c20 */ /* 0x000fe20008410000 */
[----:B------:R-:W-:Y:S01]  /*47f0*/  FMNMX.FTZ R20, R56, R5, !PT ;  /* 0x0000000538147209 */ /* 0x000fe20007810000 */
[----:B------:R-:W1:Y:S01]  /*4800*/  MUFU.TANH R35, R35 ;  /* 0x0000002300237308 */ /* 0x000e620000002400 */
[C---:B------:R-:W-:Y:S01]  /*4810*/  ISETP.GT.AND P3, PT, R14.reuse, 0x29, PT ;  /* 0x000000290e00780c */ /* 0x040fe20003f64270 */
[----:B------:R-:W-:Y:S01]  /*4820*/  ULDC UR5, c[0x0][0x988] ;  /* 0x0002620000057ab9 */ /* 0x000fe20000000800 */
[----:B------:R-:W-:Y:S01]  /*4830*/  FMNMX.FTZ R20, R57, R20, !PT ;  /* 0x0000001439147209 */ /* 0x000fe20007810000 */
[----:B------:R-:W-:Y:S01]  /*4840*/  FMUL.FTZ R33, R33, UR10 ;  /* 0x0000000a21217c20 */ /* 0x000fe20008410000 */
[----:B--2---:R-:W-:Y:S01]  /*4850*/  FSEL R58, R61, -INF , P3 ;  /* 0xff8000003d3a7808 */ /* 0x004fe20001800000 */
[----:B------:R-:W-:Y:S01]  /*4860*/  FMUL.FTZ R37, R37, UR10 ;  /* 0x0000000a25257c20 */ /* 0x000fe20008410000 */
[----:B------:R-:W-:Y:S01]  /*4870*/  ISETP.GT.AND P3, PT, R14, 0x31, PT ;  /* 0x000000310e00780c */ /* 0x000fe20003f64270 */
[----:B------:R-:W2:Y:S01]  /*4880*/  MUFU.TANH R38, R38 ;  /* 0x0000002600267308 */ /* 0x000ea20000002400 */
[----:B------:R-:W-:Y:S01]  /*4890*/  ISETP.GT.AND P5, PT, R2, 0x1, PT ;  /* 0x000000010200780c */ /* 0x000fe20003fa4270 */
[----:B------:R-:W-:Y:S01]  /*48a0*/  @UP0 ULDC UR6, c[0x0][0x44c] ;  /* 0x0001130000060ab9 */ /* 0x000fe20000000800 */
[----:B------:R-:W-:Y:S01]  /*48b0*/  UMOV UR4, UR19 ;  /* 0x0000001300047c82 */ /* 0x000fe20008000000 */
[----:B------:R-:W-:-:S04]  /*48c0*/  UIMAD.WIDE.U32 UR6, UR19, UR6, URZ ;  /* 0x00000006130672a5 */ /* 0x000fc8000f8e003f */
[----:B------:R3:W4:Y:S08]  /*48d0*/  MUFU.TANH R62, R39 ;  /* 0x00000027003e7308 */ /* 0x0007300000002400 */
[----:B------:R-:W-:Y:S01]  /*48e0*/  MUFU.TANH R45, R45 ;  /* 0x0000002d002d7308 */ /* 0x000fe20000002400 */
[----:B---3--:R-:W-:Y:S02]  /*48f0*/  FSEL R39, R60, -INF , P4 ;  /* 0xff8000003c277808 */ /* 0x008fe40002000000 */
[----:B------:R-:W-:-:S02]  /*4900*/  ISETP.GT.AND P4, PT, R14, 0x30, PT ;  /* 0x000000300e00780c */ /* 0x000fc40003f84270 */
[----:B------:R-:W-:Y:S02]  /*4910*/  FMNMX.FTZ R5, R39, R20, !PT ;  /* 0x0000001427057209 */ /* 0x000fe40007810000 */
[----:B0-----:R-:W-:Y:S01]  /*4920*/  FSEL R59, R34, -INF , P4 ;  /* 0xff800000223b7808 */ /* 0x001fe20002000000 */
[----:B------:R-:W-:Y:S01]  /*4930*/  MUFU.TANH R32, R32 ;  /* 0x0000002000207308 */ /* 0x000fe20000002400 */
[----:B------:R-:W-:Y:S02]  /*4940*/  FMNMX.FTZ R20, R58, R5, !PT ;  /* 0x000000053a147209 */ /* 0x000fe40007810000 */
[C---:B------:R-:W-:Y:S02]  /*4950*/  ISETP.GT.AND P4, PT, R14.reuse, 0x38, PT ;  /* 0x000000380e00780c */ /* 0x040fe40003f84270 */
[----:B-1----:R-:W-:Y:S02]  /*4960*/  FSEL R60, R35, -INF , P3 ;  /* 0xff800000233c7808 */ /* 0x002fe40001800000 */
[----:B------:R-:W-:Y:S01]  /*4970*/  FMNMX.FTZ R5, R59, R20, !PT ;  /* 0x000000143b057209 */ /* 0x000fe20007810000 */
[----:B------:R-:W-:Y:S01]  /*4980*/  MUFU.TANH R34, R36 ;  /* 0x0000002400227308 */ /* 0x000fe20000002400 */
[----:B------:R-:W-:Y:S01]  /*4990*/  ISETP.GT.AND P3, PT, R14, 0x39, PT ;  /* 0x000000390e00780c */ /* 0x000fe20003f64270 */
[----:B------:R-:W-:-:S02]  /*49a0*/  WARPGROUP.DEPBAR.LE gsb0, 0x0 ;  /* 0x00008000000079c5 */ /* 0x000fc40000010000 */
[----:B------:R-:W-:Y:S01]  /*49b0*/  FMUL.FTZ R26, R26, UR10 ;  /* 0x0000000a1a1a7c20 */ /* 0x000fe20008410000 */
[----:B------:R-:W-:Y:S01]  /*49c0*/  FMUL.FTZ R27, R27, UR10 ;  /* 0x0000000a1b1b7c20 */ /* 0x000fe20008410000 */
[----:B------:R-:W-:Y:S01]  /*49d0*/  FMUL.FTZ R30, R30, UR10 ;  /* 0x0000000a1e1e7c20 */ /* 0x000fe20008410000 */
[----:B------:R-:W-:Y:S01]  /*49e0*/  FMUL.FTZ R31, R31, UR10 ;  /* 0x0000000a1f1f7c20 */ /* 0x000fe20008410000 */
[----:B--2---:R-:W-:Y:S01]  /*49f0*/  FSEL R61, R38, -INF , P4 ;  /* 0xff800000263d7808 */ /* 0x004fe20002000000 */
[----:B------:R-:W-:Y:S01]  /*4a00*/  FMUL.FTZ R24, R24, UR10 ;  /* 0x0000000a18187c20 */ /* 0x000fe20008410000 */
[----:B------:R-:W0:Y:S01]  /*4a10*/  MUFU.TANH R26, R26 ;  /* 0x0000001a001a7308 */ /* 0x000e220000002400 */
[----:B------:R-:W-:Y:S01]  /*4a20*/  FMNMX.FTZ R20, R60, R5, !PT ;  /* 0x000000053c147209 */ /* 0x000fe20007810000 */
[----:B------:R-:W-:Y:S01]  /*4a30*/  FMUL.FTZ R25, R25, UR10 ;  /* 0x0000000a19197c20 */ /* 0x000fe20008410000 */
[----:B------:R-:W-:Y:S01]  /*4a40*/  ISETP.GT.AND P4, PT, R14, 0x40, PT ;  /* 0x000000400e00780c */ /* 0x000fe20003f84270 */
[----:B------:R-:W-:Y:S01]  /*4a50*/  FMUL.FTZ R28, R28, UR10 ;  /* 0x0000000a1c1c7c20 */ /* 0x000fe20008410000 */
[----:B----4-:R-:W-:Y:S01]  /*4a60*/  FSEL R62, R62, -INF , P3 ;  /* 0xff8000003e3e7808 */ /* 0x010fe20001800000 */
[----:B------:R-:W-:Y:S01]  /*4a70*/  FMUL.FTZ R29, R29, UR10 ;  /* 0x0000000a1d1d7c20 */ /* 0x000fe20008410000 */
[----:B------:R-:W-:Y:S01]  /*4a80*/  FMNMX.FTZ R5, R61, R20, !PT ;  /* 0x000000143d057209 */ /* 0x000fe20007810000 */
[----:B------:R-:W1:Y:S01]  /*4a90*/  MUFU.TANH R27, R27 ;  /* 0x0000001b001b7308 */ /* 0x000e620000002400 */
[----:B------:R-:W-:Y:S01]  /*4aa0*/  ISETP.GT.AND P3, PT, R14, 0x41, PT ;  /* 0x000000410e00780c */ /* 0x000fe20003f64270 */
[----:B------:R-:W-:Y:S01]  /*4ab0*/  @UP0 ULDC UR10, c[0x0][0x450] ;  /* 0x00011400000a0ab9 */ /* 0x000fe20000000800 */
[----:B------:R-:W-:Y:S01]  /*4ac0*/  FMNMX.FTZ R20, R62, R5, !PT ;  /* 0x000000053e147209 */ /* 0x000fe20007810000 */
[----:B------:R-:W-:Y:S01]  /*4ad0*/  @UP0 USHF.R.U32.HI UR4, URZ, UR10, UR7 ;  /* 0x0000000a3f040299 */ /* 0x000fe20008011607 */
[----:B------:R2:W-:Y:S03]  /*4ae0*/  @!P1 SYNCS.ARRIVE.TRANS64.RED.A1T0 RZ, [R0+URZ], RZ ;  /* 0x000000ff00ff99a7 */ /* 0x0005e6000810043f */
[----:B------:R-:W3:Y:S01]  /*4af0*/  MUFU.TANH R30, R30 ;  /* 0x0000001e001e7308 */ /* 0x000ee20000002400 */
[----:B0-----:R-:W-:Y:S01]  /*4b00*/  FSEL R63, R26, -INF , P4 ;  /* 0xff8000001a3f7808 */ /* 0x001fe20002000000 */
[----:B------:R-:W-:Y:S01]  /*4b10*/  UIADD3 UR6, UR11, UR4, URZ ;  /* 0x000000040b067290 */ /* 0x000fe2000fffe03f */
[----:B------:R-:W-:-:S02]  /*4b20*/  ISETP.GT.AND P4, PT, R14, 0x48, PT ;  /* 0x000000480e00780c */ /* 0x000fc40003f84270 */
[----:B------:R-:W-:Y:S01]  /*4b30*/  FMNMX.FTZ R5, R63, R20, !PT ;  /* 0x000000143f057209 */ /* 0x000fe20007810000 */
[----:B------:R-:W-:Y:S02]  /*4b40*/  UIMAD.WIDE UR6, UR6, 0x66666667, URZ ;  /* 0x66666667060678a5 */ /* 0x000fe4000f8e023f */
[----:B------:R-:W0:Y:S01]  /*4b50*/  MUFU.TANH R31, R31 ;  /* 0x0000001f001f7308 */ /* 0x000e220000002400 */
[----:B-1----:R-:W-:Y:S01]  /*4b60*/  FSEL R64, R27, -INF , P3 ;  /* 0xff8000001b407808 */ /* 0x002fe20001800000 */
[----:B------:R-:W-:Y:S01]  /*4b70*/  USHF.R.U32.HI UR4, URZ, 0x1f, UR7 ;  /* 0x0000001f3f047899 */ /* 0x000fe20008011607 */
[----:B------:R-:W-:Y:S02]  /*4b80*/  ISETP.GT.AND P3, PT, R14, 0x49, PT ;  /* 0x000000490e00780c */ /* 0x000fe40003f64270 */
[----:B------:R-:W-:Y:S01]  /*4b90*/  FMNMX.FTZ R14, R64, R5, !PT ;  /* 0x00000005400e7209 */ /* 0x000fe20007810000 */
[----:B------:R-:W-:Y:S02]  /*4ba0*/  ULEA.HI.SX32 UR4, UR7, UR4, 0x1b ;  /* 0x0000000407047291 */ /* 0x000fe4000f8fda3f */
[----:B------:R-:W1:Y:S01]  /*4bb0*/  MUFU.TANH R26, R49 ;  /* 0x00000031001a7308 */ /* 0x000e620000002400 */
[----:B---3--:R-:W-:Y:S01]  /*4bc0*/  FSEL R65, R30, -INF , P4 ;  /* 0xff8000001e417808 */ /* 0x008fe20002000000 */
[----:B------:R-:W-:Y:S01]  /*4bd0*/  UISETP.LT.AND UP1, UPT, URZ, UR4, UPT ;  /* 0x000000043f00728c */ /* 0x000fe2000bf21270 */
[----:B------:R-:W-:-:S02]  /*4be0*/  ISETP.GT.AND P4, PT, R2, 0x8, PT ;  /* 0x000000080200780c */ /* 0x000fc40003f84270 */
[----:B------:R-:W-:Y:S01]  /*4bf0*/  FMNMX.FTZ R5, R65, R14, !PT ;  /* 0x0000000e41057209 */ /* 0x000fe20007810000 */
[----:B------:R-:W-:Y:S01]  /*4c00*/  USEL UR18, URZ, UR4, !UP1 ;  /* 0x000000043f127287 */ /* 0x000fe2000c800000 */
[----:B------:R-:W-:Y:S01]  /*4c10*/  FSEL R20, R68, -INF , P4 ;  /* 0xff80000044147808 */ /* 0x000fe20002000000 */
[----:B------:R-:W-:Y:S01]  /*4c20*/  MUFU.TANH R36, R24 ;  /* 0x0000001800247308 */ /* 0x000fe20000002400 */
[----:B0-----:R-:W-:Y:S01]  /*4c30*/  FSEL R66, R31, -INF , P3 ;  /* 0xff8000001f427808 */ /* 0x001fe20001800000 */
[----:B------:R-:W-:Y:S01]  /*4c40*/  UISETP.GE.AND UP1, UPT, UR15, UR18, UPT ;  /* 0x000000120f00728c */ /* 0x000fe2000bf26270 */
[----:B------:R-:W-:Y:S01]  /*4c50*/  ISETP.GT.AND P3, PT, R2, RZ, PT ;  /* 0x000000ff0200720c */ /* 0x000fe20003f64270 */
[----:B------:R-:W-:Y:S01]  /*4c60*/  IMAD.U32 R231, RZ, RZ, UR18 ;  /* 0x00000012ffe77e24 */ /* 0x000fe2000f8e00ff */
[----:B------:R-:W-:Y:S02]  /*4c70*/  FMNMX.FTZ R5, R66, R5, !PT ;  /* 0x0000000542057209 */ /* 0x000fe40007810000 */
[----:B------:R-:W-:Y:S01]  /*4c80*/  ISETP.GT.AND P4, PT, R2, 0x18, PT ;  /* 0x000000180200780c */ /* 0x000fe20003f84270 */
[----:B------:R-:W0:Y:S01]  /*4c90*/  MUFU.TANH R31, R40 ;  /* 0x00000028001f7308 */ /* 0x000e220000002400 */
[----:B-1----:R-:W-:Y:S01]  /*4ca0*/  FSEL R26, R26, -INF , P6 ;  /* 0xff8000001a1a7808 */ /* 0x002fe20003000000 */
[----:B------:R-:W1:Y:S06]  /*4cb0*/  SHFL.BFLY PT, R14, R5, 0x2, 0x1f ;  /* 0x0c401f00050e7f89 */ /* 0x000e6c00000e0000 */
[----:B------:R3:W-:Y:S08]  /*4cc0*/  MUFU.TANH R49, R25 ;  /* 0x0000001900317308 */ /* 0x0007f00000002400 */
[----:B------:R-:W4:Y:S01]  /*4cd0*/  MUFU.TANH R33, R33 ;  /* 0x0000002100217308 */ /* 0x000f220000002400 */
[----:B---3--:R-:W-:-:S02]  /*4ce0*/  FSEL R25, R52, -INF , P4 ;  /* 0xff80000034197808 */ /* 0x008fc40002000000 */
[----:B------:R-:W-:-:S05]  /*4cf0*/  ISETP.GT.AND P4, PT, R2, 0x21, PT ;  /* 0x000000210200780c */ /* 0x000fca0003f84270 */
[----:B------:R-:W-:Y:S01]  /*4d00*/  MUFU.TANH R52, R29 ;  /* 0x0000001d00347308 */ /* 0x000fe20000002400 */
[----:B-1----:R-:W-:-:S05]  /*4d10*/  FMNMX.FTZ R14, R5, R14, !PT ;  /* 0x0000000e050e7209 */ /* 0x002fca0007810000 */
[----:B------:R-:W1:Y:S02]  /*4d20*/  SHFL.BFLY PT, R5, R14, 0x1, 0x1f ;  /* 0x0c201f000e057f89 */ /* 0x000e6400000e0000 */
[----:B------:R-:W3:Y:S01]  /*4d30*/  MUFU.TANH R38, R37 ;  /* 0x0000002500267308 */ /* 0x000ee20000002400 */
[----:B-1----:R-:W-:Y:S02]  /*4d40*/  FMNMX.FTZ R3, R14, R5, !PT ;  /* 0x000000050e037209 */ /* 0x002fe40007810000 */
[----:B------:R-:W-:Y:S02]  /*4d50*/  FSEL R5, R21, -INF , P3 ;  /* 0xff80000015057808 */ /* 0x000fe40001800000 */
[----:B------:R-:W-:Y:S01]  /*4d60*/  FSEL R14, R67, -INF , P5 ;  /* 0xff800000430e7808 */ /* 0x000fe20002800000 */
[----:B------:R-:W-:Y:S01]  /*4d70*/  FMUL.FTZ R30, R3, UR5 ;  /* 0x00000005031e7c20 */ /* 0x000fe20008410000 */
[----:B------:R-:W-:Y:S02]  /*4d80*/  ISETP.GT.AND P5, PT, R2, 0x9, PT ;  /* 0x000000090200780c */ /* 0x000fe40003fa4270 */
[----:B------:R-:W-:-:S02]  /*4d90*/  FMNMX.FTZ R27, R5, R14, !PT ;  /* 0x0000000e051b7209 */ /* 0x000fc40007810000 */
[----:B------:R-:W-:Y:S02]  /*4da0*/  ISETP.GT.AND P3, PT, R2, 0x10, PT ;  /* 0x000000100200780c */ /* 0x000fe40003f64270 */
[----:B------:R-:W-:Y:S02]  /*4db0*/  FSEL R21, R69, -INF , P5 ;  /* 0xff80000045157808 */ /* 0x000fe40002800000 */
[----:B------:R-:W-:Y:S02]  /*4dc0*/  CS2R R68, SRZ ;  /* 0x0000000000447805 */ /* 0x000fe4000001ff00 */
[----:B------:R-:W-:Y:S02]  /*4dd0*/  FMNMX.FTZ R4, R20, R27, !PT ;  /* 0x0000001b14047209 */ /* 0x000fe40007810000 */
[----:B------:R-:W-:Y:S02]  /*4de0*/  FSEL R24, R48, -INF , P3 ;  /* 0xff80000030187808 */ /* 0x000fe40001800000 */
[----:B------:R-:W-:Y:S01]  /*4df0*/  FMNMX.FTZ R27, R21, R4, !PT ;  /* 0x00000004151b7209 */ /* 0x000fe20007810000 */
[----:B------:R0:W1:Y:S01]  /*4e00*/  MUFU.TANH R48, R28 ;  /* 0x0000001c00307308 */ /* 0x0000620000002400 */
[----:B------:R-:W-:-:S02]  /*4e10*/  ISETP.GT.AND P5, PT, R2, 0x19, PT ;  /* 0x000000190200780c */ /* 0x000fc40003fa4270 */
[----:B------:R-:W-:Y:S02]  /*4e20*/  FMNMX.FTZ R27, R24, R27, !PT ;  /* 0x0000001b181b7209 */ /* 0x000fe40007810000 */
[----:B------:R-:W-:Y:S02]  /*4e30*/  ISETP.GT.AND P3, PT, R2, 0x20, PT ;  /* 0x000000200200780c */ /* 0x000fe40003f64270 */
[----:B------:R-:W-:Y:S02]  /*4e40*/  FMNMX.FTZ R4, R26, R27, !PT ;  /* 0x0000001b1a047209 */ /* 0x000fe40007810000 */
[----:B------:R-:W-:Y:S02]  /*4e50*/  FSEL R27, R53, -INF , P5 ;  /* 0xff800000351b7808 */ /* 0x000fe40002800000 */
[----:B------:R-:W-:Y:S02]  /*4e60*/  FMNMX.FTZ R4, R25, R4, !PT ;  /* 0x0000000419047209 */ /* 0x000fe40007810000 */
[----:B------:R-:W-:-:S02]  /*4e70*/  FSETP.NEU.FTZ.AND P6, PT, R3, -INF , PT ;  /* 0xff8000000300780b */ /* 0x000fc40003fdd000 */
[----:B0-----:R-:W-:Y:S02]  /*4e80*/  FSEL R28, R31, -INF , P3 ;  /* 0xff8000001f1c7808 */ /* 0x001fe40001800000 */
[----:B------:R-:W-:Y:S02]  /*4e90*/  FMNMX.FTZ R31, R27, R4, !PT ;  /* 0x000000041b1f7209 */ /* 0x000fe40007810000 */
[----:B------:R-:W-:Y:S02]  /*4ea0*/  FSEL R40, R30, RZ, P6 ;  /* 0x000000ff1e287208 */ /* 0x000fe40003000000 */
[----:B------:R-:W-:Y:S02]  /*4eb0*/  ISETP.GT.AND P3, PT, R2, 0x28, PT ;  /* 0x000000280200780c */ /* 0x000fe40003f64270 */
[----:B------:R-:W-:Y:S01]  /*4ec0*/  FSEL R30, R41, -INF , P4 ;  /* 0xff800000291e7808 */ /* 0x000fe20002000000 */
[--C-:B------:R-:W-:Y:S01]  /*4ed0*/  FFMA.FTZ R43, R43, UR5, -R40.reuse ;  /* 0x000000052b2b7c23 */ /* 0x100fe20008010828 */
[----:B------:R-:W-:Y:S01]  /*4ee0*/  FMNMX.FTZ R31, R28, R31, !PT ;  /* 0x0000001f1c1f7209 */ /* 0x000fe20007810000 */
[--C-:B------:R-:W-:Y:S01]  /*4ef0*/  FFMA.FTZ R42, R42, UR5, -R40.reuse ;  /* 0x000000052a2a7c23 */ /* 0x100fe20008010828 */
[----:B------:R-:W-:Y:S01]  /*4f00*/  ISETP.GT.AND P4, PT, R2, 0x29, PT ;  /* 0x000000290200780c */ /* 0x000fe20003f84270 */
[----:B------:R0:W-:Y:S01]  /*4f10*/  MUFU.EX2 R209, R43 ;  /* 0x0000002b00d17308 */ /* 0x0001e20000000800 */
[----:B------:R-:W-:Y:S01]  /*4f20*/  FSEL R29, R44, -INF , P3 ;  /* 0xff8000002c1d7808 */ /* 0x000fe20001800000 */
[--C-:B------:R-:W-:Y:S01]  /*4f30*/  FFMA.FTZ R46, R46, UR5, -R40.reuse ;  /* 0x000000052e2e7c23 */ /* 0x100fe20008010828 */
[----:B------:R-:W-:Y:S01]  /*4f40*/  FMNMX.FTZ R4, R30, R31, !PT ;  /* 0x0000001f1e047209 */ /* 0x000fe20007810000 */
[--C-:B------:R-:W-:Y:S01]  /*4f50*/  FFMA.FTZ R47, R47, UR5, -R40.reuse ;  /* 0x000000052f2f7c23 */ /* 0x100fe20008010828 */
[----:B------:R-:W-:Y:S01]  /*4f60*/  ISETP.GT.AND P3, PT, R2, 0x30, PT ;  /* 0x000000300200780c */ /* 0x000fe20003f64270 */
[--C-:B------:R-:W-:Y:S01]  /*4f70*/  FFMA.FTZ R50, R50, UR5, -R40.reuse ;  /* 0x0000000532327c23 */ /* 0x100fe20008010828 */
[----:B------:R-:W-:Y:S01]  /*4f80*/  FSEL R31, R45, -INF , P4 ;  /* 0xff8000002d1f7808 */ /* 0x000fe20002000000 */
[----:B------:R-:W-:Y:S01]  /*4f90*/  MUFU.EX2 R42, R42 ;  /* 0x0000002a002a7308 */ /* 0x000fe20000000800 */
[----:B------:R-:W-:Y:S01]  /*4fa0*/  FMNMX.FTZ R4, R29, R4, !PT ;  /* 0x000000041d047209 */ /* 0x000fe20007810000 */
[--C-:B0-----:R-:W-:Y:S01]  /*4fb0*/  FFMA.FTZ R43, R39, UR5, -R40.reuse ;  /* 0x00000005272b7c23 */ /* 0x101fe20008010828 */
[----:B------:R-:W-:Y:S01]  /*4fc0*/  ISETP.GT.AND P4, PT, R2, 0x31, PT ;  /* 0x000000310200780c */ /* 0x000fe20003f84270 */
[--C-:B------:R-:W-:Y:S01]  /*4fd0*/  FFMA.FTZ R51, R51, UR5, -R40.reuse ;  /* 0x0000000533337c23 */ /* 0x100fe20008010828 */
[----:B------:R-:W-:Y:S01]  /*4fe0*/  FSEL R32, R32, -INF , P3 ;  /* 0xff80000020207808 */ /* 0x000fe20001800000 */
[--C-:B------:R-:W-:Y:S01]  /*4ff0*/  FFMA.FTZ R54, R54, UR5, -R40.reuse ;  /* 0x0000000536367c23 */ /* 0x100fe20008010828 */
[----:B------:R-:W-:Y:S01]  /*5000*/  FMNMX.FTZ R35, R31, R4, !PT ;  /* 0x000000041f237209 */ /* 0x000fe20007810000 */
[----:B------:R-:W-:Y:S01]  /*5010*/  MUFU.EX2 R46, R46 ;  /* 0x0000002e002e7308 */ /* 0x000fe20000000800 */
[----:B------:R-:W-:Y:S01]  /*5020*/  ISETP.GT.AND P3, PT, R2, 0x38, PT ;  /* 0x000000380200780c */ /* 0x000fe20003f64270 */
[--C-:B------:R-:W-:Y:S01]  /*5030*/  FFMA.FTZ R55, R55, UR5, -R40.reuse ;  /* 0x0000000537377c23 */ /* 0x100fe20008010828 */
[----:B----4-:R-:W-:Y:S01]  /*5040*/  FSEL R33, R33, -INF , P4 ;  /* 0xff80000021217808 */ /* 0x010fe20002000000 */
[--C-:B------:R-:W-:Y:S01]  /*5050*/  FFMA.FTZ R56, R56, UR5, -R40.reuse ;  /* 0x0000000538387c23 */ /* 0x100fe20008010828 */
[----:B------:R-:W-:Y:S01]  /*5060*/  FMNMX.FTZ R4, R32, R35, !PT ;  /* 0x0000002320047209 */ /* 0x000fe20007810000 */
[--C-:B------:R-:W-:Y:S01]  /*5070*/  FFMA.FTZ R57, R57, UR5, -R40.reuse ;  /* 0x0000000539397c23 */ /* 0x100fe20008010828 */
[----:B------:R-:W-:Y:S01]  /*5080*/  ISETP.GT.AND P4, PT, R2, 0x39, PT ;  /* 0x000000390200780c */ /* 0x000fe20003f84270 */
[----:B------:R-:W0:Y:S01]  /*5090*/  MUFU.EX2 R47, R47 ;  /* 0x0000002f002f7308 */ /* 0x000e220000000800 */
[----:B------:R-:W-:Y:S01]  /*50a0*/  FSEL R34, R34, -INF , P3 ;  /* 0xff80000022227808 */ /* 0x000fe20001800000 */
[--C-:B------:R-:W-:Y:S01]  /*50b0*/  FFMA.FTZ R58, R58, UR5, -R40.reuse ;  /* 0x000000053a3a7c23 */ /* 0x100fe20008010828 */
[----:B------:R-:W-:Y:S01]  /*50c0*/  FMNMX.FTZ R37, R33, R4, !PT ;  /* 0x0000000421257209 */ /* 0x000fe20007810000 */
[--C-:B------:R-:W-:Y:S01]  /*50d0*/  FFMA.FTZ R59, R59, UR5, -R40.reuse ;  /* 0x000000053b3b7c23 */ /* 0x100fe20008010828 */
[----:B------:R-:W-:Y:S01]  /*50e0*/  ISETP.GT.AND P3, PT, R2, 0x40, PT ;  /* 0x000000400200780c */ /* 0x000fe20003f64270 */
[--C-:B------:R-:W-:Y:S01]  /*50f0*/  FFMA.FTZ R60, R60, UR5, -R40.reuse ;  /* 0x000000053c3c7c23 */ /* 0x100fe20008010828 */
[----:B---3--:R-:W-:Y:S01]  /*5100*/  FSEL R35, R38, -INF , P4 ;  /* 0xff80000026237808 */ /* 0x008fe20002000000 */
[----:B------:R-:W-:Y:S01]  /*5110*/  MUFU.EX2 R50, R50 ;  /* 0x0000003200327308 */ /* 0x000fe20000000800 */
[----:B------:R-:W-:Y:S01]  /*5120*/  FMNMX.FTZ R4, R34, R37, !PT ;  /* 0x0000002522047209 */ /* 0x000fe20007810000 */
[--C-:B------:R-:W-:Y:S01]  /*5130*/  FFMA.FTZ R61, R61, UR5, -R40.reuse ;  /* 0x000000053d3d7c23 */ /* 0x100fe20008010828 */
[----:B------:R-:W-:Y:S01]  /*5140*/  ISETP.GT.AND P4, PT, R2, 0x41, PT ;  /* 0x000000410200780c */ /* 0x000fe20003f84270 */
[--C-:B------:R-:W-:Y:S01]  /*5150*/  FFMA.FTZ R62, R62, UR5, -R40.reuse ;  /* 0x000000053e3e7c23 */ /* 0x100fe20008010828 */
[----:B------:R-:W-:Y:S01]  /*5160*/  FSEL R36, R36, -INF , P3 ;  /* 0xff80000024247808 */ /* 0x000fe20001800000 */
[--C-:B------:R-:W-:Y:S01]  /*5170*/  FFMA.FTZ R63, R63, UR5, -R40.reuse ;  /* 0x000000053f3f7c23 */ /* 0x100fe20008010828 */
[----:B------:R-:W-:Y:S01]  /*5180*/  FMNMX.FTZ R41, R35, R4, !PT ;  /* 0x0000000423297209 */ /* 0x000fe20007810000 */
[----:B------:R-:W3:Y:S01]  /*5190*/  MUFU.EX2 R51, R51 ;  /* 0x0000003300337308 */ /* 0x000ee20000000800 */
[----:B------:R-:W-:Y:S01]  /*51a0*/  ISETP.GT.AND P3, PT, R2, 0x48, PT ;  /* 0x000000480200780c */ /* 0x000fe20003f64270 */
[--C-:B------:R-:W-:Y:S01]  /*51b0*/  FFMA.FTZ R64, R64, UR5, -R40.reuse ;  /* 0x0000000540407c23 */ /* 0x100fe20008010828 */
[----:B------:R-:W-:Y:S01]  /*51c0*/  FSEL R37, R49, -INF , P4 ;  /* 0xff80000031257808 */ /* 0x000fe20002000000 */
[--C-:B------:R-:W-:Y:S01]  /*51d0*/  FFMA.FTZ R65, R65, UR5, -R40.reuse ;  /* 0x0000000541417c23 */ /* 0x100fe20008010828 */
[----:B------:R-:W-:Y:S01]  /*51e0*/  FMNMX.FTZ R4, R36, R41, !PT ;  /* 0x0000002924047209 */ /* 0x000fe20007810000 */
[----:B------:R-:W-:Y:S01]  /*51f0*/  FFMA.FTZ R40, R66, UR5, -R40 ;  /* 0x0000000542287c23 */ /* 0x000fe20008010828 */
[----:B------:R-:W-:Y:S01]  /*5200*/  ISETP.GT.AND P4, PT, R2, 0x49, PT ;  /* 0x000000490200780c */ /* 0x000fe20003f84270 */
[----:B------:R-:W-:Y:S01]  /*5210*/  MUFU.EX2 R54, R54 ;  /* 0x0000003600367308 */ /* 0x000fe20000000800 */
[----:B-1----:R-:W-:-:S02]  /*5220*/  FSEL R2, R48, -INF , P3 ;  /* 0xff80000030027808 */ /* 0x002fc40001800000 */
[----:B------:R-:W-:Y:S02]  /*5230*/  CS2R R66, SRZ ;  /* 0x0000000000427805 */ /* 0x000fe4000001ff00 */
[----:B------:R-:W-:Y:S02]  /*5240*/  FMNMX.FTZ R41, R37, R4, !PT ;  /* 0x0000000425297209 */ /* 0x000fe40007810000 */
[----:B------:R-:W-:Y:S02]  /*5250*/  CS2R R48, SRZ ;  /* 0x0000000000307805 */ /* 0x000fe4000001ff00 */
[----:B------:R-:W-:Y:S02]  /*5260*/  FSEL R38, R52, -INF , P4 ;  /* 0xff80000034267808 */ /* 0x000fe40002000000 */
[----:B------:R-:W-:Y:S02]  /*5270*/  CS2R R52, SRZ ;  /* 0x0000000000347805 */ /* 0x000fe4000001ff00 */
[----:B------:R-:W-:Y:S01]  /*5280*/  FMNMX.FTZ R41, R2, R41, !PT ;  /* 0x0000002902297209 */ /* 0x000fe20007810000 */
[----:B------:R-:W1:Y:S01]  /*5290*/  MUFU.EX2 R55, R55 ;  /* 0x0000003700377308 */ /* 0x000e620000000800 */
[----:B0-----:R-:W-:-:S02]  /*52a0*/  F2FP.BF16.F32.PACK_AB R211, R47, R46 ;  /* 0x0000002e2fd3723e */ /* 0x001fc400000010ff */
[----:B------:R-:W-:Y:S02]  /*52b0*/  FMNMX.FTZ R41, R38, R41, !PT ;  /* 0x0000002926297209 */ /* 0x000fe40007810000 */
[----:B---3--:R-:W-:-:S03]  /*52c0*/  F2FP.BF16.F32.PACK_AB R205, R51, R50 ;  /* 0x0000003233cd723e */ /* 0x008fc600000010ff */
[----:B------:R-:W0:Y:S01]  /*52d0*/  SHFL.BFLY PT, R4, R41, 0x2, 0x1f ;  /* 0x0c401f0029047f89 */ /* 0x000e2200000e0000 */
[----:B------:R-:W-:Y:S08]  /*52e0*/  MUFU.EX2 R56, R56 ;  /* 0x0000003800387308 */ /* 0x000ff00000000800 */
[----:B------:R-:W-:Y:S01]  /*52f0*/  MUFU.EX2 R203, R43 ;  /* 0x0000002b00cb7308 */ /* 0x000fe20000000800 */
[----:B-1----:R-:W-:-:S07]  /*5300*/  F2FP.BF16.F32.PACK_AB R207, R55, R54 ;  /* 0x0000003637cf723e */ /* 0x002fce00000010ff */
[----:B------:R-:W1:Y:S01]  /*5310*/  MUFU.EX2 R57, R57 ;  /* 0x0000003900397308 */ /* 0x000e620000000800 */
[----:B0-----:R-:W-:-:S07]  /*5320*/  FMNMX.FTZ R39, R41, R4, !PT ;  /* 0x0000000429277209 */ /* 0x001fce0007810000 */
[----:B------:R-:W-:Y:S01]  /*5330*/  MUFU.EX2 R58, R58 ;  /* 0x0000003a003a7308 */ /* 0x000fe20000000800 */
[----:B------:R-:W0:Y:S07]  /*5340*/  SHFL.BFLY PT, R4, R39, 0x1, 0x1f ;  /* 0x0c201f0027047f89 */ /* 0x000e2e00000e0000 */
[----:B------:R-:W-:Y:S01]  /*5350*/  MUFU.EX2 R59, R59 ;  /* 0x0000003b003b7308 */ /* 0x000fe20000000800 */
[----:B-1----:R-:W-:-:S07]  /*5360*/  F2FP.BF16.F32.PACK_AB R201, R57, R56 ;  /* 0x0000003839c9723e */ /* 0x002fce00000010ff */
[----:B------:R-:W1:Y:S08]  /*5370*/  MUFU.EX2 R60, R60 ;  /* 0x0000003c003c7308 */ /* 0x000e700000000800 */
[----:B------:R-:W-:Y:S01]  /*5380*/  MUFU.EX2 R61, R61 ;  /* 0x0000003d003d7308 */ /* 0x000fe20000000800 */
[----:B0-----:R-:W-:-:S04]  /*5390*/  FMNMX.FTZ R4, R39, R4, !PT ;  /* 0x0000000427047209 */ /* 0x001fc80007810000 */
[C---:B------:R-:W-:Y:S01]  /*53a0*/  FSETP.NEU.FTZ.AND P3, PT, R4.reuse, -INF , PT ;  /* 0xff8000000400780b */ /* 0x040fe20003f7d000 */
[----:B------:R-:W-:Y:S02]  /*53b0*/  FMUL.FTZ R39, R4, UR5 ;  /* 0x0000000504277c20 */ /* 0x000fe40008410000 */
[----:B------:R-:W0:Y:S01]  /*53c0*/  MUFU.EX2 R62, R62 ;  /* 0x0000003e003e7308 */ /* 0x000e220000000800 */
[----:B-1----:R-:W-:Y:S02]  /*53d0*/  F2FP.BF16.F32.PACK_AB R197, R60, R59 ;  /* 0x0000003b3cc5723e */ /* 0x002fe400000010ff */
[----:B------:R-:W-:Y:S02]  /*53e0*/  FSEL R39, R39, RZ, P3 ;  /* 0x000000ff27277208 */ /* 0x000fe40001800000 */
[----:B------:R-:W-:-:S03]  /*53f0*/  PLOP3.LUT P3, PT, PT, PT, UP1, 0x80, 0x0 ;  /* 0x000000000000781c */ /* 0x000fc60003f6f018 */
        /* <DEDUP_REMOVED lines=16> */
[----:B------:R3:W4:Y:S01]  /*5500*/  MUFU.EX2 R41, R14 ;  /* 0x0000000e00297308 */ /* 0x0007220000000800 */
[----:B-1----:R-:W-:Y:S01]  /*5510*/  FADD.FTZ R5, R42, R209 ;  /* 0x000000d12a057221 */ /* 0x002fe20000010000 */
[--C-:B------:R-:W-:Y:S01]  /*5520*/  FFMA.FTZ R34, R34, UR5, -R39.reuse ;  /* 0x0000000522227c23 */ /* 0x100fe20008010827 */
[--C-:B------:R-:W-:Y:S01]  /*5530*/  FFMA.FTZ R35, R35, UR5, -R39.reuse ;  /* 0x0000000523237c23 */ /* 0x100fe20008010827 */
[--C-:B------:R-:W-:Y:S01]  /*5540*/  FFMA.FTZ R36, R36, UR5, -R39.reuse ;  /* 0x0000000524247c23 */ /* 0x100fe20008010827 */
[--C-:B------:R-:W-:Y:S01]  /*5550*/  FFMA.FTZ R37, R37, UR5, -R39.reuse ;  /* 0x0000000525257c23 */ /* 0x100fe20008010827 */
[--C-:B------:R-:W-:Y:S01]  /*5560*/  FFMA.FTZ R2, R2, UR5, -R39.reuse ;  /* 0x0000000502027c23 */ /* 0x100fe20008010827 */
[----:B------:R-:W-:Y:S01]  /*5570*/  FFMA.FTZ R38, R38, UR5, -R39 ;  /* 0x0000000526267c23 */ /* 0x000fe20008010827 */
[----:B------:R-:W-:Y:S01]  /*5580*/  MUFU.EX2 R20, R20 ;  /* 0x0000001400147308 */ /* 0x000fe20000000800 */
[----:B---3--:R-:W-:Y:S01]  /*5590*/  FADD.FTZ R14, R46, R5 ;  /* 0x000000052e0e7221 */ /* 0x008fe20000010000 */
[----:B------:R-:W-:-:S02]  /*55a0*/  F2FP.BF16.F32.PACK_AB R209, R209, R42 ;  /* 0x0000002ad1d1723e */ /* 0x000fc400000010ff */
[----:B0-----:R-:W-:Y:S01]  /*55b0*/  F2FP.BF16.F32.PACK_AB R199, R62, R61 ;  /* 0x0000003d3ec7723e */ /* 0x001fe200000010ff */
[----:B------:R-:W-:Y:S01]  /*55c0*/  FADD.FTZ R5, R47, R14 ;  /* 0x0000000e2f057221 */ /* 0x000fe20000010000 */
[----:B------:R-:W-:Y:S02]  /*55d0*/  CS2R R46, SRZ ;  /* 0x00000000002e7805 */ /* 0x000fe4000001ff00 */
[----:B------:R-:W0:Y:S01]  /*55e0*/  MUFU.EX2 R21, R21 ;  /* 0x0000001500157308 */ /* 0x000e220000000800 */
[----:B------:R-:W-:Y:S01]  /*55f0*/  FADD.FTZ R14, R50, R5 ;  /* 0x00000005320e7221 */ /* 0x000fe20000010000 */
[----:B----4-:R-:W-:Y:S01]  /*5600*/  FADD.FTZ R5, R208, R41 ;  /* 0x00000029d0057221 */ /* 0x010fe20000010000 */
[----:B------:R-:W-:-:S05]  /*5610*/  F2FP.BF16.F32.PACK_AB R208, R41, R208 ;  /* 0x000000d029d0723e */ /* 0x000fca00000010ff */
[----:B------:R-:W-:Y:S08]  /*5620*/  MUFU.EX2 R24, R24 ;  /* 0x0000001800187308 */ /* 0x000ff00000000800 */
[----:B------:R-:W1:Y:S01]  /*5630*/  MUFU.EX2 R43, R26 ;  /* 0x0000001a002b7308 */ /* 0x000e620000000800 */
[----:B0-----:R-:W-:-:S07]  /*5640*/  F2FP.BF16.F32.PACK_AB R210, R21, R20 ;  /* 0x0000001415d2723e */ /* 0x001fce00000010ff */
[----:B------:R0:W-:Y:S08]  /*5650*/  MUFU.EX2 R206, R27 ;  /* 0x0000001b00ce7308 */ /* 0x0001f00000000800 */
[----:B------:R-:W3:Y:S01]  /*5660*/  MUFU.EX2 R25, R25 ;  /* 0x0000001900197308 */ /* 0x000ee20000000800 */
[----:B0-----:R-:W-:Y:S01]  /*5670*/  FADD.FTZ R27, R51, R14 ;  /* 0x0000000e331b7221 */ /* 0x001fe20000010000 */
[----:B------:R-:W-:Y:S01]  /*5680*/  FADD.FTZ R14, R20, R5 ;  /* 0x00000005140e7221 */ /* 0x000fe20000010000 */
[----:B-1----:R-:W-:-:S02]  /*5690*/  F2FP.BF16.F32.PACK_AB R204, R43, R24 ;  /* 0x000000182bcc723e */ /* 0x002fc400000010ff */
[----:B------:R-:W-:Y:S01]  /*56a0*/  CS2R R50, SRZ ;  /* 0x0000000000327805 */ /* 0x000fe2000001ff00 */
[----:B------:R-:W-:Y:S01]  /*56b0*/  FADD.FTZ R26, R54, R27 ;  /* 0x0000001b361a7221 */ /* 0x000fe20000010000 */
[----:B------:R-:W-:Y:S01]  /*56c0*/  FADD.FTZ R5, R21, R14 ;  /* 0x0000000e15057221 */ /* 0x000fe20000010000 */
[----:B------:R-:W2:Y:S02]  /*56d0*/  MUFU.EX2 R28, R28 ;  /* 0x0000001c001c7308 */ /* 0x000ea40000000800 */
[----:B------:R-:W-:Y:S01]  /*56e0*/  FADD.FTZ R27, R55, R26 ;  /* 0x0000001a371b7221 */ /* 0x000fe20000010000 */
[----:B------:R-:W-:Y:S01]  /*56f0*/  FADD.FTZ R14, R24, R5 ;  /* 0x00000005180e7221 */ /* 0x000fe20000010000 */
[----:B------:R-:W-:Y:S02]  /*5700*/  CS2R R54, SRZ ;  /* 0x0000000000367805 */ /* 0x000fe4000001ff00 */
[----:B------:R-:W-:Y:S01]  /*5710*/  FADD.FTZ R26, R56, R27 ;  /* 0x0000001b381a7221 */ /* 0x000fe20000010000 */
[----:B------:R-:W-:Y:S01]  /*5720*/  FADD.FTZ R14, R43, R14 ;  /* 0x0000000e2b0e7221 */ /* 0x000fe20000010000 */
[----:B------:R-:W-:Y:S01]  /*5730*/  CS2R R42, SRZ ;  /* 0x00000000002a7805 */ /* 0x000fe2000001ff00 */
[----:B------:R-:W0:Y:S01]  /*5740*/  MUFU.EX2 R45, R30 ;  /* 0x0000001e002d7308 */ /* 0x000e220000000800 */
[----:B------:R-:W-:Y:S01]  /*5750*/  FADD.FTZ R26, R57, R26 ;  /* 0x0000001a391a7221 */ /* 0x000fe20000010000 */
[----:B---3--:R-:W-:Y:S01]  /*5760*/  FADD.FTZ R5, R25, R14 ;  /* 0x0000000e19057221 */ /* 0x008fe20000010000 */
[----:B------:R-:W-:-:S02]  /*5770*/  CS2R R56, SRZ ;  /* 0x0000000000387805 */ /* 0x000fc4000001ff00 */
[----:B------:R-:W-:Y:S01]  /*5780*/  FADD.FTZ R27, R203, R26 ;  /* 0x0000001acb1b7221 */ /* 0x000fe20000010000 */
[----:B------:R-:W-:Y:S01]  /*5790*/  FADD.FTZ R5, R206, R5 ;  /* 0x00000005ce057221 */ /* 0x000fe20000010000 */
[C---:B------:R-:W-:Y:S01]  /*57a0*/  F2FP.BF16.F32.PACK_AB R203, R58.reuse, R203 ;  /* 0x000000cb3acb723e */ /* 0x040fe200000010ff */
[----:B------:R-:W1:Y:S01]  /*57b0*/  MUFU.EX2 R29, R29 ;  /* 0x0000001d001d7308 */ /* 0x000e620000000800 */
[----:B------:R-:W-:Y:S01]  /*57c0*/  FADD.FTZ R14, R58, R27 ;  /* 0x0000001b3a0e7221 */ /* 0x000fe20000010000 */
[----:B--2---:R-:W-:Y:S01]  /*57d0*/  FADD.FTZ R0, R28, R5 ;  /* 0x000000051c007221 */ /* 0x004fe20000010000 */
[----:B------:R-:W-:Y:S02]  /*57e0*/  F2FP.BF16.F32.PACK_AB R206, R206, R25 ;  /* 0x00000019cece723e */ /* 0x000fe400000010ff */
[----:B------:R-:W-:Y:S01]  /*57f0*/  CS2R R24, SRZ ;  /* 0x0000000000187805 */ /* 0x000fe2000001ff00 */
[----:B------:R-:W-:Y:S01]  /*5800*/  FADD.FTZ R5, R59, R14 ;  /* 0x0000000e3b057221 */ /* 0x000fe20000010000 */
[----:B------:R-:W-:Y:S01]  /*5810*/  CS2R R58, SRZ ;  /* 0x00000000003a7805 */ /* 0x000fe2000001ff00 */
[----:B------:R-:W2:Y:S01]  /*5820*/  MUFU.EX2 R202, R31 ;  /* 0x0000001f00ca7308 */ /* 0x000ea20000000800 */
[C---:B0-----:R-:W-:Y:S01]  /*5830*/  FADD.FTZ R0, R45.reuse, R0 ;  /* 0x000000002d007221 */ /* 0x041fe20000010000 */
[----:B------:R-:W-:Y:S01]  /*5840*/  FADD.FTZ R14, R60, R5 ;  /* 0x000000053c0e7221 */ /* 0x000fe20000010000 */
[----:B------:R-:W-:-:S02]  /*5850*/  F2FP.BF16.F32.PACK_AB R200, R45, R28 ;  /* 0x0000001c2dc8723e */ /* 0x000fc400000010ff */
[----:B------:R-:W-:Y:S01]  /*5860*/  CS2R R44, SRZ ;  /* 0x00000000002c7805 */ /* 0x000fe2000001ff00 */
[----:B------:R-:W-:Y:S01]  /*5870*/  FADD.FTZ R27, R61, R14 ;  /* 0x0000000e3d1b7221 */ /* 0x000fe20000010000 */
[----:B------:R-:W-:Y:S01]  /*5880*/  CS2R R60, SRZ ;  /* 0x00000000003c7805 */ /* 0x000fe2000001ff00 */
[----:B------:R-:W0:Y:S01]  /*5890*/  MUFU.EX2 R32, R32 ;  /* 0x0000002000207308 */ /* 0x000e220000000800 */
[----:B-1----:R-:W-:Y:S01]  /*58a0*/  FADD.FTZ R5, R29, R0 ;  /* 0x000000001d057221 */ /* 0x002fe20000010000 */
[----:B------:R-:W-:-:S04]  /*58b0*/  FADD.FTZ R14, R62, R27 ;  /* 0x0000001b3e0e7221 */ /* 0x000fc80000010000 */
[----:B------:R-:W-:Y:S02]  /*58c0*/  FADD.FTZ R27, R63, R14 ;  /* 0x0000000e3f1b7221 */ /* 0x000fe40000010000 */
        /* <DEDUP_REMOVED lines=21> */
[----:B--2---:R-:W-:Y:S01]  /*5a20*/  FADD.FTZ R0, R36, R31 ;  /* 0x0000001f24007221 */ /* 0x004fe20000010000 */
[----:B------:R-:W-:-:S06]  /*5a30*/  CS2R R30, SRZ ;  /* 0x00000000001e7805 */ /* 0x000fcc000001ff00 */
[----:B------:R-:W2:Y:S01]  /*5a40*/  MUFU.EX2 R2, R2 ;  /* 0x0000000200027308 */ /* 0x000ea20000000800 */
[C---:B0-----:R-:W-:Y:S01]  /*5a50*/  FADD.FTZ R21, R37.reuse, R0 ;  /* 0x0000000025157221 */ /* 0x041fe20000010000 */
[----:B------:R-:W-:Y:S01]  /*5a60*/  F2FP.BF16.F32.PACK_AB R192, R37, R36 ;  /* 0x0000002425c0723e */ /* 0x000fe200000010ff */
[----:B------:R-:W-:Y:S01]  /*5a70*/  IMAD.MOV.U32 R0, RZ, RZ, 0x3f800000 ;  /* 0x3f800000ff007424 */ /* 0x000fe200078e00ff */
[----:B------:R-:W-:-:S04]  /*5a80*/  CS2R R36, SRZ ;  /* 0x0000000000247805 */ /* 0x000fc8000001ff00 */
[----:B------:R-:W0:Y:S01]  /*5a90*/  MUFU.EX2 R40, R40 ;  /* 0x0000002800287308 */ /* 0x000e220000000800 */
[----:B-1----:R-:W-:-:S07]  /*5aa0*/  FADD.FTZ R5, R65, R14 ;  /* 0x0000000e41057221 */ /* 0x002fce0000010000 */
[----:B------:R1:W3:Y:S01]  /*5ab0*/  MUFU.EX2 R27, R38 ;  /* 0x00000026001b7308 */ /* 0x0002e20000000800 */
[----:B--2---:R-:W-:Y:S01]  /*5ac0*/  FADD.FTZ R14, R2, R21 ;  /* 0x00000015020e7221 */ /* 0x004fe20000010000 */
[C---:B0-----:R-:W-:Y:S01]  /*5ad0*/  FADD.FTZ R5, R40.reuse, R5 ;  /* 0x0000000528057221 */ /* 0x041fe20000010000 */
[----:B------:R-:W-:Y:S02]  /*5ae0*/  F2FP.BF16.F32.PACK_AB R195, R40, R65 ;  /* 0x0000004128c3723e */ /* 0x000fe400000010ff */
[----:B------:R-:W-:Y:S02]  /*5af0*/  CS2R R64, SRZ ;  /* 0x0000000000407805 */ /* 0x000fe4000001ff00 */
[----:B------:R-:W-:Y:S02]  /*5b00*/  CS2R R40, SRZ ;  /* 0x0000000000287805 */ /* 0x000fe4000001ff00 */
[----:B-1----:R-:W-:Y:S01]  /*5b10*/  CS2R R38, SRZ ;  /* 0x0000000000267805 */ /* 0x002fe2000001ff00 */
[C---:B---3--:R-:W-:Y:S01]  /*5b20*/  FADD.FTZ R14, R27.reuse, R14 ;  /* 0x0000000e1b0e7221 */ /* 0x048fe20000010000 */
[----:B------:R-:W-:Y:S01]  /*5b30*/  F2FP.BF16.F32.PACK_AB R194, R27, R2 ;  /* 0x000000021bc2723e */ /* 0x000fe200000010ff */
[----:B------:R-:W-:Y:S01]  /*5b40*/  IMAD.MOV.U32 R2, RZ, RZ, 0x3f800000 ;  /* 0x3f800000ff027424 */ /* 0x000fe200078e00ff */
[----:B------:R-:W-:Y:S01]  /*5b50*/  CS2R R26, SRZ ;  /* 0x00000000001a7805 */ /* 0x000fe2000001ff00 */
[----:B------:R-:W-:Y:S06]  /*5b60*/  @!P3 BRA `(.L_x_2379) ;  /* 0x00000040009cb947 */ /* 0x000fec0003800000 */
[----:B------:R-:W-:Y:S01]  /*5b70*/  R2UR UR5, R232 ;  /* 0x00000000e80572ca */ /* 0x000fe200000e0000 */
[----:B------:R-:W-:Y:S01]  /*5b80*/  IMAD.MOV.U32 R21, RZ, RZ, R3 ;  /* 0x000000ffff157224 */ /* 0x000fe200078e0003 */
[----:B------:R-:W-:Y:S01]  /*5b90*/  R2UR UR4, R16 ;  /* 0x00000000100472ca */ /* 0x000fe200000e0000 */
[----:B------:R-:W-:Y:S01]  /*5ba0*/  IMAD.MOV.U32 R20, RZ, RZ, R4 ;  /* 0x000000ffff147224 */ /* 0x000fe200078e0004 */
[----:B------:R-:W-:Y:S01]  /*5bb0*/  ULDC UR61, c[0x0][0x9d8] ;  /* 0x00027600003d7ab9 */ /* 0x000fe20000000800 */
[----:B------:R-:W-:Y:S02]  /*5bc0*/  IMAD.U32 R233, RZ, RZ, UR60 ;  /* 0x0000003cffe97e24 */ /* 0x000fe4000f8e00ff */
[----:B------:R-:W-:Y:S02]  /*5bd0*/  IMAD.MOV.U32 R2, RZ, RZ, 0x3f800000 ;  /* 0x3f800000ff027424 */ /* 0x000fe400078e00ff */
[----:B------:R-:W-:-:S04]  /*5be0*/  IMAD.MOV.U32 R151, RZ, RZ, RZ ;  /* 0x000000ffff977224 */ /* 0x000fc800078e00ff */
[----:B------:R-:W-:Y:S02]  /*5bf0*/  IMAD.U32 R234, RZ, RZ, UR5 ;  /* 0x00000005ffea7e24 */ /* 0x000fe4000f8e00ff */
[----:B------:R-:W-:-:S07]  /*5c00*/  IMAD.U32 R235, RZ, RZ, UR4 ;  /* 0x00000004ffeb7e24 */ /* 0x000fce000f8e00ff */
.L_x_2388:
        /* <DEDUP_REMOVED lines=10> */
.L_x_2380:
[----:B------:R-:W-:Y:S02]  /*5cb0*/  R2UR UR4, R17 ;  /* 0x00000000110472ca */ /* 0x000fe400000e0000 */
[----:B------:R-:W-:-:S11]  /*5cc0*/  R2UR UR5, R16 ;  /* 0x00000000100572ca */ /* 0x000fd600000e0000 */
[----:B------:R-:W-:Y:S02]  /*5cd0*/  ULEA UR4, UR60, UR4, 0x3 ;  /* 0x000000043c047291 */ /* 0x000fe4000f8e183f */
[----:B------:R-:W-:-:S04]  /*5ce0*/  IMAD.U32 R3, RZ, RZ, UR5 ;  /* 0x00000005ff037e24 */ /* 0x000fc8000f8e00ff */
[----:B------:R-:W-:Y:S01]  /*5cf0*/  IMAD.U32 R232, RZ, RZ, UR4 ;  /* 0x00000004ffe87e24 */ /* 0x000fe2000f8e00ff */
[----:B------:R-:W-:-:S04]  /*5d00*/  SHF.L.U32 R3, R3, 0x1f, RZ ;  /* 0x0000001f03037819 */ /* 0x000fc800000006ff */
[----:B------:R0:W1:Y:S01]  /*5d10*/  SYNCS.PHASECHK.TRANS64.TRYWAIT P3, [UR4+0x38830], R3 ;  /* 0x03883003ff0075a7 */ /* 0x0000620008060144 */
[----:B------:R-:W-:Y:S05]  /*5d20*/  @!P0 BRA `(.L_x_2381) ;  /* 0x0000000000048947 */ /* 0x000fea0003800000 */
[----:B------:R-:W-:Y:S01]  /*5d30*/  BPT.TRAP 0x1 ;  /* 0x000000040000795c */ /* 0x000fe20000300000 */
.L_x_2381:
[----:B-1----:R-:W-:Y:S05]  /*5d40*/  @P3 BRA `(.L_x_2382) ;  /* 0x00000000000c3947 */ /* 0x002fea0003800000 */
[----:B------:R-:W-:-:S13]  /*5d50*/  R2UR UR4, R232 ;  /* 0x00000000e80472ca */ /* 0x000fda00000e0000 */
[----:B------:R-:W1:Y:S02]  /*5d60*/  SYNCS.PHASECHK.TRANS64.TRYWAIT P3, [UR4+0x38830], R3 ;  /* 0x03883003ff0075a7 */ /* 0x000e640008060144 */
[----:B-1----:R-:W-:Y:S05]  /*5d70*/  @!P3 BRA `(.L_x_2383) ;  /* 0x0000011400d4b947 */ /* 0x002fea0003800000 */
.L_x_2382:
        /* <DEDUP_REMOVED lines=23> */
[----:B------:R-:W-:Y:S01]  /*5ef0*/  UIADD3 UR58, UR4, 0x80, URZ ;  /* 0x00000080043a7890 */ /* 0x000fe2000fffe03f */
[-C--:B------:R-:W-:Y:S01]  /*5f00*/  FMUL.FTZ R28, R28, R0.reuse ;  /* 0x000000001c1c7220 */ /* 0x080fe20000410000 */
        /* <DEDUP_REMOVED lines=57> */
[----:B------:R-:W-:Y:S01]  /*62a0*/  UIADD3 UR58, UR4, 0x100, URZ ;  /* 0x00000100043a7890 */ /* 0x000fe2000fffe03f */
[-C--:B------:R-:W-:Y:S01]  /*62b0*/  FMUL.FTZ R105, R105, R0.reuse ;  /* 0x0000000069697220 */ /* 0x080fe20000410000 */
[----:B------:R-:W-:Y:S01]  /*62c0*/  UMOV UR56, UR14 ;  /* 0x0000000e00387c82 */ /* 0x000fe20008000000 */
[----:B------:R-:W-:Y:S01]  /*62d0*/  UMOV UR57, UR15 ;  /* 0x0000000f00397c82 */ /* 0x000fe20008000000 */
        /* <DEDUP_REMOVED lines=97> */
[----:B------:R-:W-:Y:S01]  /*68f0*/  UIADD3 UR58, UR4, 0x200, URZ ;  /* 0x00000200043a7890 */ /* 0x000fe2000fffe03f */
[----:B------:R-:W-:Y:S01]  /*6900*/  UMOV UR56, UR14 ;  /* 0x0000000e00387c82 */ /* 0x000fe20008000000 */
[----:B------:R-:W-:Y:S01]  /*6910*/  UMOV UR57, UR15 ;  /* 0x0000000f00397c82 */ /* 0x000fe20008000000 */
[----:B------:R-:W-:Y:S01]  /*6920*/  UMOV UR59, 0x40000040 ;  /* 0x40000040003b7882 */ /* 0x000fe20000000000 */
        /* <DEDUP_REMOVED lines=129> */
[----:B------:R-:W-:-:S11]  /*7140*/  R2UR UR15, R9 ;  /* 0x00000000090f72ca */ /* 0x000fd600000e0000 */
[----:B------:R-:W-:Y:S02]  /*7150*/  UMOV UR56, UR14 ;  /* 0x0000000e00387c82 */ /* 0x000fe40008000000 */
[----:B------:R-:W-:Y:S01]  /*7160*/  UMOV UR57, UR15 ;  /* 0x0000000f00397c82 */ /* 0x000fe20008000000 */
[----:B------:R-:W-:Y:S01]  /*7170*/  UMOV UR5, UR15 ;  /* 0x0000000f00057c82 */ /* 0x000fe20008000000 */
        /* <DEDUP_REMOVED lines=261> */
.L_x_2384:
        /* <DEDUP_REMOVED lines=9> */
.L_x_2385:
[----:B---3--:R-:W-:Y:S05]  /*8260*/  @P3 BRA `(.L_x_2386) ;  /* 0x0000000000083947 */ /* 0x008fea0003800000 */
[----:B------:R-:W3:Y:S02]  /*8270*/  SYNCS.PHASECHK.TRANS64.TRYWAIT P3, [UR4+0x38850], R0 ;  /* 0x03885000ff0075a7 */ /* 0x000ee40008060144 */
[----:B---3--:R-:W-:Y:S05]  /*8280*/  @!P3 BRA `(.L_x_2387) ;  /* 0x000000f000acb947 */ /* 0x008fea0003800000 */
.L_x_2386:
[----:B------:R-:W-:Y:S01]  /*8290*/  R2UR UR5, R17 ;  /* 0x00000000110572ca */ /* 0x000fe200000e0000 */
[----:B------:R-:W-:Y:S01]  /*82a0*/  WARPGROUP.ARRIVE ;  /* 0x00000000000079c5 */ /* 0x000fe20000000000 */
[----:B------:R-:W-:Y:S01]  /*82b0*/  R2UR UR6, R233 ;  /* 0x00000000e90672ca */ /* 0x000fe200000e0000 */
[----:B------:R-:W-:Y:S01]  /*82c0*/  UMOV UR7, 0x40000040 ;  /* 0x4000004000077882 */ /* 0x000fe20000000000 */
[----:B------:R-:W-:Y:S01]  /*82d0*/  R2UR UR14, R22 ;  /* 0x00000000160e72ca */ /* 0x000fe200000e0000 */
[----:B0-2---:R-:W-:Y:S01]  /*82e0*/  FMUL.FTZ R0, R184, UR61 ;  /* 0x0000003db8007c20 */ /* 0x005fe20008410000 */
[----:B------:R-:W-:Y:S01]  /*82f0*/  FMUL.FTZ R184, R186, UR61 ;  /* 0x0000003dbab87c20 */ /* 0x000fe20008410000 */
[----:B-1----:R-:W-:Y:S01]  /*8300*/  FMUL.FTZ R3, R188, UR61 ;  /* 0x0000003dbc037c20 */ /* 0x002fe20008410000 */
[----:B------:R-:W-:Y:S01]  /*8310*/  FMUL.FTZ R188, R190, UR61 ;  /* 0x0000003dbebc7c20 */ /* 0x000fe20008410000 */
[----:B------:R-:W-:Y:S01]  /*8320*/  FMUL.FTZ R190, R191, UR61 ;  /* 0x0000003dbfbe7c20 */ /* 0x000fe20008410000 */
[----:B------:R-:W-:Y:S01]  /*8330*/  FMUL.FTZ R191, R178, UR61 ;  /* 0x0000003db2bf7c20 */ /* 0x000fe20008410000 */
[----:B------:R-:W-:Y:S01]  /*8340*/  FMUL.FTZ R178, R180, UR61 ;  /* 0x0000003db4b27c20 */ /* 0x000fe20008410000 */
[----:B------:R-:W-:Y:S01]  /*8350*/  R2UR UR11, R234 ;  /* 0x00000000ea0b72ca */ /* 0x000fe200000e0000 */
[----:B------:R-:W-:Y:S01]  /*8360*/  UIADD3 UR5, UR5, 0x400, URZ ;  /* 0x0000040005057890 */ /* 0x000fe2000fffe03f */
[----:B------:R-:W-:Y:S01]  /*8370*/  R2UR UR15, R19 ;  /* 0x00000000130f72ca */ /* 0x000fe200000e0000 */
[----:B------:R-:W-:Y:S01]  /*8380*/  FMUL.FTZ R2, R185, UR61 ;  /* 0x0000003db9027c20 */ /* 0x000fe20008410000 */
[----:B------:R-:W-:Y:S01]  /*8390*/  FMUL.FTZ R185, R187, UR61 ;  /* 0x0000003dbbb97c20 */ /* 0x000fe20008410000 */
[----:B------:R-:W-:Y:S01]  /*83a0*/  USHF.R.U32.HI UR5, URZ, 0x4, UR5 ;  /* 0x000000043f057899 */ /* 0x000fe20008011605 */
[----:B------:R-:W-:Y:S01]  /*83b0*/  VIADD R186, R212, UR14 ;  /* 0x0000000ed4ba7c36 */ /* 0x000fe20008000000 */
[----:B------:R-:W0:Y:S01]  /*83c0*/  MUFU.TANH R184, R184 ;  /* 0x000000b800b87308 */ /* 0x000e220000002400 */
[----:B------:R-:W-:Y:S01]  /*83d0*/  ULDC UR14, c[0x0][0x288] ;  /* 0x0000a200000e7ab9 */ /* 0x000fe20000000800 */
[----:B------:R-:W-:Y:S01]  /*83e0*/  ULOP3.LUT UR5, UR5, 0x3fff, URZ, 0xc0, !UPT ;  /* 0x00003fff05057892 */ /* 0x000fe2000f8ec03f */
[----:B------:R-:W-:Y:S01]  /*83f0*/  FMUL.FTZ R4, R189, UR61 ;  /* 0x0000003dbd047c20 */ /* 0x000fe20008410000 */
[----:B------:R-:W-:Y:S01]  /*8400*/  FMUL.FTZ R179, R179, UR61 ;  /* 0x0000003db3b37c20 */ /* 0x000fe20008410000 */
[----:B------:R-:W-:Y:S01]  /*8410*/  FMUL.FTZ R159, R159, UR61 ;  /* 0x0000003d9f9f7c20 */ /* 0x000fe20008410000 */
[----:B------:R-:W-:Y:S01]  /*8420*/  ULOP3.LUT UR5, UR5, 0x2800000, URZ, 0xfc, !UPT ;  /* 0x0280000005057892 */ /* 0x000fe2000f8efc3f */
[----:B------:R-:W-:Y:S01]  /*8430*/  FMUL.FTZ R176, R176, UR61 ;  /* 0x0000003db0b07c20 */ /* 0x000fe20008410000 */
[----:B------:R-:W1:Y:S01]  /*8440*/  MUFU.TANH R185, R185 ;  /* 0x000000b900b97308 */ /* 0x000e620000002400 */
[----:B------:R-:W-:Y:S01]  /*8450*/  FMUL.FTZ R177, R177, UR61 ;  /* 0x0000003db1b17c20 */ /* 0x000fe20008410000 */
[----:B------:R-:W-:Y:S01]  /*8460*/  UIMAD UR10, UR6, 0xa00, UR5 ;  /* 0x00000a00060a78a4 */ /* 0x000fe2000f8e0205 */
[----:B------:R-:W-:Y:S01]  /*8470*/  FMUL.FTZ R165, R165, UR61 ;  /* 0x0000003da5a57c20 */ /* 0x000fe20008410000 */
[----:B------:R-:W-:Y:S01]  /*8480*/  FMUL.FTZ R156, R156, UR61 ;  /* 0x0000003d9c9c7c20 */ /* 0x000fe20008410000 */
[----:B------:R-:W-:Y:S01]  /*8490*/  @UP0 ULDC UR5, c[0x0][0x44c] ;  /* 0x0001130000050ab9 */ /* 0x000fe20000000800 */
[----:B------:R-:W-:-:S02]  /*84a0*/  IMAD.U32 R233, RZ, RZ, UR60 ;  /* 0x0000003cffe97e24 */ /* 0x000fc4000f8e00ff */
[----:B------:R-:W-:Y:S01]  /*84b0*/  @P2 IMAD.HI.U32 R180, R186, UR5, RZ ;  /* 0x00000005bab42c27 */ /* 0x000fe2000f8e00ff */
[----:B------:R-:W-:Y:S01]  /*84c0*/  UMOV UR6, UR10 ;  /* 0x0000000a00067c82 */ /* 0x000fe20008000000 */
[----:B------:R-:W-:Y:S02]  /*84d0*/  @UP0 ULDC UR5, c[0x0][0x450] ;  /* 0x0001140000050ab9 */ /* 0x000fe40000000800 */
[----:B------:R-:W-:Y:S01]  /*84e0*/  HGMMA.64x256x16.F32.BF16 R24, R208, gdesc[UR4].tnspB, R24, gsb0 ;  /* 0x43e00004d0187df0 */ /* 0x000fe20008001818 */
[----:B------:R-:W-:Y:S01]  /*84f0*/  UIADD3 UR6, UR10, 0x80, URZ ;  /* 0x000000800a067890 */ /* 0x000fe2000fffe03f */
[----:B------:R-:W-:Y:S01]  /*8500*/  @P2 SHF.R.U32.HI R186, RZ, UR5, R180 ;  /* 0x00000005ffba2c19 */ /* 0x000fe200080116b4 */
[----:B------:R-:W-:Y:S01]  /*8510*/  UMOV UR7, 0x40000040 ;  /* 0x4000004000077882 */ /* 0x000fe20000000000 */
[----:B------:R-:W2:Y:S01]  /*8520*/  LDC R180, c[0x0][0x2f0] ;  /* 0x0000bc00ffb47b82 */ /* 0x000ea20000000800 */
[----:B------:R-:W-:Y:S01]  /*8530*/  UMOV UR5, 0x1 ;  /* 0x0000000100057882 */ /* 0x000fe20000000000 */
[----:B------:R-:W3:Y:S01]  /*8540*/  MUFU.TANH R188, R188 ;  /* 0x000000bc00bc7308 */ /* 0x000ee20000002400 */
[----:B------:R-:W-:-:S07]  /*8550*/  UIMAD UR5, UR11, -0x50, UR5 ;  /* 0xffffffb00b0578a4 */ /* 0x000fce000f8e0205 */
[----:B------:R-:W4:Y:S08]  /*8560*/  MUFU.TANH R190, R190 ;  /* 0x000000be00be7308 */ /* 0x000f300000002400 */
[----:B------:R-:W5:Y:S08]  /*8570*/  MUFU.TANH R191, R191 ;  /* 0x000000bf00bf7308 */ /* 0x000f700000002400 */
[----:B------:R-:W5:Y:S08]  /*8580*/  MUFU.TANH R179, R179 ;  /* 0x000000b300b37308 */ /* 0x000f700000002400 */
        /* <DEDUP_REMOVED lines=11> */
[----:B------:R-:W-:Y:S01]  /*8640*/  UMOV UR7, 0x40000040 ;  /* 0x4000004000077882 */ /* 0x000fe20000000000 */
[----:B------:R-:W-:Y:S02]  /*8650*/  WARPGROUP.DEPBAR.LE gsb0, 0x0 ;  /* 0x00008000000079c5 */ /* 0x000fe40000010000 */
[----:B------:R-:W-:Y:S01]  /*8660*/  WARPGROUP.ARRIVE ;  /* 0x00000000000079c5 */ /* 0x000fe20000000000 */
[----:B------:R-:W0:Y:S04]  /*8670*/  SHFL.IDX PT, R204, R186, 0x1, 0x1c1f ;  /* 0x003c1f00bacc7f89 */ /* 0x000e2800000e0000 */
[----:B------:R-:W5:-:S15]  /*8680*/  SHFL.IDX PT, R186, R186, RZ, 0x1c1f ;  /* 0x001c1fffbaba7589 */ /* 0x000f5e00000e0000 */
[----:B------:R-:W-:-:S03]  /*8690*/  NOP ;  /* 0x0000000000007918 */ /* 0x000fc60000000000 */
[----:B------:R-:W-:Y:S01]  /*86a0*/  HGMMA.64x256x16.F32.BF16 R24, R200, gdesc[UR4].tnspB, R24, gsb0 ;  /* 0x43e00004c8187df0 */ /* 0x000fe20008001818 */
[----:B------:R-:W-:Y:S01]  /*86b0*/  UIADD3 UR6, UR10, 0x180, URZ ;  /* 0x000001800a067890 */ /* 0x000fe2000fffe03f */
[----:B------:R-:W-:Y:S01]  /*86c0*/  UMOV UR7, 0x40000040 ;  /* 0x4000004000077882 */ /* 0x000fe20000000000 */
[----:B------:R-:W-:Y:S02]  /*86d0*/  WARPGROUP.DEPBAR.LE gsb0, 0x0 ;  /* 0x00008000000079c5 */ /* 0x000fe40000010000 */
[----:B------:R-:W-:Y:S01]  /*86e0*/  WARPGROUP.ARRIVE ;  /* 0x00000000000079c5 */ /* 0x000fe20000000000 */
[----:B------:R-:W-:Y:S01]  /*86f0*/  FMUL.FTZ R201, R170, UR61 ;  /* 0x0000003daac97c20 */ /* 0x000fe20008410000 */
[----:B------:R-:W-:Y:S02]  /*8700*/  IMAD.MOV.U32 R170, RZ, RZ, -0x2 ;  /* 0xfffffffeffaa7424 */ /* 0x000fe400078e00ff */
[----:B------:R-:W-:Y:S01]  /*8710*/  FMUL.FTZ R200, R182, UR61 ;  /* 0x0000003db6c87c20 */ /* 0x000fe20008410000 */
[----:B------:R-:W-:Y:S01]  /*8720*/  FMUL.FTZ R202, R174, UR61 ;  /* 0x0000003daeca7c20 */ /* 0x000fe20008410000 */
[----:B------:R-:W-:-:S15]  /*8730*/  FMUL.FTZ R174, R162, UR61 ;  /* 0x0000003da2ae7c20 */ /* 0x000fde0008410000 */
[----:B------:R-:W-:-:S02]  /*8740*/  NOP ;  /* 0x0000000000007918 */ /* 0x000fc40000000000 */
[----:B------:R-:W-:Y:S01]  /*8750*/  HGMMA.64x256x16.F32.BF16 R24, R196, gdesc[UR4].tnspB, R24, gsb0 ;  /* 0x43e00004c4187df0 */ /* 0x000fe20008001818 */
[----:B------:R-:W-:Y:S02]  /*8760*/  IMAD R187, R23, R170, UR5 ;  /* 0x0000000517bb7e24 */ /* 0x000fe4000f8e02aa */
[----:B------:R-:W-:Y:S01]  /*8770*/  FMUL.FTZ R182, R183, UR61 ;  /* 0x0000003db7b67c20 */ /* 0x000fe20008410000 */
[----:B------:R-:W5:Y:S01]  /*8780*/  MUFU.TANH R200, R200 ;  /* 0x000000c800c87308 */ /* 0x000f620000002400 */
[----:B------:R-:W-:Y:S01]  /*8790*/  FMUL.FTZ R183, R171, UR61 ;  /* 0x0000003dabb77c20 */ /* 0x000fe20008410000 */
[----:B--2---:R-:W-:Y:S02]  /*87a0*/  IMAD R187, R180, UR15, R187 ;  /* 0x0000000fb4bb7c24 */ /* 0x004fe4000f8e02bb */
[----:B------:R-:W-:Y:S01]  /*87b0*/  FMUL.FTZ R180, R175, UR61 ;  /* 0x0000003dafb47c20 */ /* 0x000fe20008410000 */
[----:B------:R-:W-:Y:S01]  /*87c0*/  UIADD3 UR6, UR10, 0x200, URZ ;  /* 0x000002000a067890 */ /* 0x000fe2000fffe03f */
[----:B------:R-:W-:Y:S01]  /*87d0*/  UMOV UR7, 0x40000040 ;  /* 0x4000004000077882 */ /* 0x000fe20000000000 */
[----:B0-----:R-:W-:Y:S01]  /*87e0*/  IADD3 R189, R204, -UR14, R187 ;  /* 0x8000000eccbd7c10 */ /* 0x001fe2000fffe0bb */
[----:B------:R-:W0:Y:S01]  /*87f0*/  MUFU.TANH R182, R182 ;  /* 0x000000b600b67308 */ /* 0x000e220000002400 */
[----:B------:R-:W-:-:S02]  /*8800*/  ULDC UR5, c[0x0][0x988] ;  /* 0x0002620000057ab9 */ /* 0x000fc40000000800 */
[C---:B------:R-:W-:Y:S02]  /*8810*/  ISETP.GT.AND P3, PT, R189.reuse, RZ, PT ;  /* 0x000000ffbd00720c */ /* 0x040fe40003f64270 */
[C---:B------:R-:W-:Y:S02]  /*8820*/  ISETP.GT.AND P4, PT, R189.reuse, 0x1, PT ;  /* 0x00000001bd00780c */ /* 0x040fe40003f84270 */
[----:B------:R-:W-:Y:S01]  /*8830*/  FSEL R170, R184, -INF , P3 ;  /* 0xff800000b8aa7808 */ /* 0x000fe20001800000 */
[----:B------:R-:W2:Y:S01]  /*8840*/  MUFU.TANH R201, R201 ;  /* 0x000000c900c97308 */ /* 0x000ea20000002400 */
[----:B------:R-:W-:Y:S02]  /*8850*/  ISETP.GT.AND P3, PT, R189, 0x8, PT ;  /* 0x00000008bd00780c */ /* 0x000fe40003f64270 */
[----:B-1----:R-:W-:Y:S01]  /*8860*/  FSEL R162, R185, -INF , P4 ;  /* 0xff800000b9a27808 */ /* 0x002fe20002000000 */
[----:B------:R-:W-:Y:S01]  /*8870*/  FMUL.FTZ R185, R163, UR61 ;  /* 0x0000003da3b97c20 */ /* 0x000fe20008410000 */
[----:B------:R-:W-:-:S02]  /*8880*/  FMNMX.FTZ R175, R170, R21, !PT ;  /* 0x00000015aaaf7209 */ /* 0x000fc40007810000 */
[----:B---3--:R-:W-:Y:S01]  /*8890*/  FSEL R171, R188, -INF , P3 ;  /* 0xff800000bcab7808 */ /* 0x008fe20001800000 */
[----:B------:R1:W-:Y:S01]  /*88a0*/  MUFU.TANH R184, R174 ;  /* 0x000000ae00b87308 */ /* 0x0003e20000002400 */
[C---:B------:R-:W-:Y:S02]  /*88b0*/  ISETP.GT.AND P4, PT, R189.reuse, 0x9, PT ;  /* 0x00000009bd00780c */ /* 0x040fe40003f84270 */
[----:B------:R-:W-:Y:S02]  /*88c0*/  FMNMX.FTZ R188, R162, R175, !PT ;  /* 0x000000afa2bc7209 */ /* 0x000fe40007810000 */
[----:B------:R-:W-:Y:S02]  /*88d0*/  ISETP.GT.AND P3, PT, R189, 0x10, PT ;  /* 0x00000010bd00780c */ /* 0x000fe40003f64270 */
[----:B----4-:R-:W-:Y:S01]  /*88e0*/  FSEL R163, R190, -INF , P4 ;  /* 0xff800000bea37808 */ /* 0x010fe20002000000 */
[----:B------:R-:W3:Y:S01]  /*88f0*/  MUFU.TANH R183, R183 ;  /* 0x000000b700b77308 */ /* 0x000ee20000002400 */
[----:B-1----:R-:W-:Y:S01]  /*8900*/  FMNMX.FTZ R174, R171, R188, !PT ;  /* 0x000000bcabae7209 */ /* 0x002fe20007810000 */
[----:B------:R-:W-:Y:S01]  /*8910*/  FMUL.FTZ R188, R166, UR61 ;  /* 0x0000003da6bc7c20 */ /* 0x000fe20008410000 */
[----:B------:R-:W-:Y:S01]  /*8920*/  ISETP.GT.AND P4, PT, R189, 0x11, PT ;  /* 0x00000011bd00780c */ /* 0x000fe20003f84270 */
[----:B------:R-:W-:Y:S01]  /*8930*/  FMUL.FTZ R190, R167, UR61 ;  /* 0x0000003da7be7c20 */ /* 0x000fe20008410000 */
[----:B-----5:R-:W-:Y:S01]  /*8940*/  FSEL R166, R191, -INF , P3 ;  /* 0xff800000bfa67808 */ /* 0x020fe20001800000 */
[----:B------:R-:W-:Y:S01]  /*8950*/  FMUL.FTZ R191, R154, UR61 ;  /* 0x0000003d9abf7c20 */ /* 0x000fe20008410000 */
[----:B------:R-:W-:Y:S01]  /*8960*/  FMNMX.FTZ R175, R163, R174, !PT ;  /* 0x000000aea3af7209 */ /* 0x000fe20007810000 */
[----:B------:R-:W1:Y:S01]  /*8970*/  MUFU.TANH R202, R202 ;  /* 0x000000ca00ca7308 */ /* 0x000e620000002400 */
[----:B------:R-:W-:-:S02]  /*8980*/  ISETP.GT.AND P3, PT, R189, 0x18, PT ;  /* 0x00000018bd00780c */ /* 0x000fc40003f64270 */
[----:B------:R-:W-:Y:S02]  /*8990*/  FSEL R174, R179, -INF , P4 ;  /* 0xff800000b3ae7808 */ /* 0x000fe40002000000 */
[----:B------:R-:W-:Y:S02]  /*89a0*/  FMNMX.FTZ R175, R166, R175, !PT ;  /* 0x000000afa6af7209 */ /* 0x000fe40007810000 */
[----:B------:R-:W-:Y:S01]  /*89b0*/  FSEL R167, R200, -INF , P3 ;  /* 0xff800000c8a77808 */ /* 0x000fe20001800000 */
[----:B------:R-:W4:Y:S01]  /*89c0*/  MUFU.TANH R180, R180 ;  /* 0x000000b400b47308 */ /* 0x000f220000002400 */
[C---:B------:R-:W-:Y:S02]  /*89d0*/  ISETP.GT.AND P4, PT, R189.reuse, 0x19, PT ;  /* 0x00000019bd00780c */ /* 0x040fe40003f84270 */
[----:B------:R-:W-:Y:S02]  /*89e0*/  FMNMX.FTZ R200, R174, R175, !PT ;  /* 0x000000afaec87209 */ /* 0x000fe40007810000 */
[----:B------:R-:W-:-:S02]  /*89f0*/  ISETP.GT.AND P3, PT, R189, 0x20, PT ;  /* 0x00000020bd00780c */ /* 0x000fc40003f64270 */
[----:B0-----:R-:W-:Y:S01]  /*8a00*/  FSEL R175, R182, -INF , P4 ;  /* 0xff800000b6af7808 */ /* 0x001fe20002000000 */
[----:B------:R-:W0:Y:S01]  /*8a10*/  MUFU.TANH R185, R185 ;  /* 0x000000b900b97308 */ /* 0x000e220000002400 */
[----:B------:R-:W-:Y:S02]  /*8a20*/  FMNMX.FTZ R200, R167, R200, !PT ;  /* 0x000000c8a7c87209 */ /* 0x000fe40007810000 */
[----:B--2---:R-:W-:Y:S02]  /*8a30*/  FSEL R154, R201, -INF , P3 ;  /* 0xff800000c99a7808 */ /* 0x004fe40001800000 */
[----:B------:R-:W-:Y:S02]  /*8a40*/  ISETP.GT.AND P4, PT, R189, 0x21, PT ;  /* 0x00000021bd00780c */ /* 0x000fe40003f84270 */
[----:B------:R-:W-:Y:S01]  /*8a50*/  FMNMX.FTZ R201, R175, R200, !PT ;  /* 0x000000c8afc97209 */ /* 0x000fe20007810000 */
[----:B------:R-:W2:Y:S01]  /*8a60*/  MUFU.TANH R188, R188 ;  /* 0x000000bc00bc7308 */ /* 0x000ea20000002400 */
[----:B------:R-:W-:Y:S01]  /*8a70*/  ISETP.GT.AND P3, PT, R189, 0x28, PT ;  /* 0x00000028bd00780c */ /* 0x000fe20003f64270 */
[----:B------:R-:W-:Y:S01]  /*8a80*/  FMUL.FTZ R200, R155, UR61 ;  /* 0x0000003d9bc87c20 */ /* 0x000fe20008410000 */
[----:B---3--:R-:W-:-:S02]  /*8a90*/  FSEL R179, R183, -INF , P4 ;  /* 0xff800000b7b37808 */ /* 0x008fc40002000000 */
[----:B------:R-:W-:Y:S01]  /*8aa0*/  FMNMX.FTZ R182, R154, R201, !PT ;  /* 0x000000c99ab67209 */ /* 0x000fe20007810000 */
[----:B------:R-:W-:Y:S01]  /*8ab0*/  FMUL.FTZ R201, R158, UR61 ;  /* 0x0000003d9ec97c20 */ /* 0x000fe20008410000 */
[----:B------:R-:W-:Y:S01]  /*8ac0*/  ISETP.GT.AND P4, PT, R189, 0x29, PT ;  /* 0x00000029bd00780c */ /* 0x000fe20003f84270 */
[----:B------:R-:W3:Y:S01]  /*8ad0*/  MUFU.TANH R190, R190 ;  /* 0x000000be00be7308 */ /* 0x000ee20000002400 */
[----:B-1----:R-:W-:Y:S02]  /*8ae0*/  FSEL R155, R202, -INF , P3 ;  /* 0xff800000ca9b7808 */ /* 0x002fe40001800000 */
[----:B------:R-:W-:Y:S02]  /*8af0*/  FMNMX.FTZ R182, R179, R182, !PT ;  /* 0x000000b6b3b67209 */ /* 0x000fe40007810000 */
[----:B------:R-:W-:Y:S02]  /*8b00*/  ISETP.GT.AND P3, PT, R189, 0x30, PT ;  /* 0x00000030bd00780c */ /* 0x000fe40003f64270 */
[----:B----4-:R-:W-:Y:S01]  /*8b10*/  FSEL R180, R180, -INF , P4 ;  /* 0xff800000b4b47808 */ /* 0x010fe20002000000 */
[----:B------:R-:W1:Y:S01]  /*8b20*/  MUFU.TANH R191, R191 ;  /* 0x000000bf00bf7308 */ /* 0x000e620000002400 */
[----:B------:R-:W-:-:S02]  /*8b30*/  FMNMX.FTZ R183, R155, R182, !PT ;  /* 0x000000b69bb77209 */ /* 0x000fc40007810000 */
[----:B------:R-:W-:Y:S02]  /*8b40*/  ISETP.GT.AND P4, PT, R189, 0x31, PT ;  /* 0x00000031bd00780c */ /* 0x000fe40003f84270 */
[----:B------:R-:W-:Y:S02]  /*8b50*/  FSEL R158, R184, -INF , P3 ;  /* 0xff800000b89e7808 */ /* 0x000fe40001800000 */
[----:B------:R-:W-:Y:S01]  /*8b60*/  FMNMX.FTZ R183, R180, R183, !PT ;  /* 0x000000b7b4b77209 */ /* 0x000fe20007810000 */
[----:B------:R-:W4:Y:S01]  /*8b70*/  MUFU.TANH R200, R200 ;  /* 0x000000c800c87308 */ /* 0x000f220000002400 */
[----:B0-----:R-:W-:Y:S02]  /*8b80*/  FSEL R182, R185, -INF , P4 ;  /* 0xff800000b9b67808 */ /* 0x001fe40002000000 */
[----:B------:R-:W-:Y:S02]  /*8b90*/  ISETP.GT.AND P3, PT, R189, 0x38, PT ;  /* 0x00000038bd00780c */ /* 0x000fe40003f64270 */
[----:B------:R-:W-:-:S02]  /*8ba0*/  FMNMX.FTZ R185, R158, R183, !PT ;  /* 0x000000b79eb97209 */ /* 0x000fc40007810000 */
[----:B------:R-:W-:Y:S01]  /*8bb0*/  ISETP.GT.AND P4, PT, R189, 0x39, PT ;  /* 0x00000039bd00780c */ /* 0x000fe20003f84270 */
[----:B------:R-:W0:Y:S01]  /*8bc0*/  MUFU.TANH R201, R201 ;  /* 0x000000c900c97308 */ /* 0x000e220000002400 */
[----:B--2---:R-:W-:Y:S01]  /*8bd0*/  FSEL R183, R188, -INF , P3 ;  /* 0xff800000bcb77808 */ /* 0x004fe20001800000 */
[----:B------:R-:W-:Y:S01]  /*8be0*/  FMUL.FTZ R188, R181, UR61 ;  /* 0x0000003db5bc7c20 */ /* 0x000fe20008410000 */
[----:B------:R-:W-:Y:S02]  /*8bf0*/  FMNMX.FTZ R184, R182, R185, !PT ;  /* 0x000000b9b6b87209 */ /* 0x000fe40007810000 */
[----:B------:R-:W-:Y:S02]  /*8c00*/  ISETP.GT.AND P3, PT, R189, 0x40, PT ;  /* 0x00000040bd00780c */ /* 0x000fe40003f64270 */
[----:B---3--:R-:W-:Y:S01]  /*8c10*/  FSEL R185, R190, -INF , P4 ;  /* 0xff800000beb97808 */ /* 0x008fe20002000000 */
[----:B------:R2:W3:Y:S01]  /*8c20*/  MUFU.TANH R202, R159 ;  /* 0x0000009f00ca7308 */ /* 0x0004e20000002400 */
[----:B------:R-:W-:-:S02]  /*8c30*/  FMNMX.FTZ R184, R183, R184, !PT ;  /* 0x000000b8b7b87209 */ /* 0x000fc40007810000 */
[----:B------:R-:W-:Y:S02]  /*8c40*/  ISETP.GT.AND P4, PT, R189, 0x41, PT ;  /* 0x00000041bd00780c */ /* 0x000fe40003f84270 */
[----:B-1----:R-:W-:Y:S02]  /*8c50*/  FSEL R181, R191, -INF , P3 ;  /* 0xff800000bfb57808 */ /* 0x002fe40001800000 */
[----:B------:R-:W-:Y:S01]  /*8c60*/  FMNMX.FTZ R190, R185, R184, !PT ;  /* 0x000000b8b9be7209 */ /* 0x000fe20007810000 */
[----:B------:R-:W1:Y:S01]  /*8c70*/  MUFU.TANH R188, R188 ;  /* 0x000000bc00bc7308 */ /* 0x000e620000002400 */
[----:B------:R-:W-:Y:S02]  /*8c80*/  ISETP.GT.AND P3, PT, R189, 0x48, PT ;  /* 0x00000048bd00780c */ /* 0x000fe40003f64270 */
[----:B----4-:R-:W-:Y:S01]  /*8c90*/  FSEL R184, R200, -INF , P4 ;  /* 0xff800000c8b87808 */ /* 0x010fe20002000000 */
[----:B------:R-:W-:Y:S01]  /*8ca0*/  FMUL.FTZ R200, R169, UR61 ;  /* 0x0000003da9c87c20 */ /* 0x000fe20008410000 */
[----:B--2---:R-:W-:Y:S01]  /*8cb0*/  FMNMX.FTZ R159, R181, R190, !PT ;  /* 0x000000beb59f7209 */ /* 0x004fe20007810000 */
[----:B------:R-:W-:Y:S01]  /*8cc0*/  FMUL.FTZ R169, R172, UR61 ;  /* 0x0000003daca97c20 */ /* 0x000fe20008410000 */
[----:B------:R-:W-:Y:S01]  /*8cd0*/  ISETP.GT.AND P4, PT, R189, 0x49, PT ;  /* 0x00000049bd00780c */ /* 0x000fe20003f84270 */
[----:B------:R-:W-:Y:S01]  /*8ce0*/  FMUL.FTZ R189, R168, UR61 ;  /* 0x0000003da8bd7c20 */ /* 0x000fe20008410000 */
[----:B0-----:R-:W-:Y:S01]  /*8cf0*/  FSEL R168, R201, -INF , P3 ;  /* 0xff800000c9a87808 */ /* 0x001fe20001800000 */
[----:B------:R-:W-:Y:S01]  /*8d00*/  FMUL.FTZ R172, R161, UR61 ;  /* 0x0000003da1ac7c20 */ /* 0x000fe20008410000 */
[----:B------:R-:W-:Y:S01]  /*8d10*/  FMNMX.FTZ R191, R184, R159, !PT ;  /* 0x0000009fb8bf7209 */ /* 0x000fe20007810000 */
[----:B------:R-:W-:Y:S01]  /*8d20*/  MUFU.TANH R200, R200 ;  /* 0x000000c800c87308 */ /* 0x000fe20000002400 */
[----:B---3--:R-:W-:-:S02]  /*8d30*/  FSEL R159, R202, -INF , P4 ;  /* 0xff800000ca9f7808 */ /* 0x008fc40002000000 */
[----:B------:R-:W-:Y:S01]  /*8d40*/  FMNMX.FTZ R190, R168, R191, !PT ;  /* 0x000000bfa8be7209 */ /* 0x000fe20007810000 */
[----:B------:R-:W-:Y:S01]  /*8d50*/  FMUL.FTZ R191, R173, UR61 ;  /* 0x0000003dadbf7c20 */ /* 0x000fe20008410000 */
[----:B------:R-:W-:Y:S02]  /*8d60*/  FMUL.FTZ R173, R164, UR61 ;  /* 0x0000003da4ad7c20 */ /* 0x000fe40008410000 */
[----:B------:R-:W-:Y:S01]  /*8d70*/  FMNMX.FTZ R201, R159, R190, !PT ;  /* 0x000000be9fc97209 */ /* 0x000fe20007810000 */
[----:B------:R-:W-:Y:S01]  /*8d80*/  FMUL.FTZ R190, R160, UR61 ;  /* 0x0000003da0be7c20 */ /* 0x000fe20008410000 */
[----:B------:R-:W-:Y:S01]  /*8d90*/  IADD3 R160, R186, -UR14, R187 ;  /* 0x8000000ebaa07c10 */ /* 0x000fe2000fffe0bb */
[----:B------:R-:W-:Y:S01]  /*8da0*/  FMUL.FTZ R187, R152, UR61 ;  /* 0x0000003d98bb7c20 */ /* 0x000fe20008410000 */
[----:B------:R0:W-:Y:S01]  /*8db0*/  MUFU.TANH R186, R165 ;  /* 0x000000a500ba7308 */ /* 0x0001e20000002400 */
[----:B------:R-:W2:Y:S01]  /*8dc0*/  SHFL.BFLY PT, R202, R201, 0x2, 0x1f ;  /* 0x0c401f00c9ca7f89 */ /* 0x000ea200000e0000 */
[----:B------:R-:W-:-:S02]  /*8dd0*/  ISETP.GT.AND P3, PT, R160, RZ, PT ;  /* 0x000000ffa000720c */ /* 0x000fc40003f64270 */
[C---:B------:R-:W-:Y:S02]  /*8de0*/  ISETP.GT.AND P4, PT, R160.reuse, 0x1, PT ;  /* 0x00000001a000780c */ /* 0x040fe40003f84270 */
[----:B------:R-:W-:Y:S02]  /*8df0*/  ISETP.GT.AND P5, PT, R160, 0x20, PT ;  /* 0x00000020a000780c */ /* 0x000fe40003fa4270 */
[----:B------:R-:W-:Y:S01]  /*8e00*/  FSEL R2, R2, -INF , P4 ;  /* 0xff80000002027808 */ /* 0x000fe20002000000 */
[----:B------:R-:W3:Y:S01]  /*8e10*/  MUFU.TANH R189, R189 ;  /* 0x000000bd00bd7308 */ /* 0x000ee20000002400 */
[C---:B------:R-:W-:Y:S02]  /*8e20*/  ISETP.GT.AND P4, PT, R160.reuse, 0x9, PT ;  /* 0x00000009a000780c */ /* 0x040fe40003f84270 */
[----:B------:R-:W-:Y:S02]  /*8e30*/  ISETP.GT.AND P6, PT, R160, 0x21, PT ;  /* 0x00000021a000780c */ /* 0x000fe40003fc4270 */
[----:B------:R-:W-:-:S02]  /*8e40*/  FSEL R152, R4, -INF , P4 ;  /* 0xff80000004987808 */ /* 0x000fc40002000000 */
[----:B------:R-:W-:Y:S01]  /*8e50*/  ISETP.GT.AND P4, PT, R160, 0x11, PT ;  /* 0x00000011a000780c */ /* 0x000fe20003f84270 */
[----:B------:R-:W4:Y:S01]  /*8e60*/  MUFU.TANH R169, R169 ;  /* 0x000000a900a97308 */ /* 0x000f220000002400 */
[----:B------:R-:W-:Y:S02]  /*8e70*/  R2UR UR14, R232 ;  /* 0x00000000e80e72ca */ /* 0x000fe400000e0000 */
[----:B------:R-:W-:Y:S02]  /*8e80*/  FSEL R177, R177, -INF , P4 ;  /* 0xff800000b1b17808 */ /* 0x000fe40002000000 */
[----:B------:R-:W-:Y:S02]  /*8e90*/  ISETP.GT.AND P4, PT, R160, 0x19, PT ;  /* 0x00000019a000780c */ /* 0x000fe40003f84270 */
[----:B--2---:R-:W-:Y:S01]  /*8ea0*/  FMNMX.FTZ R161, R201, R202, !PT ;  /* 0x000000cac9a17209 */ /* 0x004fe20007810000 */
[----:B------:R-:W2:Y:S04]  /*8eb0*/  MUFU.TANH R191, R191 ;  /* 0x000000bf00bf7308 */ /* 0x000ea80000002400 */
[----:B------:R-:W5:Y:S04]  /*8ec0*/  SHFL.BFLY PT, R164, R161, 0x1, 0x1f ;  /* 0x0c201f00a1a47f89 */ /* 0x000f6800000e0000 */
[----:B------:R3:W-:Y:S08]  /*8ed0*/  MUFU.TANH R4, R156 ;  /* 0x0000009c00047308 */ /* 0x0007f00000002400 */
[----:B------:R-:W2:Y:S08]  /*8ee0*/  MUFU.TANH R190, R190 ;  /* 0x000000be00be7308 */ /* 0x000eb00000002400 */
[----:B------:R-:W2:Y:S08]  /*8ef0*/  MUFU.TANH R172, R172 ;  /* 0x000000ac00ac7308 */ /* 0x000eb00000002400 */
[----:B------:R-:W2:Y:S08]  /*8f00*/  MUFU.TANH R173, R173 ;  /* 0x000000ad00ad7308 */ /* 0x000eb00000002400 */
[----:B------:R-:W2:Y:S01]  /*8f10*/  MUFU.TANH R187, R187 ;  /* 0x000000bb00bb7308 */ /* 0x000ea20000002400 */
[----:B------:R-:W-:-:S02]  /*8f20*/  WARPGROUP.DEPBAR.LE gsb0, 0x0 ;  /* 0x00008000000079c5 */ /* 0x000fc40000010000 */
[----:B------:R-:W-:Y:S01]  /*8f30*/  FMUL.FTZ R196, R153, UR61 ;  /* 0x0000003d99c47c20 */ /* 0x000fe20008410000 */
[----:B------:R-:W-:Y:S01]  /*8f40*/  FSEL R153, R0, -INF , P3 ;  /* 0xff80000000997808 */ /* 0x000fe20001800000 */
[----:B------:R-:W-:Y:S01]  /*8f50*/  FMUL.FTZ R197, R157, UR61 ;  /* 0x0000003d9dc57c20 */ /* 0x000fe20008410000 */
[----:B------:R-:W-:Y:S01]  /*8f60*/  ISETP.GT.AND P3, PT, R160, 0x8, PT ;  /* 0x00000008a000780c */ /* 0x000fe20003f64270 */
[----:B------:R-:W-:Y:S01]  /*8f70*/  WARPGROUP.ARRIVE ;  /* 0x00000000000079c5 */ /* 0x000fe20000000000 */
[----:B0-----:R-:W-:Y:S01]  /*8f80*/  FMNMX.FTZ R165, R153, R20, !PT ;  /* 0x0000001499a57209 */ /* 0x001fe20007810000 */
[----:B------:R-:W0:Y:S01]  /*8f90*/  MUFU.TANH R196, R196 ;  /* 0x000000c400c47308 */ /* 0x000e220000002400 */
[----:B------:R-:W-:Y:S02]  /*8fa0*/  FSEL R0, R3, -INF , P3 ;  /* 0xff80000003007808 */ /* 0x000fe40001800000 */
[----:B------:R-:W-:Y:S01]  /*8fb0*/  FMNMX.FTZ R165, R2, R165, !PT ;  /* 0x000000a502a57209 */ /* 0x000fe20007810000 */
[----:B------:R-:W-:Y:S01]  /*8fc0*/  HGMMA.64x256x16.F32.BF16 R24, R192, gdesc[UR4].tnspB, R24, gsb0 ;  /* 0x43e00004c0187df0 */ /* 0x000fe20008001818 */
[----:B------:R-:W-:-:S02]  /*8fd0*/  ISETP.GT.AND P3, PT, R160, 0x10, PT ;  /* 0x00000010a000780c */ /* 0x000fc40003f64270 */
[----:B------:R-:W-:Y:S01]  /*8fe0*/  FMNMX.FTZ R165, R0, R165, !PT ;  /* 0x000000a500a57209 */ /* 0x000fe20007810000 */
[----:B------:R-:W0:Y:S01]  /*8ff0*/  MUFU.TANH R197, R197 ;  /* 0x000000c500c57308 */ /* 0x000e220000002400 */
[----:B------:R-:W-:Y:S02]  /*9000*/  FSEL R176, R176, -INF , P3 ;  /* 0xff800000b0b07808 */ /* 0x000fe40001800000 */
[----:B------:R-:W-:Y:S02]  /*9010*/  FMNMX.FTZ R165, R152, R165, !PT ;  /* 0x000000a598a57209 */ /* 0x000fe40007810000 */
[----:B-----5:R-:W-:Y:S02]  /*9020*/  FMNMX.FTZ R3, R161, R164, !PT ;  /* 0x000000a4a1037209 */ /* 0x020fe40007810000 */
[----:B------:R-:W-:Y:S02]  /*9030*/  ISETP.GT.AND P3, PT, R160, 0x18, PT ;  /* 0x00000018a000780c */ /* 0x000fe40003f64270 */
[----:B------:R-:W-:-:S02]  /*9040*/  FMNMX.FTZ R164, R176, R165, !PT ;  /* 0x000000a5b0a47209 */ /* 0x000fc40007810000 */
[----:B------:R-:W-:Y:S02]  /*9050*/  FSEL R178, R178, -INF , P3 ;  /* 0xff800000b2b27808 */ /* 0x000fe40001800000 */
[----:B------:R-:W-:Y:S02]  /*9060*/  FMNMX.FTZ R161, R177, R164, !PT ;  /* 0x000000a4b1a17209 */ /* 0x000fe40007810000 */
[----:B-1----:R-:W-:Y:S02]  /*9070*/  FSEL R157, R188, -INF , P4 ;  /* 0xff800000bc9d7808 */ /* 0x002fe40002000000 */
[----:B---3--:R-:W-:Y:S02]  /*9080*/  FMNMX.FTZ R156, R178, R161, !PT ;  /* 0x000000a1b29c7209 */ /* 0x008fe40007810000 */
[----:B------:R-:W-:Y:S02]  /*9090*/  FSEL R164, R189, -INF , P5 ;  /* 0xff800000bda47808 */ /* 0x000fe40002800000 */
[----:B------:R-:W-:Y:S01]  /*90a0*/  FMNMX.FTZ R161, R157, R156, !PT ;  /* 0x0000009c9da17209 */ /* 0x000fe20007810000 */
[----:B------:R-:W-:Y:S01]  /*90b0*/  FMUL.FTZ R156, R3, UR5 ;  /* 0x00000005039c7c20 */ /* 0x000fe20008410000 */
[----:B------:R-:W-:-:S02]  /*90c0*/  ISETP.GT.AND P3, PT, R160, 0x28, PT ;  /* 0x00000028a000780c */ /* 0x000fc40003f64270 */
[----:B------:R-:W-:Y:S02]  /*90d0*/  FSEL R165, R200, -INF , P6 ;  /* 0xff800000c8a57808 */ /* 0x000fe40003000000 */
[----:B------:R-:W-:Y:S02]  /*90e0*/  FMNMX.FTZ R188, R164, R161, !PT ;  /* 0x000000a1a4bc7209 */ /* 0x000fe40007810000 */
[----:B------:R-:W-:Y:S02]  /*90f0*/  FSETP.NEU.FTZ.AND P4, PT, R3, -INF , PT ;  /* 0xff8000000300780b */ /* 0x000fe40003f9d000 */
[----:B------:R-:W-:Y:S02]  /*9100*/  ISETP.GT.AND P5, PT, R160, 0x29, PT ;  /* 0x00000029a000780c */ /* 0x000fe40003fa4270 */
[----:B----4-:R-:W-:Y:S02]  /*9110*/  FSEL R169, R169, -INF , P3 ;  /* 0xff800000a9a97808 */ /* 0x010fe40001800000 */
[----:B------:R-:W-:-:S02]  /*9120*/  FMNMX.FTZ R188, R165, R188, !PT ;  /* 0x000000bca5bc7209 */ /* 0x000fc40007810000 */
[----:B------:R-:W-:Y:S02]  /*9130*/  FSEL R156, R156, RZ, P4 ;  /* 0x000000ff9c9c7208 */ /* 0x000fe40002000000 */
[----:B------:R-:W-:Y:S02]  /*9140*/  ISETP.GT.AND P3, PT, R160, 0x30, PT ;  /* 0x00000030a000780c */ /* 0x000fe40003f64270 */
[----:B--2---:R-:W-:Y:S01]  /*9150*/  FSEL R161, R191, -INF , P5 ;  /* 0xff800000bfa17808 */ /* 0x004fe20002800000 */
[--C-:B------:R-:W-:Y:S01]  /*9160*/  FFMA.FTZ R209, R170, UR5, -R156.reuse ;  /* 0x00000005aad17c23 */ /* 0x100fe2000801089c */
[----:B------:R-:W-:Y:S01]  /*9170*/  FMNMX.FTZ R188, R169, R188, !PT ;  /* 0x000000bca9bc7209 */ /* 0x000fe20007810000 */
[--C-:B------:R-:W-:Y:S01]  /*9180*/  FFMA.FTZ R211, R171, UR5, -R156.reuse ;  /* 0x00000005abd37c23 */ /* 0x100fe2000801089c */
[----:B------:R-:W-:Y:S01]  /*9190*/  ISETP.GT.AND P5, PT, R160, 0x31, PT ;  /* 0x00000031a000780c */ /* 0x000fe20003fa4270 */
[--C-:B------:R-:W-:Y:S01]  /*91a0*/  FFMA.FTZ R201, R154, UR5, -R156.reuse ;  /* 0x000000059ac97c23 */ /* 0x100fe2000801089c */
        /* <DEDUP_REMOVED lines=18> */
[----:B------:R-:W-:Y:S01]  /*92d0*/  FSEL R186, R186, -INF , P5 ;  /* 0xff800000baba7808 */ /* 0x000fe20002800000 */
[--C-:B------:R-:W-:Y:S01]  /*92e0*/  FFMA.FTZ R199, R183, UR5, -R156.reuse ;  /* 0x00000005b7c77c23 */ /* 0x100fe2000801089c */
[----:B------:R-:W-:Y:S01]  /*92f0*/  FMNMX.FTZ R171, R173, R188, !PT ;  /* 0x000000bcadab7209 */ /* 0x000fe20007810000 */
[--C-:B------:R-:W-:Y:S01]  /*9300*/  FFMA.FTZ R155, R181, UR5, -R156.reuse ;  /* 0x00000005b59b7c23 */ /* 0x100fe2000801089c */
[----:B------:R-:W-:Y:S01]  /*9310*/  ISETP.GT.AND P5, PT, R160, 0x41, PT ;  /* 0x00000041a000780c */ /* 0x000fe20003fa4270 */
[----:B------:R-:W-:Y:S01]  /*9320*/  MUFU.EX2 R211, R211 ;  /* 0x000000d300d37308 */ /* 0x000fe20000000800 */
[----:B------:R-:W-:Y:S01]  /*9330*/  FSEL R187, R187, -INF , P3 ;  /* 0xff800000bbbb7808 */ /* 0x000fe20001800000 */
[--C-:B------:R-:W-:Y:S01]  /*9340*/  FFMA.FTZ R180, R184, UR5, -R156.reuse ;  /* 0x00000005b8b47c23 */ /* 0x100fe2000801089c */
[----:B------:R-:W-:Y:S01]  /*9350*/  FMNMX.FTZ R188, R186, R171, !PT ;  /* 0x000000abbabc7209 */ /* 0x000fe20007810000 */
[----:B------:R-:W-:Y:S01]  /*9360*/  FFMA.FTZ R167, R168, UR5, -R156 ;  /* 0x00000005a8a77c23 */ /* 0x000fe2000801089c */
[----:B------:R-:W-:-:S02]  /*9370*/  ISETP.GT.AND P3, PT, R160, 0x48, PT ;  /* 0x00000048a000780c */ /* 0x000fc40003f64270 */
[----:B0-----:R-:W-:Y:S01]  /*9380*/  FSEL R171, R196, -INF , P5 ;  /* 0xff800000c4ab7808 */ /* 0x001fe20002800000 */
[----:B------:R-:W-:Y:S01]  /*9390*/  MUFU.EX2 R190, R190 ;  /* 0x000000be00be7308 */ /* 0x000fe20000000800 */
[----:B------:R-:W-:Y:S02]  /*93a0*/  FMNMX.FTZ R188, R187, R188, !PT ;  /* 0x000000bcbbbc7209 */ /* 0x000fe40007810000 */
[----:B------:R-:W-:Y:S01]  /*93b0*/  ISETP.GT.AND P5, PT, R160, 0x49, PT ;  /* 0x00000049a000780c */ /* 0x000fe20003fa4270 */
[--C-:B------:R-:W-:Y:S01]  /*93c0*/  FFMA.FTZ R160, R175, UR5, -R156.reuse ;  /* 0x00000005afa07c23 */ /* 0x100fe2000801089c */
[----:B------:R-:W-:Y:S02]  /*93d0*/  FSEL R163, R4, -INF , P3 ;  /* 0xff80000004a37808 */ /* 0x000fe40001800000 */
[----:B------:R-:W-:Y:S01]  /*93e0*/  FMNMX.FTZ R188, R171, R188, !PT ;  /* 0x000000bcabbc7209 */ /* 0x000fe20007810000 */
[----:B------:R-:W-:Y:S01]  /*93f0*/  MUFU.EX2 R205, R205 ;  /* 0x000000cd00cd7308 */ /* 0x000fe20000000800 */
[----:B------:R-:W-:Y:S01]  /*9400*/  FSEL R189, R197, -INF , P5 ;  /* 0xff800000c5bd7808 */ /* 0x000fe20002800000 */
[--C-:B------:R-:W-:Y:S01]  /*9410*/  FFMA.FTZ R197, R158, UR5, -R156.reuse ;  /* 0x000000059ec57c23 */ /* 0x100fe2000801089c */
[----:B------:R-:W-:Y:S01]  /*9420*/  FMNMX.FTZ R188, R163, R188, !PT ;  /* 0x000000bca3bc7209 */ /* 0x000fe20007810000 */
[----:B------:R-:W-:Y:S01]  /*9430*/  FFMA.FTZ R158, R185, UR5, -R156 ;  /* 0x00000005b99e7c23 */ /* 0x000fe2000801089c */
[----:B------:R-:W-:-:S02]  /*9440*/  R2UR UR6, R231 ;  /* 0x00000000e70672ca */ /* 0x000fc400000e0000 */
[----:B------:R-:W-:Y:S01]  /*9450*/  FMNMX.FTZ R4, R189, R188, !PT ;  /* 0x000000bcbd047209 */ /* 0x000fe20007810000 */
[--C-:B------:R-:W-:Y:S01]  /*9460*/  FFMA.FTZ R188, R174, UR5, -R156.reuse ;  /* 0x00000005aebc7c23 */ /* 0x100fe2000801089c */
[----:B------:R-:W-:Y:S01]  /*9470*/  MUFU.EX2 R207, R207 ;  /* 0x000000cf00cf7308 */ /* 0x000fe20000000800 */
[--C-:B------:R-:W-:Y:S01]  /*9480*/  FFMA.FTZ R174, R179, UR5, -R156.reuse ;  /* 0x00000005b3ae7c23 */ /* 0x100fe2000801089c */
[----:B------:R-:W-:Y:S01]  /*9490*/  FFMA.FTZ R156, R159, UR5, -R156 ;  /* 0x000000059f9c7c23 */ /* 0x000fe2000801089c */
[----:B------:R-:W0:Y:S05]  /*94a0*/  SHFL.BFLY PT, R191, R4, 0x2, 0x1f ;  /* 0x0c401f0004bf7f89 */ /* 0x000e2a00000e0000 */
[----:B------:R-:W-:Y:S01]  /*94b0*/  MUFU.EX2 R188, R188 ;  /* 0x000000bc00bc7308 */ /* 0x000fe20000000800 */
[----:B------:R-:W-:Y:S01]  /*94c0*/  UISETP.GT.AND UP1, UPT, UR11, UR6, UPT ;  /* 0x000000060b00728c */ /* 0x000fe2000bf24270 */
[----:B------:R-:W-:-:S06]  /*94d0*/  R2UR UR6, R16 ;  /* 0x00000000100672ca */ /* 0x000fcc00000e0000 */
[----:B------:R-:W-:Y:S07]  /*94e0*/  MUFU.EX2 R160, R160 ;  /* 0x000000a000a07308 */ /* 0x000fee0000000800 */
[----:B------:R-:W-:Y:S01]  /*94f0*/  IMAD.U32 R235, RZ, RZ, UR6 ;  /* 0x00000006ffeb7e24 */ /* 0x000fe2000f8e00ff */
        /* <DEDUP_REMOVED lines=8> */
[C---:B------:R-:W-:Y:S01]  /*9580*/  FSETP.NEU.FTZ.AND P3, PT, R4.reuse, -INF , PT ;  /* 0xff8000000400780b */ /* 0x040fe20003f7d000 */
[----:B------:R-:W-:-:S06]  /*9590*/  FMUL.FTZ R182, R4, UR5 ;  /* 0x0000000504b67c20 */ /* 0x000fcc0008410000 */
[----:B------:R-:W-:Y:S01]  /*95a0*/  MUFU.EX2 R154, R154 ;  /* 0x0000009a009a7308 */ /* 0x000fe20000000800 */
[----:B------:R-:W-:-:S05]  /*95b0*/  FSEL R182, R182, RZ, P3 ;  /* 0x000000ffb6b67208 */ /* 0x000fca0001800000 */
[--C-:B------:R-:W-:Y:S01]  /*95c0*/  FFMA.FTZ R210, R0, UR5, -R182.reuse ;  /* 0x0000000500d27c23 */ /* 0x100fe200080108b6 */
[----:B------:R-:W-:Y:S01]  /*95d0*/  FSEL R0, R3, RZ, P4 ;  /* 0x000000ff03007208 */ /* 0x000fe20002000000 */
[--C-:B------:R-:W-:Y:S01]  /*95e0*/  FFMA.FTZ R208, R2, UR5, -R182.reuse ;  /* 0x0000000502d07c23 */ /* 0x100fe200080108b6 */
[--C-:B------:R-:W-:Y:S01]  /*95f0*/  FFMA.FTZ R153, R153, UR5, -R182.reuse ;  /* 0x0000000599997c23 */ /* 0x100fe200080108b6 */
[--C-:B------:R-:W-:Y:S01]  /*9600*/  FFMA.FTZ R175, R152, UR5, -R182.reuse ;  /* 0x0000000598af7c23 */ /* 0x100fe200080108b6 */
[--C-:B------:R-:W-:Y:S01]  /*9610*/  FFMA.FTZ R204, R176, UR5, -R182.reuse ;  /* 0x00000005b0cc7c23 */ /* 0x100fe200080108b6 */
[----:B------:R-:W-:Y:S01]  /*9620*/  FADD.FTZ R0, -R0, R21 ;  /* 0x0000001500007221 */ /* 0x000fe20000010100 */
[----:B------:R-:W-:Y:S01]  /*9630*/  FSEL R21, R4, RZ, P3 ;  /* 0x000000ff04157208 */ /* 0x000fe20001800000 */
[----:B------:R-:W-:Y:S01]  /*9640*/  MUFU.EX2 R208, R208 ;  /* 0x000000d000d07308 */ /* 0x000fe20000000800 */
[--C-:B------:R-:W-:Y:S01]  /*9650*/  FFMA.FTZ R177, R177, UR5, -R182.reuse ;  /* 0x00000005b1b17c23 */ /* 0x100fe200080108b6 */
[----:B------:R-:W-:Y:S01]  /*9660*/  FMUL.FTZ R2, R0, UR5 ;  /* 0x0000000500027c20 */ /* 0x000fe20008410000 */
[----:B------:R-:W-:Y:S01]  /*9670*/  FFMA.FTZ R202, R169, UR5, -R182 ;  /* 0x00000005a9ca7c23 */ /* 0x000fe200080108b6 */
[----:B------:R-:W-:Y:S01]  /*9680*/  FADD.FTZ R21, -R21, R20 ;  /* 0x0000001415157221 */ /* 0x000fe20000010100 */
[----:B------:R-:W-:-:S02]  /*9690*/  IMAD.U32 R20, RZ, RZ, UR14 ;  /* 0x0000000eff147e24 */ /* 0x000fc4000f8e00ff */
[--C-:B------:R-:W-:Y:S01]  /*96a0*/  FFMA.FTZ R206, R178, UR5, -R182.reuse ;  /* 0x00000005b2ce7c23 */ /* 0x100fe200080108b6 */
[--C-:B------:R-:W-:Y:S01]  /*96b0*/  FFMA.FTZ R157, R157, UR5, -R182.reuse ;  /* 0x000000059d9d7c23 */ /* 0x100fe200080108b6 */
[----:B------:R-:W-:Y:S01]  /*96c0*/  FMUL.FTZ R0, R21, UR5 ;  /* 0x0000000515007c20 */ /* 0x000fe20008410000 */
[----:B------:R-:W-:Y:S01]  /*96d0*/  MUFU.EX2 R153, R153 ;  /* 0x0000009900997308 */ /* 0x000fe20000000800 */
[----:B------:R-:W-:Y:S02]  /*96e0*/  @!P1 VIADD R20, R20, 0x38840 ;  /* 0x0003884014149836 */ /* 0x000fe40000000000 */
[--C-:B------:R-:W-:Y:S01]  /*96f0*/  FFMA.FTZ R21, R161, UR5, -R182.reuse ;  /* 0x00000005a1157c23 */ /* 0x100fe200080108b6 */
[--C-:B------:R-:W-:Y:S01]  /*9700*/  FFMA.FTZ R200, R164, UR5, -R182.reuse ;  /* 0x00000005a4c87c23 */ /* 0x100fe200080108b6 */
[--C-:B------:R-:W-:Y:S01]  /*9710*/  FFMA.FTZ R165, R165, UR5, -R182.reuse ;  /* 0x00000005a5a57c23 */ /* 0x100fe200080108b6 */
[----:B------:R-:W-:Y:S01]  /*9720*/  FFMA.FTZ R196, R170, UR5, -R182 ;  /* 0x00000005aac47c23 */ /* 0x000fe200080108b6 */
[----:B------:R-:W-:Y:S01]  /*9730*/  @!P1 PRMT R20, RZ, 0x654, R20 ;  /* 0x00000654ff149816 */ /* 0x000fe20000000014 */
[--C-:B------:R-:W-:Y:S01]  /*9740*/  FFMA.FTZ R172, R172, UR5, -R182.reuse ;  /* 0x00000005acac7c23 */ /* 0x100fe200080108b6 */
[----:B------:R-:W0:Y:S01]  /*9750*/  MUFU.EX2 R0, R0 ;  /* 0x0000000000007308 */ /* 0x000e220000000800 */
[--C-:B------:R-:W-:Y:S01]  /*9760*/  FFMA.FTZ R198, R173, UR5, -R182.reuse ;  /* 0x00000005adc67c23 */ /* 0x100fe200080108b6 */
[--C-:B------:R-:W-:Y:S01]  /*9770*/  FFMA.FTZ R159, R186, UR5, -R182.reuse ;  /* 0x00000005ba9f7c23 */ /* 0x100fe200080108b6 */
[--C-:B------:R-:W-:Y:S01]  /*9780*/  FFMA.FTZ R171, R171, UR5, -R182.reuse ;  /* 0x00000005abab7c23 */ /* 0x100fe200080108b6 */
[----:B------:R-:W-:Y:S01]  /*9790*/  FFMA.FTZ R163, R163, UR5, -R182 ;  /* 0x00000005a3a37c23 */ /* 0x000fe200080108b6 */
[----:B------:R-:W-:Y:S01]  /*97a0*/  IMAD.U32 R152, RZ, RZ, UR4 ;  /* 0x00000004ff987e24 */ /* 0x000fe2000f8e00ff */
[----:B------:R-:W-:Y:S01]  /*97b0*/  PLOP3.LUT P3, PT, PT, PT, UP1, 0x80, 0x0 ;  /* 0x000000000000781c */ /* 0x000fe20003f6f018 */
[----:B------:R-:W-:Y:S01]  /*97c0*/  UIADD3 UR4, UR11, -0x1, URZ ;  /* 0xffffffff0b047890 */ /* 0x000fe2000fffe03f */
[----:B------:R-:W1:Y:S01]  /*97d0*/  MUFU.EX2 R2, R2 ;  /* 0x0000000200027308 */ /* 0x000e620000000800 */
[----:B------:R-:W-:-:S04]  /*97e0*/  @!P1 VIADD R152, R152, 0x38860 ;  /* 0x0003886098989836 */ /* 0x000fc80000000000 */
[----:B------:R-:W-:Y:S01]  /*97f0*/  IMAD.U32 R234, RZ, RZ, UR4 ;  /* 0x00000004ffea7e24 */ /* 0x000fe2000f8e00ff */
[----:B------:R-:W-:Y:S02]  /*9800*/  @!P1 PRMT R152, RZ, 0x654, R152 ;  /* 0x00000654ff989816 */ /* 0x000fe40000000098 */
[----:B------:R-:W2:Y:S01]  /*9810*/  MUFU.EX2 R210, R210 ;  /* 0x000000d200d27308 */ /* 0x000ea20000000800 */
[----:B0-----:R-:W-:-:S04]  /*9820*/  FFMA.FTZ R161, R0, R14, R153 ;  /* 0x0000000e00a17223 */ /* 0x001fc80000010099 */
[C---:B------:R-:W-:Y:S01]  /*9830*/  FADD.FTZ R161, R208.reuse, R161 ;  /* 0x000000a1d0a17221 */ /* 0x040fe20000010000 */
[----:B------:R-:W-:Y:S02]  /*9840*/  F2FP.BF16.F32.PACK_AB R208, R208, R153 ;  /* 0x00000099d0d0723e */ /* 0x000fe400000010ff */
[----:B------:R-:W0:Y:S01]  /*9850*/  MUFU.EX2 R175, R175 ;  /* 0x000000af00af7308 */ /* 0x000e220000000800 */
[----:B-1----:R-:W-:Y:S01]  /*9860*/  FFMA.FTZ R169, R2, R5, R209 ;  /* 0x0000000502a97223 */ /* 0x002fe200000100d1 */
[----:B------:R-:W-:-:S03]  /*9870*/  F2FP.BF16.F32.PACK_AB R209, R162, R209 ;  /* 0x000000d1a2d1723e */ /* 0x000fc600000010ff */
[----:B------:R-:W-:-:S03]  /*9880*/  FADD.FTZ R14, R162, R169 ;  /* 0x000000a9a20e7221 */ /* 0x000fc60000010000 */
[----:B------:R-:W1:Y:S08]  /*9890*/  MUFU.EX2 R204, R204 ;  /* 0x000000cc00cc7308 */ /* 0x000e700000000800 */
[----:B------:R-:W3:Y:S08]  /*98a0*/  MUFU.EX2 R177, R177 ;  /* 0x000000b100b17308 */ /* 0x000ef00000000800 */
[----:B------:R-:W4:Y:S08]  /*98b0*/  MUFU.EX2 R206, R206 ;  /* 0x000000ce00ce7308 */ /* 0x000f300000000800 */
[----:B------:R-:W5:Y:S08]  /*98c0*/  MUFU.EX2 R157, R157 ;  /* 0x0000009d009d7308 */ /* 0x000f700000000800 */
[----:B------:R-:W5:Y:S08]  /*98d0*/  MUFU.EX2 R200, R200 ;  /* 0x000000c800c87308 */ /* 0x000f700000000800 */
[----:B------:R-:W5:Y:S01]  /*98e0*/  MUFU.EX2 R165, R165 ;  /* 0x000000a500a57308 */ /* 0x000f620000000800 */
[----:B------:R-:W-:-:S02]  /*98f0*/  WARPGROUP.DEPBAR.LE gsb0, 0x0 ;  /* 0x00008000000079c5 */ /* 0x000fc40000010000 */
[----:B------:R2:W-:Y:S01]  /*9900*/  @!P1 SYNCS.ARRIVE.TRANS64.RED.A1T0 RZ, [R20+URZ], RZ ;  /* 0x000000ff14ff99a7 */ /* 0x0005e2000810043f */
[--C-:B------:R-:W-:Y:S01]  /*9910*/  FFMA.FTZ R192, R187, UR5, -R182.reuse ;  /* 0x00000005bbc07c23 */ /* 0x100fe200080108b6 */
[----:B------:R-:W-:-:S03]  /*9920*/  FFMA.FTZ R182, R189, UR5, -R182 ;  /* 0x00000005bdb67c23 */ /* 0x000fc600080108b6 */
[----:B------:R-:W5:Y:S01]  /*9930*/  MUFU.EX2 R202, R202 ;  /* 0x000000ca00ca7308 */ /* 0x000f620000000800 */
[----:B--2---:R-:W-:Y:S01]  /*9940*/  FADD.FTZ R20, R210, R161 ;  /* 0x000000a1d2147221 */ /* 0x004fe20000010000 */
[----:B------:R-:W-:Y:S01]  /*9950*/  FADD.FTZ R161, R211, R14 ;  /* 0x0000000ed3a17221 */ /* 0x000fe20000010000 */
[----:B------:R2:W-:Y:S05]  /*9960*/  @!P1 SYNCS.ARRIVE.TRANS64.RED.A1T0 RZ, [R152+URZ], RZ ;  /* 0x000000ff98ff99a7 */ /* 0x0005ea000810043f */
[----:B------:R-:W2:Y:S01]  /*9970*/  MUFU.EX2 R21, R21 ;  /* 0x0000001500157308 */ /* 0x000ea20000000800 */
[----:B0-----:R-:W-:Y:S01]  /*9980*/  FADD.FTZ R169, R175, R20 ;  /* 0x00000014afa97221 */ /* 0x001fe20000010000 */
[C---:B------:R-:W-:Y:S01]  /*9990*/  FADD.FTZ R14, R190.reuse, R161 ;  /* 0x000000a1be0e7221 */ /* 0x040fe20000010000 */
[----:B------:R-:W-:-:S02]  /*99a0*/  F2FP.BF16.F32.PACK_AB R211, R190, R211 ;  /* 0x000000d3bed3723e */ /* 0x000fc400000010ff */
[----:B-1----:R-:W-:Y:S01]  /*99b0*/  FADD.FTZ R20, R204, R169 ;  /* 0x000000a9cc147221 */ /* 0x002fe20000010000 */
[----:B------:R-:W-:Y:S01]  /*99c0*/  FADD.FTZ R161, R205, R14 ;  /* 0x0000000ecda17221 */ /* 0x000fe20000010000 */
[----:B------:R-:W-:Y:S01]  /*99d0*/  F2FP.BF16.F32.PACK_AB R210, R175, R210 ;  /* 0x000000d2afd2723e */ /* 0x000fe200000010ff */
[----:B------:R-:W0:Y:S01]  /*99e0*/  MUFU.EX2 R196, R196 ;  /* 0x000000c400c47308 */ /* 0x000e220000000800 */
[C---:B---3--:R-:W-:Y:S01]  /*99f0*/  FADD.FTZ R169, R177.reuse, R20 ;  /* 0x00000014b1a97221 */ /* 0x048fe20000010000 */
[----:B------:R-:W-:Y:S01]  /*9a00*/  FADD.FTZ R14, R188, R161 ;  /* 0x000000a1bc0e7221 */ /* 0x000fe20000010000 */
[----:B------:R-:W-:Y:S02]  /*9a10*/  F2FP.BF16.F32.PACK_AB R204, R177, R204 ;  /* 0x000000ccb1cc723e */ /* 0x000fe400000010ff */
[----:B----4-:R-:W-:Y:S01]  /*9a20*/  FADD.FTZ R20, R206, R169 ;  /* 0x000000a9ce147221 */ /* 0x010fe20000010000 */
[----:B------:R-:W-:Y:S01]  /*9a30*/  FADD.FTZ R161, R207, R14 ;  /* 0x0000000ecfa17221 */ /* 0x000fe20000010000 */
[C---:B-----5:R-:W-:Y:S01]  /*9a40*/  F2FP.BF16.F32.PACK_AB R206, R157.reuse, R206 ;  /* 0x000000ce9dce723e */ /* 0x060fe200000010ff */
[----:B------:R-:W1:Y:S01]  /*9a50*/  MUFU.EX2 R5, R172 ;  /* 0x000000ac00057308 */ /* 0x000e620000000800 */
[----:B------:R-:W-:Y:S01]  /*9a60*/  FADD.FTZ R169, R157, R20 ;  /* 0x000000149da97221 */ /* 0x000fe20000010000 */
[----:B------:R-:W-:Y:S01]  /*9a70*/  FADD.FTZ R14, R160, R161 ;  /* 0x000000a1a00e7221 */ /* 0x000fe20000010000 */
[----:B------:R-:W-:-:S02]  /*9a80*/  F2FP.BF16.F32.PACK_AB R205, R188, R205 ;  /* 0x000000cdbccd723e */ /* 0x000fc400000010ff */
[----:B------:R-:W-:Y:S01]  /*9a90*/  FADD.FTZ R20, R200, R169 ;  /* 0x000000a9c8147221 */ /* 0x000fe20000010000 */
[----:B------:R-:W-:Y:S01]  /*9aa0*/  FADD.FTZ R153, R201, R14 ;  /* 0x0000000ec9997221 */ /* 0x000fe20000010000 */
[----:B------:R-:W-:Y:S01]  /*9ab0*/  F2FP.BF16.F32.PACK_AB R207, R160, R207 ;  /* 0x000000cfa0cf723e */ /* 0x000fe200000010ff */
[----:B------:R-:W3:Y:S01]  /*9ac0*/  MUFU.EX2 R198, R198 ;  /* 0x000000c600c67308 */ /* 0x000ee20000000800 */
[C---:B------:R-:W-:Y:S01]  /*9ad0*/  FADD.FTZ R161, R165.reuse, R20 ;  /* 0x00000014a5a17221 */ /* 0x040fe20000010000 */
[----:B------:R-:W-:Y:S01]  /*9ae0*/  FADD.FTZ R14, R174, R153 ;  /* 0x00000099ae0e7221 */ /* 0x000fe20000010000 */
[----:B------:R-:W-:Y:S02]  /*9af0*/  F2FP.BF16.F32.PACK_AB R200, R165, R200 ;  /* 0x000000c8a5c8723e */ /* 0x000fe400000010ff */
[----:B------:R-:W-:Y:S01]  /*9b00*/  FADD.FTZ R20, R202, R161 ;  /* 0x000000a1ca147221 */ /* 0x000fe20000010000 */
[----:B------:R-:W-:Y:S01]  /*9b10*/  FADD.FTZ R153, R203, R14 ;  /* 0x0000000ecb997221 */ /* 0x000fe20000010000 */
[C---:B--2---:R-:W-:Y:S01]  /*9b20*/  F2FP.BF16.F32.PACK_AB R202, R21.reuse, R202 ;  /* 0x000000ca15ca723e */ /* 0x044fe200000010ff */
[----:B------:R-:W2:Y:S01]  /*9b30*/  MUFU.EX2 R199, R199 ;  /* 0x000000c700c77308 */ /* 0x000ea20000000800 */
[----:B------:R-:W-:Y:S01]  /*9b40*/  FADD.FTZ R157, R21, R20 ;  /* 0x00000014159d7221 */ /* 0x000fe20000010000 */
[----:B------:R-:W-:Y:S01]  /*9b50*/  FADD.FTZ R14, R166, R153 ;  /* 0x00000099a60e7221 */ /* 0x000fe20000010000 */
[----:B------:R-:W-:-:S02]  /*9b60*/  F2FP.BF16.F32.PACK_AB R201, R174, R201 ;  /* 0x000000c9aec9723e */ /* 0x000fc400000010ff */
[----:B0-----:R-:W-:Y:S01]  /*9b70*/  FADD.FTZ R20, R196, R157 ;  /* 0x0000009dc4147221 */ /* 0x001fe20000010000 */
[----:B------:R-:W-:Y:S01]  /*9b80*/  FADD.FTZ R153, R197, R14 ;  /* 0x0000000ec5997221 */ /* 0x000fe20000010000 */
[C---:B-1----:R-:W-:Y:S01]  /*9b90*/  F2FP.BF16.F32.PACK_AB R196, R5.reuse, R196 ;  /* 0x000000c405c4723e */ /* 0x042fe200000010ff */
[----:B------:R-:W0:Y:S01]  /*9ba0*/  MUFU.EX2 R159, R159 ;  /* 0x0000009f009f7308 */ /* 0x000e220000000800 */
[----:B------:R-:W-:Y:S01]  /*9bb0*/  FADD.FTZ R157, R5, R20 ;  /* 0x00000014059d7221 */ /* 0x000fe20000010000 */
[----:B------:R-:W-:Y:S01]  /*9bc0*/  FADD.FTZ R14, R154, R153 ;  /* 0x000000999a0e7221 */ /* 0x000fe20000010000 */
[----:B------:R-:W-:Y:S02]  /*9bd0*/  F2FP.BF16.F32.PACK_AB R203, R166, R203 ;  /* 0x000000cba6cb723e */ /* 0x000fe400000010ff */
[----:B---3--:R-:W-:Y:S01]  /*9be0*/  FADD.FTZ R20, R198, R157 ;  /* 0x0000009dc6147221 */ /* 0x008fe20000010000 */
[----:B------:R-:W-:Y:S02]  /*9bf0*/  F2FP.BF16.F32.PACK_AB R197, R154, R197 ;  /* 0x000000c59ac5723e */ /* 0x000fe400000010ff */
[----:B------:R-:W1:Y:S01]  /*9c00*/  MUFU.EX2 R158, R158 ;  /* 0x0000009e009e7308 */ /* 0x000e620000000800 */
[----:B--2---:R-:W-:-:S07]  /*9c10*/  FADD.FTZ R5, R199, R14 ;  /* 0x0000000ec7057221 */ /* 0x004fce0000010000 */
[----:B------:R-:W2:Y:S01]  /*9c20*/  MUFU.EX2 R192, R192 ;  /* 0x000000c000c07308 */ /* 0x000ea20000000800 */
[C---:B0-----:R-:W-:Y:S01]  /*9c30*/  FADD.FTZ R21, R159.reuse, R20 ;  /* 0x000000149f157221 */ /* 0x041fe20000010000 */
[----:B------:R-:W-:Y:S01]  /*9c40*/  F2FP.BF16.F32.PACK_AB R198, R159, R198 ;  /* 0x000000c69fc6723e */ /* 0x000fe200000010ff */
[----:B------:R-:W-:-:S05]  /*9c50*/  IMAD.MOV.U32 R20, RZ, RZ, R4 ;  /* 0x000000ffff147224 */ /* 0x000fca00078e0004 */
        /* <DEDUP_REMOVED lines=20> */
[C---:B0-----:R-:W-:Y:S01]  /*9da0*/  FADD.FTZ R5, R156.reuse, R5 ;  /* 0x000000059c057221 */ /* 0x041fe20000010000 */
[----:B------:R-:W-:Y:S01]  /*9db0*/  F2FP.BF16.F32.PACK_AB R195, R156, R167 ;  /* 0x000000a79cc3723e */ /* 0x000fe200000010ff */
[----:B------:R-:W-:Y:S06]  /*9dc0*/  @P3 BRA `(.L_x_2388) ;  /* 0xffffffbc00903947 */ /* 0x000fec000383ffff */
[----:B------:R-:W-:-:S07]  /*9dd0*/  IMAD.U32 R232, RZ, RZ, UR4 ;  /* 0x00000004ffe87e24 */ /* 0x000fce000f8e00ff */
.L_x_2379:
[----:B------:R-:W-:-:S13]  /*9de0*/  R2UR UR4, R232 ;  /* 0x00000000e80472ca */ /* 0x000fda00000e0000 */
[----:B------:R-:W-:-:S13]  /*9df0*/  ISETP.LE.AND P2, PT, RZ, UR4, PT ;  /* 0x00000004ff007c0c */ /* 0x000fda000bf43270 */
[----:B------:R-:W-:Y:S05]  /*9e00*/  @!P2 BRA `(.L_x_2389) ;  /* 0x0000003c00d8a947 */ /* 0x000fea0003800000 */
[----:B------:R-:W-:Y:S01]  /*9e10*/  R2UR UR4, R16 ;  /* 0x00000000100472ca */ /* 0x000fe200000e0000 */
[----:B------:R-:W-:Y:S01]  /*9e20*/  IMAD.MOV.U32 R20, RZ, RZ, R3 ;  /* 0x000000ffff147224 */ /* 0x000fe200078e0003 */
[----:B------:R-:W-:Y:S01]  /*9e30*/  ULDC UR61, c[0x0][0x9d8] ;  /* 0x00027600003d7ab9 */ /* 0x000fe20000000800 */
[----:B------:R-:W-:Y:S02]  /*9e40*/  IMAD.MOV.U32 R19, RZ, RZ, R4 ;  /* 0x000000ffff137224 */ /* 0x000fe400078e0004 */
[----:B------:R-:W-:-:S08]  /*9e50*/  IMAD.U32 R21, RZ, RZ, UR60 ;  /* 0x0000003cff157e24 */ /* 0x000fd0000f8e00ff */
[----:B------:R-:W-:-:S07]  /*9e60*/  IMAD.U32 R231, RZ, RZ, UR4 ;  /* 0x00000004ffe77e24 */ /* 0x000fce000f8e00ff */
.L_x_2398:
        /* <DEDUP_REMOVED lines=10> */
.L_x_2390:
[----:B------:R-:W-:Y:S02]  /*9f10*/  R2UR UR4, R17 ;  /* 0x00000000110472ca */ /* 0x000fe400000e0000 */
[----:B------:R-:W-:-:S11]  /*9f20*/  R2UR UR5, R16 ;  /* 0x00000000100572ca */ /* 0x000fd600000e0000 */
[----:B------:R-:W-:Y:S02]  /*9f30*/  ULEA UR4, UR60, UR4, 0x3 ;  /* 0x000000043c047291 */ /* 0x000fe4000f8e183f */
[----:B------:R-:W-:-:S05]  /*9f40*/  IMAD.U32 R3, RZ, RZ, UR5 ;  /* 0x00000005ff037e24 */ /* 0x000fca000f8e00ff */
[----:B------:R-:W-:-:S04]  /*9f50*/  SHF.L.U32 R3, R3, 0x1f, RZ ;  /* 0x0000001f03037819 */ /* 0x000fc800000006ff */
[----:B------:R0:W1:Y:S01]  /*9f60*/  SYNCS.PHASECHK.TRANS64.TRYWAIT P2, [UR4+0x38830], R3 ;  /* 0x03883003ff0075a7 */ /* 0x0000620008040144 */
[----:B------:R-:W-:Y:S05]  /*9f70*/  @!P0 BRA `(.L_x_2391) ;  /* 0x0000000000048947 */ /* 0x000fea0003800000 */
[----:B------:R-:W-:Y:S01]  /*9f80*/  BPT.TRAP 0x1 ;  /* 0x000000040000795c */ /* 0x000fe20000300000 */
.L_x_2391:
[----:B-1----:R-:W-:Y:S05]  /*9f90*/  @P2 BRA `(.L_x_2392) ;  /* 0x0000000000082947 */ /* 0x002fea0003800000 */
[----:B------:R-:W1:Y:S02]  /*9fa0*/  SYNCS.PHASECHK.TRANS64.TRYWAIT P2, [UR4+0x38830], R3 ;  /* 0x03883003ff0075a7 */ /* 0x000e640008040144 */
[----:B-1----:R-:W-:Y:S05]  /*9fb0*/  @!P2 BRA `(.L_x_2393) ;  /* 0x000000d40078a947 */ /* 0x002fea0003800000 */
.L_x_2392:
        /* <DEDUP_REMOVED lines=644> */
.L_x_2394:
        /* <DEDUP_REMOVED lines=9> */
.L_x_2395:
[----:B---3--:R-:W-:Y:S05]  /*c890*/  @P2 BRA `(.L_x_2396) ;  /* 0x0000000000082947 */ /* 0x008fea0003800000 */
[----:B------:R-:W3:Y:S02]  /*c8a0*/  SYNCS.PHASECHK.TRANS64.TRYWAIT P2, [UR4+0x38850], R0 ;  /* 0x03885000ff0075a7 */ /* 0x000ee40008040144 */
[----:B---3--:R-:W-:Y:S05]  /*c8b0*/  @!P2 BRA `(.L_x_2397) ;  /* 0x000000ac0050a947 */ /* 0x008fea0003800000 */
.L_x_2396:
[----:B------:R-:W-:Y:S01]  /*c8c0*/  R2UR UR11, R17 ;  /* 0x00000000110b72ca */ /* 0x000fe200000e0000 */
[----:B------:R-:W-:Y:S01]  /*c8d0*/  WARPGROUP.ARRIVE ;  /* 0x00000000000079c5 */ /* 0x000fe20000000000 */
[----:B------:R-:W-:Y:S01]  /*c8e0*/  R2UR UR6, R21 ;  /* 0x00000000150672ca */ /* 0x000fe200000e0000 */
[----:B------:R-:W-:Y:S01]  /*c8f0*/  UMOV UR7, 0x40000040 ;  /* 0x4000004000077882 */ /* 0x000fe20000000000 */
[----:B------:R-:W-:Y:S01]  /*c900*/  FMUL.FTZ R2, R184, UR61 ;  /* 0x0000003db8027c20 */ /* 0x000fe20008410000 */
[----:B01----:R-:W-:Y:S01]  /*c910*/  FMUL.FTZ R3, R185, UR61 ;  /* 0x0000003db9037c20 */ /* 0x003fe20008410000 */
[----:B------:R-:W-:Y:S01]  /*c920*/  FMUL.FTZ R21, R186, UR61 ;  /* 0x0000003dba157c20 */ /* 0x000fe20008410000 */
[----:B------:R-:W-:Y:S01]  /*c930*/  FMUL.FTZ R186, R188, UR61 ;  /* 0x0000003dbcba7c20 */ /* 0x000fe20008410000 */
[----:B------:R-:W-:Y:S01]  /*c940*/  FMUL.FTZ R184, R187, UR61 ;  /* 0x0000003dbbb87c20 */ /* 0x000fe20008410000 */
[----:B------:R-:W-:Y:S01]  /*c950*/  FMUL.FTZ R187, R189, UR61 ;  /* 0x0000003dbdbb7c20 */ /* 0x000fe20008410000 */
[----:B------:R-:W2:Y:S01]  /*c960*/  MUFU.TANH R2, R2 ;  /* 0x0000000200027308 */ /* 0x000ea20000002400 */
[----:B------:R-:W-:Y:S01]  /*c970*/  FMUL.FTZ R176, R176, UR61 ;  /* 0x0000003db0b07c20 */ /* 0x000fe20008410000 */
[----:B------:R-:W-:Y:S01]  /*c980*/  FMUL.FTZ R189, R177, UR61 ;  /* 0x0000003db1bd7c20 */ /* 0x000fe20008410000 */
[----:B------:R-:W-:Y:S01]  /*c990*/  UIADD3 UR5, UR11, 0x400, URZ ;  /* 0x000004000b057890 */ /* 0x000fe2000fffe03f */
[----:B------:R-:W-:Y:S01]  /*c9a0*/  FMUL.FTZ R180, R180, UR61 ;  /* 0x0000003db4b47c20 */ /* 0x000fe20008410000 */
[----:B------:R-:W-:Y:S01]  /*c9b0*/  FMUL.FTZ R188, R191, UR61 ;  /* 0x0000003dbfbc7c20 */ /* 0x000fe20008410000 */
[----:B------:R-:W-:Y:S01]  /*c9c0*/  FMUL.FTZ R181, R181, UR61 ;  /* 0x0000003db5b57c20 */ /* 0x000fe20008410000 */
[----:B------:R-:W-:Y:S01]  /*c9d0*/  USHF.R.U32.HI UR5, URZ, 0x4, UR5 ;  /* 0x000000043f057899 */ /* 0x000fe20008011605 */
[----:B------:R-:W0:Y:S01]  /*c9e0*/  MUFU.TANH R3, R3 ;  /* 0x0000000300037308 */ /* 0x000e220000002400 */
[----:B------:R-:W-:Y:S01]  /*c9f0*/  FMUL.FTZ R168, R168, UR61 ;  /* 0x0000003da8a87c20 */ /* 0x000fe20008410000 */
[----:B------:R-:W-:Y:S01]  /*ca00*/  FMUL.FTZ R169, R169, UR61 ;  /* 0x0000003da9a97c20 */ /* 0x000fe20008410000 */
[----:B------:R-:W-:Y:S01]  /*ca10*/  ULOP3.LUT UR5, UR5, 0x3fff, URZ, 0xc0, !UPT ;  /* 0x00003fff05057892 */ /* 0x000fe2000f8ec03f */
[----:B------:R-:W-:Y:S01]  /*ca20*/  FMUL.FTZ R172, R172, UR61 ;  /* 0x0000003dacac7c20 */ /* 0x000fe20008410000 */
[----:B------:R-:W-:Y:S01]  /*ca30*/  FMUL.FTZ R173, R173, UR61 ;  /* 0x0000003dadad7c20 */ /* 0x000fe20008410000 */
[----:B------:R-:W-:Y:S01]  /*ca40*/  FMUL.FTZ R160, R160, UR61 ;  /* 0x0000003da0a07c20 */ /* 0x000fe20008410000 */
[----:B------:R-:W-:Y:S01]  /*ca50*/  ULOP3.LUT UR5, UR5, 0x2800000, URZ, 0xfc, !UPT ;  /* 0x0280000005057892 */ /* 0x000fe2000f8efc3f */
[----:B------:R-:W1:Y:S01]  /*ca60*/  MUFU.TANH R186, R186 ;  /* 0x000000ba00ba7308 */ /* 0x000e620000002400 */
[----:B--2---:R-:W-:Y:S01]  /*ca70*/  FMNMX.FTZ R0, R2, R19, !PT ;  /* 0x0000001302007209 */ /* 0x004fe20007810000 */
[----:B------:R-:W-:Y:S01]  /*ca80*/  FMUL.FTZ R161, R161, UR61 ;  /* 0x0000003da1a17c20 */ /* 0x000fe20008410000 */
[----:B------:R-:W-:Y:S01]  /*ca90*/  UIMAD UR10, UR6, 0xa00, UR5 ;  /* 0x00000a00060a78a4 */ /* 0x000fe2000f8e0205 */
[----:B------:R-:W-:Y:S01]  /*caa0*/  FMUL.FTZ R164, R164, UR61 ;  /* 0x0000003da4a47c20 */ /* 0x000fe20008410000 */
[----:B------:R-:W-:Y:S01]  /*cab0*/  FMUL.FTZ R165, R165, UR61 ;  /* 0x0000003da5a57c20 */ /* 0x000fe20008410000 */
[----:B------:R-:W-:Y:S01]  /*cac0*/  FMUL.FTZ R152, R152, UR61 ;  /* 0x0000003d98987c20 */ /* 0x000fe20008410000 */
[----:B------:R-:W-:Y:S01]  /*cad0*/  FMUL.FTZ R153, R153, UR61 ;  /* 0x0000003d99997c20 */ /* 0x000fe20008410000 */
[----:B------:R-:W2:Y:S01]  /*cae0*/  MUFU.TANH R187, R187 ;  /* 0x000000bb00bb7308 */ /* 0x000ea20000002400 */
[----:B0-----:R-:W-:Y:S01]  /*caf0*/  FMNMX.FTZ R191, R3, R0, !PT ;  /* 0x0000000003bf7209 */ /* 0x001fe20007810000 */
[----:B------:R-:W-:Y:S01]  /*cb00*/  UMOV UR6, UR10 ;  /* 0x0000000a00067c82 */ /* 0x000fe20008000000 */
[----:B------:R-:W-:Y:S01]  /*cb10*/  FMUL.FTZ R177, R178, UR61 ;  /* 0x0000003db2b17c20 */ /* 0x000fe20008410000 */
[----:B------:R-:W-:Y:S01]  /*cb20*/  HGMMA.64x256x16.F32.BF16 R24, R208, gdesc[UR4].tnspB, R24, gsb0 ;  /* 0x43e00004d0187df0 */ /* 0x000fe20008001818 */
[----:B------:R-:W-:Y:S01]  /*cb30*/  UIADD3 UR6, UR10, 0x80, URZ ;  /* 0x000000800a067890 */ /* 0x000fe2000fffe03f */
[----:B------:R-:W-:Y:S01]  /*cb40*/  FMUL.FTZ R178, R179, UR61 ;  /* 0x0000003db3b27c20 */ /* 0x000fe20008410000 */
[----:B------:R-:W-:Y:S01]  /*cb50*/  UMOV UR7, 0x40000040 ;  /* 0x4000004000077882 */ /* 0x000fe20000000000 */
[----:B------:R-:W0:Y:S01]  /*cb60*/  MUFU.TANH R176, R176 ;  /* 0x000000b000b07308 */ /* 0x000e220000002400 */
[----:B-1----:R-:W-:Y:S01]  /*cb70*/  FMNMX.FTZ R0, R186, R191, !PT ;  /* 0x000000bfba007209 */ /* 0x002fe20007810000 */
[----:B------:R-:W-:Y:S01]  /*cb80*/  FMUL.FTZ R156, R156, UR61 ;  /* 0x0000003d9c9c7c20 */ /* 0x000fe20008410000 */
[----:B------:R-:W-:Y:S01]  /*cb90*/  FMUL.FTZ R179, R182, UR61 ;  /* 0x0000003db6b37c20 */ /* 0x000fe20008410000 */
[----:B------:R-:W-:Y:S01]  /*cba0*/  FMUL.FTZ R182, R157, UR61 ;  /* 0x0000003d9db67c20 */ /* 0x000fe20008410000 */
[----:B------:R-:W-:Y:S01]  /*cbb0*/  FMUL.FTZ R185, R190, UR61 ;  /* 0x0000003dbeb97c20 */ /* 0x000fe20008410000 */
[----:B------:R-:W-:Y:S01]  /*cbc0*/  ULDC UR14, c[0x0][0x988] ;  /* 0x00026200000e7ab9 */ /* 0x000fe20000000800 */
[----:B------:R-:W-:Y:S01]  /*cbd0*/  FMUL.FTZ R170, R170, UR61 ;  /* 0x0000003daaaa7c20 */ /* 0x000fe20008410000 */
[----:B------:R-:W1:Y:S01]  /*cbe0*/  MUFU.TANH R189, R189 ;  /* 0x000000bd00bd7308 */ /* 0x000e620000002400 */
[----:B--2---:R-:W-:Y:S01]  /*cbf0*/  FMNMX.FTZ R191, R187, R0, !PT ;  /* 0x00000000bbbf7209 */ /* 0x004fe20007810000 */
[----:B------:R-:W-:Y:S01]  /*cc00*/  UMOV UR5, UR14 ;  /* 0x0000000e00057c82 */ /* 0x000fe20008000000 */
[----:B------:R-:W-:Y:S01]  /*cc10*/  FMUL.FTZ R171, R171, UR61 ;  /* 0x0000003dabab7c20 */ /* 0x000fe20008410000 */
[----:B------:R-:W-:Y:S01]  /*cc20*/  FMUL.FTZ R174, R174, UR61 ;  /* 0x0000003daeae7c20 */ /* 0x000fe20008410000 */
[----:B------:R-:W-:Y:S01]  /*cc30*/  FMUL.FTZ R175, R175, UR61 ;  /* 0x0000003dafaf7c20 */ /* 0x000fe20008410000 */
        /* <DEDUP_REMOVED lines=9> */
[----:B------:R-:W-:Y:S01]  /*ccd0*/  FMUL.FTZ R159, R159, UR61 ;  /* 0x0000003d9f9f7c20 */ /* 0x000fe20008410000 */
        /* <DEDUP_REMOVED lines=19> */
[----:B-1----:R-:W-:Y:S01]  /*ce10*/  FMNMX.FTZ R0, R164, R157, !PT ;  /* 0x0000009da4007209 */ /* 0x002fe20007810000 */
[----:B------:R-:W-:-:S06]  /*ce20*/  FMUL.FTZ R157, R183, UR61 ;  /* 0x0000003db79d7c20 */ /* 0x000fcc0008410000 */
        /* <DEDUP_REMOVED lines=9> */
[----:B0-----:R-:W-:-:S05]  /*cec0*/  FMNMX.FTZ R183, R182, R183, !PT ;  /* 0x000000b7b6b77209 */ /* 0x001fca0007810000 */
[----:B------:R-:W0:Y:S02]  /*ced0*/  SHFL.BFLY PT, R0, R183, 0x2, 0x1f ;  /* 0x0c401f00b7007f89 */ /* 0x000e2400000e0000 */
[----:B------:R-:W3:Y:S08]  /*cee0*/  MUFU.TANH R185, R185 ;  /* 0x000000b900b97308 */ /* 0x000ef00000002400 */
[----:B------:R-:W4:Y:S08]  /*cef0*/  MUFU.TANH R188, R188 ;  /* 0x000000bc00bc7308 */ /* 0x000f300000002400 */
[----:B------:R-:W5:Y:S01]  /*cf00*/  MUFU.TANH R177, R177 ;  /* 0x000000b100b17308 */ /* 0x000f620000002400 */
[----:B0-----:R-:W-:-:S07]  /*cf10*/  FMNMX.FTZ R0, R183, R0, !PT ;  /* 0x00000000b7007209 */ /* 0x001fce0007810000 */
[----:B------:R-:W0:Y:S01]  /*cf20*/  MUFU.TANH R178, R178 ;  /* 0x000000b200b27308 */ /* 0x000e220000002400 */
[----:B------:R-:W1:Y:S07]  /*cf30*/  SHFL.BFLY PT, R183, R0, 0x1, 0x1f ;  /* 0x0c201f0000b77f89 */ /* 0x000e6e00000e0000 */
[----:B------:R-:W0:Y:S08]  /*cf40*/  MUFU.TANH R179, R179 ;  /* 0x000000b300b37308 */ /* 0x000e300000002400 */
[----:B------:R-:W0:Y:S08]  /*cf50*/  MUFU.TANH R157, R157 ;  /* 0x0000009d009d7308 */ /* 0x000e300000002400 */
[----:B------:R-:W0:Y:S01]  /*cf60*/  MUFU.TANH R170, R170 ;  /* 0x000000aa00aa7308 */ /* 0x000e220000002400 */
[----:B-1----:R-:W-:-:S02]  /*cf70*/  FMNMX.FTZ R4, R0, R183, !PT ;  /* 0x000000b700047209 */ /* 0x002fc40007810000 */
[----:B------:R-:W-:-:S03]  /*cf80*/  FMNMX.FTZ R183, R21, R20, !PT ;  /* 0x0000001415b77209 */ /* 0x000fc60007810000 */
[----:B------:R-:W-:Y:S01]  /*cf90*/  FADD.FTZ R19, -R4, R19 ;  /* 0x0000001304137221 */ /* 0x000fe20000010100 */
[----:B--2---:R-:W-:Y:S01]  /*cfa0*/  FMNMX.FTZ R0, R184, R183, !PT ;  /* 0x000000b7b8007209 */ /* 0x004fe20007810000 */
[----:B------:R-:W1:Y:S02]  /*cfb0*/  MUFU.TANH R171, R171 ;  /* 0x000000ab00ab7308 */ /* 0x000e640000002400 */
[----:B------:R-:W-:Y:S01]  /*cfc0*/  FMUL.FTZ R191, R19, UR5 ;  /* 0x0000000513bf7c20 */ /* 0x000fe20008410000 */
[----:B---3--:R-:W-:-:S04]  /*cfd0*/  FMNMX.FTZ R19, R185, R0, !PT ;  /* 0x00000000b9137209 */ /* 0x008fc80007810000 */
[----:B----4-:R-:W-:Y:S01]  /*cfe0*/  FMNMX.FTZ R190, R188, R19, !PT ;  /* 0x00000013bcbe7209 */ /* 0x010fe20007810000 */
[----:B------:R-:W2:Y:S03]  /*cff0*/  MUFU.TANH R174, R174 ;  /* 0x000000ae00ae7308 */ /* 0x000ea60000002400 */
[----:B-----5:R-:W-:-:S05]  /*d000*/  FMNMX.FTZ R19, R177, R190, !PT ;  /* 0x000000beb1137209 */ /* 0x020fca0007810000 */
[----:B------:R-:W3:Y:S08]  /*d010*/  MUFU.TANH R175, R175 ;  /* 0x000000af00af7308 */ /* 0x000ef00000002400 */
[----:B------:R-:W4:Y:S08]  /*d020*/  MUFU.TANH R162, R162 ;  /* 0x000000a200a27308 */ /* 0x000f300000002400 */
[----:B------:R-:W5:Y:S08]  /*d030*/  MUFU.TANH R163, R163 ;  /* 0x000000a300a37308 */ /* 0x000f700000002400 */
[----:B------:R-:W5:Y:S08]  /*d040*/  MUFU.TANH R166, R166 ;  /* 0x000000a600a67308 */ /* 0x000f700000002400 */
[----:B------:R-:W5:Y:S08]  /*d050*/  MUFU.TANH R167, R167 ;  /* 0x000000a700a77308 */ /* 0x000f700000002400 */
[----:B------:R-:W5:Y:S01]  /*d060*/  MUFU.TANH R154, R154 ;  /* 0x0000009a009a7308 */ /* 0x000f620000002400 */
[----:B------:R-:W-:-:S02]  /*d070*/  WARPGROUP.DEPBAR.LE gsb0, 0x0 ;  /* 0x00008000000079c5 */ /* 0x000fc40000010000 */
[----:B------:R-:W-:-:S05]  /*d080*/  WARPGROUP.ARRIVE ;  /* 0x00000000000079c5 */ /* 0x000fca0000000000 */
[----:B------:R-:W5:Y:S01]  /*d090*/  MUFU.TANH R155, R155 ;  /* 0x0000009b009b7308 */ /* 0x000f620000002400 */
[----:B------:R-:W-:Y:S01]  /*d0a0*/  HGMMA.64x256x16.F32.BF16 R24, R204, gdesc[UR4].tnspB, R24, gsb0 ;  /* 0x43e00004cc187df0 */ /* 0x000fe20008001818 */
[----:B------:R-:W-:Y:S01]  /*d0b0*/  UIADD3 UR6, UR10, 0x100, URZ ;  /* 0x000001000a067890 */ /* 0x000fe2000fffe03f */
[----:B------:R-:W-:-:S05]  /*d0c0*/  UMOV UR7, 0x40000040 ;  /* 0x4000004000077882 */ /* 0x000fca0000000000 */
[----:B------:R-:W5:Y:S08]  /*d0d0*/  MUFU.TANH R158, R158 ;  /* 0x0000009e009e7308 */ /* 0x000f700000002400 */
[----:B------:R-:W5:Y:S08]  /*d0e0*/  MUFU.TANH R159, R159 ;  /* 0x0000009f009f7308 */ /* 0x000f700000002400 */
[----:B------:R1:W-:Y:S01]  /*d0f0*/  MUFU.EX2 R0, R191 ;  /* 0x000000bf00007308 */ /* 0x0003e20000000800 */
        /* <DEDUP_REMOVED lines=12> */
[----:B------:R-:W-:Y:S01]  /*d1c0*/  WARPGROUP.ARRIVE ;  /* 0x00000000000079c5 */ /* 0x000fe20000000000 */
[----:B------:R-:W-:-:S04]  /*d1d0*/  FMUL.FTZ R197, R4, UR5 ;  /* 0x0000000504c57c20 */ /* 0x000fc80008410000 */
[----:B------:R-:W-:-:S15]  /*d1e0*/  FFMA.FTZ R183, R2, UR5, -R197 ;  /* 0x0000000502b77c23 */ /* 0x000fde00080108c5 */
[----:B------:R-:W-:-:S03]  /*d1f0*/  NOP ;  /* 0x0000000000007918 */ /* 0x000fc60000000000 */
[----:B------:R-:W-:Y:S01]  /*d200*/  HGMMA.64x256x16.F32.BF16 R24, R192, gdesc[UR4].tnspB, R24, gsb0 ;  /* 0x43e00004c0187df0 */ /* 0x000fe20008001818 */
[----:B0-----:R-:W-:Y:S01]  /*d210*/  FMNMX.FTZ R2, R178, R19, !PT ;  /* 0x00000013b2027209 */ /* 0x001fe20007810000 */
        /* <DEDUP_REMOVED lines=9> */
[--C-:B-1----:R-:W-:Y:S01]  /*d2b0*/  FFMA.FTZ R191, R187, UR5, -R197.reuse ;  /* 0x00000005bbbf7c23 */ /* 0x102fe200080108c5 */
        /* <DEDUP_REMOVED lines=9> */
[----:B--2---:R-:W-:Y:S01]  /*d350*/  FMNMX.FTZ R2, R174, R3, !PT ;  /* 0x00000003ae027209 */ /* 0x004fe20007810000 */
[--C-:B------:R-:W-:Y:S01]  /*d360*/  FFMA.FTZ R181, R161, UR5, -R197.reuse ;  /* 0x00000005a1b57c23 */ /* 0x100fe200080108c5 */
[--C-:B------:R-:W-:Y:S01]  /*d370*/  FFMA.FTZ R169, R169, UR5, -R197.reuse ;  /* 0x00000005a9a97c23 */ /* 0x100fe200080108c5 */
[----:B------:R-:W-:Y:S01]  /*d380*/  MUFU.EX2 R210, R210 ;  /* 0x000000d200d27308 */ /* 0x000fe20000000800 */
[----:B---3--:R-:W-:Y:S01]  /*d390*/  FMNMX.FTZ R3, R175, R2, !PT ;  /* 0x00000002af037209 */ /* 0x008fe20007810000 */
[--C-:B------:R-:W-:Y:S01]  /*d3a0*/  FFMA.FTZ R202, R172, UR5, -R197.reuse ;  /* 0x00000005acca7c23 */ /* 0x100fe200080108c5 */
[--C-:B------:R-:W-:Y:S01]  /*d3b0*/  FFMA.FTZ R173, R173, UR5, -R197.reuse ;  /* 0x00000005adad7c23 */ /* 0x100fe200080108c5 */
[--C-:B------:R-:W-:Y:S01]  /*d3c0*/  FFMA.FTZ R161, R165, UR5, -R197.reuse ;  /* 0x00000005a5a17c23 */ /* 0x100fe200080108c5 */
[----:B----4-:R-:W-:Y:S01]  /*d3d0*/  FMNMX.FTZ R2, R162, R3, !PT ;  /* 0x00000003a2027209 */ /* 0x010fe20007810000 */
[----:B------:R-:W-:Y:S01]  /*d3e0*/  FFMA.FTZ R182, R182, UR5, -R197 ;  /* 0x00000005b6b67c23 */ /* 0x000fe200080108c5 */
[----:B------:R-:W-:Y:S01]  /*d3f0*/  R2UR UR6, R232 ;  /* 0x00000000e80672ca */ /* 0x000fe200000e0000 */
[----:B------:R-:W-:Y:S01]  /*d400*/  MUFU.EX2 R191, R191 ;  /* 0x000000bf00bf7308 */ /* 0x000fe20000000800 */
[----:B-----5:R-:W-:-:S04]  /*d410*/  FMNMX.FTZ R3, R163, R2, !PT ;  /* 0x00000002a3037209 */ /* 0x020fc80007810000 */
        /* <DEDUP_REMOVED lines=26> */
[----:B------:R-:W-:Y:S02]  /*d5c0*/  IMAD.U32 R21, RZ, RZ, UR60 ;  /* 0x0000003cff157e24 */ /* 0x000fe4000f8e00ff */
[--C-:B------:R-:W-:Y:S01]  /*d5d0*/  FFMA.FTZ R160, R184, UR5, -R156.reuse ;  /* 0x00000005b8a07c23 */ /* 0x100fe2000801089c */
[--C-:B------:R-:W-:Y:S01]  /*d5e0*/  FFMA.FTZ R211, R185, UR5, -R156.reuse ;  /* 0x00000005b9d37c23 */ /* 0x100fe2000801089c */
[--C-:B------:R-:W-:Y:S01]  /*d5f0*/  FFMA.FTZ R164, R188, UR5, -R156.reuse ;  /* 0x00000005bca47c23 */ /* 0x100fe2000801089c */
[----:B------:R-:W-:Y:S01]  /*d600*/  MUFU.EX2 R2, R2 ;  /* 0x0000000200027308 */ /* 0x000fe20000000800 */
[----:B------:R-:W-:Y:S01]  /*d610*/  @!P1 LEA R21, R21, UR11, 0x3 ;  /* 0x0000000b15159c11 */ /* 0x000fe2000f8e18ff */
[--C-:B------:R-:W-:Y:S01]  /*d620*/  FFMA.FTZ R205, R177, UR5, -R156.reuse ;  /* 0x00000005b1cd7c23 */ /* 0x100fe2000801089c */
[--C-:B------:R-:W-:Y:S01]  /*d630*/  FFMA.FTZ R168, R178, UR5, -R156.reuse ;  /* 0x00000005b2a87c23 */ /* 0x100fe2000801089c */
[--C-:B------:R-:W-:Y:S01]  /*d640*/  FFMA.FTZ R207, R179, UR5, -R156.reuse ;  /* 0x00000005b3cf7c23 */ /* 0x100fe2000801089c */
[----:B------:R-:W-:Y:S01]  /*d650*/  FFMA.FTZ R197, R162, UR5, -R156 ;  /* 0x00000005a2c57c23 */ /* 0x000fe2000801089c */
[----:B------:R-:W-:-:S02]  /*d660*/  @!P1 VIADD R21, R21, 0x38840 ;  /* 0x0003884015159836 */ /* 0x000fc40000000000 */
[--C-:B------:R-:W-:Y:S01]  /*d670*/  FFMA.FTZ R172, R157, UR5, -R156.reuse ;  /* 0x000000059dac7c23 */ /* 0x100fe2000801089c */
[----:B------:R-:W0:Y:S01]  /*d680*/  MUFU.EX2 R209, R209 ;  /* 0x000000d100d17308 */ /* 0x000e220000000800 */
[--C-:B------:R-:W-:Y:S01]  /*d690*/  FFMA.FTZ R201, R170, UR5, -R156.reuse ;  /* 0x00000005aac97c23 */ /* 0x100fe2000801089c */
[--C-:B------:R-:W-:Y:S01]  /*d6a0*/  FFMA.FTZ R170, R171, UR5, -R156.reuse ;  /* 0x00000005abaa7c23 */ /* 0x100fe2000801089c */
[----:B------:R-:W-:Y:S01]  /*d6b0*/  @!P1 PRMT R21, RZ, 0x654, R21 ;  /* 0x00000654ff159816 */ /* 0x000fe20000000015 */
[--C-:B------:R-:W-:Y:S01]  /*d6c0*/  FFMA.FTZ R199, R166, UR5, -R156.reuse ;  /* 0x00000005a6c77c23 */ /* 0x100fe2000801089c */
[--C-:B------:R-:W-:Y:S01]  /*d6d0*/  FFMA.FTZ R203, R174, UR5, -R156.reuse ;  /* 0x00000005aecb7c23 */ /* 0x100fe2000801089c */
[--C-:B------:R-:W-:Y:S01]  /*d6e0*/  FFMA.FTZ R174, R175, UR5, -R156.reuse ;  /* 0x00000005afae7c23 */ /* 0x100fe2000801089c */
[--C-:B------:R-:W-:Y:S01]  /*d6f0*/  FFMA.FTZ R167, R167, UR5, -R156.reuse ;  /* 0x00000005a7a77c23 */ /* 0x100fe2000801089c */
[----:B------:R-:W1:Y:S01]  /*d700*/  MUFU.EX2 R160, R160 ;  /* 0x000000a000a07308 */ /* 0x000e620000000800 */
[--C-:B------:R-:W-:Y:S01]  /*d710*/  FFMA.FTZ R155, R155, UR5, -R156.reuse ;  /* 0x000000059b9b7c23 */ /* 0x100fe2000801089c */
[----:B------:R-:W-:Y:S01]  /*d720*/  FFMA.FTZ R158, R158, UR5, -R156 ;  /* 0x000000059e9e7c23 */ /* 0x000fe2000801089c */
[----:B------:R-:W-:Y:S01]  /*d730*/  IMAD.U32 R157, RZ, RZ, UR4 ;  /* 0x00000004ff9d7e24 */ /* 0x000fe2000f8e00ff */
[----:B------:R-:W-:Y:S01]  /*d740*/  UIADD3 UR4, UR6, -0x1, URZ ;  /* 0xffffffff06047890 */ /* 0x000fe2000fffe03f */
[----:B------:R-:W-:-:S02]  /*d750*/  R2UR UR6, R16 ;  /* 0x00000000100672ca */ /* 0x000fc400000e0000 */
[----:B------:R-:W-:Y:S01]  /*d760*/  @!P1 VIADD R157, R157, 0x38860 ;  /* 0x000388609d9d9836 */ /* 0x000fe20000000000 */
[----:B------:R-:W2:Y:S01]  /*d770*/  MUFU.EX2 R211, R211 ;  /* 0x000000d300d37308 */ /* 0x000ea20000000800 */
[----:B0-----:R-:W-:Y:S01]  /*d780*/  FFMA.FTZ R5, R2, R5, R209 ;  /* 0x0000000502057223 */ /* 0x001fe200000100d1 */
[----:B------:R-:W-:Y:S02]  /*d790*/  IMAD.U32 R232, RZ, RZ, UR4 ;  /* 0x00000004ffe87e24 */ /* 0x000fe4000f8e00ff */
[----:B------:R-:W-:-:S04]  /*d7a0*/  @!P1 PRMT R157, RZ, 0x654, R157 ;  /* 0x00000654ff9d9816 */ /* 0x000fc8000000009d */
[----:B------:R-:W0:Y:S01]  /*d7b0*/  MUFU.EX2 R164, R164 ;  /* 0x000000a400a47308 */ /* 0x000e220000000800 */
[C---:B-1----:R-:W-:Y:S01]  /*d7c0*/  FADD.FTZ R162, R160.reuse, R5 ;  /* 0x00000005a0a27221 */ /* 0x042fe20000010000 */
[----:B------:R-:W-:Y:S01]  /*d7d0*/  F2FP.BF16.F32.PACK_AB R209, R160, R209 ;  /* 0x000000d1a0d1723e */ /* 0x000fe200000010ff */
[----:B------:R-:W-:-:S05]  /*d7e0*/  IMAD.U32 R231, RZ, RZ, UR6 ;  /* 0x00000006ffe77e24 */ /* 0x000fca000f8e00ff */
        /* <DEDUP_REMOVED lines=17> */
[----:B------:R-:W2:Y:S01]  /*d900*/  MUFU.EX2 R152, R152 ;  /* 0x0000009800987308 */ /* 0x000ea20000000800 */
[----:B------:R-:W-:-:S02]  /*d910*/  WARPGROUP.DEPBAR.LE gsb0, 0x0 ;  /* 0x00008000000079c5 */ /* 0x000fc40000010000 */
[----:B------:R3:W-:Y:S01]  /*d920*/  @!P1 SYNCS.ARRIVE.TRANS64.RED.A1T0 RZ, [R21+URZ], RZ ;  /* 0x000000ff15ff99a7 */ /* 0x0007e2000810043f */
[----:B------:R-:W-:Y:S01]  /*d930*/  FFMA.FTZ R193, R154, UR5, -R156 ;  /* 0x000000059ac17c23 */ /* 0x000fe2000801089c */
[----:B------:R-:W-:-:S03]  /*d940*/  FADD.FTZ R154, R168, R5 ;  /* 0x00000005a89a7221 */ /* 0x000fc60000010000 */
[----:B------:R-:W-:Y:S01]  /*d950*/  MUFU.EX2 R155, R155 ;  /* 0x0000009b009b7308 */ /* 0x000fe20000000800 */
[----:B0-----:R-:W-:Y:S01]  /*d960*/  FADD.FTZ R5, R207, R154 ;  /* 0x0000009acf057221 */ /* 0x001fe20000010000 */
[----:B-1----:R-:W-:Y:S01]  /*d970*/  F2FP.BF16.F32.PACK_AB R207, R172, R207 ;  /* 0x000000cfaccf723e */ /* 0x002fe200000010ff */
[----:B---3--:R-:W-:Y:S01]  /*d980*/  FFMA.FTZ R21, R0, R14, R183 ;  /* 0x0000000e00157223 */ /* 0x008fe200000100b7 */
[--C-:B------:R-:W-:Y:S01]  /*d990*/  FFMA.FTZ R14, R163, UR5, -R156.reuse ;  /* 0x00000005a30e7c23 */ /* 0x100fe2000801089c */
[----:B------:R-:W-:-:S03]  /*d9a0*/  FFMA.FTZ R156, R159, UR5, -R156 ;  /* 0x000000059f9c7c23 */ /* 0x000fc6000801089c */
[----:B------:R-:W-:Y:S01]  /*d9b0*/  MUFU.EX2 R154, R167 ;  /* 0x000000a7009a7308 */ /* 0x000fe20000000800 */
[----:B------:R-:W-:Y:S01]  /*d9c0*/  FADD.FTZ R21, R208, R21 ;  /* 0x00000015d0157221 */ /* 0x000fe20000010000 */
[----:B------:R0:W-:Y:S01]  /*d9d0*/  @!P1 SYNCS.ARRIVE.TRANS64.RED.A1T0 RZ, [R157+URZ], RZ ;  /* 0x000000ff9dff99a7 */ /* 0x0001e2000810043f */
[----:B--2---:R-:W-:Y:S02]  /*d9e0*/  F2FP.BF16.F32.PACK_AB R192, R152, R19 ;  /* 0x0000001398c0723e */ /* 0x004fe400000010ff */
[----:B------:R-:W-:Y:S01]  /*d9f0*/  FADD.FTZ R176, R210, R21 ;  /* 0x00000015d2b07221 */ /* 0x000fe20000010000 */
[----:B------:R-:W-:Y:S02]  /*da00*/  F2FP.BF16.F32.PACK_AB R208, R208, R183 ;  /* 0x000000b7d0d0723e */ /* 0x000fe400000010ff */
[----:B------:R-:W1:Y:S01]  /*da10*/  MUFU.EX2 R14, R14 ;  /* 0x0000000e000e7308 */ /* 0x000e620000000800 */
[C---:B------:R-:W-:Y:S01]  /*da20*/  FADD.FTZ R21, R191.reuse, R176 ;  /* 0x000000b0bf157221 */ /* 0x040fe20000010000 */
[----:B------:R-:W-:-:S03]  /*da30*/  F2FP.BF16.F32.PACK_AB R210, R191, R210 ;  /* 0x000000d2bfd2723e */ /* 0x000fc600000010ff */
[----:B------:R-:W-:Y:S01]  /*da40*/  FADD.FTZ R166, R204, R21 ;  /* 0x00000015cca67221 */ /* 0x000fe20000010000 */
[C---:B------:R-:W-:Y:S02]  /*da50*/  F2FP.BF16.F32.PACK_AB R204, R187.reuse, R204 ;  /* 0x000000ccbbcc723e */ /* 0x040fe400000010ff */
[----:B------:R-:W-:Y:S01]  /*da60*/  MUFU.EX2 R193, R193 ;  /* 0x000000c100c17308 */ /* 0x000fe20000000800 */
[----:B------:R-:W-:-:S04]  /*da70*/  FADD.FTZ R21, R187, R166 ;  /* 0x000000a6bb157221 */ /* 0x000fc80000010000 */
[----:B------:R-:W-:Y:S01]  /*da80*/  FADD.FTZ R162, R206, R21 ;  /* 0x00000015cea27221 */ /* 0x000fe20000010000 */
[C---:B------:R-:W-:Y:S02]  /*da90*/  F2FP.BF16.F32.PACK_AB R206, R189.reuse, R206 ;  /* 0x000000cebdce723e */ /* 0x040fe400000010ff */
[----:B------:R-:W-:Y:S01]  /*daa0*/  MUFU.EX2 R153, R153 ;  /* 0x0000009900997308 */ /* 0x000fe20000000800 */
[----:B------:R-:W-:Y:S01]  /*dab0*/  FADD.FTZ R21, R189, R162 ;  /* 0x000000a2bd157221 */ /* 0x000fe20000010000 */
[----:B------:R-:W-:-:S03]  /*dac0*/  FADD.FTZ R162, R172, R5 ;  /* 0x00000005aca27221 */ /* 0x000fc60000010000 */
[----:B------:R-:W-:Y:S01]  /*dad0*/  FADD.FTZ R166, R200, R21 ;  /* 0x00000015c8a67221 */ /* 0x000fe20000010000 */
[----:B------:R-:W-:Y:S01]  /*dae0*/  FADD.FTZ R5, R201, R162 ;  /* 0x000000a2c9057221 */ /* 0x000fe20000010000 */
[C---:B------:R-:W-:Y:S01]  /*daf0*/  F2FP.BF16.F32.PACK_AB R200, R169.reuse, R200 ;  /* 0x000000c8a9c8723e */ /* 0x040fe200000010ff */
[----:B------:R-:W-:Y:S01]  /*db00*/  MUFU.EX2 R195, R158 ;  /* 0x0000009e00c37308 */ /* 0x000fe20000000800 */
[----:B------:R-:W-:Y:S01]  /*db10*/  FADD.FTZ R21, R169, R166 ;  /* 0x000000a6a9157221 */ /* 0x000fe20000010000 */
[C---:B------:R-:W-:Y:S01]  /*db20*/  FADD.FTZ R160, R170.reuse, R5 ;  /* 0x00000005aaa07221 */ /* 0x040fe20000010000 */
[----:B------:R-:W-:Y:S02]  /*db30*/  F2FP.BF16.F32.PACK_AB R201, R170, R201 ;  /* 0x000000c9aac9723e */ /* 0x000fe400000010ff */
[----:B------:R-:W-:Y:S01]  /*db40*/  FADD.FTZ R162, R202, R21 ;  /* 0x00000015caa27221 */ /* 0x000fe20000010000 */
[----:B------:R-:W-:Y:S01]  /*db50*/  FADD.FTZ R5, R203, R160 ;  /* 0x000000a0cb057221 */ /* 0x000fe20000010000 */
[C---:B------:R-:W-:Y:S01]  /*db60*/  F2FP.BF16.F32.PACK_AB R202, R173.reuse, R202 ;  /* 0x000000caadca723e */ /* 0x040fe200000010ff */
[----:B------:R-:W2:Y:S01]  /*db70*/  MUFU.EX2 R20, R182 ;  /* 0x000000b600147308 */ /* 0x000ea20000000800 */
[----:B------:R-:W-:Y:S01]  /*db80*/  FADD.FTZ R21, R173, R162 ;  /* 0x000000a2ad157221 */ /* 0x000fe20000010000 */
[C---:B------:R-:W-:Y:S01]  /*db90*/  FADD.FTZ R160, R174.reuse, R5 ;  /* 0x00000005aea07221 */ /* 0x040fe20000010000 */
[----:B------:R-:W-:-:S02]  /*dba0*/  F2FP.BF16.F32.PACK_AB R203, R174, R203 ;  /* 0x000000cbaecb723e */ /* 0x000fc400000010ff */
[----:B------:R-:W-:Y:S01]  /*dbb0*/  FADD.FTZ R162, R196, R21 ;  /* 0x00000015c4a27221 */ /* 0x000fe20000010000 */
[----:B------:R-:W-:Y:S01]  /*dbc0*/  FADD.FTZ R5, R197, R160 ;  /* 0x000000a0c5057221 */ /* 0x000fe20000010000 */
[C---:B-1----:R-:W-:Y:S01]  /*dbd0*/  F2FP.BF16.F32.PACK_AB R197, R14.reuse, R197 ;  /* 0x000000c50ec5723e */ /* 0x042fe200000010ff */
[----:B------:R-:W1:Y:S01]  /*dbe0*/  MUFU.EX2 R156, R156 ;  /* 0x0000009c009c7308 */ /* 0x000e620000000800 */
[C---:B------:R-:W-:Y:S01]  /*dbf0*/  FADD.FTZ R21, R181.reuse, R162 ;  /* 0x000000a2b5157221 */ /* 0x040fe20000010000 */
[----:B------:R-:W-:Y:S01]  /*dc00*/  FADD.FTZ R160, R14, R5 ;  /* 0x000000050ea07221 */ /* 0x000fe20000010000 */
[----:B------:R-:W-:Y:S02]  /*dc10*/  F2FP.BF16.F32.PACK_AB R196, R181, R196 ;  /* 0x000000c4b5c4723e */ /* 0x000fe400000010ff */
[----:B------:R-:W-:Y:S01]  /*dc20*/  FADD.FTZ R162, R198, R21 ;  /* 0x00000015c6a27221 */ /* 0x000fe20000010000 */
[----:B------:R-:W-:Y:S01]  /*dc30*/  FADD.FTZ R5, R199, R160 ;  /* 0x000000a0c7057221 */ /* 0x000fe20000010000 */
[----:B------:R-:W-:Y:S01]  /*dc40*/  F2FP.BF16.F32.PACK_AB R198, R161, R198 ;  /* 0x000000c6a1c6723e */ /* 0x000fe200000010ff */
[----:B------:R-:W-:-:S02]  /*dc50*/  IMAD.U32 R21, RZ, RZ, UR60 ;  /* 0x0000003cff157e24 */ /* 0x000fc4000f8e00ff */
[----:B------:R-:W-:Y:S01]  /*dc60*/  FADD.FTZ R162, R161, R162 ;  /* 0x000000a2a1a27221 */ /* 0x000fe20000010000 */
[----:B------:R-:W-:Y:S01]  /*dc70*/  FADD.FTZ R160, R154, R5 ;  /* 0x000000059aa07221 */ /* 0x000fe20000010000 */
[----:B--2---:R-:W-:Y:S02]  /*dc80*/  F2FP.BF16.F32.PACK_AB R194, R20, R153 ;  /* 0x0000009914c2723e */ /* 0x004fe400000010ff */
[----:B------:R-:W-:Y:S01]  /*dc90*/  FADD.FTZ R5, R19, R162 ;  /* 0x000000a213057221 */ /* 0x000fe20000010000 */
[----:B------:R-:W-:Y:S01]  /*dca0*/  FADD.FTZ R160, R193, R160 ;  /* 0x000000a0c1a07221 */ /* 0x000fe20000010000 */
[----:B------:R-:W-:Y:S01]  /*dcb0*/  F2FP.BF16.F32.PACK_AB R199, R154, R199 ;  /* 0x000000c79ac7723e */ /* 0x000fe200000010ff */
[----:B------:R-:W-:Y:S02]  /*dcc0*/  IMAD.MOV.U32 R19, RZ, RZ, R4 ;  /* 0x000000ffff137224 */ /* 0x000fe400078e0004 */
[----:B------:R-:W-:Y:S01]  /*dcd0*/  FADD.FTZ R14, R152, R5 ;  /* 0x00000005980e7221 */ /* 0x000fe20000010000 */
[C---:B------:R-:W-:Y:S01]  /*dce0*/  FADD.FTZ R160, R155.reuse, R160 ;  /* 0x000000a09ba07221 */ /* 0x040fe20000010000 */
[----:B------:R-:W-:-:S02]  /*dcf0*/  F2FP.BF16.F32.PACK_AB R193, R155, R193 ;  /* 0x000000c19bc1723e */ /* 0x000fc400000010ff */
[----:B------:R-:W-:Y:S01]  /*dd00*/  FADD.FTZ R5, R153, R14 ;  /* 0x0000000e99057221 */ /* 0x000fe20000010000 */
[----:B------:R-:W-:Y:S01]  /*dd10*/  FADD.FTZ R160, R195, R160 ;  /* 0x000000a0c3a07221 */ /* 0x000fe20000010000 */
[----:B-1----:R-:W-:Y:S02]  /*dd20*/  F2FP.BF16.F32.PACK_AB R195, R156, R195 ;  /* 0x000000c39cc3723e */ /* 0x002fe400000010ff */
[----:B------:R-:W-:Y:S01]  /*dd30*/  FADD.FTZ R14, R20, R5 ;  /* 0x00000005140e7221 */ /* 0x000fe20000010000 */
[----:B------:R-:W-:Y:S01]  /*dd40*/  FADD.FTZ R5, R156, R160 ;  /* 0x000000a09c057221 */ /* 0x000fe20000010000 */
[----:B------:R-:W-:Y:S01]  /*dd50*/  IMAD.MOV.U32 R20, RZ, RZ, R3 ;  /* 0x000000ffff147224 */ /* 0x000fe200078e0003 */
[----:B0-----:R-:W-:Y:S06]  /*dd60*/  @P2 BRA `(.L_x_2398) ;  /* 0xffffffc000402947 */ /* 0x001fec000383ffff */
.L_x_2389:
        /* <DEDUP_REMOVED lines=131> */
.L_x_2399:
        /* <DEDUP_REMOVED lines=8> */
.L_x_2400:
[----:B-1----:R-:W-:Y:S05]  /*e620*/  @P2 BRA `(.L_x_2401) ;  /* 0x0000000000082947 */ /* 0x002fea0003800000 */
[----:B------:R-:W1:Y:S02]  /*e630*/  SYNCS.PHASECHK.TRANS64.TRYWAIT P0, [UR7+0x38850], R0 ;  /* 0x03885000ff0075a7 */ /* 0x000e640008000147 */
[----:B-1----:R-:W-:Y:S05]  /*e640*/  @!P0 BRA `(.L_x_2402) ;  /* 0x0000009000048947 */ /* 0x002fea0003800000 */
.L_x_2401:
[----:B------:R-:W-:Y:S01]  /*e650*/  R2UR UR4, R17 ;  /* 0x00000000110472ca */ /* 0x000fe200000e0000 */
[----:B------:R-:W-:Y:S01]  /*e660*/  WARPGROUP.ARRIVE ;  /* 0x00000000000079c5 */ /* 0x000fe20000000000 */
[----:B------:R-:W-:Y:S01]  /*e670*/  UMOV UR11, 0x40000040 ;  /* 0x40000040000b7882 */ /* 0x000fe20000000000 */
[----:B01----:R-:W0:Y:S01]  /*e680*/  SHFL.BFLY PT, R0, R5, 0x2, 0x1f ;  /* 0x0c401f0005007f89 */ /* 0x003e2200000e0000 */
[----:B------:R-:W-:Y:S01]  /*e690*/  IMAD.MOV.U32 R6, RZ, RZ, RZ ;  /* 0x000000ffff067224 */ /* 0x000fe200078e00ff */
[----:B------:R-:W-:Y:S01]  /*e6a0*/  R2UR UR9, R220 ;  /* 0x00000000dc0972ca */ /* 0x000fe200000e0000 */
[----:B------:R-:W-:Y:S01]  /*e6b0*/  IMAD.U32 R12, RZ, RZ, UR7 ;  /* 0x00000007ff0c7e24 */ /* 0x000fe2000f8e00ff */
[----:B------:R-:W1:Y:S01]  /*e6c0*/  SHFL.BFLY PT, R7, R14, 0x2, 0x1f ;  /* 0x0c401f000e077f89 */ /* 0x000e6200000e0000 */
[----:B------:R-:W-:Y:S01]  /*e6d0*/  R2UR UR8, R16 ;  /* 0x00000000100872ca */ /* 0x000fe200000e0000 */
[----:B------:R-:W-:-:S04]  /*e6e0*/  IMAD.U32 R13, RZ, RZ, UR5 ;  /* 0x00000005ff0d7e24 */ /* 0x000fc8000f8e00ff */
[----:B------:R-:W-:-:S04]  /*e6f0*/  UIADD3 UR4, UR4, 0x400, URZ ;  /* 0x0000040004047890 */ /* 0x000fc8000fffe03f */
[----:B------:R-:W-:Y:S02]  /*e700*/  USHF.R.U32.HI UR4, URZ, 0x4, UR4 ;  /* 0x000000043f047899 */ /* 0x000fe40008011604 */
[----:B------:R-:W-:Y:S02]  /*e710*/  UIADD3 UR9, UR9, 0x1, URZ ;  /* 0x0000000109097890 */ /* 0x000fe4000fffe03f */
[----:B------:R-:W-:-:S04]  /*e720*/  ULOP3.LUT UR4, UR4, 0x3fff, URZ, 0xc0, !UPT ;  /* 0x00003fff04047892 */ /* 0x000fc8000f8ec03f */
[----:B------:R-:W-:Y:S01]  /*e730*/  ULOP3.LUT UR4, UR4, 0x2800000, URZ, 0xfc, !UPT ;  /* 0x0280000004047892 */ /* 0x000fe2000f8efc3f */
[----:B------:R-:W-:Y:S02]  /*e740*/  IMAD.U32 R220, RZ, RZ, UR9 ;  /* 0x00000009ffdc7e24 */ /* 0x000fe4000f8e00ff */
[----:B0-----:R-:W-:Y:S01]  /*e750*/  FADD.FTZ R2, R0, R5 ;  /* 0x0000000500027221 */ /* 0x001fe20000010000 */
[----:B------:R-:W-:Y:S01]  /*e760*/  IMAD.MOV.U32 R5, RZ, RZ, RZ ;  /* 0x000000ffff057224 */ /* 0x000fe200078e00ff */
[----:B------:R-:W-:Y:S01]  /*e770*/  UIMAD UR4, UR60, 0xa00, UR4 ;  /* 0x00000a003c0478a4 */ /* 0x000fe2000f8e0204 */
[----:B-1----:R-:W-:Y:S02]  /*e780*/  FADD.FTZ R7, R7, R14 ;  /* 0x0000000e07077221 */ /* 0x002fe40000010000 */
[----:B------:R-:W0:Y:S01]  /*e790*/  SHFL.BFLY PT, R9, R2, 0x1, 0x1f ;  /* 0x0c201f0002097f89 */ /* 0x000e2200000e0000 */
[----:B------:R-:W-:Y:S02]  /*e7a0*/  UIADD3 UR6, UR4, 0x80, URZ ;  /* 0x0000008004067890 */ /* 0x000fe4000fffe03f */
[----:B------:R-:W-:Y:S01]  /*e7b0*/  UIADD3 UR60, UR60, 0x1, URZ ;  /* 0x000000013c3c7890 */ /* 0x000fe2000fffe03f */
[----:B------:R-:W1:Y:S01]  /*e7c0*/  SHFL.BFLY PT, R0, R7, 0x1, 0x1f ;  /* 0x0c201f0007007f89 */ /* 0x000e6200000e0000 */
[----:B------:R-:W-:-:S02]  /*e7d0*/  UMOV UR10, UR4 ;  /* 0x00000004000a7c82 */ /* 0x000fc40008000000 */
[----:B------:R-:W-:Y:S01]  /*e7e0*/  HGMMA.64x256x16.F32.BF16 R24, R208, gdesc[UR8].tnspB, R24, gsb0 ;  /* 0x43e00008d0187df0 */ /* 0x000fe20008001818 */
[----:B------:R-:W-:Y:S01]  /*e7f0*/  UMOV UR10, UR6 ;  /* 0x00000006000a7c82 */ /* 0x000fe20008000000 */
[----:B------:R-:W-:Y:S01]  /*e800*/  UMOV UR11, 0x40000040 ;  /* 0x40000040000b7882 */ /* 0x000fe20000000000 */
[----:B------:R-:W-:Y:S02]  /*e810*/  UIADD3 UR6, UR4, 0x100, URZ ;  /* 0x0000010004067890 */ /* 0x000fe4000fffe03f */
[----:B------:R-:W-:-:S04]  /*e820*/  UISETP.NE.AND UP0, UPT, UR60, 0x2, UPT ;  /* 0x000000023c00788c */ /* 0x000fc8000bf05270 */
[----:B------:R-:W-:Y:S01]  /*e830*/  USEL UR60, UR60, URZ, UP0 ;  /* 0x0000003f3c3c7287 */ /* 0x000fe20008000000 */
        /* <DEDUP_REMOVED lines=25> */
[----:B------:R-:W-:Y:S02]  /*e9d0*/  UIADD3 UR6, UR4, 0x180, URZ ;  /* 0x0000018004067890 */ /* 0x000fe4000fffe03f */
[----:B------:R-:W-:Y:S01]  /*e9e0*/  UIADD3 UR4, UR4, 0x200, URZ ;  /* 0x0000020004047890 */ /* 0x000fe2000fffe03f */
[----:B------:R-:W-:Y:S02]  /*e9f0*/  WARPGROUP.DEPBAR.LE gsb0, 0x0 ;  /* 0x00008000000079c5 */ /* 0x000fe40000010000 */
[----:B------:R-:W-:-:S15]  /*ea00*/  WARPGROUP.ARRIVE ;  /* 0x00000000000079c5 */ /* 0x000fde0000000000 */
[----:B------:R-:W-:-:S05]  /*ea10*/  NOP ;  /* 0x0000000000007918 */ /* 0x000fca0000000000 */
        /* <DEDUP_REMOVED lines=10> */
[----:B------:R-:W-:-:S06]  /*eac0*/  ULOP3.LUT UR8, UR8, UR4, URZ, 0x3c, !UPT ;  /* 0x0000000408087292 */ /* 0x000fcc000f8e3c3f */
[----:B------:R-:W-:Y:S01]  /*ead0*/  IMAD.U32 R16, RZ, RZ, UR8 ;  /* 0x00000008ff107e24 */ /* 0x000fe2000f8e00ff */
[----:B------:R-:W-:Y:S02]  /*eae0*/  WARPGROUP.DEPBAR.LE gsb0, 0x0 ;  /* 0x00008000000079c5 */ /* 0x000fe40000010000 */
[----:B------:R-:W-:-:S12]  /*eaf0*/  WARPGROUP.ARRIVE ;  /* 0x00000000000079c5 */ /* 0x000fd80000000000 */
        /* <DEDUP_REMOVED lines=131> */
.L_x_2372:
        /* <DEDUP_REMOVED lines=13> */
[----:B------:R-:W-:Y:S01]  /*f400*/  F2FP.BF16.F32.PACK_AB R24, R25, R24 ;  /* 0x000000181918723e */ /* 0x000fe200000010ff */
[----:B------:R-:W-:Y:S01]  /*f410*/  ULDC.64 UR16, c[0x0][0x208] ;  /* 0x0000820000107ab9 */ /* 0x000fe20000000a00 */
[----:B------:R-:W-:Y:S02]  /*f420*/  F2FP.BF16.F32.PACK_AB R25, R17, R26 ;  /* 0x0000001a1119723e */ /* 0x000fe400000010ff */
[----:B------:R-:W-:Y:S02]  /*f430*/  F2FP.BF16.F32.PACK_AB R26, R29, R28 ;  /* 0x0000001c1d1a723e */ /* 0x000fe400000010ff */
[----:B------:R-:W-:-:S02]  /*f440*/  F2FP.BF16.F32.PACK_AB R27, R27, R30 ;  /* 0x0000001e1b1b723e */ /* 0x000fc400000010ff */
[----:B------:R-:W-:Y:S02]  /*f450*/  R2UR UR11, R217 ;  /* 0x00000000d90b72ca */ /* 0x000fe400000e0000 */
[----:B------:R-:W-:Y:S02]  /*f460*/  R2UR UR14, R218 ;  /* 0x00000000da0e72ca */ /* 0x000fe400000e0000 */
[----:B------:R-:W-:Y:S02]  /*f470*/  F2FP.BF16.F32.PACK_AB R32, R33, R32 ;  /* 0x000000202120723e */ /* 0x000fe400000010ff */
[----:B------:R-:W-:Y:S02]  /*f480*/  F2FP.BF16.F32.PACK_AB R33, R35, R34 ;  /* 0x000000222321723e */ /* 0x000fe400000010ff */
[----:B------:R-:W-:Y:S01]  /*f490*/  F2FP.BF16.F32.PACK_AB R34, R37, R176 ;  /* 0x000000b02522723e */ /* 0x000fe200000010ff */
[----:B------:R-:W-:Y:S01]  /*f4a0*/  VIADD R37, R212, UR13 ;  /* 0x0000000dd4257c36 */ /* 0x000fe20008000000 */
[----:B------:R-:W-:-:S02]  /*f4b0*/  F2FP.BF16.F32.PACK_AB R35, R39, R38 ;  /* 0x000000262723723e */ /* 0x000fc400000010ff */
[----:B------:R-:W-:Y:S01]  /*f4c0*/  F2FP.BF16.F32.PACK_AB R173, R174, R173 ;  /* 0x000000adaead723e */ /* 0x000fe200000010ff */
[----:B------:R-:W-:Y:S01]  /*f4d0*/  USHF.R.S32.HI UR10, URZ, 0x1f, UR11 ;  /* 0x0000001f3f0a7899 */ /* 0x000fe2000801140b */
[----:B------:R-:W-:Y:S01]  /*f4e0*/  F2FP.BF16.F32.PACK_AB R174, R149, R148 ;  /* 0x0000009495ae723e */ /* 0x000fe200000010ff */
[----:B------:R-:W-:Y:S01]  /*f4f0*/  UIMAD.WIDE.U32 UR6, UR11, UR8, URZ ;  /* 0x000000080b0672a5 */ /* 0x000fe2000f8e003f */
[----:B------:R-:W-:Y:S01]  /*f500*/  F2FP.BF16.F32.PACK_AB R175, R177, R175 ;  /* 0x000000afb1af723e */ /* 0x000fe200000010ff */
[----:B------:R-:W-:Y:S02]  /*f510*/  UIMAD UR5, UR10, UR8, URZ ;  /* 0x000000080a0572a4 */ /* 0x000fe4000f8e023f */
[----:B------:R-:W-:Y:S01]  /*f520*/  USHF.R.S32.HI UR12, URZ, 0x1f, UR14 ;  /* 0x0000001f3f0c7899 */ /* 0x000fe2000801140e */
[----:B------:R-:W-:Y:S02]  /*f530*/  MOV R168, R199 ;  /* 0x000000c700a87202 */ /* 0x000fe40000000f00 */
[----:B0-----:R-:W-:Y:S01]  /*f540*/  MOV R169, R4 ;  /* 0x0000000400a97202 */ /* 0x001fe20000000f00 */
[----:B------:R-:W-:-:S03]  /*f550*/  UIMAD UR5, UR11, UR9, UR5 ;  /* 0x000000090b0572a4 */ /* 0x000fc6000f8e0205 */
[----:B------:R-:W-:Y:S01]  /*f560*/  ULDC.64 UR8, c[0x0][0xb98] ;  /* 0x0002e60000087ab9 */ /* 0x000fe20000000a00 */
[--C-:B------:R-:W-:Y:S01]  /*f570*/  IMAD.WIDE R20, R224, 0x2, R168.reuse ;  /* 0x00000002e0147825 */ /* 0x100fe200078e02a8 */
[----:B------:R-:W-:Y:S02]  /*f580*/  UIADD3 UR7, UR7, UR5, URZ ;  /* 0x0000000507077290 */ /* 0x000fe4000fffe03f */
[----:B------:R-:W-:Y:S01]  /*f590*/  UIMAD UR5, UR12, UR8, URZ ;  /* 0x000000080c0572a4 */ /* 0x000fe2000f8e023f */
[----:B------:R-:W-:Y:S01]  /*f5a0*/  IMAD.WIDE R168, R5, 0x2, R168 ;  /* 0x0000000205a87825 */ /* 0x000fe200078e02a8 */
[C---:B------:R-:W-:Y:S01]  /*f5b0*/  IADD3 R119, P6, R20.reuse, 0xc000, RZ ;  /* 0x0000c00014777810 */ /* 0x040fe20007fde0ff */
[----:B------:R-:W-:Y:S01]  /*f5c0*/  UIMAD.WIDE.U32 UR6, UR14, UR8, UR6 ;  /* 0x000000080e0672a5 */ /* 0x000fe2000f8e0006 */
[C---:B------:R-:W-:Y:S01]  /*f5d0*/  IADD3 R7, P3, R20.reuse, 0xc060, RZ ;  /* 0x0000c06014077810 */ /* 0x040fe20007f7e0ff */
[----:B------:R-:W-:Y:S01]  /*f5e0*/  UIMAD UR5, UR14, UR9, UR5 ;  /* 0x000000090e0572a4 */ /* 0x000fe2000f8e0205 */
[C---:B------:R-:W-:Y:S01]  /*f5f0*/  IADD3 R111, P2, R20.reuse, 0x8040, RZ ;  /* 0x00008040146f7810 */ /* 0x040fe20007f5e0ff */
[--C-:B------:R-:W-:Y:S01]  /*f600*/  IMAD.X R11, RZ, RZ, R21.reuse, P6 ;  /* 0x000000ffff0b7224 */ /* 0x100fe200030e0615 */
[----:B------:R-:W-:Y:S01]  /*f610*/  LOP3.LUT R171, R20, 0x380, RZ, 0xc0, !PT ;  /* 0x0000038014ab7812 */ /* 0x000fe200078ec0ff */
[--C-:B------:R-:W-:Y:S01]  /*f620*/  IMAD.X R5, RZ, RZ, R21.reuse, P3 ;  /* 0x000000ffff057224 */ /* 0x100fe200018e0615 */
[----:B------:R-:W-:Y:S01]  /*f630*/  LOP3.LUT R10, R119, 0x380, RZ, 0xc0, !PT ;  /* 0x00000380770a7812 */ /* 0x000fe200078ec0ff */
[----:B------:R-:W-:Y:S01]  /*f640*/  IMAD.X R153, RZ, RZ, R21, P2 ;  /* 0x000000ffff997224 */ /* 0x000fe200010e0615 */
[----:B------:R-:W-:Y:S01]  /*f650*/  LOP3.LUT R4, R7, 0x380, RZ, 0xc0, !PT ;  /* 0x0000038007047812 */ /* 0x000fe200078ec0ff */
[----:B------:R-:W-:Y:S01]  /*f660*/  ULDC.64 UR8, c[0x0][0xae8] ;  /* 0x0002ba0000087ab9 */ /* 0x000fe20000000a00 */
[----:B------:R-:W-:-:S02]  /*f670*/  SHF.R.U64 R171, R171, 0x3, RZ ;  /* 0x00000003abab7819 */ /* 0x000fc400000012ff */
[----:B------:R-:W-:Y:S02]  /*f680*/  IADD3 R12, P2, R20, 0x4000, RZ ;  /* 0x00004000140c7810 */ /* 0x000fe40007f5e0ff */
[----:B------:R-:W-:Y:S02]  /*f690*/  SHF.R.U64 R10, R10, 0x3, RZ ;  /* 0x000000030a0a7819 */ /* 0x000fe400000012ff */
[----:B------:R-:W-:Y:S01]  /*f6a0*/  SHF.R.U64 R4, R4, 0x3, RZ ;  /* 0x0000000304047819 */ /* 0x000fe200000012ff */
[----:B------:R-:W-:Y:S01]  /*f6b0*/  IMAD.X R13, RZ, RZ, R21, P2 ;  /* 0x000000ffff0d7224 */ /* 0x000fe200010e0615 */
[C---:B------:R-:W-:Y:S02]  /*f6c0*/  IADD3 R127, P4, R20.reuse, 0xc040, RZ ;  /* 0x0000c040147f7810 */ /* 0x040fe40007f9e0ff */
[C---:B------:R-:W-:Y:S02]  /*f6d0*/  IADD3 R123, P5, R20.reuse, 0xc020, RZ ;  /* 0x0000c020147b7810 */ /* 0x040fe40007fbe0ff */
[----:B------:R-:W-:-:S02]  /*f6e0*/  IADD3 R115, P0, R20, 0x8060, RZ ;  /* 0x0000806014737810 */ /* 0x000fc40007f1e0ff */
[C---:B------:R-:W-:Y:S01]  /*f6f0*/  IADD3 R31, P1, R20.reuse, 0x20, RZ ;  /* 0x00000020141f7810 */ /* 0x040fe20007f3e0ff */
[--C-:B------:R-:W-:Y:S01]  /*f700*/  IMAD.X R9, RZ, RZ, R21.reuse, P5 ;  /* 0x000000ffff097224 */ /* 0x100fe200028e0615 */
[----:B------:R-:W-:Y:S01]  /*f710*/  IADD3 R107, P3, R20, 0x8020, RZ ;  /* 0x00008020146b7810 */ /* 0x000fe20007f7e0ff */
[--C-:B------:R-:W-:Y:S01]  /*f720*/  IMAD.X R15, RZ, RZ, R21.reuse, P0 ;  /* 0x000000ffff0f7224 */ /* 0x100fe200000e0615 */
[----:B------:R-:W-:Y:S01]  /*f730*/  LOP3.LUT R170, R171, R20, RZ, 0x3c, !PT ;  /* 0x00000014abaa7212 */ /* 0x000fe200078e3cff */
[--C-:B------:R-:W-:Y:S01]  /*f740*/  IMAD.MOV.U32 R171, RZ, RZ, R21.reuse ;  /* 0x000000ffffab7224 */ /* 0x100fe200078e0015 */
[----:B------:R-:W-:Y:S01]  /*f750*/  LOP3.LUT R10, R10, R119, RZ, 0x3c, !PT ;  /* 0x000000770a0a7212 */ /* 0x000fe200078e3cff */
[--C-:B------:R-:W-:Y:S01]  /*f760*/  IMAD.X R151, RZ, RZ, R21.reuse, P1 ;  /* 0x000000ffff977224 */ /* 0x100fe200008e0615 */
[----:B------:R-:W-:Y:S01]  /*f770*/  LOP3.LUT R4, R4, R7, RZ, 0x3c, !PT ;  /* 0x0000000704047212 */ /* 0x000fe200078e3cff */
[--C-:B------:R-:W-:Y:S01]  /*f780*/  IMAD.X R7, RZ, RZ, R21.reuse, P4 ;  /* 0x000000ffff077224 */ /* 0x100fe200020e0615 */
[----:B------:R-:W-:Y:S01]  /*f790*/  IADD3 R119, P2, R168, 0x7000, RZ ;  /* 0x00007000a8777810 */ /* 0x000fe20007f5e0ff */
        /* <DEDUP_REMOVED lines=11> */
[----:B------:R-:W-:Y:S01]  /*f850*/  MOV R171, R170 ;  /* 0x000000aa00ab7202 */ /* 0x000fe20000000f00 */
[--C-:B------:R-:W-:Y:S01]  /*f860*/  IMAD.X R165, RZ, RZ, R21.reuse, P1 ;  /* 0x000000ffffa57224 */ /* 0x100fe200008e0615 */
[----:B------:R-:W-:Y:S01]  /*f870*/  LOP3.LUT R118, R119, 0x380, RZ, 0xc0, !PT ;  /* 0x0000038077767812 */ /* 0x000fe200078ec0ff */
[----:B------:R-:W0:Y:S01]  /*f880*/  LDC R170, c[0x0][0xbe8] ;  /* 0x0002fa00ffaa7b82 */ /* 0x000e220000000800 */
[----:B------:R-:W-:Y:S01]  /*f890*/  IMAD.X R167, RZ, RZ, R21, P3 ;  /* 0x000000ffffa77224 */ /* 0x000fe200018e0615 */
[----:B------:R-:W-:-:S06]  /*f8a0*/  LOP3.LUT R21, R102, 0x380, RZ, 0xc0, !PT ;  /* 0x0000038066157812 */ /* 0x000fcc00078ec0ff */
[----:B------:R-:W-:Y:S01]  /*f8b0*/  BAR.SYNC.DEFER_BLOCKING 0x1, 0x100 ;  /* 0x0044000000007b1d */ /* 0x000fe20000010000 */
[----:B------:R-:W-:Y:S02]  /*f8c0*/  SHF.R.U64 R118, R118, 0x3, RZ ;  /* 0x0000000376767819 */ /* 0x000fe400000012ff */
[----:B------:R-:W-:Y:S02]  /*f8d0*/  LOP3.LUT R20, R31, 0x380, RZ, 0xc0, !PT ;  /* 0x000003801f147812 */ /* 0x000fe400078ec0ff */
[----:B------:R-:W-:Y:S02]  /*f8e0*/  SHF.R.U64 R21, R21, 0x3, RZ ;  /* 0x0000000315157819 */ /* 0x000fe400000012ff */
[----:B------:R-:W-:Y:S01]  /*f8f0*/  LOP3.LUT R118, R118, R119, RZ, 0x3c, !PT ;  /* 0x0000007776767212 */ /* 0x000fe200078e3cff */
[----:B------:R-:W-:Y:S01]  /*f900*/  IMAD.X R119, RZ, RZ, R169, P2 ;  /* 0x000000ffff777224 */ /* 0x000fe200010e06a9 */
[----:B------:R-:W-:Y:S02]  /*f910*/  IADD3 R147, P2, R168, 0xe000, RZ ;  /* 0x0000e000a8937810 */ /* 0x000fe40007f5e0ff */
[----:B------:R-:W-:-:S02]  /*f920*/  SHF.R.U64 R20, R20, 0x3, RZ ;  /* 0x0000000314147819 */ /* 0x000fc400000012ff */
[----:B------:R-:W-:Y:S02]  /*f930*/  LOP3.LUT R156, R21, R102, RZ, 0x3c, !PT ;  /* 0x00000066159c7212 */ /* 0x000fe400078e3cff */
[----:B------:R-:W-:Y:S02]  /*f940*/  LOP3.LUT R21, R22, 0x380, RZ, 0xc0, !PT ;  /* 0x0000038016157812 */ /* 0x000fe400078ec0ff */
[----:B------:R-:W-:Y:S02]  /*f950*/  LOP3.LUT R146, R147, 0x380, RZ, 0xc0, !PT ;  /* 0x0000038093927812 */ /* 0x000fe400078ec0ff */
[----:B------:R-:W-:Y:S02]  /*f960*/  LOP3.LUT R150, R20, R31, RZ, 0x3c, !PT ;  /* 0x0000001f14967212 */ /* 0x000fe400078e3cff */
[----:B------:R-:W-:Y:S02]  /*f970*/  LOP3.LUT R20, R99, 0x380, RZ, 0xc0, !PT ;  /* 0x0000038063147812 */ /* 0x000fe400078ec0ff */
[----:B------:R-:W-:Y:S01]  /*f980*/  SHF.R.U64 R21, R21, 0x3, RZ ;  /* 0x0000000315157819 */ /* 0x000fe200000012ff */
[----:B------:R1:W-:Y:S01]  /*f990*/  STSM.16.M88.4 [R171], R24 ;  /* 0x00000018ab007844 */ /* 0x0003e20000000200 */
[----:B------:R-:W-:-:S02]  /*f9a0*/  SHF.R.U64 R146, R146, 0x3, RZ ;  /* 0x0000000392927819 */ /* 0x000fc400000012ff */
[----:B------:R-:W-:Y:S02]  /*f9b0*/  SHF.R.U64 R20, R20, 0x3, RZ ;  /* 0x0000000314147819 */ /* 0x000fe400000012ff */
[----:B------:R-:W-:Y:S02]  /*f9c0*/  LOP3.LUT R164, R21, R22, RZ, 0x3c, !PT ;  /* 0x0000001615a47212 */ /* 0x000fe400078e3cff */
[----:B------:R-:W-:Y:S02]  /*f9d0*/  IADD3 R21, P3, R168, 0x1000, RZ ;  /* 0x00001000a8157810 */ /* 0x000fe40007f7e0ff */
[----:B------:R-:W-:Y:S01]  /*f9e0*/  LOP3.LUT R146, R146, R147, RZ, 0x3c, !PT ;  /* 0x0000009392927212 */ /* 0x000fe200078e3cff */
[----:B------:R-:W-:Y:S01]  /*f9f0*/  IMAD.X R147, RZ, RZ, R169, P2 ;  /* 0x000000ffff937224 */ /* 0x000fe200010e06a9 */
[----:B0-----:R-:W-:Y:S02]  /*fa00*/  ISETP.NE.AND P2, PT, R170, 0x1, PT ;  /* 0x00000001aa00780c */ /* 0x001fe40003f45270 */
[----:B------:R-:W-:-:S02]  /*fa10*/  LOP3.LUT R160, R20, R99, RZ, 0x3c, !PT ;  /* 0x0000006314a07212 */ /* 0x000fc400078e3cff */
[----:B------:R-:W-:Y:S02]  /*fa20*/  LOP3.LUT R20, R21, 0x380, RZ, 0xc0, !PT ;  /* 0x0000038015147812 */ /* 0x000fe400078ec0ff */
[----:B------:R-:W-:Y:S02]  /*fa30*/  LOP3.LUT R8, R123, 0x380, RZ, 0xc0, !PT ;  /* 0x000003807b087812 */ /* 0x000fe400078ec0ff */
[----:B------:R-:W-:Y:S02]  /*fa40*/  LOP3.LUT R14, R115, 0x380, RZ, 0xc0, !PT ;  /* 0x00000380730e7812 */ /* 0x000fe400078ec0ff */
[----:B------:R-:W-:Y:S02]  /*fa50*/  LOP3.LUT R110, R111, 0x380, RZ, 0xc0, !PT ;  /* 0x000003806f6e7812 */ /* 0x000fe400078ec0ff */
[----:B------:R-:W-:Y:S01]  /*fa60*/  LOP3.LUT R106, R107, 0x380, RZ, 0xc0, !PT ;  /* 0x000003806b6a7812 */ /* 0x000fe200078ec0ff */
[----:B-1----:R-:W0:Y:S01]  /*fa70*/  @P2 LDC R24, c[0x0][0xbec] ;  /* 0x0002fb00ff182b82 */ /* 0x002e220000000800 */
[----:B------:R-:W-:-:S02]  /*fa80*/  LOP3.LUT R102, R103, 0x380, RZ, 0xc0, !PT ;  /* 0x0000038067667812 */ /* 0x000fc400078ec0ff */
[----:B------:R-:W-:Y:S02]  /*fa90*/  SHF.R.U64 R20, R20, 0x3, RZ ;  /* 0x0000000314147819 */ /* 0x000fe400000012ff */
[----:B------:R-:W-:Y:S02]  /*faa0*/  SHF.R.U64 R8, R8, 0x3, RZ ;  /* 0x0000000308087819 */ /* 0x000fe400000012ff */
[----:B------:R-:W-:Y:S01]  /*fab0*/  SHF.R.U64 R14, R14, 0x3, RZ ;  /* 0x000000030e0e7819 */ /* 0x000fe200000012ff */
[----:B------:R-:W1:Y:S01]  /*fac0*/  @P2 LDC R27, c[0x0][0xbf0] ;  /* 0x0002fc00ff1b2b82 */ /* 0x000e620000000800 */
[----:B------:R-:W-:Y:S02]  /*fad0*/  SHF.R.U64 R110, R110, 0x3, RZ ;  /* 0x000000036e6e7819 */ /* 0x000fe400000012ff */
[----:B------:R-:W-:Y:S02]  /*fae0*/  SHF.R.U64 R106, R106, 0x3, RZ ;  /* 0x000000036a6a7819 */ /* 0x000fe400000012ff */
[----:B------:R-:W-:-:S02]  /*faf0*/  LOP3.LUT R31, R98, 0x380, RZ, 0xc0, !PT ;  /* 0x00000380621f7812 */ /* 0x000fc400078ec0ff */
[----:B------:R-:W-:Y:S02]  /*fb00*/  SHF.R.U64 R102, R102, 0x3, RZ ;  /* 0x0000000366667819 */ /* 0x000fe400000012ff */
[----:B------:R-:W-:Y:S01]  /*fb10*/  LOP3.LUT R20, R20, R21, RZ, 0x3c, !PT ;  /* 0x0000001514147212 */ /* 0x000fe200078e3cff */
[----:B------:R-:W-:Y:S01]  /*fb20*/  IMAD.X R21, RZ, RZ, R169, P3 ;  /* 0x000000ffff157224 */ /* 0x000fe200018e06a9 */
[----:B------:R-:W-:Y:S02]  /*fb30*/  LOP3.LUT R8, R8, R123, RZ, 0x3c, !PT ;  /* 0x0000007b08087212 */ /* 0x000fe400078e3cff */
[----:B------:R-:W-:Y:S02]  /*fb40*/  LOP3.LUT R14, R14, R115, RZ, 0x3c, !PT ;  /* 0x000000730e0e7212 */ /* 0x000fe400078e3cff */
[----:B------:R-:W-:Y:S01]  /*fb50*/  LOP3.LUT R152, R110, R111, RZ, 0x3c, !PT ;  /* 0x0000006f6e987212 */ /* 0x000fe200078e3cff */
[----:B0-----:R-:W-:Y:S01]  /*fb60*/  @P2 IMAD.HI.U32 R24, R37, R24, RZ ;  /* 0x0000001825182227 */ /* 0x001fe200078e00ff */
[----:B------:R-:W-:-:S02]  /*fb70*/  LOP3.LUT R154, R106, R107, RZ, 0x3c, !PT ;  /* 0x0000006b6a9a7212 */ /* 0x000fc400078e3cff */
[----:B------:R-:W-:Y:S02]  /*fb80*/  SHF.R.U64 R31, R31, 0x3, RZ ;  /* 0x000000031f1f7819 */ /* 0x000fe400000012ff */
[----:B------:R-:W-:Y:S02]  /*fb90*/  LOP3.LUT R158, R102, R103, RZ, 0x3c, !PT ;  /* 0x00000067669e7212 */ /* 0x000fe400078e3cff */
[C---:B------:R-:W-:Y:S02]  /*fba0*/  IADD3 R123, P3, R168.reuse, 0x8000, RZ ;  /* 0x00008000a87b7810 */ /* 0x040fe40007f7e0ff */
[C---:B------:R-:W-:Y:S02]  /*fbb0*/  IADD3 R99, P4, R168.reuse, 0x2000, RZ ;  /* 0x00002000a8637810 */ /* 0x040fe40007f9e0ff */
[C---:B------:R-:W-:Y:S02]  /*fbc0*/  IADD3 R103, P5, R168.reuse, 0x3000, RZ ;  /* 0x00003000a8677810 */ /* 0x040fe40007fbe0ff */
[----:B------:R-:W-:-:S02]  /*fbd0*/  IADD3 R107, P6, R168, 0x4000, RZ ;  /* 0x00004000a86b7810 */ /* 0x000fc40007fde0ff */
[C---:B------:R-:W-:Y:S02]  /*fbe0*/  IADD3 R111, P0, R168.reuse, 0x5000, RZ ;  /* 0x00005000a86f7810 */ /* 0x040fe40007f1e0ff */
[----:B------:R-:W-:Y:S02]  /*fbf0*/  IADD3 R115, P1, R168, 0x6000, RZ ;  /* 0x00006000a8737810 */ /* 0x000fe40007f3e0ff */
[----:B------:R-:W-:Y:S02]  /*fc00*/  LOP3.LUT R162, R31, R98, RZ, 0x3c, !PT ;  /* 0x000000621fa27212 */ /* 0x000fe400078e3cff */
        /* <DEDUP_REMOVED lines=18> */
[----:B------:R-:W-:Y:S02]  /*fd30*/  LOP3.LUT R166, R22, R19, RZ, 0x3c, !PT ;  /* 0x0000001316a67212 */ /* 0x000fe400078e3cff */
        /* <DEDUP_REMOVED lines=10> */
[----:B------:R-:W-:-:S02]  /*fde0*/  LOP3.LUT R6, R6, R127, RZ, 0x3c, !PT ;  /* 0x0000007f06067212 */ /* 0x000fc400078e3cff */
[C---:B------:R-:W-:Y:S02]  /*fdf0*/  IADD3 R22, P3, R168.reuse, 0xf000, RZ ;  /* 0x0000f000a8167810 */ /* 0x040fe40007f7e0ff */
[C---:B------:R-:W-:Y:S02]  /*fe00*/  IADD3 R127, P4, R168.reuse, 0x9000, RZ ;  /* 0x00009000a87f7810 */ /* 0x040fe40007f9e0ff */
[C---:B------:R-:W-:Y:S02]  /*fe10*/  IADD3 R131, P5, R168.reuse, 0xa000, RZ ;  /* 0x0000a000a8837810 */ /* 0x040fe40007fbe0ff */
[C---:B------:R-:W-:Y:S02]  /*fe20*/  IADD3 R135, P6, R168.reuse, 0xb000, RZ ;  /* 0x0000b000a8877810 */ /* 0x040fe40007fde0ff */
[C---:B------:R-:W-:Y:S02]  /*fe30*/  IADD3 R139, P0, R168.reuse, 0xc000, RZ ;  /* 0x0000c000a88b7810 */ /* 0x040fe40007f1e0ff */
[----:B------:R-:W-:-:S02]  /*fe40*/  IADD3 R143, P1, R168, 0xd000, RZ ;  /* 0x0000d000a88f7810 */ /* 0x000fc40007f3e0ff */
[----:B------:R-:W-:Y:S02]  /*fe50*/  LOP3.LUT R31, R12, 0x380, RZ, 0xc0, !PT ;  /* 0x000003800c1f7812 */ /* 0x000fe400078ec0ff */
[----:B------:R-:W-:Y:S02]  /*fe60*/  LOP3.LUT R17, R22, 0x380, RZ, 0xc0, !PT ;  /* 0x0000038016117812 */ /* 0x000fe400078ec0ff */
[----:B------:R-:W-:Y:S02]  /*fe70*/  LOP3.LUT R126, R127, 0x380, RZ, 0xc0, !PT ;  /* 0x000003807f7e7812 */ /* 0x000fe400078ec0ff */
[----:B------:R-:W-:Y:S02]  /*fe80*/  LOP3.LUT R130, R131, 0x380, RZ, 0xc0, !PT ;  /* 0x0000038083827812 */ /* 0x000fe400078ec0ff */
[----:B------:R-:W-:Y:S02]  /*fe90*/  LOP3.LUT R134, R135, 0x380, RZ, 0xc0, !PT ;  /* 0x0000038087867812 */ /* 0x000fe400078ec0ff */
[----:B------:R-:W-:-:S02]  /*fea0*/  LOP3.LUT R138, R139, 0x380, RZ, 0xc0, !PT ;  /* 0x000003808b8a7812 */ /* 0x000fc400078ec0ff */
[----:B------:R-:W-:Y:S02]  /*feb0*/  LOP3.LUT R142, R143, 0x380, RZ, 0xc0, !PT ;  /* 0x000003808f8e7812 */ /* 0x000fe400078ec0ff */
[----:B------:R-:W-:Y:S02]  /*fec0*/  LOP3.LUT R29, R168, 0x380, RZ, 0xc0, !PT ;  /* 0x00000380a81d7812 */ /* 0x000fe400078ec0ff */
[----:B------:R-:W-:Y:S02]  /*fed0*/  SHF.R.U64 R31, R31, 0x3, RZ ;  /* 0x000000031f1f7819 */ /* 0x000fe400000012ff */
[----:B------:R-:W-:Y:S02]  /*fee0*/  SHF.R.U64 R17, R17, 0x3, RZ ;  /* 0x0000000311117819 */ /* 0x000fe400000012ff */
[----:B------:R-:W-:Y:S02]  /*fef0*/  SHF.R.U64 R126, R126, 0x3, RZ ;  /* 0x000000037e7e7819 */ /* 0x000fe400000012ff */
[----:B------:R-:W-:-:S02]  /*ff00*/  SHF.R.U64 R130, R130, 0x3, RZ ;  /* 0x0000000382827819 */ /* 0x000fc400000012ff */
[----:B------:R-:W-:Y:S02]  /*ff10*/  SHF.R.U64 R134, R134, 0x3, RZ ;  /* 0x0000000386867819 */ /* 0x000fe400000012ff */
[----:B------:R-:W-:Y:S02]  /*ff20*/  SHF.R.U64 R138, R138, 0x3, RZ ;  /* 0x000000038a8a7819 */ /* 0x000fe400000012ff */
[----:B------:R-:W-:Y:S02]  /*ff30*/  SHF.R.U64 R142, R142, 0x3, RZ ;  /* 0x000000038e8e7819 */ /* 0x000fe400000012ff */
[----:B------:R-:W-:Y:S02]  /*ff40*/  SHF.R.U64 R29, R29, 0x3, RZ ;  /* 0x000000031d1d7819 */ /* 0x000fe400000012ff */
[----:B------:R-:W-:Y:S02]  /*ff50*/  MOV R150, R150 ;  /* 0x0000009600967202 */ /* 0x000fe40000000f00 */
[----:B------:R-:W-:Y:S01]  /*ff60*/  LOP3.LUT R12, R31, R12, RZ, 0x3c, !PT ;  /* 0x0000000c1f0c7212 */ /* 0x000fe200078e3cff */
[--C-:B------:R-:W-:Y:S01]  /*ff70*/  IMAD.X R31, RZ, RZ, R169.reuse, P3 ;  /* 0x000000ffff1f7224 */ /* 0x100fe200018e06a9 */
[----:B------:R-:W-:Y:S01]  /*ff80*/  LOP3.LUT R30, R17, R22, RZ, 0x3c, !PT ;  /* 0x00000016111e7212 */ /* 0x000fe200078e3cff */
[----:B------:R0:W-:Y:S01]  /*ff90*/  STSM.16.M88.4 [R150], R32 ;  /* 0x0000002096007844 */ /* 0x0001e20000000200 */
        /* <DEDUP_REMOVED lines=12> */
[----:B------:R-:W-:-:S02]  /*10060*/  MOV R19, R4 ;  /* 0x0000000400137202 */ /* 0x000fc40000000f00 */
[----:B------:R-:W-:Y:S01]  /*10070*/  MOV R17, R6 ;  /* 0x0000000600117202 */ /* 0x000fe20000000f00 */
[----:B0-----:R-:W-:Y:S01]  /*10080*/  IMAD.MOV.U32 R32, RZ, RZ, R37 ;  /* 0x000000ffff207224 */ /* 0x001fe200078e0025 */
[----:B------:R-:W-:Y:S02]  /*10090*/  MOV R22, R8 ;  /* 0x0000000800167202 */ /* 0x000fe40000000f00 */
[----:B------:R-:W-:Y:S02]  /*100a0*/  MOV R168, R10 ;  /* 0x0000000a00a87202 */ /* 0x000fe40000000f00 */
[----:B------:R-:W-:Y:S02]  /*100b0*/  MOV R160, R160 ;  /* 0x000000a000a07202 */ /* 0x000fe40000000f00 */
[----:B------:R-:W-:Y:S02]  /*100c0*/  F2FP.BF16.F32.PACK_AB R4, R41, R178 ;  /* 0x000000b22904723e */ /* 0x000fe400000010ff */
[----:B------:R-:W-:-:S02]  /*100d0*/  F2FP.BF16.F32.PACK_AB R5, R43, R42 ;  /* 0x0000002a2b05723e */ /* 0x000fc400000010ff */
[----:B------:R-:W-:Y:S02]  /*100e0*/  F2FP.BF16.F32.PACK_AB R6, R45, R179 ;  /* 0x000000b32d06723e */ /* 0x000fe400000010ff */
[----:B------:R-:W-:Y:S02]  /*100f0*/  F2FP.BF16.F32.PACK_AB R7, R47, R46 ;  /* 0x0000002e2f07723e */ /* 0x000fe400000010ff */
[----:B------:R-:W-:Y:S02]  /*10100*/  MOV R169, R14 ;  /* 0x0000000e00a97202 */ /* 0x000fe40000000f00 */
[----:B------:R-:W-:Y:S01]  /*10110*/  MOV R166, R166 ;  /* 0x000000a600a67202 */ /* 0x000fe20000000f00 */
[----:B------:R0:W-:Y:S01]  /*10120*/  STSM.16.M88.4 [R160], R4 ;  /* 0x00000004a0007844 */ /* 0x0001e20000000200 */
        /* <DEDUP_REMOVED lines=11> */
[----:B------:R-:W-:Y:S01]  /*101e0*/  MOV R164, R164 ;  /* 0x000000a400a47202 */ /* 0x000fe20000000f00 */
[----:B------:R1:W-:Y:S01]  /*101f0*/  STSM.16.M88.4 [R25], R12 ;  /* 0x0000000c19007844 */ /* 0x0003e20000000200 */
[----:B0-----:R-:W-:Y:S01]  /*10200*/  F2FP.BF16.F32.PACK_AB R4, R65, R184 ;  /* 0x000000b84104723e */ /* 0x001fe200000010ff */
[----:B------:R-:W-:Y:S01]  /*10210*/  IMAD.MOV R33, RZ, RZ, -R32 ;  /* 0x000000ffff217224 */ /* 0x000fe200078e0a20 */
[----:B------:R-:W-:Y:S02]  /*10220*/  F2FP.BF16.F32.PACK_AB R5, R67, R66 ;  /* 0x000000424305723e */ /* 0x000fe400000010ff */
[----:B------:R-:W-:Y:S01]  /*10230*/  F2FP.BF16.F32.PACK_AB R6, R69, R185 ;  /* 0x000000b94506723e */ /* 0x000fe200000010ff */
[----:B------:R-:W-:Y:S01]  /*10240*/  IMAD R33, R170, R33, R37 ;  /* 0x00000021aa217224 */ /* 0x000fe200078e0225 */
[----:B------:R-:W-:-:S02]  /*10250*/  F2FP.BF16.F32.PACK_AB R7, R71, R70 ;  /* 0x000000464707723e */ /* 0x000fc400000010ff */
[----:B------:R-:W-:Y:S02]  /*10260*/  MOV R162, R162 ;  /* 0x000000a200a27202 */ /* 0x000fe40000000f00 */
[----:B--2---:R-:W-:Y:S01]  /*10270*/  F2FP.BF16.F32.PACK_AB R8, R73, R186 ;  /* 0x000000ba4908723e */ /* 0x004fe200000010ff */
[----:B------:R0:W-:Y:S01]  /*10280*/  STSM.16.M88.4 [R164], R4 ;  /* 0x00000004a4007844 */ /* 0x0001e20000000200 */
[----:B------:R-:W-:Y:S02]  /*10290*/  F2FP.BF16.F32.PACK_AB R9, R75, R74 ;  /* 0x0000004a4b09723e */ /* 0x000fe400000010ff */
[----:B------:R-:W-:Y:S02]  /*102a0*/  F2FP.BF16.F32.PACK_AB R10, R77, R187 ;  /* 0x000000bb4d0a723e */ /* 0x000fe400000010ff */
[----:B------:R-:W-:Y:S02]  /*102b0*/  F2FP.BF16.F32.PACK_AB R11, R79, R78 ;  /* 0x0000004e4f0b723e */ /* 0x000fe400000010ff */
[----:B------:R-:W-:-:S02]  /*102c0*/  MOV R158, R158 ;  /* 0x0000009e009e7202 */ /* 0x000fc40000000f00 */
[----:B-1----:R-:W-:Y:S01]  /*102d0*/  F2FP.BF16.F32.PACK_AB R12, R81, R188 ;  /* 0x000000bc510c723e */ /* 0x002fe200000010ff */
[----:B------:R1:W-:Y:S01]  /*102e0*/  STSM.16.M88.4 [R162], R8 ;  /* 0x00000008a2007844 */ /* 0x0003e20000000200 */
[----:B------:R-:W-:Y:S02]  /*102f0*/  F2FP.BF16.F32.PACK_AB R13, R83, R82 ;  /* 0x00000052530d723e */ /* 0x000fe400000010ff */
[----:B------:R-:W-:Y:S02]  /*10300*/  F2FP.BF16.F32.PACK_AB R14, R85, R189 ;  /* 0x000000bd550e723e */ /* 0x000fe400000010ff */
[----:B------:R-:W-:Y:S02]  /*10310*/  F2FP.BF16.F32.PACK_AB R15, R87, R86 ;  /* 0x00000056570f723e */ /* 0x000fe400000010ff */
[----:B0-----:R-:W-:Y:S02]  /*10320*/  F2FP.BF16.F32.PACK_AB R5, R36, R3 ;  /* 0x000000032405723e */ /* 0x001fe400000010ff */
[----:B------:R-:W-:Y:S01]  /*10330*/  SHF.R.S32.HI R3, RZ, 0x1f, R33 ;  /* 0x0000001fff037819 */ /* 0x000fe20000011421 */
[----:B------:R0:W-:Y:S01]  /*10340*/  STSM.16.M88.4 [R158], R12 ;  /* 0x0000000c9e007844 */ /* 0x0001e20000000200 */
[----:B------:R-:W-:-:S02]  /*10350*/  MOV R156, R156 ;  /* 0x0000009c009c7202 */ /* 0x000fc40000000f00 */
[----:B------:R-:W-:Y:S02]  /*10360*/  F2FP.BF16.F32.PACK_AB R24, R89, R190 ;  /* 0x000000be5918723e */ /* 0x000fe400000010ff */
[----:B------:R-:W-:Y:S01]  /*10370*/  F2FP.BF16.F32.PACK_AB R25, R91, R90 ;  /* 0x0000005a5b19723e */ /* 0x000fe200000010ff */
[----:B-1----:R-:W-:Y:S01]  /*10380*/  IMAD.U32 R9, RZ, RZ, UR5 ;  /* 0x00000005ff097e24 */ /* 0x002fe2000f8e00ff */
[----:B------:R-:W-:Y:S01]  /*10390*/  SHF.R.S32.HI R8, RZ, 0x1f, R32 ;  /* 0x0000001fff087819 */ /* 0x000fe20000011420 */
[----:B------:R-:W-:Y:S01]  /*103a0*/  ULDC UR5, c[0x0][0xa88] ;  /* 0x0002a20000057ab9 */ /* 0x000fe20000000800 */
[----:B------:R-:W-:Y:S02]  /*103b0*/  F2FP.BF16.F32.PACK_AB R26, R93, R191 ;  /* 0x000000bf5d1a723e */ /* 0x000fe400000010ff */
[----:B------:R-:W-:Y:S02]  /*103c0*/  F2FP.BF16.F32.PACK_AB R27, R95, R94 ;  /* 0x0000005e5f1b723e */ /* 0x000fe400000010ff */
[----:B------:R-:W-:-:S02]  /*103d0*/  MOV R154, R154 ;  /* 0x0000009a009a7202 */ /* 0x000fc40000000f00 */
[----:B------:R-:W-:Y:S01]  /*103e0*/  F2FP.BF16.F32.PACK_AB R4, R97, R192 ;  /* 0x000000c06104723e */ /* 0x000fe200000010ff */
[----:B------:R1:W-:Y:S01]  /*103f0*/  STSM.16.M88.4 [R156], R24 ;  /* 0x000000189c007844 */ /* 0x0003e20000000200 */
[----:B0-----:R-:W-:Y:S01]  /*10400*/  IADD3 R12, P0, R32, UR6, RZ ;  /* 0x00000006200c7c10 */ /* 0x001fe2000ff1e0ff */
[----:B------:R-:W-:Y:S01]  /*10410*/  VIADD R14, R223, UR13 ;  /* 0x0000000ddf0e7c36 */ /* 0x000fe20008000000 */
[----:B------:R-:W-:Y:S02]  /*10420*/  F2FP.BF16.F32.PACK_AB R6, R101, R193 ;  /* 0x000000c16506723e */ /* 0x000fe400000010ff */
[----:B------:R-:W-:Y:S01]  /*10430*/  IADD3.X R13, R8, UR7, R9, P0, !PT ;  /* 0x00000007080d7c10 */ /* 0x000fe200087fe409 */
[----:B------:R-:W-:Y:S01]  /*10440*/  ULDC.64 UR6, c[0x0][0xb88] ;  /* 0x0002e20000067ab9 */ /* 0x000fe20000000a00 */
[----:B------:R-:W-:Y:S01]  /*10450*/  F2FP.BF16.F32.PACK_AB R7, R44, R40 ;  /* 0x000000282c07723e */ /* 0x000fe200000010ff */
[----:B------:R-:W-:Y:S01]  /*10460*/  IMAD R8, R3, UR6, RZ ;  /* 0x0000000603087c24 */ /* 0x000fe2000f8e02ff */
[----:B------:R-:W-:Y:S01]  /*10470*/  LOP3.LUT P0, RZ, R221, 0x3, RZ, 0xc0, !PT ;  /* 0x00000003ddff7812 */ /* 0x000fe2000780c0ff */
[C---:B------:R-:W-:Y:S01]  /*10480*/  IMAD.WIDE.U32 R12, R33.reuse, UR6, R12 ;  /* 0x00000006210c7c25 */ /* 0x040fe2000f8e000c */
[----:B------:R-:W-:Y:S01]  /*10490*/  MOV R152, R152 ;  /* 0x0000009800987202 */ /* 0x000fe20000000f00 */
[----:B------:R0:W-:Y:S01]  /*104a0*/  STSM.16.M88.4 [R154], R4 ;  /* 0x000000049a007844 */ /* 0x0001e20000000200 */
[----:B------:R-:W-:Y:S01]  /*104b0*/  F2FP.BF16.F32.PACK_AB R9, R52, R48 ;  /* 0x000000303409723e */ /* 0x000fe200000010ff */
[----:B------:R-:W-:Y:S01]  /*104c0*/  IMAD R33, R33, UR7, R8 ;  /* 0x0000000721217c24 */ /* 0x000fe2000f8e0208 */
[----:B------:R-:W-:Y:S01]  /*104d0*/  ULDC.64 UR6, c[0x0][0xb50] ;  /* 0x0002d40000067ab9 */ /* 0x000fe20000000a00 */
[----:B------:R-:W-:Y:S01]  /*104e0*/  IMAD R3, R170, UR5, RZ ;  /* 0x00000005aa037c24 */ /* 0x000fe2000f8e02ff */
[----:B-1----:R-:W-:-:S02]  /*104f0*/  LEA R26, P3, R12, UR6, 0x2 ;  /* 0x000000060c1a7c11 */ /* 0x002fc4000f8610ff */
[----:B------:R-:W-:Y:S02]  /*10500*/  F2FP.BF16.F32.PACK_AB R8, R105, R194 ;  /* 0x000000c26908723e */ /* 0x000fe400000010ff */
[----:B------:R-:W-:Y:S01]  /*10510*/  F2FP.BF16.F32.PACK_AB R10, R109, R195 ;  /* 0x000000c36d0a723e */ /* 0x000fe200000010ff */
[----:B------:R-:W-:Y:S01]  /*10520*/  SHFL.IDX PT, R40, R26, RZ, 0x1c1f ;  /* 0x001c1fff1a287589 */ /* 0x000fe200000e0000 */
[----:B------:R-:W-:Y:S02]  /*10530*/  F2FP.BF16.F32.PACK_AB R11, R60, R56 ;  /* 0x000000383c0b723e */ /* 0x000fe400000010ff */
[----:B------:R-:W-:Y:S01]  /*10540*/  ISETP.GE.OR P1, PT, R14, R3, P0 ;  /* 0x000000030e00720c */ /* 0x000fe20000726670 */
[----:B------:R-:W-:Y:S01]  /*10550*/  SHFL.IDX PT, R42, R26, 0x1, 0x1c1f ;  /* 0x003c1f001a2a7f89 */ /* 0x000fe200000e0000 */
[----:B------:R-:W-:Y:S01]  /*10560*/  F2FP.BF16.F32.PACK_AB R15, R108, R104 ;  /* 0x000000686c0f723e */ /* 0x000fe200000010ff */
[----:B0-----:R-:W-:Y:S01]  /*10570*/  IMAD.IADD R5, R13, 0x1, R33 ;  /* 0x000000010d057824 */ /* 0x001fe200078e0221 */
[----:B------:R-:W-:Y:S01]  /*10580*/  F2FP.BF16.F32.PACK_AB R6, R117, R197 ;  /* 0x000000c57506723e */ /* 0x000fe200000010ff */
[----:B------:R-:W-:Y:S01]  /*10590*/  VIADD R4, R14, 0x8 ;  /* 0x000000080e047836 */ /* 0x000fe20000000000 */
[----:B------:R0:W-:Y:S01]  /*105a0*/  STSM.16.M88.4 [R152], R8 ;  /* 0x0000000898007844 */ /* 0x0001e20000000200 */
[----:B------:R-:W-:-:S02]  /*105b0*/  F2FP.BF16.F32.PACK_AB R7, R76, R72 ;  /* 0x000000484c07723e */ /* 0x000fc400000010ff */
[----:B------:R-:W-:Y:S02]  /*105c0*/  LEA.HI.X R27, R12, UR7, R5, 0x2, P3 ;  /* 0x000000070c1b7c11 */ /* 0x000fe400098f1405 */
[----:B------:R-:W-:Y:S02]  /*105d0*/  ISETP.GE.OR P0, PT, R4, R3, P0 ;  /* 0x000000030400720c */ /* 0x000fe40000706670 */
[----:B------:R-:W-:Y:S01]  /*105e0*/  F2FP.BF16.F32.PACK_AB R4, R113, R196 ;  /* 0x000000c47104723e */ /* 0x000fe200000010ff */
[----:B------:R-:W1:Y:S01]  /*105f0*/  SHFL.IDX PT, R41, R27, RZ, 0x1c1f ;  /* 0x001c1fff1b297589 */ /* 0x000e6200000e0000 */
[----:B------:R-:W-:Y:S02]  /*10600*/  F2FP.BF16.F32.PACK_AB R5, R68, R64 ;  /* 0x000000404405723e */ /* 0x000fe400000010ff */
[----:B------:R-:W-:Y:S01]  /*10610*/  F2FP.BF16.F32.PACK_AB R12, R129, R128 ;  /* 0x00000080810c723e */ /* 0x000fe200000010ff */
[----:B------:R2:W3:Y:S01]  /*10620*/  SHFL.IDX PT, R43, R27, 0x1, 0x1c1f ;  /* 0x003c1f001b2b7f89 */ /* 0x0004e200000e0000 */
[----:B------:R-:W-:-:S02]  /*10630*/  F2FP.BF16.F32.PACK_AB R13, R100, R96 ;  /* 0x00000060640d723e */ /* 0x000fc400000010ff */
[----:B------:R-:W-:Y:S01]  /*10640*/  F2FP.BF16.F32.PACK_AB R14, R133, R132 ;  /* 0x00000084850e723e */ /* 0x000fe200000010ff */
[----:B------:R4:W-:Y:S01]  /*10650*/  STSM.16.M88.4 [R169], R4 ;  /* 0x00000004a9007844 */ /* 0x0009e20000000200 */
[----:B0-----:R-:W-:Y:S02]  /*10660*/  F2FP.BF16.F32.PACK_AB R8, R121, R198 ;  /* 0x000000c67908723e */ /* 0x001fe400000010ff */
[----:B------:R-:W-:Y:S02]  /*10670*/  F2FP.BF16.F32.PACK_AB R9, R84, R80 ;  /* 0x000000505409723e */ /* 0x000fe400000010ff */
[----:B------:R-:W-:Y:S02]  /*10680*/  F2FP.BF16.F32.PACK_AB R10, R125, R124 ;  /* 0x0000007c7d0a723e */ /* 0x000fe400000010ff */
[----:B------:R-:W-:Y:S02]  /*10690*/  F2FP.BF16.F32.PACK_AB R11, R92, R88 ;  /* 0x000000585c0b723e */ /* 0x000fe400000010ff */
[----:B------:R-:W-:-:S02]  /*106a0*/  F2FP.BF16.F32.PACK_AB R24, R137, R136 ;  /* 0x000000888918723e */ /* 0x000fc400000010ff */
[----:B------:R-:W-:Y:S01]  /*106b0*/  F2FP.BF16.F32.PACK_AB R25, R116, R112 ;  /* 0x000000707419723e */ /* 0x000fe200000010ff */
[----:B------:R0:W-:Y:S01]  /*106c0*/  STSM.16.M88.4 [R168], R8 ;  /* 0x00000008a8007844 */ /* 0x0001e20000000200 */
[----:B------:R-:W-:Y:S02]  /*106d0*/  F2FP.BF16.F32.PACK_AB R26, R141, R140 ;  /* 0x0000008c8d1a723e */ /* 0x000fe400000010ff */
[----:B--2---:R-:W-:Y:S01]  /*106e0*/  F2FP.BF16.F32.PACK_AB R27, R172, R120 ;  /* 0x00000078ac1b723e */ /* 0x004fe200000010ff */
[----:B------:R-:W-:Y:S01]  /*106f0*/  STSM.16.M88.4 [R22], R12 ;  /* 0x0000000c16007844 */ /* 0x000fe20000000200 */
[----:B------:R-:W-:Y:S01]  /*10700*/  F2FP.BF16.F32.PACK_AB R172, R145, R144 ;  /* 0x0000009091ac723e */ /* 0x000fe200000010ff */
[----:B----4-:R-:W2:Y:S02]  /*10710*/  @P2 LDC R5, c[0x0][0xbec] ;  /* 0x0002fb00ff052b82 */ /* 0x010ea40000000800 */
[----:B------:R-:W-:Y:S04]  /*10720*/  STSM.16.M88.4 [R17], R24 ;  /* 0x0000001811007844 */ /* 0x000fe80000000200 */
[----:B------:R-:W-:Y:S02]  /*10730*/  STSM.16.M88.4 [R19], R172 ;  /* 0x000000ac13007844 */ /* 0x000fe40000000200 */
[----:B------:R-:W-:Y:S08]  /*10740*/  BAR.SYNC.DEFER_BLOCKING 0x1, 0x100 ;  /* 0x0044000000007b1d */ /* 0x000ff00000010000 */
[----:B0-----:R-:W0:Y:S01]  /*10750*/  @P2 LDC R9, c[0x0][0xbf0] ;  /* 0x0002fc00ff092b82 */ /* 0x001e220000000800 */
[----:B------:R-:W-:-:S02]  /*10760*/  UIMAD UR5, UR10, UR8, URZ ;  /* 0x000000080a0572a4 */ /* 0x000fc4000f8e023f */
[----:B------:R-:W-:Y:S02]  /*10770*/  UIMAD.WIDE.U32 UR6, UR11, UR8, URZ ;  /* 0x000000080b0672a5 */ /* 0x000fe4000f8e003f */
[----:B------:R-:W-:-:S03]  /*10780*/  UIMAD UR5, UR11, UR9, UR5 ;  /* 0x000000090b0572a4 */ /* 0x000fc6000f8e0205 */
[----:B------:R-:W-:Y:S01]  /*10790*/  ULDC.64 UR10, c[0x0][0xaf0] ;  /* 0x0002bc00000a7ab9 */ /* 0x000fe20000000a00 */
[----:B-1----:R1:W-:Y:S04]  /*107a0*/  @!P1 ST.E desc[UR16][R40.64], R0 ;  /* 0x0000000028009985 */ /* 0x0023e8000c101910 */
[----:B---3--:R3:W-:Y:S01]  /*107b0*/  @!P0 ST.E desc[UR16][R42.64], R2 ;  /* 0x000000022a008985 */ /* 0x0087e2000c101910 */
[----:B------:R-:W-:Y:S02]  /*107c0*/  UIMAD UR8, UR12, UR10, URZ ;  /* 0x0000000a0c0872a4 */ /* 0x000fe4000f8e023f */
[----:B------:R-:W-:Y:S01]  /*107d0*/  UIADD3 UR7, UR7, UR5, URZ ;  /* 0x0000000507077290 */ /* 0x000fe2000fffe03f */
[----:B------:R4:W5:Y:S01]  /*107e0*/  LD.E.128 R32, desc[UR16][R28.64] ;  /* 0x000000101c207980 */ /* 0x000962000c101d00 */
[----:B-1----:R-:W-:-:S03]  /*107f0*/  IMAD R0, R216, 0x20, R219 ;  /* 0x00000020d8007824 */ /* 0x002fc600078e02db */
[----:B------:R4:W5:Y:S01]  /*10800*/  LD.E.128 R36, desc[UR16][R20.64] ;  /* 0x0000001014247980 */ /* 0x000962000c101d00 */
[----:B---3--:R-:W-:Y:S01]  /*10810*/  VIADD R2, R0, UR13 ;  /* 0x0000000d00027c36 */ /* 0x008fe20008000000 */
[----:B------:R-:W-:Y:S02]  /*10820*/  UIMAD UR5, UR14, UR11, UR8 ;  /* 0x0000000b0e0572a4 */ /* 0x000fe4000f8e0208 */
[----:B------:R-:W5:Y:S01]  /*10830*/  LD.E.128 R96, desc[UR16][R98.64] ;  /* 0x0000001062607980 */ /* 0x000f62000c101d00 */
[----:B--2---:R-:W-:Y:S01]  /*10840*/  @P2 IMAD.HI.U32 R0, R2, R5, RZ ;  /* 0x0000000502002227 */ /* 0x004fe200078e00ff */
[----:B------:R-:W-:Y:S02]  /*10850*/  UIMAD.WIDE.U32 UR6, UR14, UR10, UR6 ;  /* 0x0000000a0e0672a5 */ /* 0x000fe4000f8e0006 */
[----:B------:R-:W5:Y:S01]  /*10860*/  LD.E.128 R100, desc[UR16][R102.64] ;  /* 0x0000001066647980 */ /* 0x000f62000c101d00 */
[----:B------:R-:W-:Y:S01]  /*10870*/  ULDC.64 UR8, c[0x0][0xae0] ;  /* 0x0002b80000087ab9 */ /* 0x000fe20000000a00 */
[----:B------:R-:W-:Y:S01]  /*10880*/  IMAD.MOV.U32 R7, RZ, RZ, R2 ;  /* 0x000000ffff077224 */ /* 0x000fe200078e0002 */
[----:B0-----:R-:W-:Y:S01]  /*10890*/  @P2 SHF.R.U32.HI R7, RZ, R9, R0 ;  /* 0x00000009ff072219 */ /* 0x001fe20000011600 */
[----:B------:R-:W-:Y:S01]  /*108a0*/  UIADD3 UR5, UR7, UR5, URZ ;  /* 0x0000000507057290 */ /* 0x000fe2000fffe03f */
[----:B------:R-:W5:Y:S02]  /*108b0*/  LD.E.128 R104, desc[UR16][R106.64] ;  /* 0x000000106a687980 */ /* 0x000f64000c101d00 */
[--C-:B------:R-:W-:Y:S01]  /*108c0*/  SHF.R.S32.HI R0, RZ, 0x1f, R7.reuse ;  /* 0x0000001fff007819 */ /* 0x100fe20000011407 */
[----:B------:R-:W-:Y:S01]  /*108d0*/  IMAD.MOV R9, RZ, RZ, -R7 ;  /* 0x000000ffff097224 */ /* 0x000fe200078e0a07 */
[----:B------:R-:W5:Y:S01]  /*108e0*/  LD.E.128 R108, desc[UR16][R110.64] ;  /* 0x000000106e6c7980 */ /* 0x000f62000c101d00 */
[----:B------:R-:W-:-:S02]  /*108f0*/  IMAD.U32 R5, RZ, RZ, UR7 ;  /* 0x00000007ff057e24 */ /* 0x000fc4000f8e00ff */
[----:B------:R-:W-:Y:S01]  /*10900*/  IMAD R0, R0, UR8, RZ ;  /* 0x0000000800007c24 */ /* 0x000fe2000f8e02ff */
[----:B------:R-:W5:Y:S01]  /*10910*/  LD.E.128 R112, desc[UR16][R114.64] ;  /* 0x0000001072707980 */ /* 0x000f62000c101d00 */
[----:B------:R-:W-:Y:S02]  /*10920*/  IMAD R9, R170, R9, R2 ;  /* 0x00000009aa097224 */ /* 0x000fe400078e0202 */
[----:B------:R-:W-:Y:S01]  /*10930*/  IMAD.U32 R4, RZ, RZ, UR6 ;  /* 0x00000006ff047e24 */ /* 0x000fe2000f8e00ff */
[----:B------:R-:W5:Y:S01]  /*10940*/  LD.E.128 R116, desc[UR16][R118.64] ;  /* 0x0000001076747980 */ /* 0x000f62000c101d00 */
[----:B------:R-:W-:Y:S01]  /*10950*/  IMAD.U32 R5, RZ, RZ, UR5 ;  /* 0x00000005ff057e24 */ /* 0x000fe2000f8e00ff */
[----:B------:R-:W-:Y:S01]  /*10960*/  ULDC.64 UR6, c[0x0][0xad8] ;  /* 0x0002b60000067ab9 */ /* 0x000fe20000000a00 */
[----:B------:R-:W-:Y:S01]  /*10970*/  IMAD R11, R7, UR9, R0 ;  /* 0x00000009070b7c24 */ /* 0x000fe2000f8e0200 */
[----:B------:R-:W5:Y:S01]  /*10980*/  LD.E.128 R120, desc[UR16][R122.64] ;  /* 0x000000107a787980 */ /* 0x000f62000c101d00 */
[----:B------:R-:W-:-:S03]  /*10990*/  SHF.R.S32.HI R0, RZ, 0x1f, R9 ;  /* 0x0000001fff007819 */ /* 0x000fc60000011409 */
[----:B------:R-:W5:Y:S01]  /*109a0*/  LD.E.128 R124, desc[UR16][R126.64] ;  /* 0x000000107e7c7980 */ /* 0x000f62000c101d00 */
[----:B------:R-:W-:-:S03]  /*109b0*/  IMAD.WIDE.U32 R4, R7, UR8, R4 ;  /* 0x0000000807047c25 */ /* 0x000fc6000f8e0004 */
        /* <DEDUP_REMOVED lines=27> */
[----:B0-----:R4:W0:Y:S01]  /*10b70*/  SHFL.IDX PT, R10, R2, RZ, 0x181f ;  /* 0x00181fff020a7589 */ /* 0x00182200000e0000 */
[----:B------:R-:W-:-:S02]  /*10b80*/  PRMT R199, RZ, 0x654, R199 ;  /* 0x00000654ffc77816 */ /* 0x000fc400000000c7 */
[----:B------:R-:W-:Y:S02]  /*10b90*/  ISETP.GE.AND P0, PT, R0, R3, PT ;  /* 0x000000030000720c */ /* 0x000fe40003f06270 */
[----:B------:R4:W1:Y:S01]  /*10ba0*/  SHFL.IDX PT, R0, R12, RZ, 0x181f ;  /* 0x00181fff0c007589 */ /* 0x00086200000e0000 */
        /* <DEDUP_REMOVED lines=20> */
.L_x_2406:
[----:B------:R-:W-:Y:S05]  /*10cf0*/  BSYNC B1 ;  /* 0x0000000000017941 */ /* 0x000fea0003800000 */
.L_x_2405:
[----:B-1----:R1:W3:Y:S01]  /*10d00*/  SHFL.IDX PT, R0, R12, 0x1, 0x181f ;  /* 0x00381f000c007f89 */ /* 0x0022e200000e0000 */
[----:B------:R-:W-:Y:S03]  /*10d10*/  BSSY B1, `(.L_x_2407) ;  /* 0x0000015000017945 */ /* 0x000fe60003800000 */
[----:B0-2---:R1:W0:Y:S01]  /*10d20*/  SHFL.IDX PT, R10, R2, 0x1, 0x181f ;  /* 0x00381f00020a7f89 */ /* 0x00522200000e0000 */
        /* <DEDUP_REMOVED lines=19> */
.L_x_2408:
[----:B------:R-:W-:Y:S05]  /*10e60*/  BSYNC B1 ;  /* 0x0000000000017941 */ /* 0x000fea0003800000 */
.L_x_2407:
[----:B---3--:R3:W1:Y:S01]  /*10e70*/  SHFL.IDX PT, R0, R12, 0x2, 0x181f ;  /* 0x00581f000c007f89 */ /* 0x00866200000e0000 */
        /* <DEDUP_REMOVED lines=12> */
[----:B-1----:R-:W-:Y:S02]  /*10f40*/  @!P3 LEA.HI.X R5, R18, R0, R229, 0x1, P6 ;  /* 0x000000001205b211 */ /* 0x002fe400030f0ce5 */
        /* <DEDUP_REMOVED lines=8> */
.L_x_2410:
[----:B------:R-:W-:Y:S05]  /*10fd0*/  BSYNC B1 ;  /* 0x0000000000017941 */ /* 0x000fea0003800000 */
.L_x_2409:
[----:B-1----:R-:W-:Y:S01]  /*10fe0*/  VIADD R0, R14, 0x60 ;  /* 0x000000600e007836 */ /* 0x002fe20000000000 */
[----:B---34-:R-:W3:Y:S04]  /*10ff0*/  SHFL.IDX PT, R12, R12, 0x3, 0x181f ;  /* 0x00781f000c0c7f89 */ /* 0x018ee800000e0000 */
[----:B------:R-:W-:Y:S01]  /*11000*/  ISETP.GE.AND P0, PT, R0, R3, PT ;  /* 0x000000030000720c */ /* 0x000fe20003f06270 */
[----:B--2---:R4:W1:-:S12]  /*11010*/  SHFL.IDX PT, R8, R2, 0x3, 0x181f ;  /* 0x00781f0002087f89 */ /* 0x00485800000e0000 */
[----:B----4-:R-:W-:Y:S05]  /*11020*/  @P0 BRA `(.L_x_2411) ;  /* 0x0000000c005c0947 */ /* 0x010fea0003800000 */
[----:B------:R-:W-:Y:S01]  /*11030*/  ULDC UR5, c[0x0][0xac8] ;  /* 0x0002b20000057ab9 */ /* 0x000fe20000000800 */
[----:B------:R-:W-:Y:S01]  /*11040*/  ULDC.64 UR6, c[0x0][0x208] ;  /* 0x0000820000067ab9 */ /* 0x000fe20000000a00 */
[----:B------:R-:W-:Y:S02]  /*11050*/  ISETP.GE.AND P3, PT, R18, UR5, PT ;  /* 0x0000000512007c0c */ /* 0x000fe4000bf66270 */
[----:B------:R-:W-:Y:S02]  /*11060*/  ISETP.GE.AND P4, PT, R214, UR5, PT ;  /* 0x00000005d6007c0c */ /* 0x000fe4000bf86270 */
[----:B------:R-:W-:-:S09]  /*11070*/  ISETP.GE.AND P5, PT, R213, UR5, PT ;  /* 0x00000005d5007c0c */ /* 0x000fd2000bfa6270 */
[-C--:B-1----:R-:W-:Y:S02]  /*11080*/  @!P3 LEA R2, P0, R18, R8.reuse, 0x1 ;  /* 0x000000081202b211 */ /* 0x082fe400078008ff */
[----:B------:R-:W-:Y:S02]  /*11090*/  @!P4 LEA R4, P1, R214, R8, 0x1 ;  /* 0x00000008d604c211 */ /* 0x000fe400078208ff */
[----:B---3--:R-:W-:Y:S02]  /*110a0*/  @!P3 LEA.HI.X R3, R18, R12, R229, 0x1, P0 ;  /* 0x0000000c1203b211 */ /* 0x008fe400000f0ce5 */
        /* <DEDUP_REMOVED lines=13> */
.L_x_2404:
        /* <DEDUP_REMOVED lines=14> */
[----:B------:R-:W-:-:S13]  /*11260*/  R2UR UR5, R22 ;  /* 0x00000000160572ca */ /* 0x000fda00000e0000 */
        /* <DEDUP_REMOVED lines=41> */
.L_x_2413:
[----:B------:R-:W-:Y:S05]  /*11500*/  BSYNC B1 ;  /* 0x0000000000017941 */ /* 0x000fea0003800000 */
.L_x_2412:
[----:B------:R-:W-:Y:S01]  /*11510*/  R2UR UR12, R22 ;  /* 0x00000000160c72ca */ /* 0x000fe200000e0000 */
[----:B------:R-:W-:Y:S01]  /*11520*/  ULDC.64 UR10, c[0x0][0xae8] ;  /* 0x0002ba00000a7ab9 */ /* 0x000fe20000000a00 */
[----:B------:R-:W-:Y:S01]  /*11530*/  R2UR UR14, R217 ;  /* 0x00000000d90e72ca */ /* 0x000fe200000e0000 */
[----:B------:R-:W-:Y:S01]  /*11540*/  UIMAD UR5, UR8, UR10, URZ ;  /* 0x0000000a080572a4 */ /* 0x000fe2000f8e023f */
[----:B------:R-:W-:Y:S01]  /*11550*/  R2UR UR13, R218 ;  /* 0x00000000da0d72ca */ /* 0x000fe200000e0000 */
[----:B------:R-:W-:Y:S08]  /*11560*/  BSSY B1, `(.L_x_2414) ;  /* 0x000003e000017945 */ /* 0x000ff00003800000 */
[----:B------:R-:W-:-:S02]  /*11570*/  VIADD R6, R6, UR12 ;  /* 0x0000000c06067c36 */ /* 0x000fc40008000000 */
[----:B------:R-:W-:Y:S02]  /*11580*/  UIMAD.WIDE.U32 UR6, UR14, UR10, URZ ;  /* 0x0000000a0e0672a5 */ /* 0x000fe4000f8e003f */
[----:B------:R-:W-:Y:S01]  /*11590*/  UIMAD UR5, UR14, UR11, UR5 ;  /* 0x0000000b0e0572a4 */ /* 0x000fe2000f8e0205 */
[----:B0-----:R-:W-:Y:S02]  /*115a0*/  @P1 IMAD.HI.U32 R0, R6, R9, RZ ;  /* 0x0000000906001227 */ /* 0x001fe400078e00ff */
[----:B------:R-:W-:Y:S01]  /*115b0*/  ULDC.64 UR10, c[0x0][0xaf0] ;  /* 0x0002bc00000a7ab9 */ /* 0x000fe20000000a00 */
[----:B------:R-:W-:Y:S01]  /*115c0*/  UIADD3 UR7, UR7, UR5, URZ ;  /* 0x0000000507077290 */ /* 0x000fe2000fffe03f */
[----:B--2---:R-:W-:Y:S01]  /*115d0*/  IMAD.MOV.U32 R5, RZ, RZ, R6 ;  /* 0x000000ffff057224 */ /* 0x004fe200078e0006 */
[----:B------:R-:W-:Y:S01]  /*115e0*/  UIMAD UR5, UR9, UR10, URZ ;  /* 0x0000000a090572a4 */ /* 0x000fe2000f8e023f */
[----:B-1----:R-:W-:Y:S01]  /*115f0*/  @P1 SHF.R.U32.HI R5, RZ, R11, R0 ;  /* 0x0000000bff051219 */ /* 0x002fe20000011600 */
        /* <DEDUP_REMOVED lines=18> */
[----:B------:R-:W-:Y:S02]  /*11720*/  VIADD R6, R219, UR12 ;  /* 0x0000000cdb067c36 */ /* 0x000fe40008000000 */
        /* <DEDUP_REMOVED lines=33> */
.L_x_2415:
[----:B------:R-:W-:Y:S05]  /*11940*/  BSYNC B1 ;  /* 0x0000000000017941 */ /* 0x000fea0003800000 */
.L_x_2414:
        /* <DEDUP_REMOVED lines=22> */
.L_x_2417:
[----:B------:R-:W-:Y:S05]  /*11ab0*/  BSYNC B1 ;  /* 0x0000000000017941 */ /* 0x000fea0003800000 */
.L_x_2416:
        /* <DEDUP_REMOVED lines=22> */
.L_x_2419:
[----:B------:R-:W-:Y:S05]  /*11c20*/  BSYNC B1 ;  /* 0x0000000000017941 */ /* 0x000fea0003800000 */
.L_x_2418:
        /* <DEDUP_REMOVED lines=23> */
.L_x_2411:
[----:B------:R-:W-:Y:S05]  /*11da0*/  BSYNC B0 ;  /* 0x0000000000007941 */ /* 0x000fea0003800000 */
.L_x_2403:
[----:B------:R-:W-:Y:S02]  /*11db0*/  ULDC UR5, c[0x0][0xc38] ;  /* 0x00030e0000057ab9 */ /* 0x000fe40000000800 */
[----:B------:R-:W-:-:S06]  /*11dc0*/  UISETP.GE.AND UP0, UPT, UR4, UR5, UPT ;  /* 0x000000050400728c */ /* 0x000fcc000bf06270 */
[----:B------:R-:W-:-:S13]  /*11dd0*/  PLOP3.LUT P0, PT, PT, PT, UP0, 0x80, 0x0 ;  /* 0x000000000000781c */ /* 0x000fda0003f0f008 */
[----:B------:R-:W-:Y:S05]  /*11de0*/  @!P0 BRA `(.L_x_2420) ;  /* 0xfffffef000048947 */ /* 0x000fea000383ffff */
[----:B------:R-:W-:Y:S05]  /*11df0*/  EXIT ;  /* 0x000000000000794d */ /* 0x000fea0003800000 */
.L_x_2368:
[----:B------:R-:W-:-:S08]  /*11e00*/  NOP ;  /* 0x0000000000007918 */ /* 0x000fd00000000000 */
[----:B0-----:R-:W0:-:S00]  /*11e10*/  USETMAXREG.DEALLOC.CTAPOOL 0x18 ;  /* 0x00000018000079c8 */ /* 0x001e0000080e0500 */
[----:B0-----:R-:W-:-:S06]  /*11e20*/  LOP3.LUT R0, R0, 0x3, RZ, 0xc0, !PT ;  /* 0x0000000300007812 */ /* 0x001fcc00078ec0ff */
[----:B------:R-:W0:Y:S01]  /*11e30*/  S2UR UR6, SR_CTAID.X ;  /* 0x00000000000679c3 */ /* 0x000e220000002500 */
[----:B------:R-:W-:Y:S01]  /*11e40*/  IMAD.MOV.U32 R18, RZ, RZ, RZ ;  /* 0x000000ffff127224 */ /* 0x000fe200078e00ff */
[----:B------:R-:W1:Y:S02]  /*11e50*/  SHFL.IDX PT, R0, R0, RZ, 0x1f ;  /* 0x00001fff00007589 */ /* 0x000e6400000e0000 */
[----:B-1----:R-:W-:-:S04]  /*11e60*/  ISETP.NE.AND P0, PT, R0, RZ, PT ;  /* 0x000000ff0000720c */ /* 0x002fc80003f05270 */
[----:B------:R-:W0:Y:S01]  /*11e70*/  LDC R0, c[0x0][0xc38] ;  /* 0x00030e00ff007b82 */ /* 0x000e220000000800 */
[----:B------:R-:W-:-:S05]  /*11e80*/  P2R R2, PR, RZ, 0x1 ;  /* 0x00000001ff027803 */ /* 0x000fca0000000000 */
[----:B------:R1:W-:Y:S03]  /*11e90*/  STL [R1+0x20], R2 ;  /* 0x0000200201007387 */ /* 0x0003e60000100800 */
[----:B------:R-:W-:Y:S06]  /*11ea0*/  @P0 BAR.ARV 0x4, 0x180 ;  /* 0x0106000000000b1d */ /* 0x000fec0000002000 */
[----:B------:R1:W-:Y:S01]  /*11eb0*/  STL [R1+0x1c], RZ ;  /* 0x00001cff01007387 */ /* 0x0003e20000100800 */
[----:B0-----:R-:W-:Y:S01]  /*11ec0*/  ISETP.LE.AND P0, PT, R0, UR6, PT ;  /* 0x0000000600007c0c */ /* 0x001fe2000bf03270 */
[----:B------:R-:W-:-:S05]  /*11ed0*/  IMAD.MOV.U32 R0, RZ, RZ, 0x1 ;  /* 0x00000001ff007424 */ /* 0x000fca00078e00ff */
[----:B------:R1:W-:Y:S07]  /*11ee0*/  STL [R1+0x4], R0 ;  /* 0x0000040001007387 */ /* 0x0003ee0000100800 */
[----:B------:R-:W-:Y:S05]  /*11ef0*/  @P0 BRA `(.L_x_2421) ;  /* 0x0000005000500947 */ /* 0x000fea0003800000 */
[----:B------:R-:W0:Y:S01]  /*11f00*/  S2R R6, SR_TID.X ;  /* 0x0000000000067919 */ /* 0x000e220000002100 */
[----:B------:R-:W2:Y:S01]  /*11f10*/  S2UR UR5, SR_CgaCtaId ;  /* 0x00000000000579c3 */ /* 0x000ea20000008800 */
[----:B------:R-:W-:Y:S01]  /*11f20*/  UMOV UR4, 0x400 ;  /* 0x0000040000047882 */ /* 0x000fe20000000000 */
[----:B------:R-:W-:Y:S01]  /*11f30*/  IMAD.MOV.U32 R18, RZ, RZ, RZ ;  /* 0x000000ffff127224 */ /* 0x000fe200078e00ff */
[----:B------:R-:W-:Y:S01]  /*11f40*/  ULDC UR43, c[0x0][0xc] ;  /* 0x00000300002b7ab9 */ /* 0x000fe20000000800 */
[----:B------:R-:W-:Y:S01]  /*11f50*/  ULDC.64 UR38, c[0x0][0x198] ;  /* 0x0000660000267ab9 */ /* 0x000fe20000000a00 */
[----:B--2---:R-:W-:-:S06]  /*11f60*/  ULEA UR4, UR5, UR4, 0x18 ;  /* 0x0000000405047291 */ /* 0x004fcc000f8ec03f */
[----:B------:R-:W-:Y:S01]  /*11f70*/  IMAD.U32 R17, RZ, RZ, UR4 ;  /* 0x00000004ff117e24 */ /* 0x000fe2000f8e00ff */
[C---:B0-----:R-:W-:Y:S01]  /*11f80*/  LOP3.LUT R5, R6.reuse, 0x7f, RZ, 0xc0, !PT ;  /* 0x0000007f06057812 */ /* 0x041fe200078ec0ff */
[----:B-1----:R-:W-:-:S05]  /*11f90*/  IMAD.SHL.U32 R0, R6, 0x8, RZ ;  /* 0x0000000806007824 */ /* 0x002fca00078e00ff */
        /* <DEDUP_REMOVED lines=13> */
[----:B------:R1:W-:Y:S04]  /*12070*/  STL [R1+0x4], R2 ;  /* 0x0000040201007387 */ /* 0x0003e80000100800 */
[----:B------:R2:W-:Y:S01]  /*12080*/  STL [R1+0x1c], RZ ;  /* 0x00001cff01007387 */ /* 0x0005e20000100800 */
[----:B0-----:R-:W-:-:S02]  /*12090*/  LOP3.LUT R3, R0, 0x40, RZ, 0xfc, !PT ;  /* 0x0000004000037812 */ /* 0x001fc400078efcff */
[C---:B-1----:R-:W-:Y:S02]  /*120a0*/  LOP3.LUT R2, R0.reuse, 0x80, RZ, 0xfc, !PT ;  /* 0x0000008000027812 */ /* 0x042fe400078efcff */
[----:B--2---:R-:W-:-:S07]  /*120b0*/  LOP3.LUT R0, R0, 0xc0, RZ, 0xfc, !PT ;  /* 0x000000c000007812 */ /* 0x004fce00078efcff */
.L_x_2522:
        /* <DEDUP_REMOVED lines=14> */
[----:B01-3--:R-:W-:Y:S05]  /*121a0*/  @!P0 BRA `(.L_x_2422) ;  /* 0x0000000000208947 */ /* 0x00bfea0003800000 */
        /* <DEDUP_REMOVED lines=8> */
.L_x_2422:
[----:B------:R-:W-:Y:S01]  /*12230*/  ULDC UR9, c[0x0][0xc54] ;  /* 0x0003150000097ab9 */ /* 0x000fe20000000800 */
[----:B------:R-:W-:Y:S01]  /*12240*/  UMOV UR5, UR8 ;  /* 0x0000000800057c82 */ /* 0x000fe20008000000 */
[----:B------:R-:W-:-:S11]  /*12250*/  UISETP.NE.AND UP0, UPT, UR9, 0x1, UPT ;  /* 0x000000010900788c */ /* 0x000fd6000bf05270 */
[----:B------:R-:W-:Y:S02]  /*12260*/  @UP0 ULDC.64 UR10, c[0x0][0xc58] ;  /* 0x00031600000a0ab9 */ /* 0x000fe40000000a00 */
[----:B------:R-:W-:-:S04]  /*12270*/  UIMAD.WIDE.U32 UR6, UR8, UR10, URZ ;  /* 0x0000000a080672a5 */ /* 0x000fc8000f8e003f */
[----:B------:R-:W-:-:S04]  /*12280*/  @UP0 USHF.R.U32.HI UR5, URZ, UR11, UR7 ;  /* 0x0000000b3f050299 */ /* 0x000fc80008011607 */
[----:B------:R-:W-:-:S12]  /*12290*/  UIMAD UR6, UR5, UR9, URZ ;  /* 0x00000009050672a4 */ /* 0x000fd8000f8e023f */
.L_x_2423:
[----:B------:R-:W-:Y:S01]  /*122a0*/  ULOP3.LUT UR42, URZ, UR5, URZ, 0x33, !UPT ;  /* 0x000000053f2a7292 */ /* 0x000fe2000f8e333f */
[----:B------:R-:W-:Y:S01]  /*122b0*/  BSSY B7, `(.L_x_2424) ;  /* 0x00004bb000077945 */ /* 0x000fe20003800000 */
[----:B------:R-:W-:Y:S01]  /*122c0*/  ULDC UR7, c[0x0][0x448] ;  /* 0x0001120000077ab9 */ /* 0x000fe20000000800 */
[----:B------:R-:W-:Y:S01]  /*122d0*/  ULDC UR5, c[0x0][0xc3c] ;  /* 0x00030f0000057ab9 */ /* 0x000fe20000000800 */
[----:B------:R-:W-:Y:S02]  /*122e0*/  UISETP.NE.AND UP1, UPT, UR7, 0x1, UPT ;  /* 0x000000010700788c */ /* 0x000fe4000bf25270 */
[----:B------:R-:W-:Y:S01]  /*122f0*/  UIADD3 UR42, UR42, UR5, URZ ;  /* 0x000000052a2a7290 */ /* 0x000fe2000fffe03f */
[----:B------:R-:W-:Y:S01]  /*12300*/  ULDC.64 UR10, c[0x0][0x418] ;  /* 0x00010600000a7ab9 */ /* 0x000fe20000000a00 */
[----:B------:R-:W-:Y:S02]  /*12310*/  UIADD3 UR5, UR8, -UR6, URZ ;  /* 0x8000000608057290 */ /* 0x000fe4000fffe03f */
[----:B------:R-:W-:-:S02]  /*12320*/  UISETP.NE.U32.AND UP0, UPT, UR10, URZ, UPT ;  /* 0x0000003f0a00728c */ /* 0x000fc4000bf05070 */
[----:B------:R-:W-:Y:S02]  /*12330*/  USHF.L.U32 UR8, UR42, 0x7, URZ ;  /* 0x000000072a087899 */ /* 0x000fe4000800063f */
[----:B------:R-:W-:Y:S01]  /*12340*/  UISETP.NE.AND.EX UP0, UPT, UR11, URZ, UPT, UP0 ;  /* 0x0000003f0b00728c */ /* 0x000fe2000bf05300 */
[----:B------:R-:W-:Y:S01]  /*12350*/  ULDC UR7, c[0x0][0x288] ;  /* 0x0000a20000077ab9 */ /* 0x000fe20000000800 */
[----:B------:R-:W-:Y:S01]  /*12360*/  UIADD3 UR8, UR8, 0x7f, URZ ;  /* 0x0000007f08087890 */ /* 0x000fe2000fffe03f */
[----:B------:R-:W-:Y:S01]  /*12370*/  ULDC UR6, c[0x0][0x424] ;  /* 0x0001090000067ab9 */ /* 0x000fe20000000800 */
[----:B------:R-:W-:Y:S02]  /*12380*/  UIADD3 UR13, -UR7, 0x50, URZ ;  /* 0x00000050070d7890 */ /* 0x000fe4000fffe13f */
[----:B------:R-:W-:Y:S01]  /*12390*/  USEL UR9, UR6, 0x1, UP0 ;  /* 0x0000000106097887 */ /* 0x000fe20008000000 */
[----:B------:R-:W-:Y:S01]  /*123a0*/  @UP1 ULDC UR7, c[0x0][0x44c] ;  /* 0x0001130000071ab9 */ /* 0x000fe20000000800 */
[----:B------:R-:W-:Y:S01]  /*123b0*/  ULDC UR12, c[0x0][0x2f0] ;  /* 0x0000bc00000c7ab9 */ /* 0x000fe20000000800 */
[----:B------:R-:W-:Y:S01]  /*123c0*/  UIMAD.WIDE.U32 UR6, UR8, UR7, URZ ;  /* 0x00000007080672a5 */ /* 0x000fe2000f8e003f */
[----:B------:R-:W-:Y:S01]  /*123d0*/  @UP1 ULDC UR14, c[0x0][0x450] ;  /* 0x00011400000e1ab9 */ /* 0x000fe20000000800 */
[----:B------:R-:W-:-:S02]  /*123e0*/  UIMAD UR13, UR9, UR12, UR13 ;  /* 0x0000000c090d72a4 */ /* 0x000fc4000f8e020d */
[----:B------:R-:W-:Y:S02]  /*123f0*/  @UP1 USHF.R.U32.HI UR8, URZ, UR14, UR7 ;  /* 0x0000000e3f081299 */ /* 0x000fe40008011607 */
[----:B------:R-:W-:Y:S02]  /*12400*/  UIMAD UR6, UR9, UR12, 0x4f ;  /* 0x0000004f090674a4 */ /* 0x000fe4000f8e020c */
[----:B------:R-:W-:Y:S02]  /*12410*/  UIADD3 UR8, UR13, UR8, URZ ;  /* 0x000000080d087290 */ /* 0x000fe4000fffe03f */
[----:B------:R-:W-:Y:S02]  /*12420*/  UIMAD.WIDE UR6, UR6, 0x66666667, URZ ;  /* 0x66666667060678a5 */ /* 0x000fe4000f8e023f */
[----:B------:R-:W-:Y:S02]  /*12430*/  UIMAD.WIDE UR8, UR8, 0x66666667, URZ ;  /* 0x66666667080878a5 */ /* 0x000fe4000f8e023f */
[----:B------:R-:W-:-:S02]  /*12440*/  USHF.R.U32.HI UR12, URZ, 0x1f, UR7 ;  /* 0x0000001f3f0c7899 */ /* 0x000fc40008011607 */
[----:B------:R-:W-:Y:S01]  /*12450*/  USHF.R.U32.HI UR6, URZ, 0x1f, UR9 ;  /* 0x0000001f3f067899 */ /* 0x000fe20008011609 */
[----:B------:R-:W-:Y:S01]  /*12460*/  ULDC UR11, c[0x0][0xc48] ;  /* 0x00031200000b7ab9 */ /* 0x000fe20000000800 */
[----:B------:R-:W-:Y:S02]  /*12470*/  ULEA.HI.SX32 UR12, UR7, UR12, 0x1b ;  /* 0x0000000c070c7291 */ /* 0x000fe4000f8fda3f */
[----:B------:R-:W-:Y:S02]  /*12480*/  ULEA.HI.SX32 UR6, UR9, UR6, 0x1b ;  /* 0x0000000609067291 */ /* 0x000fe4000f8fda3f */
[----:B------:R-:W-:Y:S02]  /*12490*/  UISETP.NE.AND UP0, UPT, UR11, 0x1, UPT ;  /* 0x000000010b00788c */ /* 0x000fe4000bf05270 */
[----:B------:R-:W-:Y:S01]  /*124a0*/  UISETP.LT.AND UP1, UPT, UR12, UR6, UPT ;  /* 0x000000060c00728c */ /* 0x000fe2000bf21270 */
[----:B------:R-:W-:-:S03]  /*124b0*/  ULDC UR10, c[0x0][0xc54] ;  /* 0x00031500000a7ab9 */ /* 0x000fc60000000800 */
[----:B------:R-:W-:Y:S02]  /*124c0*/  USEL UR41, UR12, UR6, UP1 ;  /* 0x000000060c297287 */ /* 0x000fe40008800000 */
[----:B------:R-:W-:-:S03]  /*124d0*/  UIMAD UR10, UR4, UR10, UR5 ;  /* 0x0000000a040a72a4 */ /* 0x000fc6000f8e0205 */
[----:B------:R-:W-:Y:S01]  /*124e0*/  @UP0 ULDC UR4, c[0x0][0xc4c] ;  /* 0x0003130000040ab9 */ /* 0x000fe20000000800 */
[----:B------:R-:W-:Y:S01]  /*124f0*/  ISETP.LT.AND P0, PT, RZ, UR41, PT ;  /* 0x00000029ff007c0c */ /* 0x000fe2000bf01270 */
[----:B------:R-:W-:Y:S01]  /*12500*/  UIMAD.WIDE.U32 UR4, UR10, UR4, URZ ;  /* 0x000000040a0472a5 */ /* 0x000fe2000f8e003f */
[----:B------:R-:W-:Y:S01]  /*12510*/  @UP0 ULDC UR7, c[0x0][0xc50] ;  /* 0x0003140000070ab9 */ /* 0x000fe20000000800 */
[----:B------:R-:W-:Y:S02]  /*12520*/  UMOV UR40, UR10 ;  /* 0x0000000a00287c82 */ /* 0x000fe40008000000 */
[----:B------:R-:W-:-:S04]  /*12530*/  @UP0 USHF.R.U32.HI UR40, URZ, UR7, UR5 ;  /* 0x000000073f280299 */ /* 0x000fc80008011605 */
[----:B------:R-:W-:-:S04]  /*12540*/  UIADD3 UR36, -UR40, URZ, URZ ;  /* 0x0000003f28247290 */ /* 0x000fc8000fffe13f */
[----:B------:R-:W-:Y:S01]  /*12550*/  UIMAD UR36, UR11, UR36, UR10 ;  /* 0x000000240b2472a4 */ /* 0x000fe2000f8e020a */
[----:B------:R-:W-:Y:S11]  /*12560*/  @P0 BRA `(.L_x_2425) ;  /* 0x00000000004c0947 */ /* 0x000ff60003800000 */
        /* <DEDUP_REMOVED lines=19> */
.L_x_2425:
        /* <DEDUP_REMOVED lines=20> */
.L_x_2428:
[----:B------:R-:W-:Y:S05]  /*127e0*/  BSYNC B6 ;  /* 0x0000000000067941 */ /* 0x000fea0003800000 */
.L_x_2427:
        /* <DEDUP_REMOVED lines=20> */
.L_x_2431:
        /* <DEDUP_REMOVED lines=15> */
.L_x_2430:
[----:B------:R-:W-:Y:S05]  /*12a20*/  BSYNC B6 ;  /* 0x0000000000067941 */ /* 0x000fea0003800000 */
.L_x_2429:
        /* <DEDUP_REMOVED lines=13> */
[----:B------:R-:W1:Y:S03]  /*12b00*/  S2R R0, SR_TID.X ;  /* 0x0000000000007919 */ /* 0x000e660000002100 */
[----:B------:R-:W-:Y:S01]  /*12b10*/  VIADD R19, R19, 0xffffffff ;  /* 0xffffffff13137836 */ /* 0x000fe20000000000 */
[----:B0-----:R-:W0:Y:S02]  /*12b20*/  LDC.64 R2, c[0x0][0x418] ;  /* 0x00010600ff027b82 */ /* 0x001e240000000a00 */
[----:B0-----:R-:W-:Y:S02]  /*12b30*/  ISETP.NE.U32.AND P0, PT, R2, RZ, PT ;  /* 0x000000ff0200720c */ /* 0x001fe40003f05070 */
[----:B-1----:R-:W-:-:S02]  /*12b40*/  SHF.R.U32.HI R0, RZ, 0x5, R0 ;  /* 0x00000005ff007819 */ /* 0x002fc40000011600 */
[----:B------:R-:W-:Y:S02]  /*12b50*/  ISETP.NE.AND.EX P1, PT, R3, RZ, PT, P0 ;  /* 0x000000ff0300720c */ /* 0x000fe40003f25300 */
[----:B------:R-:W-:Y:S02]  /*12b60*/  LOP3.LUT R0, R0, 0x3, RZ, 0xc0, !PT ;  /* 0x0000000300007812 */ /* 0x000fe400078ec0ff */
[----:B------:R-:W-:Y:S02]  /*12b70*/  P2R R4, PR, RZ, 0x2 ;  /* 0x00000002ff047803 */ /* 0x000fe40000000000 */
[----:B--2---:R-:W-:Y:S01]  /*12b80*/  SHF.R.S32.HI R8, RZ, 0x1f, R7 ;  /* 0x0000001fff087819 */ /* 0x004fe20000011407 */
[----:B------:R0:W-:Y:S01]  /*12b90*/  STL [R1], R7 ;  /* 0x0000000701007387 */ /* 0x0001e20000100800 */
[----:B------:R-:W-:-:S03]  /*12ba0*/  SEL R16, R7, RZ, !P1 ;  /* 0x000000ff07107207 */ /* 0x000fc60004800000 */
[----:B------:R0:W-:Y:S04]  /*12bb0*/  STL [R1+0x10], R4 ;  /* 0x0000100401007387 */ /* 0x0001e80000100800 */
[----:B------:R0:W-:Y:S01]  /*12bc0*/  STL [R1+0x8], R8 ;  /* 0x0000080801007387 */ /* 0x0001e20000100800 */
[----:B------:R-:W-:Y:S05]  /*12bd0*/  BRA.DIV UR4, `(.L_x_2432) ;  /* 0x0000004a04b87947 */ /* 0x000fea000b800000 */
[----:B------:R1:W2:Y:S02]  /*12be0*/  SHFL.IDX PT, R14, R0, RZ, 0x1f ;  /* 0x00001fff000e7589 */ /* 0x0002a400000e0000 */
.L_x_2537:
        /* <DEDUP_REMOVED lines=8> */
.L_x_2540:
[----:B------:R-:W-:Y:S05]  /*12c70*/  @!P6 BRA `(.L_x_2433) ;  /* 0x00000004002ce947 */ /* 0x000fea0003800000 */
[----:B------:R-:W-:Y:S01]  /*12c80*/  IMAD.MOV.U32 R16, RZ, RZ, R7 ;  /* 0x000000ffff107224 */ /* 0x000fe200078e0007 */
[----:B------:R-:W-:Y:S06]  /*12c90*/  @!P1 BRA `(.L_x_2435) ;  /* 0x0000000000489947 */ /* 0x000fec0003800000 */
[----:B------:R-:W2:Y:S01]  /*12ca0*/  LDC R6, c[0x0][0x43c] ;  /* 0x00010f00ff067b82 */ /* 0x000ea20000000800 */
[----:B------:R-:W-:Y:S01]  /*12cb0*/  ULDC.64 UR4, c[0x0][0x428] ;  /* 0x00010a0000047ab9 */ /* 0x000fe20000000a00 */
[----:B------:R-:W-:Y:S01]  /*12cc0*/  ULDC.64 UR6, c[0x0][0x208] ;  /* 0x0000820000067ab9 */ /* 0x000fe20000000a00 */
[----:B--2---:R-:W-:-:S13]  /*12cd0*/  ISETP.NE.AND P0, PT, R6, 0x1, PT ;  /* 0x000000010600780c */ /* 0x004fda0003f05270 */
[----:B0-----:R-:W1:Y:S02]  /*12ce0*/  @P0 LDC.64 R4, c[0x0][0x440] ;  /* 0x00011000ff040b82 */ /* 0x001e640000000a00 */
[----:B-1----:R-:W-:-:S04]  /*12cf0*/  @P0 IMAD.HI.U32 R0, R19, R4, RZ ;  /* 0x0000000413000227 */ /* 0x002fc800078e00ff */
[----:B------:R-:W-:Y:S01]  /*12d00*/  IMAD.MOV.U32 R4, RZ, RZ, R19 ;  /* 0x000000ffff047224 */ /* 0x000fe200078e0013 */
[----:B------:R-:W-:-:S04]  /*12d10*/  @P0 SHF.R.U32.HI R4, RZ, R5, R0 ;  /* 0x00000005ff040219 */ /* 0x000fc80000011600 */
[--C-:B------:R-:W-:Y:S01]  /*12d20*/  SHF.R.S32.HI R5, RZ, 0x1f, R4.reuse ;  /* 0x0000001fff057819 */ /* 0x100fe20000011404 */
[----:B------:R-:W-:-:S04]  /*12d30*/  IMAD.MOV R0, RZ, RZ, -R4 ;  /* 0x000000ffff007224 */ /* 0x000fc800078e0a04 */
[----:B------:R-:W-:Y:S02]  /*12d40*/  IMAD R19, R6, R0, R19 ;  /* 0x0000000006137224 */ /* 0x000fe400078e0213 */
[----:B------:R-:W-:Y:S02]  /*12d50*/  IMAD R0, R8, UR4, RZ ;  /* 0x0000000408007c24 */ /* 0x000fe4000f8e02ff */
[----:B------:R-:W-:-:S04]  /*12d60*/  IMAD.WIDE.U32 R4, R7, UR4, R4 ;  /* 0x0000000407047c25 */ /* 0x000fc8000f8e0004 */
[----:B------:R-:W-:Y:S01]  /*12d70*/  IMAD R0, R7, UR5, R0 ;  /* 0x0000000507007c24 */ /* 0x000fe2000f8e0200 */
[----:B------:R-:W-:-:S03]  /*12d80*/  LEA R2, P0, R4, R2, 0x2 ;  /* 0x0000000204027211 */ /* 0x000fc600078010ff */
[----:B------:R-:W-:-:S05]  /*12d90*/  IMAD.IADD R0, R5, 0x1, R0 ;  /* 0x0000000105007824 */ /* 0x000fca00078e0200 */
[----:B------:R-:W-:-:S05]  /*12da0*/  LEA.HI.X R3, R4, R3, R0, 0x2, P0 ;  /* 0x0000000304037211 */ /* 0x000fca00000f1400 */
[----:B------:R2:W5:Y:S02]  /*12db0*/  LDG.E R16, desc[UR6][R2.64] ;  /* 0x0000000602107981 */ /* 0x000564000c1e1900 */
.L_x_2435:
[----:B--2---:R-:W2:Y:S01]  /*12dc0*/  LDL R2, [R1+0x4] ;  /* 0x0000040001027983 */ /* 0x004ea20000100800 */
[----:B-1----:R-:W-:Y:S01]  /*12dd0*/  IMAD R0, R18, 0x8, R17 ;  /* 0x0000000812007824 */ /* 0x002fe200078e0211 */
[----:B--2---:R-:W-:-:S04]  /*12de0*/  SHF.L.U32 R2, R2, 0x1f, RZ ;  /* 0x0000001f02027819 */ /* 0x004fc800000006ff */
[----:B------:R-:W1:Y:S02]  /*12df0*/  SYNCS.PHASECHK.TRANS64.TRYWAIT P0, [R0+URZ+0x38840], R2 ;  /* 0x03884002000075a7 */ /* 0x000e64000800017f */
[----:B-1----:R-:W-:Y:S05]  /*12e00*/  @!P0 BRA `(.L_x_2436) ;  /* 0x00000048006c8947 */ /* 0x002fea0003800000 */
.L_x_2541:
        /* <DEDUP_REMOVED lines=11> */
.L_x_2437:
[----:B------:R-:W-:Y:S01]  /*12ec0*/  R2UR UR33, R0 ;  /* 0x00000000002172ca */ /* 0x000fe200000e0000 */
[----:B-1----:R-:W-:Y:S01]  /*12ed0*/  IMAD R0, R18, 0xa000, R17 ;  /* 0x0000a00012007824 */ /* 0x002fe200078e0211 */
[----:B------:R-:W-:Y:S01]  /*12ee0*/  R2UR UR35, R19 ;  /* 0x00000000132372ca */ /* 0x000fe200000e0000 */
[----:B------:R-:W-:Y:S01]  /*12ef0*/  UIADD3 UR4, UP0, UR38, 0x370, URZ ;  /* 0x0000037026047890 */ /* 0x000fe2000ff1e03f */
[----:B-----5:R-:W-:Y:S01]  /*12f00*/  R2UR UR37, R16 ;  /* 0x00000000102572ca */ /* 0x020fe200000e0000 */
[----:B------:R-:W-:Y:S01]  /*12f10*/  UMOV UR6, 0x0 ;  /* 0x0000000000067882 */ /* 0x000fe20000000000 */
[----:B------:R-:W-:Y:S01]  /*12f20*/  R2UR UR8, R0 ;  /* 0x00000000000872ca */ /* 0x000fe200000e0000 */
[----:B------:R-:W-:Y:S01]  /*12f30*/  UIADD3.X UR5, URZ, UR39, URZ, UP0, !UPT ;  /* 0x000000273f057290 */ /* 0x000fe200087fe43f */
[----:B------:R-:W-:Y:S01]  /*12f40*/  PLOP3.LUT P0, PT, PT, PT, PT, 0x80, 0x0 ;  /* 0x000000000000781c */ /* 0x000fe20003f0f070 */
[----:B------:R-:W-:Y:S01]  /*12f50*/  UMOV UR7, 0x14f00000 ;  /* 0x14f0000000077882 */ /* 0x000fe20000000000 */
[----:B------:R-:W-:Y:S01]  /*12f60*/  UMOV UR34, URZ ;  /* 0x0000003f00227c82 */ /* 0x000fe20008000000 */
[----:B------:R-:W-:Y:S01]  /*12f70*/  UMOV UR26, 0x40 ;  /* 0x00000040001a7882 */ /* 0x000fe20000000000 */
[----:B------:R-:W-:Y:S01]  /*12f80*/  P2R R0, PR, RZ, 0x1 ;  /* 0x00000001ff007803 */ /* 0x000fe20000000000 */
[----:B------:R-:W-:-:S02]  /*12f90*/  UIADD3 UR33, UR33, 0x38830, URZ ;  /* 0x0003883021217890 */ /* 0x000fc4000fffe03f */
[----:B------:R-:W-:Y:S01]  /*12fa0*/  UIMAD UR35, UR35, 0x50, URZ ;  /* 0x00000050232378a4 */ /* 0x000fe2000f8e023f */
[----:B------:R-:W-:Y:S01]  /*12fb0*/  UMOV UR28, UR36 ;  /* 0x00000024001c7c82 */ /* 0x000fe20008000000 */
[----:B------:R-:W-:Y:S02]  /*12fc0*/  UMOV UR29, UR37 ;  /* 0x00000025001d7c82 */ /* 0x000fe40008000000 */
[----:B------:R-:W-:Y:S01]  /*12fd0*/  UIADD3 UR32, UR8, 0x24400, URZ ;  /* 0x0002440008207890 */ /* 0x000fe2000fffe03f */
[----:B------:R2:W-:Y:S01]  /*12fe0*/  STL [R1+0xc], R0 ;  /* 0x00000c0001007387 */ /* 0x0005e20000100800 */
[----:B------:R-:W-:Y:S02]  /*12ff0*/  UIADD3 UR24, UR8, 0x26c00, URZ ;  /* 0x00026c0008187890 */ /* 0x000fe4000fffe03f */
[----:B------:R-:W-:Y:S02]  /*13000*/  UIADD3 UR16, UR8, 0x29400, URZ ;  /* 0x0002940008107890 */ /* 0x000fe4000fffe03f */
[----:B------:R-:W-:Y:S01]  /*13010*/  UIADD3 UR8, UR8, 0x2bc00, URZ ;  /* 0x0002bc0008087890 */ /* 0x000fe2000fffe03f */
[----:B------:R-:W-:Y:S01]  /*13020*/  UMOV UR25, UR33 ;  /* 0x0000002100197c82 */ /* 0x000fe20008000000 */
[----:B------:R-:W-:Y:S01]  /*13030*/  UMOV UR27, UR35 ;  /* 0x00000023001b7c82 */ /* 0x000fe20008000000 */
[----:B------:R-:W-:Y:S01]  /*13040*/  UMOV UR18, 0x80 ;  /* 0x0000008000127882 */ /* 0x000fe20000000000 */
[----:B------:R-:W-:Y:S01]  /*13050*/  UMOV UR20, UR36 ;  /* 0x0000002400147c82 */ /* 0x000fe20008000000 */
[----:B------:R2:W-:Y:S01]  /*13060*/  UTMALDG.4D [UR32], [UR4], desc[UR6] ;  /* 0x00000620040075b4 */ /* 0x0005e20008019000 */
[----:B------:R-:W-:Y:S01]  /*13070*/  UMOV UR21, UR37 ;  /* 0x0000002500157c82 */ /* 0x000fe20008000000 */
[----:B------:R-:W-:Y:S01]  /*13080*/  UMOV UR17, UR33 ;  /* 0x0000002100117c82 */ /* 0x000fe20008000000 */
[----:B------:R-:W-:Y:S01]  /*13090*/  UMOV UR19, UR35 ;  /* 0x0000002300137c82 */ /* 0x000fe20008000000 */
[----:B------:R-:W-:Y:S01]  /*130a0*/  UMOV UR10, 0xc0 ;  /* 0x000000c0000a7882 */ /* 0x000fe20000000000 */
[----:B------:R-:W-:Y:S01]  /*130b0*/  UMOV UR12, UR36 ;  /* 0x00000024000c7c82 */ /* 0x000fe20008000000 */
[----:B------:R-:W-:Y:S01]  /*130c0*/  UMOV UR13, UR37 ;  /* 0x00000025000d7c82 */ /* 0x000fe20008000000 */
[----:B------:R-:W-:Y:S01]  /*130d0*/  UMOV UR9, UR33 ;  /* 0x0000002100097c82 */ /* 0x000fe20008000000 */
[----:B------:R2:W-:Y:S01]  /*130e0*/  UTMALDG.4D [UR24], [UR4], desc[UR6] ;  /* 0x00000618040075b4 */ /* 0x0005e20008019000 */
[----:B------:R-:W-:Y:S01]  /*130f0*/  UMOV UR11, UR35 ;  /* 0x00000023000b7c82 */ /* 0x000fe20008000000 */
[----:B------:R2:W-:Y:S01]  /*13100*/  UTMALDG.4D [UR16], [UR4], desc[UR6] ;  /* 0x00000610040075b4 */ /* 0x0005e20008019000 */
[----:B------:R2:W-:Y:S02]  /*13110*/  UTMALDG.4D [UR8], [UR4], desc[UR6] ;  /* 0x00000608040075b4 */ /* 0x0005e40008019000 */
[----:B--2---:R-:W-:Y:S01]  /*13120*/  NOP ;  /* 0x0000000000007918 */ /* 0x004fe20000000000 */
.L_x_2433:
[----:B-1----:R-:W-:Y:S01]  /*13130*/  VIADD R0, R17, 0x14400 ;  /* 0x0001440011007836 */ /* 0x002fe20000000000 */
        /* <DEDUP_REMOVED lines=21> */
.L_x_2439:
[----:B------:R-:W-:Y:S05]  /*13290*/  BSYNC B6 ;  /* 0x0000000000067941 */ /* 0x000fea0003800000 */
.L_x_2438:
[----:B0-----:R-:W0:Y:S01]  /*132a0*/  LDC R7, c[0x0][0x448] ;  /* 0x00011200ff077b82 */ /* 0x001e220000000800 */
[----:B------:R-:W1:Y:S01]  /*132b0*/  S2R R0, SR_TID.X ;  /* 0x0000000000007919 */ /* 0x000e620000002100 */
[----:B------:R-:W-:Y:S01]  /*132c0*/  USHF.R.S32.HI UR4, URZ, 0x1f, UR36 ;  /* 0x0000001f3f047899 */ /* 0x000fe20008011424 */
[----:B------:R-:W-:Y:S01]  /*132d0*/  ULDC.64 UR8, c[0x0][0x2d8] ;  /* 0x0000b60000087ab9 */ /* 0x000fe20000000a00 */
[----:B------:R-:W2:Y:S02]  /*132e0*/  S2R R2, SR_TID.X ;  /* 0x0000000000027919 */ /* 0x000ea40000002100 */
[----:B------:R-:W-:Y:S02]  /*132f0*/  UIMAD UR6, UR4, UR8, URZ ;  /* 0x00000008040672a4 */ /* 0x000fe4000f8e023f */
[----:B------:R-:W-:Y:S01]  /*13300*/  UIMAD.WIDE.U32 UR4, UR36, UR8, URZ ;  /* 0x00000008240472a5 */ /* 0x000fe2000f8e003f */
[----:B------:R-:W3:Y:S01]  /*13310*/  S2R R10, SR_TID.X ;  /* 0x00000000000a7919 */ /* 0x000ee20000002100 */
[----:B------:R-:W-:-:S02]  /*13320*/  UIMAD UR6, UR36, UR9, UR6 ;  /* 0x00000009240672a4 */ /* 0x000fc4000f8e0206 */
[----:B------:R-:W-:Y:S01]  /*13330*/  USHF.R.S32.HI UR7, URZ, 0x1f, UR40 ;  /* 0x0000001f3f077899 */ /* 0x000fe20008011428 */
[----:B------:R-:W4:Y:S01]  /*13340*/  S2R R8, SR_TID.X ;  /* 0x0000000000087919 */ /* 0x000f220000002100 */
[----:B------:R-:W-:Y:S01]  /*13350*/  UIADD3 UR5, UR5, UR6, URZ ;  /* 0x0000000605057290 */ /* 0x000fe2000fffe03f */
[----:B------:R-:W-:-:S03]  /*13360*/  ULDC.64 UR8, c[0x0][0x2e0] ;  /* 0x0000b80000087ab9 */ /* 0x000fc60000000a00 */
[----:B------:R-:W-:Y:S02]  /*13370*/  UIMAD.WIDE.U32 UR4, UR40, UR8, UR4 ;  /* 0x00000008280472a5 */ /* 0x000fe4000f8e0004 */
[----:B------:R-:W-:Y:S01]  /*13380*/  UIMAD UR6, UR7, UR8, URZ ;  /* 0x00000008070672a4 */ /* 0x000fe2000f8e023f */
[----:B0-----:R-:W-:-:S03]  /*13390*/  ISETP.NE.AND P0, PT, R7, 0x1, PT ;  /* 0x000000010700780c */ /* 0x001fc60003f05270 */
[----:B------:R-:W-:Y:S01]  /*133a0*/  UIMAD UR6, UR40, UR9, UR6 ;  /* 0x00000009280672a4 */ /* 0x000fe2000f8e0206 */
[----:B------:R-:W-:-:S03]  /*133b0*/  IMAD.U32 R5, RZ, RZ, UR5 ;  /* 0x00000005ff057e24 */ /* 0x000fc6000f8e00ff */
[----:B------:R-:W-:Y:S01]  /*133c0*/  UIADD3 UR6, UR5, UR6, URZ ;  /* 0x0000000605067290 */ /* 0x000fe2000fffe03f */
[----:B-1----:R-:W-:-:S05]  /*133d0*/  IMAD.SHL.U32 R4, R0, 0x10, RZ ;  /* 0x0000001000047824 */ /* 0x002fca00078e00ff */
[----:B------:R-:W0:Y:S01]  /*133e0*/  @P0 LDC R3, c[0x0][0x44c] ;  /* 0x00011300ff030b82 */ /* 0x000e220000000800 */
[----:B--2---:R-:W-:Y:S01]  /*133f0*/  LOP3.LUT R2, R2, 0x7f, RZ, 0xc0, !PT ;  /* 0x0000007f02027812 */ /* 0x004fe200078ec0ff */
[----:B---3--:R-:W-:-:S03]  /*13400*/  IMAD.SHL.U32 R10, R10, 0x8, RZ ;  /* 0x000000080a0a7824 */ /* 0x008fc600078e00ff */
[----:B------:R-:W-:-:S03]  /*13410*/  SHF.R.U32.HI R2, RZ, 0x3, R2 ;  /* 0x00000003ff027819 */ /* 0x000fc60000011602 */
[----:B------:R-:W1:Y:S01]  /*13420*/  @P0 LDC R0, c[0x0][0x450] ;  /* 0x00011400ff000b82 */ /* 0x000e620000000800 */
[----:B------:R-:W-:Y:S01]  /*13430*/  LOP3.LUT R4, R2, 0x70, R4, 0xf8, !PT ;  /* 0x0000007002047812 */ /* 0x000fe200078ef804 */
[----:B------:R-:W-:Y:S01]  /*13440*/  IMAD.U32 R2, RZ, RZ, UR42 ;  /* 0x0000002aff027e24 */ /* 0x000fe2000f8e00ff */
[----:B------:R-:W-:Y:S01]  /*13450*/  LOP3.LUT R10, R10, 0x38, RZ, 0xc0, !PT ;  /* 0x000000380a0a7812 */ /* 0x000fe200078ec0ff */
[----:B----4-:R-:W-:Y:S02]  /*13460*/  IMAD.SHL.U32 R9, R8, 0x8, RZ ;  /* 0x0000000808097824 */ /* 0x010fe400078e00ff */
[----:B------:R-:W-:Y:S01]  /*13470*/  IMAD R2, R2, 0x80, R4 ;  /* 0x0000008002027824 */ /* 0x000fe200078e0204 */
[C---:B------:R-:W-:Y:S01]  /*13480*/  LOP3.LUT R12, R10.reuse, 0x40, RZ, 0xfc, !PT ;  /* 0x000000400a0c7812 */ /* 0x040fe200078efcff */
[----:B------:R-:W-:Y:S01]  /*13490*/  IMAD.U32 R4, RZ, RZ, UR4 ;  /* 0x00000004ff047e24 */ /* 0x000fe2000f8e00ff */
[----:B------:R-:W-:Y:S01]  /*134a0*/  ULDC.64 UR4, c[0x0][0x2d0] ;  /* 0x0000b40000047ab9 */ /* 0x000fe20000000a00 */
[----:B------:R-:W-:Y:S01]  /*134b0*/  IMAD.MOV.U32 R6, RZ, RZ, R2 ;  /* 0x000000ffff067224 */ /* 0x000fe200078e0002 */
[----:B------:R-:W-:-:S02]  /*134c0*/  LOP3.LUT R11, R10, 0x80, RZ, 0xfc, !PT ;  /* 0x000000800a0b7812 */ /* 0x000fc400078efcff */
        /* <DEDUP_REMOVED lines=18> */
[----:B------:R-:W-:-:S03]  /*135f0*/  ULDC.64 UR4, c[0x0][0x280] ;  /* 0x0000a00000047ab9 */ /* 0x000fc60000000a00 */
[----:B------:R-:W-:Y:S01]  /*13600*/  IMAD.IADD R3, R3, 0x1, R4 ;  /* 0x0000000103037824 */ /* 0x000fe200078e0204 */
[----:B------:R-:W-:Y:S01]  /*13610*/  LEA R4, P0, R2, UR4, 0x1 ;  /* 0x0000000402047c11 */ /* 0x000fe2000f8008ff */
[----:B------:R-:W-:Y:S02]  /*13620*/  ULDC UR4, c[0x0][0x2b8] ;  /* 0x0000ae0000047ab9 */ /* 0x000fe40000000800 */
[----:B------:R-:W-:Y:S02]  /*13630*/  ISETP.GE.AND P3, PT, R10, UR4, PT ;  /* 0x000000040a007c0c */ /* 0x000fe4000bf66270 */
[----:B------:R-:W-:Y:S02]  /*13640*/  LOP3.LUT R10, R8, 0x7f, RZ, 0xc0, !PT ;  /* 0x0000007f080a7812 */ /* 0x000fe400078ec0ff */
[----:B------:R0:W5:Y:S01]  /*13650*/  LDL R8, [R1+0x14] ;  /* 0x0000140001087983 */ /* 0x0001620000100800 */
[----:B------:R-:W-:Y:S02]  /*13660*/  LEA.HI.X R3, R2, UR5, R3, 0x1, P0 ;  /* 0x0000000502037c11 */ /* 0x000fe400080f0c03 */
[----:B------:R-:W-:-:S02]  /*13670*/  ISETP.GE.AND P0, PT, R9, UR4, PT ;  /* 0x0000000409007c0c */ /* 0x000fc4000bf06270 */
[----:B------:R-:W-:Y:S02]  /*13680*/  ISETP.GE.AND P1, PT, R12, UR4, PT ;  /* 0x000000040c007c0c */ /* 0x000fe4000bf26270 */
[----:B------:R-:W-:Y:S01]  /*13690*/  ISETP.GE.AND P2, PT, R11, UR4, PT ;  /* 0x000000040b007c0c */ /* 0x000fe2000bf46270 */
[----:B------:R-:W-:Y:S01]  /*136a0*/  UMOV UR4, 0xffffffff ;  /* 0xffffffff00047882 */ /* 0x000fe20000000000 */
[----:B------:R-:W-:Y:S02]  /*136b0*/  SHF.R.U32.HI R10, RZ, 0x3, R10 ;  /* 0x00000003ff0a7819 */ /* 0x000fe4000001160a */
[----:B0-----:R-:W-:Y:S09]  /*136c0*/  BRA.DIV UR4, `(.L_x_2440) ;  /* 0x0000004204507947 */ /* 0x001ff2000b800000 */
[----:B------:R-:W0:Y:S01]  /*136d0*/  SHFL.IDX PT, R6, R4, RZ, 0x181f ;  /* 0x00181fff04067589 */ /* 0x000e2200000e0000 */
[----:B------:R-:W-:Y:S01]  /*136e0*/  IMAD.U32 R0, RZ, RZ, UR42 ;  /* 0x0000002aff007e24 */ /* 0x000fe2000f8e00ff */
[----:B------:R-:W-:Y:S01]  /*136f0*/  ULDC UR4, c[0x0][0x288] ;  /* 0x0000a20000047ab9 */ /* 0x000fe20000000800 */
[----:B------:R-:W-:Y:S01]  /*13700*/  ULDC.64 UR6, c[0x0][0x208] ;  /* 0x0000820000067ab9 */ /* 0x000fe20000000a00 */
[----:B------:R-:W1:Y:S01]  /*13710*/  SHFL.IDX PT, R5, R3, RZ, 0x181f ;  /* 0x00181fff03057589 */ /* 0x000e6200000e0000 */
[----:B------:R-:W-:Y:S02]  /*13720*/  IMAD R2, R7, UR4, RZ ;  /* 0x0000000407027c24 */ /* 0x000fe4000f8e02ff */
[----:B------:R-:W-:-:S05]  /*13730*/  IMAD R0, R0, 0x80, R10 ;  /* 0x0000008000007824 */ /* 0x000fca00078e020a */
[----:B------:R-:W-:-:S13]  /*13740*/  ISETP.GE.AND P4, PT, R0, R2, PT ;  /* 0x000000020000720c */ /* 0x000fda0003f86270 */
[----:B0-----:R-:W-:-:S05]  /*13750*/  @!P4 LEA R6, P5, R9, R6, 0x1 ;  /* 0x000000060906c211 */ /* 0x001fca00078a08ff */
[----:B-1----:R-:W-:-:S04]  /*13760*/  @!P4 IMAD.X R5, RZ, RZ, R5, P5 ;  /* 0x000000ffff05c224 */ /* 0x002fc800028e0605 */
[----:B------:R-:W-:Y:S02]  /*13770*/  @!P4 IMAD.MOV.U32 R7, RZ, RZ, R5 ;  /* 0x000000ffff07c224 */ /* 0x000fe400078e0005 */
[----:B------:R-:W-:-:S03]  /*13780*/  VIADD R5, R0, 0x10 ;  /* 0x0000001000057836 */ /* 0x000fc60000000000 */
        /* <DEDUP_REMOVED lines=72> */
.L_x_2558:
        /* <DEDUP_REMOVED lines=14> */
.L_x_2442:
[----:B------:R-:W-:Y:S05]  /*13cf0*/  BSYNC B0 ;  /* 0x0000000000007941 */ /* 0x000fea0003800000 */
.L_x_2441:
[----:B------:R-:W-:Y:S01]  /*13d00*/  NOP ;  /* 0x0000000000007918 */ /* 0x000fe20000000000 */
[----:B------:R-:W-:Y:S01]  /*13d10*/  PLOP3.LUT P0, PT, PT, PT, PT, 0x80, 0x0 ;  /* 0x000000000000781c */ /* 0x000fe20003f0f070 */
[----:B0-----:R-:W-:-:S12]  /*13d20*/  VIADD R6, R17, 0x38800 ;  /* 0x0003880011067836 */ /* 0x001fd80000000000 */
.L_x_2443:
[----:B------:R-:W-:Y:S02]  /*13d30*/  PLOP3.LUT P1, PT, P1, P0, PT, 0xa2, 0x0 ;  /* 0x000000000000781c */ /* 0x000fe40000f21472 */
[----:B------:R-:W-:-:S08]  /*13d40*/  @P0 R2UR P1, UR4, R17 ;  /* 0x00000000110402ca */ /* 0x000fd00000020000 */
        /* <DEDUP_REMOVED lines=14> */
[----:B------:R-:W3:Y:S03]  /*13e30*/  SYNCS.PHASECHK.TRANS64.TRYWAIT P0, [R17+URZ+0x38820], R0 ;  /* 0x03882000110075a7 */ /* 0x000ee6000800017f */
[----:B0--3--:R-:W-:Y:S05]  /*13e40*/  @!P0 BRA `(.L_x_2445) ;  /* 0x0000004400548947 */ /* 0x009fea0003800000 */
.L_x_2559:
[----:B------:R-:W-:Y:S05]  /*13e50*/  BSYNC B0 ;  /* 0x0000000000007941 */ /* 0x000fea0003800000 */
.L_x_2444:
[----:B------:R-:W-:-:S06]  /*13e60*/  UISETP.GE.AND UP0, UPT, UR41, 0x2, UPT ;  /* 0x000000022900788c */ /* 0x000fcc000bf06270 */
[----:B------:R-:W-:-:S13]  /*13e70*/  PLOP3.LUT P0, PT, PT, PT, UP0, 0x80, 0x0 ;  /* 0x000000000000781c */ /* 0x000fda0003f0f008 */
[----:B------:R-:W-:Y:S05]  /*13e80*/  @!P0 BRA `(.L_x_2446) ;  /* 0x0000002800288947 */ /* 0x000fea0003800000 */
[----:B------:R-:W-:Y:S02]  /*13e90*/  ULOP3.LUT UR4, UR41, 0x1, URZ, 0xc0, !UPT ;  /* 0x0000000129047892 */ /* 0x000fe4000f8ec03f */
[----:B------:R-:W-:Y:S02]  /*13ea0*/  IMAD.U32 R7, RZ, RZ, UR41 ;  /* 0x00000029ff077e24 */ /* 0x000fe4000f8e00ff */
[----:B------:R-:W-:Y:S02]  /*13eb0*/  UISETP.NE.U32.AND UP0, UPT, UR4, 0x1, UPT ;  /* 0x000000010400788c */ /* 0x000fe4000bf05070 */
[----:B------:R-:W-:-:S04]  /*13ec0*/  VIADD R7, R7, 0xfffffffe ;  /* 0xfffffffe07077836 */ /* 0x000fc80000000000 */
[----:B0-----:R-:W-:Y:S01]  /*13ed0*/  IMAD.MOV.U32 R0, RZ, RZ, R7 ;  /* 0x000000ffff007224 */ /* 0x001fe200078e0007 */
[----:B------:R-:W-:-:S13]  /*13ee0*/  PLOP3.LUT P0, PT, PT, PT, UP0, 0x80, 0x0 ;  /* 0x000000000000781c */ /* 0x000fda0003f0f008 */
[----:B------:R-:W-:Y:S05]  /*13ef0*/  @!P0 BRA `(.L_x_2447) ;  /* 0x0000000c00588947 */ /* 0x000fea0003800000 */
[----:B--2---:R-:W2:Y:S04]  /*13f00*/  LDL R3, [R1+0xc] ;  /* 0x00000c0001037983 */ /* 0x004ea80000100800 */
[----:B------:R-:W3:Y:S01]  /*13f10*/  LDL R2, [R1+0x4] ;  /* 0x0000040001027983 */ /* 0x000ee20000100800 */
        /* <DEDUP_REMOVED lines=9> */
[----:B------:R-:W-:Y:S02]  /*13fb0*/  IMAD.MOV.U32 R4, RZ, RZ, R16 ;  /* 0x000000ffff047224 */ /* 0x000fe400078e0010 */
[----:B------:R-:W-:Y:S01]  /*13fc0*/  IMAD.MOV.U32 R8, RZ, RZ, R7 ;  /* 0x000000ffff087224 */ /* 0x000fe200078e0007 */
[----:B--2---:R-:W-:-:S13]  /*13fd0*/  ISETP.NE.AND P1, PT, R2, RZ, PT ;  /* 0x000000ff0200720c */ /* 0x004fda0003f25270 */
[----:B------:R-:W-:Y:S05]  /*13fe0*/  @!P1 BRA `(.L_x_2450) ;  /* 0x0000000000549947 */ /* 0x000fea0003800000 */
[----:B------:R-:W2:Y:S01]  /*13ff0*/  LDL R10, [R1+0x8] ;  /* 0x00000800010a7983 */ /* 0x000ea20000100800 */
[----:B-1----:R-:W0:Y:S03]  /*14000*/  LDC R5, c[0x0][0x43c] ;  /* 0x00010f00ff057b82 */ /* 0x002e260000000800 */
[----:B------:R-:W3:Y:S01]  /*14010*/  LDL R11, [R1] ;  /* 0x00000000010b7983 */ /* 0x000ee20000100800 */
[----:B------:R-:W-:Y:S01]  /*14020*/  IMAD.MOV.U32 R4, RZ, RZ, R7 ;  /* 0x000000ffff047224 */ /* 0x000fe200078e0007 */
[----:B------:R-:W-:Y:S01]  /*14030*/  ULDC.64 UR4, c[0x0][0x428] ;  /* 0x00010a0000047ab9 */ /* 0x000fe20000000a00 */
[----:B------:R-:W-:Y:S01]  /*14040*/  ULDC.64 UR6, c[0x0][0x208] ;  /* 0x0000820000067ab9 */ /* 0x000fe20000000a00 */
[----:B0-----:R-:W-:-:S13]  /*14050*/  ISETP.NE.AND P0, PT, R5, 0x1, PT ;  /* 0x000000010500780c */ /* 0x001fda0003f05270 */
[----:B------:R-:W0:Y:S02]  /*14060*/  @P0 LDC.64 R2, c[0x0][0x440] ;  /* 0x00011000ff020b82 */ /* 0x000e240000000a00 */
[----:B0-----:R-:W-:-:S05]  /*14070*/  @P0 IMAD.HI.U32 R2, R7, R2, RZ ;  /* 0x0000000207020227 */ /* 0x001fca00078e00ff */
[----:B------:R-:W-:Y:S02]  /*14080*/  @P0 SHF.R.U32.HI R4, RZ, R3, R2 ;  /* 0x00000003ff040219 */ /* 0x000fe40000011602 */
[----:B------:R-:W0:Y:S03]  /*14090*/  LDC.64 R2, c[0x0][0x418] ;  /* 0x00010600ff027b82 */ /* 0x000e260000000a00 */
[----:B------:R-:W-:-:S04]  /*140a0*/  IMAD.MOV R8, RZ, RZ, -R4 ;  /* 0x000000ffff087224 */ /* 0x000fc800078e0a04 */
[----:B------:R-:W-:Y:S01]  /*140b0*/  IMAD R8, R5, R8, R7 ;  /* 0x0000000805087224 */ /* 0x000fe200078e0207 */
[----:B------:R-:W-:Y:S01]  /*140c0*/  SHF.R.S32.HI R5, RZ, 0x1f, R4 ;  /* 0x0000001fff057819 */ /* 0x000fe20000011404 */
[----:B--2---:R-:W-:-:S04]  /*140d0*/  IMAD R10, R10, UR4, RZ ;  /* 0x000000040a0a7c24 */ /* 0x004fc8000f8e02ff */
[C---:B---3--:R-:W-:Y:S02]  /*140e0*/  IMAD R10, R11.reuse, UR5, R10 ;  /* 0x000000050b0a7c24 */ /* 0x048fe4000f8e020a */
[----:B------:R-:W-:-:S04]  /*140f0*/  IMAD.WIDE.U32 R4, R11, UR4, R4 ;  /* 0x000000040b047c25 */ /* 0x000fc8000f8e0004 */
[----:B------:R-:W-:Y:S01]  /*14100*/  IMAD.IADD R5, R10, 0x1, R5 ;  /* 0x000000010a057824 */ /* 0x000fe200078e0205 */
[----:B0-----:R-:W-:-:S04]  /*14110*/  LEA R2, P0, R4, R2, 0x2 ;  /* 0x0000000204027211 */ /* 0x001fc800078010ff */
[----:B------:R-:W-:-:S05]  /*14120*/  LEA.HI.X R3, R4, R3, R5, 0x2, P0 ;  /* 0x0000000304037211 */ /* 0x000fca00000f1405 */
[----:B------:R0:W5:Y:S04]  /*14130*/  LDG.E R4, desc[UR6][R2.64] ;  /* 0x0000000602047981 */ /* 0x000168000c1e1900 */
.L_x_2450:
[----:B0-----:R-:W-:Y:S01]  /*14140*/  IMAD R2, R0, 0x8, R17 ;  /* 0x0000000800027824 */ /* 0x001fe200078e0211 */
[----:B------:R-:W-:Y:S01]  /*14150*/  SHF.L.U32 R3, R9, 0x1f, RZ ;  /* 0x0000001f09037819 */ /* 0x000fe200000006ff */
[----:B------:R-:W-:Y:S03]  /*14160*/  BSSY B1, `(.L_x_2451) ;  /* 0x0000003000017945 */ /* 0x000fe60003800000 */
[----:B------:R-:W0:Y:S02]  /*14170*/  SYNCS.PHASECHK.TRANS64.TRYWAIT P0, [R2+URZ+0x38840], R3 ;  /* 0x03884003020075a7 */ /* 0x000e24000800017f */
[----:B0-----:R-:W-:Y:S05]  /*14180*/  @!P0 BRA `(.L_x_2452) ;  /* 0x0000004000988947 */ /* 0x001fea0003800000 */
.L_x_2560:
[----:B------:R-:W-:Y:S05]  /*14190*/  BSYNC B1 ;  /* 0x0000000000017941 */ /* 0x000fea0003800000 */
.L_x_2451:
[----:B-1----:R-:W1:Y:S01]  /*141a0*/  S2R R5, SR_TID.X ;  /* 0x0000000000057919 */ /* 0x002e620000002100 */
        /* <DEDUP_REMOVED lines=11> */
.L_x_2454:
[----:B------:R-:W-:Y:S05]  /*14260*/  BSYNC B1 ;  /* 0x0000000000017941 */ /* 0x000fea0003800000 */
.L_x_2453:
[----:B------:R-:W-:Y:S01]  /*14270*/  IMAD.MOV.U32 R10, RZ, RZ, RZ ;  /* 0x000000ffff0a7224 */ /* 0x000fe200078e00ff */
[----:B------:R-:W-:Y:S01]  /*14280*/  R2UR UR11, R8 ;  /* 0x00000000080b72ca */ /* 0x000fe200000e0000 */
[----:B0-----:R-:W-:Y:S01]  /*14290*/  IMAD R3, R0, 0xa000, R17 ;  /* 0x0000a00000037824 */ /* 0x001fe200078e0211 */
[----:B------:R-:W-:Y:S01]  /*142a0*/  UIADD3 UR4, UP0, UR38, 0x370, URZ ;  /* 0x0000037026047890 */ /* 0x000fe2000ff1e03f */
[----:B------:R-:W-:Y:S01]  /*142b0*/  PLOP3.LUT P0, PT, PT, PT, PT, 0x80, 0x0 ;  /* 0x000000000000781c */ /* 0x000fe20003f0f070 */
[----:B------:R-:W-:Y:S01]  /*142c0*/  VIADD R2, R2, 0x38830 ;  /* 0x0003883002027836 */ /* 0x000fe20000000000 */
[----:B------:R-:W-:Y:S01]  /*142d0*/  R2UR UR10, R10 ;  /* 0x000000000a0a72ca */ /* 0x000fe200000e0000 */
[----:B------:R-:W-:Y:S01]  /*142e0*/  VIADD R5, R3, 0x24400 ;  /* 0x0002440003057836 */ /* 0x000fe20000000000 */
[----:B------:R-:W-:Y:S01]  /*142f0*/  UIADD3.X UR5, URZ, UR39, URZ, UP0, !UPT ;  /* 0x000000273f057290 */ /* 0x000fe200087fe43f */
[----:B------:R-:W-:Y:S01]  /*14300*/  UMOV UR6, 0x0 ;  /* 0x0000000000067882 */ /* 0x000fe20000000000 */
[----:B------:R-:W-:-:S04]  /*14310*/  UMOV UR7, 0x14f00000 ;  /* 0x14f0000000077882 */ /* 0x000fc80000000000 */
[----:B------:R-:W-:-:S12]  /*14320*/  UIMAD UR11, UR11, 0x50, URZ ;  /* 0x000000500b0b78a4 */ /* 0x000fd8000f8e023f */
.L_x_2455:
[----:B------:R-:W-:-:S13]  /*14330*/  @P0 ELECT P2, URZ, PT ;  /* 0x00000000003f082f */ /* 0x000fda0003840000 */
[----:B-----5:R-:W-:Y:S01]  /*14340*/  @P2 R2UR UR13, R4 ;  /* 0x00000000040d22ca */ /* 0x020fe200000e0000 */
[----:B------:R-:W-:Y:S01]  /*14350*/  UMOV UR12, UR36 ;  /* 0x00000024000c7c82 */ /* 0x000fe20008000000 */
        /* <DEDUP_REMOVED lines=12> */
.L_x_2456:
[----:B------:R-:W-:-:S13]  /*14420*/  @P0 ELECT P2, URZ, PT ;  /* 0x00000000003f082f */ /* 0x000fda0003840000 */
[----:B------:R-:W-:Y:S01]  /*14430*/  @P2 R2UR UR13, R4 ;  /* 0x00000000040d22ca */ /* 0x000fe200000e0000 */
        /* <DEDUP_REMOVED lines=13> */
.L_x_2457:
        /* <DEDUP_REMOVED lines=15> */
.L_x_2458:
        /* <DEDUP_REMOVED lines=15> */
.L_x_2561:
[----:B------:R-:W-:Y:S05]  /*146f0*/  BSYNC B1 ;  /* 0x0000000000017941 */ /* 0x000fea0003800000 */
.L_x_2459:
        /* <DEDUP_REMOVED lines=12> */
.L_x_2462:
[----:B------:R-:W-:Y:S05]  /*147c0*/  BSYNC B1 ;  /* 0x0000000000017941 */ /* 0x000fea0003800000 */
.L_x_2461:
[----:B------:R-:W-:Y:S01]  /*147d0*/  R2UR UR6, R12 ;  /* 0x000000000c0672ca */ /* 0x000fe200000e0000 */
[C-C-:B0-----:R-:W-:Y:S01]  /*147e0*/  IMAD R2, R18.reuse, 0x8, R17.reuse ;  /* 0x0000000812027824 */ /* 0x141fe200078e0211 */
[----:B------:R-:W-:Y:S01]  /*147f0*/  R2UR UR7, R13 ;  /* 0x000000000d0772ca */ /* 0x000fe200000e0000 */
[----:B------:R-:W-:Y:S01]  /*14800*/  IMAD R3, R18, 0xa000, R17 ;  /* 0x0000a00012037824 */ /* 0x000fe200078e0211 */
[----:B------:R-:W-:Y:S01]  /*14810*/  R2UR UR10, R10 ;  /* 0x000000000a0a72ca */ /* 0x000fe200000e0000 */
[----:B------:R-:W-:Y:S01]  /*14820*/  UIADD3 UR4, UP0, UR38, 0x470, URZ ;  /* 0x0000047026047890 */ /* 0x000fe2000ff1e03f */
[----:B------:R-:W-:Y:S01]  /*14830*/  PLOP3.LUT P0, PT, PT, PT, PT, 0x80, 0x0 ;  /* 0x000000000000781c */ /* 0x000fe20003f0f070 */
[----:B------:R-:W-:Y:S02]  /*14840*/  IMAD R5, R19, 0x50, RZ ;  /* 0x0000005013057824 */ /* 0x000fe400078e02ff */
[----:B------:R-:W-:Y:S01]  /*14850*/  VIADD R2, R2, 0x38850 ;  /* 0x0003885002027836 */ /* 0x000fe20000000000 */
[----:B------:R-:W-:Y:S01]  /*14860*/  UIADD3.X UR5, URZ, UR39, URZ, UP0, !UPT ;  /* 0x000000273f057290 */ /* 0x000fe200087fe43f */
[----:B------:R-:W-:-:S11]  /*14870*/  VIADD R10, R3, 0x400 ;  /* 0x00000400030a7836 */ /* 0x000fd60000000000 */
.L_x_2463:
        /* <DEDUP_REMOVED lines=15> */
.L_x_2464:
        /* <DEDUP_REMOVED lines=15> */
.L_x_2465:
        /* <DEDUP_REMOVED lines=15> */
.L_x_2466:
        /* <DEDUP_REMOVED lines=10> */
[----:B------:R-:W-:Y:S02]  /*14bf0*/  IMAD.MOV.U32 R16, RZ, RZ, R4 ;  /* 0x000000ffff107224 */ /* 0x000fe400078e0004 */
[----:B------:R-:W-:-:S07]  /*14c00*/  IMAD.MOV.U32 R19, RZ, RZ, R8 ;  /* 0x000000ffff137224 */ /* 0x000fce00078e0008 */
.L_x_2449:
[----:B------:R-:W-:Y:S05]  /*14c10*/  BSYNC B0 ;  /* 0x0000000000007941 */ /* 0x000fea0003800000 */
.L_x_2448:
[----:B------:R0:W-:Y:S01]  /*14c20*/  STL [R1+0x4], R9 ;  /* 0x0000040901007387 */ /* 0x0001e20000100800 */
[----:B------:R-:W-:Y:S01]  /*14c30*/  UIADD3 UR4, UR41, -0x3, URZ ;  /* 0xfffffffd29047890 */ /* 0x000fe2000fffe03f */
[----:B------:R-:W-:-:S05]  /*14c40*/  IMAD.MOV.U32 R18, RZ, RZ, R0 ;  /* 0x000000ffff127224 */ /* 0x000fca00078e0000 */
[----:B------:R-:W-:-:S07]  /*14c50*/  IMAD.U32 R0, RZ, RZ, UR4 ;  /* 0x00000004ff007e24 */ /* 0x000fce000f8e00ff */
.L_x_2447:
[----:B------:R-:W-:Y:S01]  /*14c60*/  ISETP.NE.AND P0, PT, R7, RZ, PT ;  /* 0x000000ff0700720c */ /* 0x000fe20003f05270 */
[----:B------:R-:W-:-:S12]  /*14c70*/  BSSY B0, `(.L_x_2446) ;  /* 0x00001ab000007945 */ /* 0x000fd80003800000 */
[----:B------:R-:W-:Y:S05]  /*14c80*/  @!P0 BRA `(.L_x_2467) ;  /* 0x0000001800a48947 */ /* 0x000fea0003800000 */
[----:B------:R-:W-:-:S07]  /*14c90*/  IMAD.MOV.U32 R8, RZ, RZ, R16 ;  /* 0x000000ffff087224 */ /* 0x000fce00078e0010 */
.L_x_2506:
[----:B--2---:R-:W2:Y:S04]  /*14ca0*/  LDL R3, [R1+0xc] ;  /* 0x00000c0001037983 */ /* 0x004ea80000100800 */
[----:B------:R-:W3:Y:S01]  /*14cb0*/  LDL R2, [R1+0x4] ;  /* 0x0000040001027983 */ /* 0x000ee20000100800 */
[----:B------:R-:W-:Y:S01]  /*14cc0*/  VIADD R4, R18, 0x1 ;  /* 0x0000000112047836 */ /* 0x000fe20000000000 */
[----:B------:R-:W-:Y:S05]  /*14cd0*/  YIELD ;  /* 0x0000000000007946 */ /* 0x000fea0003800000 */
[----:B------:R-:W-:Y:S01]  /*14ce0*/  ISETP.NE.AND P0, PT, R4, 0x2, PT ;  /* 0x000000020400780c */ /* 0x000fe20003f05270 */
[----:B------:R-:W-:Y:S03]  /*14cf0*/  BSSY B1, `(.L_x_2468) ;  /* 0x00000cd000017945 */ /* 0x000fe60003800000 */
[----:B-1----:R-:W-:-:S02]  /*14d00*/  SEL R5, RZ, 0x1, P0 ;  /* 0x00000001ff057807 */ /* 0x002fc40000000000 */
        /* <DEDUP_REMOVED lines=9> */
[----:B------:R-:W1:Y:S01]  /*14da0*/  LDC R8, c[0x0][0x43c] ;  /* 0x00010f00ff087b82 */ /* 0x000e620000000800 */
[----:B------:R-:W-:Y:S02]  /*14db0*/  ULDC.64 UR4, c[0x0][0x428] ;  /* 0x00010a0000047ab9 */ /* 0x000fe40000000a00 */
[----:B0-----:R-:W3:Y:S01]  /*14dc0*/  LDL R9, [R1] ;  /* 0x0000000001097983 */ /* 0x001ee20000100800 */
[----:B------:R-:W-:Y:S01]  /*14dd0*/  ULDC.64 UR6, c[0x0][0x208] ;  /* 0x0000820000067ab9 */ /* 0x000fe20000000a00 */
[----:B-1----:R-:W-:-:S13]  /*14de0*/  ISETP.NE.AND P0, PT, R8, 0x1, PT ;  /* 0x000000010800780c */ /* 0x002fda0003f05270 */
        /* <DEDUP_REMOVED lines=15> */
.L_x_2470:
[----:B------:R-:W-:Y:S01]  /*14ee0*/  IMAD R3, R4, 0x8, R17 ;  /* 0x0000000804037824 */ /* 0x000fe200078e0211 */
[----:B------:R-:W-:Y:S01]  /*14ef0*/  SHF.L.U32 R2, R5, 0x1f, RZ ;  /* 0x0000001f05027819 */ /* 0x000fe200000006ff */
[----:B------:R-:W-:Y:S03]  /*14f00*/  BSSY B2, `(.L_x_2471) ;  /* 0x0000003000027945 */ /* 0x000fe60003800000 */
[----:B------:R-:W2:Y:S02]  /*14f10*/  SYNCS.PHASECHK.TRANS64.TRYWAIT P0, [R3+URZ+0x38840], R2 ;  /* 0x03884002030075a7 */ /* 0x000ea4000800017f */
[----:B--2---:R-:W-:Y:S05]  /*14f20*/  @!P0 BRA `(.L_x_2472) ;  /* 0x0000003400588947 */ /* 0x004fea0003800000 */
.L_x_2562:
[----:B------:R-:W-:Y:S05]  /*14f30*/  BSYNC B2 ;  /* 0x0000000000027941 */ /* 0x000fea0003800000 */
.L_x_2471:
        /* <DEDUP_REMOVED lines=12> */
.L_x_2474:
[----:B------:R-:W-:Y:S05]  /*15000*/  BSYNC B2 ;  /* 0x0000000000027941 */ /* 0x000fea0003800000 */
.L_x_2473:
        /* <DEDUP_REMOVED lines=11> */
.L_x_2475:
        /* <DEDUP_REMOVED lines=16> */
.L_x_2476:
        /* <DEDUP_REMOVED lines=16> */
.L_x_2477:
        /* <DEDUP_REMOVED lines=16> */
.L_x_2478:
        /* <DEDUP_REMOVED lines=16> */
.L_x_2563:
[----:B------:R-:W-:Y:S05]  /*154c0*/  BSYNC B2 ;  /* 0x0000000000027941 */ /* 0x000fea0003800000 */
.L_x_2479:
        /* <DEDUP_REMOVED lines=11> */
.L_x_2482:
[----:B------:R-:W-:Y:S05]  /*15580*/  BSYNC B2 ;  /* 0x0000000000027941 */ /* 0x000fea0003800000 */
.L_x_2481:
[----:B------:R-:W-:Y:S01]  /*15590*/  R2UR UR10, R12 ;  /* 0x000000000c0a72ca */ /* 0x000fe200000e0000 */
[----:B------:R-:W-:Y:S01]  /*155a0*/  IMAD R18, R18, 0xa000, R17 ;  /* 0x0000a00012127824 */ /* 0x000fe200078e0211 */
[----:B------:R-:W-:Y:S01]  /*155b0*/  R2UR UR6, R10 ;  /* 0x000000000a0672ca */ /* 0x000fe200000e0000 */
[----:B------:R-:W-:Y:S01]  /*155c0*/  UIADD3 UR4, UP0, UR38, 0x470, URZ ;  /* 0x0000047026047890 */ /* 0x000fe2000ff1e03f */
[----:B------:R-:W-:Y:S01]  /*155d0*/  R2UR UR7, R11 ;  /* 0x000000000b0772ca */ /* 0x000fe200000e0000 */
[----:B0-----:R-:W-:Y:S01]  /*155e0*/  IMAD R3, R19, 0x50, RZ ;  /* 0x0000005013037824 */ /* 0x001fe200078e02ff */
[----:B------:R-:W-:Y:S01]  /*155f0*/  PLOP3.LUT P0, PT, PT, PT, PT, 0x80, 0x0 ;  /* 0x000000000000781c */ /* 0x000fe20003f0f070 */
[----:B------:R-:W-:Y:S01]  /*15600*/  VIADD R2, R2, 0x50 ;  /* 0x0000005002027836 */ /* 0x000fe20000000000 */
[----:B------:R-:W-:Y:S01]  /*15610*/  UIADD3.X UR5, URZ, UR39, URZ, UP0, !UPT ;  /* 0x000000273f057290 */ /* 0x000fe200087fe43f */
[----:B------:R-:W-:-:S11]  /*15620*/  VIADD R9, R18, 0x400 ;  /* 0x0000040012097836 */ /* 0x000fd60000000000 */
.L_x_2483:
        /* <DEDUP_REMOVED lines=15> */
.L_x_2484:
        /* <DEDUP_REMOVED lines=15> */
.L_x_2485:
        /* <DEDUP_REMOVED lines=15> */
.L_x_2486:
        /* <DEDUP_REMOVED lines=12> */
.L_x_2469:
[----:B------:R-:W-:Y:S05]  /*159c0*/  BSYNC B1 ;  /* 0x0000000000017941 */ /* 0x000fea0003800000 */
.L_x_2468:
        /* <DEDUP_REMOVED lines=8> */
[----:B------:R1:W-:Y:S02]  /*15a50*/  STL [R1+0x4], R10 ;  /* 0x0000040a01007387 */ /* 0x0003e40000100800 */
[----:B------:R-:W-:Y:S05]  /*15a60*/  @!P1 BRA `(.L_x_2488) ;  /* 0x0000000c001c9947 */ /* 0x000fea0003800000 */
[----:B------:R-:W2:Y:S01]  /*15a70*/  LDL R3, [R1+0x10] ;  /* 0x0000100001037983 */ /* 0x000ea20000100800 */
[----:B------:R-:W-:Y:S01]  /*15a80*/  VIADD R7, R0, 0xffffffff ;  /* 0xffffffff00077836 */ /* 0x000fe20000000000 */
[----:B--2---:R-:W-:-:S13]  /*15a90*/  ISETP.NE.AND P1, PT, R3, RZ, PT ;  /* 0x000000ff0300720c */ /* 0x004fda0003f25270 */
[----:B------:R-:W-:Y:S05]  /*15aa0*/  @!P1 BRA `(.L_x_2489) ;  /* 0x0000000000549947 */ /* 0x000fea0003800000 */
[----:B------:R-:W2:Y:S01]  /*15ab0*/  LDL R12, [R1+0x8] ;  /* 0x00000800010c7983 */ /* 0x000ea20000100800 */
[----:B0-----:R-:W0:Y:S01]  /*15ac0*/  LDC R9, c[0x0][0x43c] ;  /* 0x00010f00ff097b82 */ /* 0x001e220000000800 */
[----:B------:R-:W-:Y:S02]  /*15ad0*/  ULDC.64 UR4, c[0x0][0x428] ;  /* 0x00010a0000047ab9 */ /* 0x000fe40000000a00 */
[----:B------:R-:W3:Y:S01]  /*15ae0*/  LDL R11, [R1] ;  /* 0x00000000010b7983 */ /* 0x000ee20000100800 */
        /* <DEDUP_REMOVED lines=17> */
.L_x_2489:
[----:B------:R-:W-:Y:S01]  /*15c00*/  IMAD R2, R18, 0x8, R17 ;  /* 0x0000000812027824 */ /* 0x000fe200078e0211 */
[----:B------:R-:W-:Y:S01]  /*15c10*/  SHF.L.U32 R3, R10, 0x1f, RZ ;  /* 0x0000001f0a037819 */ /* 0x000fe200000006ff */
[----:B------:R-:W-:Y:S03]  /*15c20*/  BSSY B2, `(.L_x_2490) ;  /* 0x0000003000027945 */ /* 0x000fe60003800000 */
[----:B------:R-:W3:Y:S02]  /*15c30*/  SYNCS.PHASECHK.TRANS64.TRYWAIT P0, [R2+URZ+0x38840], R3 ;  /* 0x03884003020075a7 */ /* 0x000ee4000800017f */
[----:B---3--:R-:W-:Y:S05]  /*15c40*/  @!P0 BRA `(.L_x_2491) ;  /* 0x0000002800388947 */ /* 0x008fea0003800000 */
.L_x_2564:
[----:B------:R-:W-:Y:S05]  /*15c50*/  BSYNC B2 ;  /* 0x0000000000027941 */ /* 0x000fea0003800000 */
.L_x_2490:
        /* <DEDUP_REMOVED lines=12> */
.L_x_2493:
[----:B------:R-:W-:Y:S05]  /*15d20*/  BSYNC B2 ;  /* 0x0000000000027941 */ /* 0x000fea0003800000 */
.L_x_2492:
        /* <DEDUP_REMOVED lines=10> */
[----:B-1----:R-:W-:Y:S01]  /*15dd0*/  VIADD R10, R9, 0x24400 ;  /* 0x00024400090a7836 */ /* 0x002fe20000000000 */
[----:B------:R-:W-:-:S09]  /*15de0*/  UMOV UR7, 0x14f00000 ;  /* 0x14f0000000077882 */ /* 0x000fd20000000000 */
.L_x_2494:
        /* <DEDUP_REMOVED lines=16> */
.L_x_2495:
        /* <DEDUP_REMOVED lines=16> */
.L_x_2496:
        /* <DEDUP_REMOVED lines=16> */
.L_x_2497:
        /* <DEDUP_REMOVED lines=15> */
.L_x_2565:
[----:B------:R-:W-:Y:S05]  /*161e0*/  BSYNC B2 ;  /* 0x0000000000027941 */ /* 0x000fea0003800000 */
.L_x_2498:
        /* <DEDUP_REMOVED lines=11> */
.L_x_2501:
[----:B------:R-:W-:Y:S05]  /*162a0*/  BSYNC B2 ;  /* 0x0000000000027941 */ /* 0x000fea0003800000 */
.L_x_2500:
[----:B------:R-:W-:Y:S01]  /*162b0*/  R2UR UR10, R12 ;  /* 0x000000000c0a72ca */ /* 0x000fe200000e0000 */
[----:B------:R-:W-:Y:S01]  /*162c0*/  IMAD R4, R4, 0xa000, R17 ;  /* 0x0000a00004047824 */ /* 0x000fe200078e0211 */
[----:B------:R-:W-:Y:S01]  /*162d0*/  R2UR UR6, R10 ;  /* 0x000000000a0672ca */ /* 0x000fe200000e0000 */
[----:B------:R-:W-:Y:S01]  /*162e0*/  UIADD3 UR4, UP0, UR38, 0x470, URZ ;  /* 0x0000047026047890 */ /* 0x000fe2000ff1e03f */
[----:B------:R-:W-:Y:S01]  /*162f0*/  R2UR UR7, R11 ;  /* 0x000000000b0772ca */ /* 0x000fe200000e0000 */
[----:B------:R-:W-:Y:S01]  /*16300*/  IMAD R3, R19, 0x50, RZ ;  /* 0x0000005013037824 */ /* 0x000fe200078e02ff */
[----:B------:R-:W-:Y:S01]  /*16310*/  PLOP3.LUT P0, PT, PT, PT, PT, 0x80, 0x0 ;  /* 0x000000000000781c */ /* 0x000fe20003f0f070 */
[----:B0-----:R-:W-:Y:S01]  /*16320*/  VIADD R2, R2, 0x50 ;  /* 0x0000005002027836 */ /* 0x001fe20000000000 */
[----:B------:R-:W-:Y:S01]  /*16330*/  UIADD3.X UR5, URZ, UR39, URZ, UP0, !UPT ;  /* 0x000000273f057290 */ /* 0x000fe200087fe43f */
[----:B------:R-:W-:-:S11]  /*16340*/  VIADD R5, R4, 0x400 ;  /* 0x0000040004057836 */ /* 0x000fd60000000000 */
.L_x_2502:
        /* <DEDUP_REMOVED lines=15> */
.L_x_2503:
        /* <DEDUP_REMOVED lines=15> */
.L_x_2504:
        /* <DEDUP_REMOVED lines=15> */
.L_x_2505:
        /* <DEDUP_REMOVED lines=12> */
.L_x_2488:
[----:B------:R-:W-:Y:S05]  /*166e0*/  BSYNC B1 ;  /* 0x0000000000017941 */ /* 0x000fea0003800000 */
.L_x_2487:
[C---:B------:R-:W-:Y:S01]  /*166f0*/  ISETP.GT.AND P0, PT, R0.reuse, 0x1, PT ;  /* 0x000000010000780c */ /* 0x040fe20003f04270 */
[----:B------:R-:W-:-:S12]  /*16700*/  VIADD R0, R0, 0xfffffffe ;  /* 0xfffffffe00007836 */ /* 0x000fd80000000000 */
[----:B------:R-:W-:Y:S05]  /*16710*/  @P0 BRA `(.L_x_2506) ;  /* 0xffffffe400600947 */ /* 0x000fea000383ffff */
.L_x_2467:
[----:B------:R-:W-:Y:S05]  /*16720*/  BSYNC B0 ;  /* 0x0000000000007941 */ /* 0x000fea0003800000 */
.L_x_2446:
[----:B0-----:R-:W0:Y:S01]  /*16730*/  S2R R0, SR_TID.X ;  /* 0x0000000000007919 */ /* 0x001e220000002100 */
[----:B------:R-:W-:Y:S01]  /*16740*/  BSSY B0, `(.L_x_2507) ;  /* 0x0000012000007945 */ /* 0x000fe20003800000 */
[----:B0-----:R-:W-:-:S04]  /*16750*/  LOP3.LUT R6, R0, 0x7f, RZ, 0xc0, !PT ;  /* 0x0000007f00067812 */ /* 0x001fc800078ec0ff */
[----:B------:R-:W-:-:S13]  /*16760*/  ISETP.NE.AND P1, PT, R6, RZ, PT ;  /* 0x000000ff0600720c */ /* 0x000fda0003f25270 */
[----:B------:R-:W-:Y:S05]  /*16770*/  @P1 BRA `(.L_x_2508) ;  /* 0x0000000000381947 */ /* 0x000fea0003800000 */
[----:B--2---:R-:W0:Y:S01]  /*16780*/  S2R R3, SR_LANEID ;  /* 0x0000000000037919 */ /* 0x004e220000000000 */
[----:B------:R-:W-:Y:S01]  /*16790*/  VOTEU.ANY UR4, UPT, PT ;  /* 0x0000000000047886 */ /* 0x000fe200038e0100 */
[----:B-1----:R-:W1:Y:S01]  /*167a0*/  LDC.64 R4, c[0x0][0xc80] ;  /* 0x00032000ff047b82 */ /* 0x002e620000000a00 */
[----:B------:R-:W0:Y:S01]  /*167b0*/  FLO.U32 R0, UR4 ;  /* 0x0000000400007d00 */ /* 0x000e2200080e0000 */
[----:B------:R-:W-:-:S07]  /*167c0*/  ULDC.64 UR6, c[0x0][0x208] ;  /* 0x0000820000067ab9 */ /* 0x000fce0000000a00 */
[----:B------:R-:W1:Y:S01]  /*167d0*/  POPC R2, UR4 ;  /* 0x0000000400027d09 */ /* 0x000e620008000000 */
[----:B0-----:R-:W-:-:S13]  /*167e0*/  ISETP.EQ.U32.AND P0, PT, R0, R3, PT ;  /* 0x000000030000720c */ /* 0x001fda0003f02070 */
[----:B-1----:R-:W2:Y:S01]  /*167f0*/  @P0 ATOMG.E.ADD.STRONG.GPU PT, R5, desc[UR6][R4.64], R2 ;  /* 0x00000002040509a8 */ /* 0x002ea200081ee1c6 */
[----:B------:R-:W0:Y:S02]  /*16800*/  S2R R3, SR_LTMASK ;  /* 0x0000000000037919 */ /* 0x000e240000003900 */
[----:B0-----:R-:W-:-:S06]  /*16810*/  LOP3.LUT R3, R3, UR4, RZ, 0xc0, !PT ;  /* 0x0000000403037c12 */ /* 0x001fcc000f8ec0ff */
[----:B------:R-:W0:Y:S01]  /*16820*/  POPC R3, R3 ;  /* 0x0000000300037309 */ /* 0x000e220000000000 */
[----:B--2---:R-:W0:Y:S02]  /*16830*/  SHFL.IDX PT, R0, R5, R0, 0x1f ;  /* 0x00001f0005007589 */ /* 0x004e2400000e0000 */
[----:B0-----:R-:W-:-:S05]  /*16840*/  IADD3 R0, R0, UR43, R3 ;  /* 0x0000002b00007c10 */ /* 0x001fca000fffe003 */
[----:B------:R0:W-:Y:S02]  /*16850*/  STL [R1+0x18], R0 ;  /* 0x0000180001007387 */ /* 0x0001e40000100800 */
.L_x_2508:
[----:B------:R-:W-:Y:S05]  /*16860*/  BSYNC B0 ;  /* 0x0000000000007941 */ /* 0x000fea0003800000 */
.L_x_2507:
[----:B0-----:R-:W3:Y:S01]  /*16870*/  LDL.LU R0, [R1+0xc] ;  /* 0x00000c0001007983 */ /* 0x001ee20000300800 */
[----:B------:R-:W-:Y:S01]  /*16880*/  BSSY B0, `(.L_x_2509) ;  /* 0x0000056000007945 */ /* 0x000fe20003800000 */
[----:B---3--:R-:W-:-:S13]  /*16890*/  ISETP.NE.AND P0, PT, R0, RZ, PT ;  /* 0x000000ff0000720c */ /* 0x008fda0003f05270 */
[----:B------:R-:W-:Y:S05]  /*168a0*/  @!P0 BRA `(.L_x_2510) ;  /* 0x00000004004c8947 */ /* 0x000fea0003800000 */
[----:B------:R-:W2:Y:S01]  /*168b0*/  LDL R0, [R1+0x4] ;  /* 0x0000040001007983 */ /* 0x000ea20000100800 */
[----:B------:R-:W-:Y:S01]  /*168c0*/  IMAD R2, R18, 0x8, R17 ;  /* 0x0000000812027824 */ /* 0x000fe200078e0211 */
[----:B------:R-:W-:Y:S01]  /*168d0*/  BSSY B1, `(.L_x_2511) ;  /* 0x0000005000017945 */ /* 0x000fe20003800000 */
[----:B------:R-:W-:Y:S02]  /*168e0*/  ISETP.NE.AND P2, PT, R6, RZ, PT ;  /* 0x000000ff0600720c */ /* 0x000fe40003f45270 */
[----:B--2---:R-:W-:-:S04]  /*168f0*/  SHF.L.U32 R3, R0, 0x1f, RZ ;  /* 0x0000001f00037819 */ /* 0x004fc800000006ff */
[----:B------:R-:W0:Y:S02]  /*16900*/  SYNCS.PHASECHK.TRANS64.TRYWAIT P0, [R2+URZ+0x38860], R3 ;  /* 0x03886003020075a7 */ /* 0x000e24000800017f */
[----:B0-----:R-:W-:Y:S05]  /*16910*/  @!P0 BRA `(.L_x_2512) ;  /* 0x0000001c002c8947 */ /* 0x001fea0003800000 */
.L_x_2566:
[----:B------:R-:W-:Y:S05]  /*16920*/  BSYNC B1 ;  /* 0x0000000000017941 */ /* 0x000fea0003800000 */
.L_x_2511:
[----:B------:R-:W-:Y:S04]  /*16930*/  BSSY B1, `(.L_x_2513) ;  /* 0x0000009000017945 */ /* 0x000fe80003800000 */
        /* <DEDUP_REMOVED lines=8> */
.L_x_2514:
[----:B------:R-:W-:Y:S05]  /*169c0*/  BSYNC B1 ;  /* 0x0000000000017941 */ /* 0x000fea0003800000 */
.L_x_2513:
[----:B------:R-:W-:Y:S01]  /*169d0*/  IMAD R0, R18, 0xa000, R17 ;  /* 0x0000a00012007824 */ /* 0x000fe200078e0211 */
[----:B------:R-:W-:Y:S01]  /*169e0*/  UIADD3 UR4, UP0, UR38, 0x470, URZ ;  /* 0x0000047026047890 */ /* 0x000fe2000ff1e03f */
[----:B------:R-:W-:Y:S01]  /*169f0*/  PLOP3.LUT P0, PT, PT, PT, PT, 0x80, 0x0 ;  /* 0x000000000000781c */ /* 0x000fe20003f0f070 */
[----:B------:R-:W-:Y:S01]  /*16a00*/  IMAD R19, R19, 0x50, RZ ;  /* 0x0000005013137824 */ /* 0x000fe200078e02ff */
[----:B------:R-:W-:Y:S01]  /*16a10*/  UMOV UR6, 0x0 ;  /* 0x0000000000067882 */ /* 0x000fe20000000000 */
[----:B0-----:R-:W-:Y:S01]  /*16a20*/  VIADD R2, R2, 0x38850 ;  /* 0x0003885002027836 */ /* 0x001fe20000000000 */
[----:B------:R-:W-:Y:S01]  /*16a30*/  UIADD3.X UR5, URZ, UR39, URZ, UP0, !UPT ;  /* 0x000000273f057290 */ /* 0x000fe200087fe43f */
[----:B------:R-:W-:Y:S01]  /*16a40*/  VIADD R3, R0, 0x400 ;  /* 0x0000040000037836 */ /* 0x000fe20000000000 */
[----:B------:R-:W-:Y:S01]  /*16a50*/  UMOV UR7, 0x14f00000 ;  /* 0x14f0000000077882 */ /* 0x000fe20000000000 */
[----:B------:R-:W-:-:S09]  /*16a60*/  UMOV UR10, URZ ;  /* 0x0000003f000a7c82 */ /* 0x000fd20008000000 */
.L_x_2515:
        /* <DEDUP_REMOVED lines=15> */
.L_x_2516:
        /* <DEDUP_REMOVED lines=15> */
.L_x_2517:
        /* <DEDUP_REMOVED lines=15> */
.L_x_2518:
        /* <DEDUP_REMOVED lines=10> */
.L_x_2510:
[----:B------:R-:W-:Y:S05]  /*16de0*/  BSYNC B0 ;  /* 0x0000000000007941 */ /* 0x000fea0003800000 */
.L_x_2509:
[----:B--2---:R-:W2:Y:S01]  /*16df0*/  LDL.LU R3, [R1+0x4] ;  /* 0x0000040001037983 */ /* 0x004ea20000300800 */
[----:B------:R-:W-:-:S05]  /*16e00*/  VIADD R18, R18, 0x1 ;  /* 0x0000000112127836 */ /* 0x000fca0000000000 */
[----:B------:R-:W-:-:S04]  /*16e10*/  ISETP.NE.AND P0, PT, R18, 0x2, PT ;  /* 0x000000021200780c */ /* 0x000fc80003f05270 */
[----:B------:R-:W-:Y:S02]  /*16e20*/  SEL R0, RZ, 0x1, P0 ;  /* 0x00000001ff007807 */ /* 0x000fe40000000000 */
[----:B------:R-:W-:Y:S02]  /*16e30*/  SEL R18, R18, RZ, P0 ;  /* 0x000000ff12127207 */ /* 0x000fe40000000000 */
[----:B--2---:R-:W-:-:S05]  /*16e40*/  LOP3.LUT R3, R3, R0, RZ, 0x3c, !PT ;  /* 0x0000000003037212 */ /* 0x004fca00078e3cff */
[----:B------:R2:W-:Y:S02]  /*16e50*/  STL [R1+0x4], R3 ;  /* 0x0000040301007387 */ /* 0x0005e40000100800 */
.L_x_2426:
[----:B------:R-:W-:Y:S05]  /*16e60*/  BSYNC B7 ;  /* 0x0000000000077941 */ /* 0x000fea0003800000 */
.L_x_2424:
[----:B0-----:R-:W3:Y:S04]  /*16e70*/  LDL R0, [R1+0x20] ;  /* 0x0000200001007983 */ /* 0x001ee80000100800 */
[----:B------:R0:W5:Y:S01]  /*16e80*/  LDL R2, [R1+0x18] ;  /* 0x0000180001027983 */ /* 0x0001620000100800 */
[----:B---3--:R-:W-:-:S13]  /*16e90*/  ISETP.NE.AND P0, PT, R0, RZ, PT ;  /* 0x000000ff0000720c */ /* 0x008fda0003f05270 */
[----:B0-----:R-:W-:Y:S05]  /*16ea0*/  @!P0 BRA `(.L_x_2519) ;  /* 0x0000000000288947 */ /* 0x001fea0003800000 */
[----:B------:R-:W-:Y:S05]  /*16eb0*/  WARPSYNC.ALL ;  /* 0x0000000000007948 */ /* 0x000fea0003800000 */
[----:B------:R-:W0:Y:S08]  /*16ec0*/  S2UR UR5, SR_CgaCtaId ;  /* 0x00000000000579c3 */ /* 0x000e300000008800 */
[----:B------:R-:W-:Y:S06]  /*16ed0*/  BAR.SYNC.DEFER_BLOCKING 0x5, 0x180 ;  /* 0x0146000000007b1d */ /* 0x000fec0000010000 */
[----:B------:R-:W-:-:S02]  /*16ee0*/  UMOV UR4, 0x400 ;  /* 0x0000040000047882 */ /* 0x000fc40000000000 */
[----:B0-----:R-:W-:-:S06]  /*16ef0*/  ULEA UR4, UR5, UR4, 0x18 ;  /* 0x0000000405047291 */ /* 0x001fcc000f8ec03f */
[----:B------:R-:W-:-:S05]  /*16f00*/  IMAD.U32 R17, RZ, RZ, UR4 ;  /* 0x00000004ff117e24 */ /* 0x000fca000f8e00ff */
[----:B-----5:R-:W0:Y:S04]  /*16f10*/  LDS R2, [R17+0x388d0] ;  /* 0x0388d00011027984 */ /* 0x020e280000000800 */
[----:B0-----:R0:W-:Y:S01]  /*16f20*/  STL [R1+0x18], R2 ;  /* 0x0000180201007387 */ /* 0x0011e20000100800 */
[----:B------:R-:W-:Y:S06]  /*16f30*/  BAR.ARV 0x4, 0x180 ;  /* 0x0106000000007b1d */ /* 0x000fec0000002000 */
[----:B------:R-:W-:Y:S05]  /*16f40*/  BRA `(.L_x_2520) ;  /* 0x00000000002c7947 */ /* 0x000fea0003800000 */
.L_x_2519:
[----:B------:R-:W-:-:S03]  /*16f50*/  UMOV UR4, 0xffffffff ;  /* 0xffffffff00047882 */ /* 0x000fc60000000000 */
[----:B------:R-:W-:Y:S05]  /*16f60*/  BRA.DIV UR4, `(.L_x_2521) ;  /* 0x0000001604ac7947 */ /* 0x000fea000b800000 */
[----:B-----5:R0:W3:Y:S02]  /*16f70*/  SHFL.IDX PT, R14, R2, RZ, 0x1f ;  /* 0x00001fff020e7589 */ /* 0x0200e400000e0000 */
.L_x_2569:
[----:B--2---:R-:W2:Y:S01]  /*16f80*/  @!P1 S2R R3, SR_CgaCtaId ;  /* 0x0000000000039919 */ /* 0x004ea20000008800 */
[----:B------:R-:W-:Y:S05]  /*16f90*/  WARPSYNC.ALL ;  /* 0x0000000000007948 */ /* 0x000fea0003800000 */
[----:B------:R-:W-:Y:S01]  /*16fa0*/  BAR.SYNC.DEFER_BLOCKING 0x4, 0x180 ;  /* 0x0106000000007b1d */ /* 0x000fe20000010000 */
[----:B------:R-:W-:-:S05]  /*16fb0*/  @!P1 MOV R0, 0x400 ;  /* 0x0000040000009802 */ /* 0x000fca0000000f00 */
[----:B---3--:R3:W-:Y:S01]  /*16fc0*/  STL [R1+0x18], R14 ;  /* 0x0000180e01007387 */ /* 0x0087e20000100800 */
[----:B--2---:R-:W-:-:S05]  /*16fd0*/  @!P1 LEA R17, R3, R0, 0x18 ;  /* 0x0000000003119211 */ /* 0x004fca00078ec0ff */
[----:B------:R3:W-:Y:S01]  /*16fe0*/  @!P1 STS [R17+0x388d0], R2 ;  /* 0x0388d00211009388 */ /* 0x0007e20000000800 */
[----:B------:R-:W-:Y:S06]  /*16ff0*/  BAR.ARV 0x5, 0x180 ;  /* 0x0146000000007b1d */ /* 0x000fec0000002000 */
.L_x_2520:
[----:B------:R-:W4:Y:S01]  /*17000*/  LDL R0, [R1+0x18] ;  /* 0x0000180001007983 */ /* 0x000f220000100800 */
[----:B------:R-:W-:Y:S02]  /*17010*/  ULDC UR4, c[0x0][0xc38] ;  /* 0x00030e0000047ab9 */ /* 0x000fe40000000800 */
[----:B----4-:R-:W-:-:S13]  /*17020*/  ISETP.GE.AND P0, PT, R0, UR4, PT ;  /* 0x0000000400007c0c */ /* 0x010fda000bf06270 */
[----:B------:R-:W-:Y:S05]  /*17030*/  @!P0 BRA `(.L_x_2522) ;  /* 0xffffffb000208947 */ /* 0x000fea000383ffff */
.L_x_2421:
[----:B-1----:R-:W4:Y:S01]  /*17040*/  LDL.LU R0, [R1+0x1c] ;  /* 0x00001c0001007983 */ /* 0x002f220000300800 */
[----:B------:R-:W-:Y:S01]  /*17050*/  BSSY B0, `(.L_x_2523) ;  /* 0x000000b000007945 */ /* 0x000fe20003800000 */
[----:B------:R-:W1:Y:S01]  /*17060*/  S2R R5, SR_CgaCtaId ;  /* 0x0000000000057919 */ /* 0x000e620000008800 */
[----:B----4-:R-:W-:-:S05]  /*17070*/  VIADD R0, R0, 0x1 ;  /* 0x0000000100007836 */ /* 0x010fca0000000000 */
[----:B0--3--:R-:W-:-:S04]  /*17080*/  LEA.HI R2, R0, R0, RZ, 0x1 ;  /* 0x0000000000027211 */ /* 0x009fc800078f08ff */
[----:B--2---:R-:W-:-:S05]  /*17090*/  LOP3.LUT R3, R2, 0xfffffffe, RZ, 0xc0, !PT ;  /* 0xfffffffe02037812 */ /* 0x004fca00078ec0ff */
[----:B------:R-:W-:Y:S01]  /*170a0*/  IMAD.IADD R3, R0, 0x1, -R3 ;  /* 0x0000000100037824 */ /* 0x000fe200078e0a03 */
[----:B------:R-:W-:-:S04]  /*170b0*/  MOV R0, 0x400 ;  /* 0x0000040000007802 */ /* 0x000fc80000000f00 */
[----:B-1----:R-:W-:Y:S02]  /*170c0*/  LEA R0, R5, R0, 0x18 ;  /* 0x0000000005007211 */ /* 0x002fe400078ec0ff */
[----:B------:R-:W-:-:S04]  /*170d0*/  SHF.L.U32 R3, R3, 0x1f, RZ ;  /* 0x0000001f03037819 */ /* 0x000fc800000006ff */
[----:B------:R-:W0:Y:S02]  /*170e0*/  SYNCS.PHASECHK.TRANS64.TRYWAIT P0, [R0+URZ+0x38820], R3 ;  /* 0x03882003000075a7 */ /* 0x000e24000800017f */
[----:B0-----:R-:W-:Y:S05]  /*170f0*/  @!P0 BRA `(.L_x_2524) ;  /* 0x0000001400708947 */ /* 0x001fea0003800000 */
.L_x_2570:
[----:B------:R-:W-:Y:S05]  /*17100*/  BSYNC B0 ;  /* 0x0000000000007941 */ /* 0x000fea0003800000 */
.L_x_2523:
[----:B------:R-:W-:-:S03]  /*17110*/  UMOV UR4, 0xffffffff ;  /* 0xffffffff00047882 */ /* 0x000fc60000000000 */
[----:B------:R-:W-:Y:S05]  /*17120*/  BRA.DIV UR4, `(.L_x_2525) ;  /* 0x0000001604787947 */ /* 0x000fea000b800000 */
[----:B------:R-:W1:Y:S02]  /*17130*/  S2R R2, SR_TID.X ;  /* 0x0000000000027919 */ /* 0x000e640000002100 */
[----:B-1----:R-:W-:-:S04]  /*17140*/  SHF.R.U32.HI R2, RZ, 0x5, R2 ;  /* 0x00000005ff027819 */ /* 0x002fc80000011602 */
[----:B------:R-:W-:-:S05]  /*17150*/  LOP3.LUT R2, R2, 0x3, RZ, 0xc0, !PT ;  /* 0x0000000302027812 */ /* 0x000fca00078ec0ff */
[----:B------:R1:W2:Y:S02]  /*17160*/  SHFL.IDX PT, R14, R2, RZ, 0x1f ;  /* 0x00001fff020e7589 */ /* 0x0002a400000e0000 */
.L_x_2573:
[----:B--2---:R-:W-:Y:S01]  /*17170*/  ISETP.NE.AND P0, PT, R14, RZ, PT ;  /* 0x000000ff0e00720c */ /* 0x004fe20003f05270 */
[----:B------:R-:W-:-:S12]  /*17180*/  BSSY B0, `(.L_x_2526) ;  /* 0x0000027000007945 */ /* 0x000fd80003800000 */
[----:B------:R-:W-:Y:S05]  /*17190*/  @P0 BRA `(.L_x_2527) ;  /* 0x0000000000940947 */ /* 0x000fea0003800000 */
[----:B------:R-:W-:-:S03]  /*171a0*/  UMOV UR4, 0xffffffff ;  /* 0xffffffff00047882 */ /* 0x000fc60000000000 */
[----:B------:R-:W-:Y:S05]  /*171b0*/  BRA.DIV UR4, `(.L_x_2528) ;  /* 0x0000001604887947 */ /* 0x000fea000b800000 */
[----:B------:R-:W-:-:S13]  /*171c0*/  ELECT P6, URZ, PT ;  /* 0x00000000003f782f */ /* 0x000fda00038c0000 */
.L_x_2576:
        /* <DEDUP_REMOVED lines=8> */
.L_x_2529:
[----:B------:R-:W2:Y:S01]  /*17250*/  LDL.LU R7, [R1+0x4] ;  /* 0x0000040001077983 */ /* 0x000ea20000300800 */
        /* <DEDUP_REMOVED lines=9> */
[----:B------:R-:W-:-:S03]  /*172f0*/  SHF.L.U32 R2, R7, 0x1f, RZ ;  /* 0x0000001f07027819 */ /* 0x000fc600000006ff */
[----:B------:R-:W-:Y:S01]  /*17300*/  IMAD R3, R4, 0x8, R3 ;  /* 0x0000000804037824 */ /* 0x000fe200078e0203 */
[----:B0-----:R-:W-:Y:S06]  /*17310*/  @!P0 BRA `(.L_x_2530) ;  /* 0x0000001400508947 */ /* 0x001fec0003800000 */
.L_x_2577:
[----:B------:R-:W1:Y:S02]  /*17320*/  SYNCS.PHASECHK.TRANS64.TRYWAIT P0, [R3+URZ], R2 ;  /* 0x00000002030075a7 */ /* 0x000e64000800017f */
[----:B-1----:R-:W-:Y:S05]  /*17330*/  @!P0 BRA `(.L_x_2531) ;  /* 0x00000014005c8947 */ /* 0x002fea0003800000 */
.L_x_2578:
[----:B------:R-:W-:Y:S05]  /*17340*/  @!P2 BRA `(.L_x_2532) ;  /* 0x000000000004a947 */ /* 0x000fea0003800000 */
[----:B------:R-:W-:Y:S01]  /*17350*/  BPT.TRAP 0x1 ;  /* 0x000000040000795c */ /* 0x000fe20000300000 */
.L_x_2532:
[----:B-1----:R-:W-:-:S04]  /*17360*/  VIADD R3, R0, 0x38860 ;  /* 0x0003886000037836 */ /* 0x002fc80000000000 */
[----:B------:R-:W-:-:S04]  /*17370*/  IMAD R18, R18, 0x8, R3 ;  /* 0x0000000812127824 */ /* 0x000fc800078e0203 */
[----:B------:R-:W1:Y:S02]  /*17380*/  SYNCS.PHASECHK.TRANS64.TRYWAIT P0, [R18+URZ], R5 ;  /* 0x00000005120075a7 */ /* 0x000e64000800017f */
[----:B-1----:R-:W-:Y:S05]  /*17390*/  @!P0 BRA `(.L_x_2533) ;  /* 0x0000001400588947 */ /* 0x002fea0003800000 */
.L_x_2579:
[----:B------:R-:W-:-:S07]  /*173a0*/  IMAD R3, R4, 0x8, R3 ;  /* 0x0000000804037824 */ /* 0x000fce00078e0203 */
.L_x_2534:
[----:B--2---:R2:W3:Y:S02]  /*173b0*/  SYNCS.PHASECHK.TRANS64.TRYWAIT P0, [R3+URZ], R2 ;  /* 0x00000002030075a7 */ /* 0x0044e4000800017f */
[----:B---3--:R-:W-:Y:S05]  /*173c0*/  @!P0 NANOSLEEP.SYNCS 0x989680 ;  /* 0x009896800000895d */ /* 0x008fea0003900000 */
[----:B------:R-:W3:Y:S02]  /*173d0*/  @!P0 SYNCS.PHASECHK.TRANS64 P0, [R3+URZ], R2 ;  /* 0x00000002030085a7 */ /* 0x000ee4000800007f */
[----:B---3--:R-:W-:Y:S05]  /*173e0*/  @!P0 BRA `(.L_x_2534) ;  /* 0xfffffffc00f08947 */ /* 0x008fea000383ffff */
.L_x_2527:
[----:B------:R-:W-:Y:S05]  /*173f0*/  BSYNC B0 ;  /* 0x0000000000007941 */ /* 0x000fea0003800000 */
.L_x_2526:
[----:B------:R-:W-:Y:S05]  /*17400*/  EXIT ;  /* 0x000000000000794d */ /* 0x000fea0003800000 */
.L_x_2374:
[----:B------:R-:W-:-:S13]  /*17410*/  R2UR UR4, R17 ;  /* 0x00000000110472ca */ /* 0x000fda00000e0000 */
[----:B0-----:R-:W-:-:S04]  /*17420*/  IMAD.U32 R3, RZ, RZ, UR4 ;  /* 0x00000004ff037e24 */ /* 0x001fc8000f8e00ff */
[----:B------:R0:W1:Y:S03]  /*17430*/  SYNCS.PHASECHK.TRANS64.TRYWAIT P1, [R3+URZ+0x38800], R0 ;  /* 0x03880000030075a7 */ /* 0x000066000802017f */
[----:B-1----:R-:W-:Y:S05]  /*17440*/  @!P1 NANOSLEEP.SYNCS 0x989680 ;  /* 0x009896800000995d */ /* 0x002fea0003900000 */
[----:B------:R-:W1:Y:S02]  /*17450*/  @!P1 SYNCS.PHASECHK.TRANS64 P1, [R3+URZ+0x38800], R0 ;  /* 0x03880000030095a7 */ /* 0x000e64000802007f */
[----:B-1----:R-:W-:Y:S05]  /*17460*/  @!P1 BRA `(.L_x_2374) ;  /* 0xfffffffc00e89947 */ /* 0x002fea000383ffff */
[----:B------:R-:W-:Y:S05]  /*17470*/  BRA `(.L_x_2535) ;  /* 0xfffffea400547947 */ /* 0x000fea000383ffff */
.L_x_2378:
[----:B-1----:R1:W2:Y:S02]  /*17480*/  SYNCS.PHASECHK.TRANS64.TRYWAIT P2, [R0+URZ+0x38830], R3 ;  /* 0x03883003000075a7 */ /* 0x0022a4000804017f */
[----:B--2---:R-:W-:Y:S05]  /*17490*/  @!P2 NANOSLEEP.SYNCS 0x989680 ;  /* 0x009896800000a95d */ /* 0x004fea0003900000 */
[----:B------:R-:W2:Y:S02]  /*174a0*/  @!P2 SYNCS.PHASECHK.TRANS64 P2, [R0+URZ+0x38830], R3 ;  /* 0x038830030000a5a7 */ /* 0x000ea4000804007f */
[----:B--2---:R-:W-:Y:S05]  /*174b0*/  @!P2 BRA `(.L_x_2378) ;  /* 0xfffffffc00f0a947 */ /* 0x004fea000383ffff */
[----:B------:R-:W-:Y:S05]  /*174c0*/  BRA `(.L_x_2377) ;  /* 0xfffffea400807947 */ /* 0x000fea000383ffff */
.L_x_2383:
[----:B------:R-:W-:-:S13]  /*174d0*/  R2UR UR4, R232 ;  /* 0x00000000e80472ca */ /* 0x000fda00000e0000 */
[----:B-1----:R-:W-:-:S04]  /*174e0*/  IMAD.U32 R4, RZ, RZ, UR4 ;  /* 0x00000004ff047e24 */ /* 0x002fc8000f8e00ff */
[----:B------:R1:W2:Y:S03]  /*174f0*/  SYNCS.PHASECHK.TRANS64.TRYWAIT P3, [R4+URZ+0x38830], R3 ;  /* 0x03883003040075a7 */ /* 0x0002a6000806017f */
[----:B--2---:R-:W-:Y:S05]  /*17500*/  @!P3 NANOSLEEP.SYNCS 0x989680 ;  /* 0x009896800000b95d */ /* 0x004fea0003900000 */
[----:B------:R-:W2:Y:S02]  /*17510*/  @!P3 SYNCS.PHASECHK.TRANS64 P3, [R4+URZ+0x38830], R3 ;  /* 0x038830030400b5a7 */ /* 0x000ea4000806007f */
[----:B--2---:R-:W-:Y:S05]  /*17520*/  @!P3 BRA `(.L_x_2383) ;  /* 0xfffffffc00e8b947 */ /* 0x004fea000383ffff */
[----:B------:R-:W-:Y:S05]  /*17530*/  BRA `(.L_x_2382) ;  /* 0xfffffee800107947 */ /* 0x000fea000383ffff */
.L_x_2387:
[----:B01----:R-:W-:-:S04]  /*17540*/  IMAD.U32 R3, RZ, RZ, UR4 ;  /* 0x00000004ff037e24 */ /* 0x003fc8000f8e00ff */
[----:B------:R0:W1:Y:S03]  /*17550*/  SYNCS.PHASECHK.TRANS64.TRYWAIT P3, [R3+URZ+0x38850], R0 ;  /* 0x03885000030075a7 */ /* 0x000066000806017f */
[----:B-1----:R-:W-:Y:S05]  /*17560*/  @!P3 NANOSLEEP.SYNCS 0x989680 ;  /* 0x009896800000b95d */ /* 0x002fea0003900000 */
[----:B------:R-:W1:Y:S02]  /*17570*/  @!P3 SYNCS.PHASECHK.TRANS64 P3, [R3+URZ+0x38850], R0 ;  /* 0x038850000300b5a7 */ /* 0x000e64000806007f */
[----:B-1----:R-:W-:Y:S05]  /*17580*/  @!P3 BRA `(.L_x_2387) ;  /* 0xfffffffc00ecb947 */ /* 0x002fea000383ffff */
[----:B------:R-:W-:Y:S05]  /*17590*/  BRA `(.L_x_2386) ;  /* 0xffffff0c003c7947 */ /* 0x000fea000383ffff */
.L_x_2393:
[----:B-1----:R-:W-:-:S04]  /*175a0*/  IMAD.U32 R4, RZ, RZ, UR4 ;  /* 0x00000004ff047e24 */ /* 0x002fc8000f8e00ff */
[----:B------:R1:W2:Y:S03]  /*175b0*/  SYNCS.PHASECHK.TRANS64.TRYWAIT P2, [R4+URZ+0x38830], R3 ;  /* 0x03883003040075a7 */ /* 0x0002a6000804017f */
[----:B--2---:R-:W-:Y:S05]  /*175c0*/  @!P2 NANOSLEEP.SYNCS 0x989680 ;  /* 0x009896800000a95d */ /* 0x004fea0003900000 */
[----:B------:R-:W2:Y:S02]  /*175d0*/  @!P2 SYNCS.PHASECHK.TRANS64 P2, [R4+URZ+0x38830], R3 ;  /* 0x038830030400a5a7 */ /* 0x000ea4000804007f */
[----:B--2---:R-:W-:Y:S05]  /*175e0*/  @!P2 BRA `(.L_x_2393) ;  /* 0xfffffffc00eca947 */ /* 0x004fea000383ffff */
[----:B------:R-:W-:Y:S05]  /*175f0*/  BRA `(.L_x_2392) ;  /* 0xffffff2800707947 */ /* 0x000fea000383ffff */
.L_x_2397:
[----:B01----:R-:W-:-:S04]  /*17600*/  IMAD.U32 R3, RZ, RZ, UR4 ;  /* 0x00000004ff037e24 */ /* 0x003fc8000f8e00ff */
[----:B------:R0:W1:Y:S03]  /*17610*/  SYNCS.PHASECHK.TRANS64.TRYWAIT P2, [R3+URZ+0x38850], R0 ;  /* 0x03885000030075a7 */ /* 0x000066000804017f */
[----:B-1----:R-:W-:Y:S05]  /*17620*/  @!P2 NANOSLEEP.SYNCS 0x989680 ;  /* 0x009896800000a95d */ /* 0x002fea0003900000 */
[----:B------:R-:W1:Y:S02]  /*17630*/  @!P2 SYNCS.PHASECHK.TRANS64 P2, [R3+URZ+0x38850], R0 ;  /* 0x038850000300a5a7 */ /* 0x000e64000804007f */
[----:B-1----:R-:W-:Y:S05]  /*17640*/  @!P2 BRA `(.L_x_2397) ;  /* 0xfffffffc00eca947 */ /* 0x002fea000383ffff */
[----:B------:R-:W-:Y:S05]  /*17650*/  BRA `(.L_x_2396) ;  /* 0xffffff5000987947 */ /* 0x000fea000383ffff */
.L_x_2402:
[----:B-1----:R-:W-:-:S04]  /*17660*/  IMAD.U32 R7, RZ, RZ, UR7 ;  /* 0x00000007ff077e24 */ /* 0x002fc8000f8e00ff */
[----:B------:R1:W2:Y:S03]  /*17670*/  SYNCS.PHASECHK.TRANS64.TRYWAIT P0, [R7+URZ+0x38850], R0 ;  /* 0x03885000070075a7 */ /* 0x0002a6000800017f */
[----:B--2---:R-:W-:Y:S05]  /*17680*/  @!P0 NANOSLEEP.SYNCS 0x989680 ;  /* 0x009896800000895d */ /* 0x004fea0003900000 */
[----:B------:R-:W2:Y:S02]  /*17690*/  @!P0 SYNCS.PHASECHK.TRANS64 P0, [R7+URZ+0x38850], R0 ;  /* 0x03885000070085a7 */ /* 0x000ea4000800007f */
[----:B--2---:R-:W-:Y:S05]  /*176a0*/  @!P0 BRA `(.L_x_2402) ;  /* 0xfffffffc00ec8947 */ /* 0x004fea000383ffff */
[----:B------:R-:W-:Y:S05]  /*176b0*/  BRA `(.L_x_2401) ;  /* 0xffffff6c00e47947 */ /* 0x000fea000383ffff */
.L_x_2432:
[----:B------:R-:W-:Y:S02]  /*176c0*/  IMAD.MOV.U32 R13, RZ, RZ, R0 ;  /* 0x000000ffff0d7224 */ /* 0x000fe400078e0000 */
[----:B------:R-:W-:Y:S02]  /*176d0*/  IMAD.MOV.U32 R12, RZ, RZ, RZ ;  /* 0x000000ffff0c7224 */ /* 0x000fe400078e00ff */
[----:B------:R-:W-:Y:S02]  /*176e0*/  IMAD.MOV.U32 R11, RZ, RZ, 0x1f ;  /* 0x0000001fff0b7424 */ /* 0x000fe400078e00ff */
[----:B------:R-:W-:-:S07]  /*176f0*/  IMAD.MOV.U32 R15, RZ, RZ, -0x1 ;  /* 0xffffffffff0f7424 */ /* 0x000fce00078e00ff */
[----:B0-----:R-:W-:Y:S05]  /*17700*/  WARPSYNC.COLLECTIVE R15, `(.L_x_2536) ;  /* 0x000000000f087348 */ /* 0x001fea0003c00000 */
[----:B------:R1:W2:Y:S02]  /*17710*/  SHFL.IDX P6, R14, R13, R12, R11 ;  /* 0x0000000c0d0e7389 */ /* 0x0002a400000c000b */
[----:B012---:R-:W-:Y:S01]  /*17720*/  ENDCOLLECTIVE ;  /* 0x000000000000791b */ /* 0x007fe20003800000 */
.L_x_2536:
[----:B------:R-:W-:Y:S05]  /*17730*/  BRA `(.L_x_2537) ;  /* 0xffffffb4002c7947 */ /* 0x000fea000383ffff */
.L_x_2434:
[----:B------:R-:W-:Y:S01]  /*17740*/  BSSY B0, `(.L_x_2538) ;  /* 0x0000006000007945 */ /* 0x000fe20003800000 */
[----:B------:R-:W-:-:S07]  /*17750*/  IMAD.MOV.U32 R15, RZ, RZ, -0x1 ;  /* 0xffffffffff0f7424 */ /* 0x000fce00078e00ff */
[----:B01----:R-:W-:Y:S05]  /*17760*/  WARPSYNC.COLLECTIVE R15, `(.L_x_2539) ;  /* 0x000000000f0c7348 */ /* 0x003fea0003c00000 */
[----:B------:R-:W-:Y:S02]  /*17770*/  ELECT P6, UR62, PT ;  /* 0x00000000003e782f */ /* 0x000fe400038c0000 */
[----:B------:R-:W-:Y:S01]  /*17780*/  MOV R14, UR62 ;  /* 0x0000003e000e7c02 */ /* 0x000fe20008000f00 */
[----:B01----:R-:W-:Y:S10]  /*17790*/  ENDCOLLECTIVE ;  /* 0x000000000000791b */ /* 0x003ff40003800000 */
.L_x_2539:
[----:B------:R-:W-:Y:S05]  /*177a0*/  BSYNC B0 ;  /* 0x0000000000007941 */ /* 0x000fea0003800000 */
.L_x_2538:
[----:B------:R-:W-:Y:S05]  /*177b0*/  BRA `(.L_x_2540) ;  /* 0xffffffb4002c7947 */ /* 0x000fea000383ffff */
.L_x_2436:
[----:B-1----:R1:W2:Y:S02]  /*177c0*/  SYNCS.PHASECHK.TRANS64.TRYWAIT P0, [R0+URZ+0x38840], R2 ;  /* 0x03884002000075a7 */ /* 0x0022a4000800017f */
[----:B--2---:R-:W-:Y:S05]  /*177d0*/  @!P0 NANOSLEEP.SYNCS 0x989680 ;  /* 0x009896800000895d */ /* 0x004fea0003900000 */
[----:B------:R-:W2:Y:S02]  /*177e0*/  @!P0 SYNCS.PHASECHK.TRANS64 P0, [R0+URZ+0x38840], R2 ;  /* 0x03884002000085a7 */ /* 0x000ea4000800007f */
[----:B--2---:R-:W-:Y:S05]  /*177f0*/  @!P0 BRA `(.L_x_2436) ;  /* 0xfffffffc00f08947 */ /* 0x004fea000383ffff */
[----:B------:R-:W-:Y:S05]  /*17800*/  BRA `(.L_x_2541) ;  /* 0xffffffb400807947 */ /* 0x000fea000383ffff */
.L_x_2440:
[----:B------:R-:W-:Y:S02]  /*17810*/  IMAD.MOV.U32 R13, RZ, RZ, R3 ;  /* 0x000000ffff0d7224 */ /* 0x000fe400078e0003 */
[----:B------:R-:W-:Y:S02]  /*17820*/  IMAD.MOV.U32 R12, RZ, RZ, RZ ;  /* 0x000000ffff0c7224 */ /* 0x000fe400078e00ff */
[----:B------:R-:W-:Y:S02]  /*17830*/  IMAD.MOV.U32 R11, RZ, RZ, 0x181f ;  /* 0x0000181fff0b7424 */ /* 0x000fe400078e00ff */
[----:B------:R-:W-:Y:S02]  /*17840*/  IMAD.MOV.U32 R15, RZ, RZ, -0x1 ;  /* 0xffffffffff0f7424 */ /* 0x000fe400078e00ff */
[----:B------:R-:W-:-:S07]  /*17850*/  IMAD.U32 R0, RZ, RZ, UR42 ;  /* 0x0000002aff007e24 */ /* 0x000fce000f8e00ff */
[----:B-----5:R-:W-:Y:S05]  /*17860*/  WARPSYNC.COLLECTIVE R15, `(.L_x_2542) ;  /* 0x000000000f087348 */ /* 0x020fea0003c00000 */
[----:B------:R0:W1:Y:S02]  /*17870*/  SHFL.IDX P6, R14, R13, R12, R11 ;  /* 0x0000000c0d0e7389 */ /* 0x00006400000c000b */
[----:B01---5:R-:W-:Y:S01]  /*17880*/  ENDCOLLECTIVE ;  /* 0x000000000000791b */ /* 0x023fe20003800000 */
.L_x_2542:
[----:B------:R-:W-:Y:S02]  /*17890*/  IMAD R0, R0, 0x80, R10 ;  /* 0x0000008000007824 */ /* 0x000fe400078e020a */
[----:B------:R-:W-:Y:S02]  /*178a0*/  IMAD.MOV.U32 R13, RZ, RZ, R4 ;  /* 0x000000ffff0d7224 */ /* 0x000fe400078e0004 */
[----:B------:R-:W-:-:S07]  /*178b0*/  IMAD.MOV.U32 R5, RZ, RZ, R14 ;  /* 0x000000ffff057224 */ /* 0x000fce00078e000e */
[----:B------:R-:W-:Y:S05]  /*178c0*/  WARPSYNC.COLLECTIVE R15, `(.L_x_2543) ;  /* 0x000000000f087348 */ /* 0x000fea0003c00000 */
[----:B------:R0:W1:Y:S02]  /*178d0*/  SHFL.IDX P6, R14, R13, R12, R11 ;  /* 0x0000000c0d0e7389 */ /* 0x00006400000c000b */
[----:B01----:R-:W-:Y:S01]  /*178e0*/  ENDCOLLECTIVE ;  /* 0x000000000000791b */ /* 0x003fe20003800000 */
.L_x_2543:
[----:B------:R-:W-:Y:S01]  /*178f0*/  ULDC UR4, c[0x0][0x288] ;  /* 0x0000a20000047ab9 */ /* 0x000fe20000000800 */
[----:B------:R-:W-:Y:S01]  /*17900*/  ULDC.64 UR6, c[0x0][0x208] ;  /* 0x0000820000067ab9 */ /* 0x000fe20000000a00 */
[----:B------:R-:W-:-:S05]  /*17910*/  IMAD R2, R7, UR4, RZ ;  /* 0x0000000407027c24 */ /* 0x000fca000f8e02ff */
[----:B------:R-:W-:Y:S01]  /*17920*/  ISETP.GE.AND P4, PT, R0, R2, PT ;  /* 0x000000020000720c */ /* 0x000fe20003f86270 */
[----:B------:R-:W-:Y:S02]  /*17930*/  IMAD.MOV.U32 R13, RZ, RZ, R3 ;  /* 0x000000ffff0d7224 */ /* 0x000fe400078e0003 */
[----:B------:R-:W-:Y:S02]  /*17940*/  IMAD.MOV.U32 R12, RZ, RZ, 0x1 ;  /* 0x00000001ff0c7424 */ /* 0x000fe400078e00ff */
[----:B------:R-:W-:-:S08]  /*17950*/  IMAD.MOV.U32 R6, RZ, RZ, R14 ;  /* 0x000000ffff067224 */ /* 0x000fd000078e000e */
        /* <DEDUP_REMOVED lines=15> */
.L_x_2544:
[----:B------:R-:W-:Y:S02]  /*17a50*/  IMAD.MOV.U32 R13, RZ, RZ, R4 ;  /* 0x000000ffff0d7224 */ /* 0x000fe400078e0004 */
[----:B------:R-:W-:-:S07]  /*17a60*/  IMAD.MOV.U32 R5, RZ, RZ, R14 ;  /* 0x000000ffff057224 */ /* 0x000fce00078e000e */
[----:B------:R-:W-:Y:S05]  /*17a70*/  WARPSYNC.COLLECTIVE R15, `(.L_x_2545) ;  /* 0x000000000f087348 */ /* 0x000fea0003c00000 */
[----:B------:R0:W1:Y:S02]  /*17a80*/  SHFL.IDX P6, R14, R13, R12, R11 ;  /* 0x0000000c0d0e7389 */ /* 0x00006400000c000b */
[----:B01----:R-:W-:Y:S01]  /*17a90*/  ENDCOLLECTIVE ;  /* 0x000000000000791b */ /* 0x003fe20003800000 */
.L_x_2545:
[----:B------:R-:W-:Y:S01]  /*17aa0*/  ULDC.64 UR4, c[0x0][0x208] ;  /* 0x0000820000047ab9 */ /* 0x000fe20000000a00 */
[----:B------:R-:W-:Y:S02]  /*17ab0*/  IMAD.MOV.U32 R13, RZ, RZ, R3 ;  /* 0x000000ffff0d7224 */ /* 0x000fe400078e0003 */
        /* <DEDUP_REMOVED lines=17> */
.L_x_2546:
[----:B------:R-:W-:Y:S02]  /*17bd0*/  IMAD.MOV.U32 R13, RZ, RZ, R4 ;  /* 0x000000ffff0d7224 */ /* 0x000fe400078e0004 */
[----:B------:R-:W-:-:S07]  /*17be0*/  IMAD.MOV.U32 R5, RZ, RZ, R14 ;  /* 0x000000ffff057224 */ /* 0x000fce00078e000e */
[----:B------:R-:W-:Y:S05]  /*17bf0*/  WARPSYNC.COLLECTIVE R15, `(.L_x_2547) ;  /* 0x000000000f087348 */ /* 0x000fea0003c00000 */
[----:B------:R0:W1:Y:S02]  /*17c00*/  SHFL.IDX P6, R14, R13, R12, R11 ;  /* 0x0000000c0d0e7389 */ /* 0x00006400000c000b */
[----:B01----:R-:W-:Y:S01]  /*17c10*/  ENDCOLLECTIVE ;  /* 0x000000000000791b */ /* 0x003fe20003800000 */
.L_x_2547:
        /* <DEDUP_REMOVED lines=19> */
.L_x_2548:
[----:B------:R-:W-:Y:S02]  /*17d50*/  IMAD.MOV.U32 R13, RZ, RZ, R4 ;  /* 0x000000ffff0d7224 */ /* 0x000fe400078e0004 */
[----:B------:R-:W-:-:S07]  /*17d60*/  IMAD.MOV.U32 R5, RZ, RZ, R14 ;  /* 0x000000ffff057224 */ /* 0x000fce00078e000e */
[----:B------:R-:W-:Y:S05]  /*17d70*/  WARPSYNC.COLLECTIVE R15, `(.L_x_2549) ;  /* 0x000000000f087348 */ /* 0x000fea0003c00000 */
[----:B------:R0:W1:Y:S02]  /*17d80*/  SHFL.IDX P6, R14, R13, R12, R11 ;  /* 0x0000000c0d0e7389 */ /* 0x00006400000c000b */
[----:B01----:R-:W-:Y:S01]  /*17d90*/  ENDCOLLECTIVE ;  /* 0x000000000000791b */ /* 0x003fe20003800000 */
.L_x_2549:
        /* <DEDUP_REMOVED lines=19> */
.L_x_2550:
[----:B------:R-:W-:Y:S02]  /*17ed0*/  IMAD.MOV.U32 R13, RZ, RZ, R4 ;  /* 0x000000ffff0d7224 */ /* 0x000fe400078e0004 */
[----:B------:R-:W-:-:S07]  /*17ee0*/  IMAD.MOV.U32 R5, RZ, RZ, R14 ;  /* 0x000000ffff057224 */ /* 0x000fce00078e000e */
[----:B------:R-:W-:Y:S05]  /*17ef0*/  WARPSYNC.COLLECTIVE R15, `(.L_x_2551) ;  /* 0x000000000f087348 */ /* 0x000fea0003c00000 */
[----:B------:R0:W1:Y:S02]  /*17f00*/  SHFL.IDX P6, R14, R13, R12, R11 ;  /* 0x0000000c0d0e7389 */ /* 0x00006400000c000b */
[----:B01----:R-:W-:Y:S01]  /*17f10*/  ENDCOLLECTIVE ;  /* 0x000000000000791b */ /* 0x003fe20003800000 */
.L_x_2551:
        /* <DEDUP_REMOVED lines=19> */
.L_x_2552:
[----:B------:R-:W-:Y:S02]  /*18050*/  IMAD.MOV.U32 R13, RZ, RZ, R4 ;  /* 0x000000ffff0d7224 */ /* 0x000fe400078e0004 */
[----:B------:R-:W-:-:S07]  /*18060*/  IMAD.MOV.U32 R5, RZ, RZ, R14 ;  /* 0x000000ffff057224 */ /* 0x000fce00078e000e */
[----:B------:R-:W-:Y:S05]  /*18070*/  WARPSYNC.COLLECTIVE R15, `(.L_x_2553) ;  /* 0x000000000f087348 */ /* 0x000fea0003c00000 */
[----:B------:R0:W1:Y:S02]  /*18080*/  SHFL.IDX P6, R14, R13, R12, R11 ;  /* 0x0000000c0d0e7389 */ /* 0x00006400000c000b */
[----:B01----:R-:W-:Y:S01]  /*18090*/  ENDCOLLECTIVE ;  /* 0x000000000000791b */ /* 0x003fe20003800000 */
.L_x_2553:
        /* <DEDUP_REMOVED lines=19> */
.L_x_2554:
[----:B------:R-:W-:Y:S02]  /*181d0*/  IMAD.MOV.U32 R13, RZ, RZ, R4 ;  /* 0x000000ffff0d7224 */ /* 0x000fe400078e0004 */
[----:B------:R-:W-:-:S07]  /*181e0*/  IMAD.MOV.U32 R5, RZ, RZ, R14 ;  /* 0x000000ffff057224 */ /* 0x000fce00078e000e */
[----:B------:R-:W-:Y:S05]  /*181f0*/  WARPSYNC.COLLECTIVE R15, `(.L_x_2555) ;  /* 0x000000000f087348 */ /* 0x000fea0003c00000 */
[----:B------:R0:W1:Y:S02]  /*18200*/  SHFL.IDX P6, R14, R13, R12, R11 ;  /* 0x0000000c0d0e7389 */ /* 0x00006400000c000b */
[----:B01----:R-:W-:Y:S01]  /*18210*/  ENDCOLLECTIVE ;  /* 0x000000000000791b */ /* 0x003fe20003800000 */
.L_x_2555:
        /* <DEDUP_REMOVED lines=17> */
.L_x_2556:
[----:B------:R-:W-:Y:S02]  /*18330*/  IMAD.MOV.U32 R13, RZ, RZ, R4 ;  /* 0x000000ffff0d7224 */ /* 0x000fe400078e0004 */
[----:B------:R-:W-:-:S07]  /*18340*/  IMAD.MOV.U32 R5, RZ, RZ, R14 ;  /* 0x000000ffff057224 */ /* 0x000fce00078e000e */
[----:B------:R-:W-:Y:S05]  /*18350*/  WARPSYNC.COLLECTIVE R15, `(.L_x_2557) ;  /* 0x000000000f087348 */ /* 0x000fea0003c00000 */
[----:B------:R0:W1:Y:S02]  /*18360*/  SHFL.IDX P6, R14, R13, R12, R11 ;  /* 0x0000000c0d0e7389 */ /* 0x00006400000c000b */
[----:B01----:R-:W-:Y:S01]  /*18370*/  ENDCOLLECTIVE ;  /* 0x000000000000791b */ /* 0x003fe20003800000 */
.L_x_2557:
[----:B------:R-:W-:Y:S01]  /*18380*/  IMAD.MOV.U32 R3, RZ, RZ, R14 ;  /* 0x000000ffff037224 */ /* 0x000fe200078e000e */
[----:B------:R-:W-:Y:S06]  /*18390*/  BRA `(.L_x_2558) ;  /* 0xffffffb8001c7947 */ /* 0x000fec000383ffff */
.L_x_2445:
[----:B0-----:R0:W3:Y:S02]  /*183a0*/  SYNCS.PHASECHK.TRANS64.TRYWAIT P0, [R17+URZ+0x38820], R0 ;  /* 0x03882000110075a7 */ /* 0x0010e4000800017f */
[----:B---3--:R-:W-:Y:S05]  /*183b0*/  @!P0 NANOSLEEP.SYNCS 0x989680 ;  /* 0x009896800000895d */ /* 0x008fea0003900000 */
[----:B------:R-:W3:Y:S02]  /*183c0*/  @!P0 SYNCS.PHASECHK.TRANS64 P0, [R17+URZ+0x38820], R0 ;  /* 0x03882000110085a7 */ /* 0x000ee4000800007f */
[----:B---3--:R-:W-:Y:S05]  /*183d0*/  @!P0 BRA `(.L_x_2445) ;  /* 0xfffffffc00f08947 */ /* 0x008fea000383ffff */
[----:B------:R-:W-:Y:S05]  /*183e0*/  BRA `(.L_x_2559) ;  /* 0xffffffb800987947 */ /* 0x000fea000383ffff */
.L_x_2452:
[----:B0-----:R0:W2:Y:S02]  /*183f0*/  SYNCS.PHASECHK.TRANS64.TRYWAIT P0, [R2+URZ+0x38840], R3 ;  /* 0x03884003020075a7 */ /* 0x0010a4000800017f */
[----:B--2---:R-:W-:Y:S05]  /*18400*/  @!P0 NANOSLEEP.SYNCS 0x989680 ;  /* 0x009896800000895d */ /* 0x004fea0003900000 */
[----:B------:R-:W2:Y:S02]  /*18410*/  @!P0 SYNCS.PHASECHK.TRANS64 P0, [R2+URZ+0x38840], R3 ;  /* 0x03884003020085a7 */ /* 0x000ea4000800007f */
[----:B--2---:R-:W-:Y:S05]  /*18420*/  @!P0 BRA `(.L_x_2452) ;  /* 0xfffffffc00f08947 */ /* 0x004fea000383ffff */
[----:B------:R-:W-:Y:S05]  /*18430*/  BRA `(.L_x_2560) ;  /* 0xffffffbc00547947 */ /* 0x000fea000383ffff */
.L_x_2460:
[----:B0-----:R0:W1:Y:S02]  /*18440*/  SYNCS.PHASECHK.TRANS64.TRYWAIT P0, [R3+URZ+0x60], R2 ;  /* 0x00006002030075a7 */ /* 0x001064000800017f */
[----:B-1----:R-:W-:Y:S05]  /*18450*/  @!P0 NANOSLEEP.SYNCS 0x989680 ;  /* 0x009896800000895d */ /* 0x002fea0003900000 */
[----:B------:R-:W1:Y:S02]  /*18460*/  @!P0 SYNCS.PHASECHK.TRANS64 P0, [R3+URZ+0x60], R2 ;  /* 0x00006002030085a7 */ /* 0x000e64000800007f */
[----:B-1----:R-:W-:Y:S05]  /*18470*/  @!P0 BRA `(.L_x_2460) ;  /* 0xfffffffc00f08947 */ /* 0x002fea000383ffff */
[----:B------:R-:W-:Y:S05]  /*18480*/  BRA `(.L_x_2561) ;  /* 0xffffffc000987947 */ /* 0x000fea000383ffff */
.L_x_2472:
[----:B--2---:R2:W3:Y:S02]  /*18490*/  SYNCS.PHASECHK.TRANS64.TRYWAIT P0, [R3+URZ+0x38840], R2 ;  /* 0x03884002030075a7 */ /* 0x0044e4000800017f */
[----:B---3--:R-:W-:Y:S05]  /*184a0*/  @!P0 NANOSLEEP.SYNCS 0x989680 ;  /* 0x009896800000895d */ /* 0x008fea0003900000 */
[----:B------:R-:W3:Y:S02]  /*184b0*/  @!P0 SYNCS.PHASECHK.TRANS64 P0, [R3+URZ+0x38840], R2 ;  /* 0x03884002030085a7 */ /* 0x000ee4000800007f */
[----:B---3--:R-:W-:Y:S05]  /*184c0*/  @!P0 BRA `(.L_x_2472) ;  /* 0xfffffffc00f08947 */ /* 0x008fea000383ffff */
[----:B------:R-:W-:Y:S05]  /*184d0*/  BRA `(.L_x_2562) ;  /* 0xffffffc800947947 */ /* 0x000fea000383ffff */
.L_x_2480:
[----:B0-----:R0:W1:Y:S02]  /*184e0*/  SYNCS.PHASECHK.TRANS64.TRYWAIT P0, [R2+URZ+0x60], R3 ;  /* 0x00006003020075a7 */ /* 0x001064000800017f */
[----:B-1----:R-:W-:Y:S05]  /*184f0*/  @!P0 NANOSLEEP.SYNCS 0x989680 ;  /* 0x009896800000895d */ /* 0x002fea0003900000 */
[----:B------:R-:W1:Y:S02]  /*18500*/  @!P0 SYNCS.PHASECHK.TRANS64 P0, [R2+URZ+0x60], R3 ;  /* 0x00006003020085a7 */ /* 0x000e64000800007f */
[----:B-1----:R-:W-:Y:S05]  /*18510*/  @!P0 BRA `(.L_x_2480) ;  /* 0xfffffffc00f08947 */ /* 0x002fea000383ffff */
[----:B------:R-:W-:Y:S05]  /*18520*/  BRA `(.L_x_2563) ;  /* 0xffffffcc00e47947 */ /* 0x000fea000383ffff */
.L_x_2491:
[----:B---3--:R3:W4:Y:S02]  /*18530*/  SYNCS.PHASECHK.TRANS64.TRYWAIT P0, [R2+URZ+0x38840], R3 ;  /* 0x03884003020075a7 */ /* 0x008724000800017f */
[----:B----4-:R-:W-:Y:S05]  /*18540*/  @!P0 NANOSLEEP.SYNCS 0x989680 ;  /* 0x009896800000895d */ /* 0x010fea0003900000 */
[----:B------:R-:W4:Y:S02]  /*18550*/  @!P0 SYNCS.PHASECHK.TRANS64 P0, [R2+URZ+0x38840], R3 ;  /* 0x03884003020085a7 */ /* 0x000f24000800007f */
[----:B----4-:R-:W-:Y:S05]  /*18560*/  @!P0 BRA `(.L_x_2491) ;  /* 0xfffffffc00f08947 */ /* 0x010fea000383ffff */
[----:B------:R-:W-:Y:S05]  /*18570*/  BRA `(.L_x_2564) ;  /* 0xffffffd400b47947 */ /* 0x000fea000383ffff */
.L_x_2499:
[----:B0-----:R0:W1:Y:S02]  /*18580*/  SYNCS.PHASECHK.TRANS64.TRYWAIT P0, [R2+URZ+0x60], R5 ;  /* 0x00006005020075a7 */ /* 0x001064000800017f */
[----:B-1----:R-:W-:Y:S05]  /*18590*/  @!P0 NANOSLEEP.SYNCS 0x989680 ;  /* 0x009896800000895d */ /* 0x002fea0003900000 */
[----:B------:R-:W1:Y:S02]  /*185a0*/  @!P0 SYNCS.PHASECHK.TRANS64 P0, [R2+URZ+0x60], R5 ;  /* 0x00006005020085a7 */ /* 0x000e64000800007f */
[----:B-1----:R-:W-:Y:S05]  /*185b0*/  @!P0 BRA `(.L_x_2499) ;  /* 0xfffffffc00f08947 */ /* 0x002fea000383ffff */
[----:B------:R-:W-:Y:S05]  /*185c0*/  BRA `(.L_x_2565) ;  /* 0xffffffdc00047947 */ /* 0x000fea000383ffff */
.L_x_2512:
[----:B0-----:R0:W2:Y:S02]  /*185d0*/  SYNCS.PHASECHK.TRANS64.TRYWAIT P0, [R2+URZ+0x38860], R3 ;  /* 0x03886003020075a7 */ /* 0x0010a4000800017f */
[----:B--2---:R-:W-:Y:S05]  /*185e0*/  @!P0 NANOSLEEP.SYNCS 0x989680 ;  /* 0x009896800000895d */ /* 0x004fea0003900000 */
[----:B------:R-:W2:Y:S02]  /*185f0*/  @!P0 SYNCS.PHASECHK.TRANS64 P0, [R2+URZ+0x38860], R3 ;  /* 0x03886003020085a7 */ /* 0x000ea4000800007f */
[----:B--2---:R-:W-:Y:S05]  /*18600*/  @!P0 BRA `(.L_x_2512) ;  /* 0xfffffffc00f08947 */ /* 0x004fea000383ffff */
[----:B------:R-:W-:Y:S05]  /*18610*/  BRA `(.L_x_2566) ;  /* 0xffffffe000c07947 */ /* 0x000fea000383ffff */
.L_x_2521:
[----:B------:R-:W-:Y:S01]  /*18620*/  BSSY B0, `(.L_x_2567) ;  /* 0x0000008000007945 */ /* 0x000fe20003800000 */
[----:B-----5:R-:W-:Y:S02]  /*18630*/  IMAD.MOV.U32 R13, RZ, RZ, R2 ;  /* 0x000000ffff0d7224 */ /* 0x020fe400078e0002 */
[----:B------:R-:W-:Y:S02]  /*18640*/  IMAD.MOV.U32 R12, RZ, RZ, RZ ;  /* 0x000000ffff0c7224 */ /* 0x000fe400078e00ff */
[----:B------:R-:W-:Y:S02]  /*18650*/  IMAD.MOV.U32 R11, RZ, RZ, 0x1f ;  /* 0x0000001fff0b7424 */ /* 0x000fe400078e00ff */
[----:B------:R-:W-:-:S07]  /*18660*/  IMAD.MOV.U32 R15, RZ, RZ, -0x1 ;  /* 0xffffffffff0f7424 */ /* 0x000fce00078e00ff */
[----:B-12---:R-:W-:Y:S05]  /*18670*/  WARPSYNC.COLLECTIVE R15, `(.L_x_2568) ;  /* 0x000000000f087348 */ /* 0x006fea0003c00000 */
[----:B------:R0:W3:Y:S02]  /*18680*/  SHFL.IDX P6, R14, R13, R12, R11 ;  /* 0x0000000c0d0e7389 */ /* 0x0000e400000c000b */
[----:B0123--:R-:W-:Y:S01]  /*18690*/  ENDCOLLECTIVE ;  /* 0x000000000000791b */ /* 0x00ffe20003800000 */
.L_x_2568:
[----:B------:R-:W-:Y:S05]  /*186a0*/  BSYNC B0 ;  /* 0x0000000000007941 */ /* 0x000fea0003800000 */
.L_x_2567:
[----:B------:R-:W-:Y:S05]  /*186b0*/  BRA `(.L_x_2569) ;  /* 0xffffffe800307947 */ /* 0x000fea000383ffff */
.L_x_2524:
[----:B0-----:R0:W1:Y:S02]  /*186c0*/  SYNCS.PHASECHK.TRANS64.TRYWAIT P0, [R0+URZ+0x38820], R3 ;  /* 0x03882003000075a7 */ /* 0x001064000800017f */
[----:B-1----:R-:W-:Y:S05]  /*186d0*/  @!P0 NANOSLEEP.SYNCS 0x989680 ;  /* 0x009896800000895d */ /* 0x002fea0003900000 */
[----:B------:R-:W1:Y:S02]  /*186e0*/  @!P0 SYNCS.PHASECHK.TRANS64 P0, [R0+URZ+0x38820], R3 ;  /* 0x03882003000085a7 */ /* 0x000e64000800007f */
[----:B-1----:R-:W-:Y:S05]  /*186f0*/  @!P0 BRA `(.L_x_2524) ;  /* 0xfffffffc00f08947 */ /* 0x002fea000383ffff */
[----:B------:R-:W-:Y:S05]  /*18700*/  BRA `(.L_x_2570) ;  /* 0xffffffe8007c7947 */ /* 0x000fea000383ffff */
.L_x_2525:
        /* <DEDUP_REMOVED lines=11> */
.L_x_2572:
[----:B------:R-:W-:Y:S05]  /*187c0*/  BSYNC B0 ;  /* 0x0000000000007941 */ /* 0x000fea0003800000 */
.L_x_2571:
[----:B------:R-:W-:Y:S05]  /*187d0*/  BRA `(.L_x_2573) ;  /* 0xffffffe800647947 */ /* 0x000fea000383ffff */
.L_x_2528:
[----:B------:R-:W-:Y:S01]  /*187e0*/  BSSY B1, `(.L_x_2574) ;  /* 0x0000006000017945 */ /* 0x000fe20003800000 */
[----:B------:R-:W-:-:S07]  /*187f0*/  IMAD.MOV.U32 R15, RZ, RZ, -0x1 ;  /* 0xffffffffff0f7424 */ /* 0x000fce00078e00ff */
[----:B01----:R-:W-:Y:S05]  /*18800*/  WARPSYNC.COLLECTIVE R15, `(.L_x_2575) ;  /* 0x000000000f0c7348 */ /* 0x003fea0003c00000 */
[----:B------:R-:W-:Y:S02]  /*18810*/  ELECT P6, UR62, PT ;  /* 0x00000000003e782f */ /* 0x000fe400038c0000 */
[----:B------:R-:W-:Y:S01]  /*18820*/  MOV R14, UR62 ;  /* 0x0000003e000e7c02 */ /* 0x000fe20008000f00 */
[----:B01----:R-:W-:Y:S10]  /*18830*/  ENDCOLLECTIVE ;  /* 0x000000000000791b */ /* 0x003ff40003800000 */
.L_x_2575:
[----:B------:R-:W-:Y:S05]  /*18840*/  BSYNC B1 ;  /* 0x0000000000017941 */ /* 0x000fea0003800000 */
.L_x_2574:
[----:B------:R-:W-:Y:S05]  /*18850*/  BRA `(.L_x_2576) ;  /* 0xffffffe8005c7947 */ /* 0x000fea000383ffff */
.L_x_2530:
[----:B0-----:R0:W1:Y:S02]  /*18860*/  SYNCS.PHASECHK.TRANS64.TRYWAIT P0, [R6+URZ], R5 ;  /* 0x00000005060075a7 */ /* 0x001064000800017f */
[----:B-1----:R-:W-:Y:S05]  /*18870*/  @!P0 NANOSLEEP.SYNCS 0x989680 ;  /* 0x009896800000895d */ /* 0x002fea0003900000 */
[----:B------:R-:W1:Y:S02]  /*18880*/  @!P0 SYNCS.PHASECHK.TRANS64 P0, [R6+URZ], R5 ;  /* 0x00000005060085a7 */ /* 0x000e64000800007f */
[----:B-1----:R-:W-:Y:S05]  /*18890*/  @!P0 BRA `(.L_x_2530) ;  /* 0xfffffffc00f08947 */ /* 0x002fea000383ffff */
[----:B------:R-:W-:Y:S05]  /*188a0*/  BRA `(.L_x_2577) ;  /* 0xffffffe8009c7947 */ /* 0x000fea000383ffff */
.L_x_2531:
[----:B-1----:R1:W2:Y:S02]  /*188b0*/  SYNCS.PHASECHK.TRANS64.TRYWAIT P0, [R3+URZ], R2 ;  /* 0x00000002030075a7 */ /* 0x0022a4000800017f */
[----:B--2---:R-:W-:Y:S05]  /*188c0*/  @!P0 NANOSLEEP.SYNCS 0x989680 ;  /* 0x009896800000895d */ /* 0x004fea0003900000 */
[----:B------:R-:W2:Y:S02]  /*188d0*/  @!P0 SYNCS.PHASECHK.TRANS64 P0, [R3+URZ], R2 ;  /* 0x00000002030085a7 */ /* 0x000ea4000800007f */
[----:B--2---:R-:W-:Y:S05]  /*188e0*/  @!P0 BRA `(.L_x_2531) ;  /* 0xfffffffc00f08947 */ /* 0x004fea000383ffff */
[----:B------:R-:W-:Y:S05]  /*188f0*/  BRA `(.L_x_2578) ;  /* 0xffffffe800907947 */ /* 0x000fea000383ffff */
.L_x_2533:
[----:B-1----:R1:W2:Y:S02]  /*18900*/  SYNCS.PHASECHK.TRANS64.TRYWAIT P0, [R18+URZ], R5 ;  /* 0x00000005120075a7 */ /* 0x0022a4000800017f */
[----:B--2---:R-:W-:Y:S05]  /*18910*/  @!P0 NANOSLEEP.SYNCS 0x989680 ;  /* 0x009896800000895d */ /* 0x004fea0003900000 */
[----:B------:R-:W2:Y:S02]  /*18920*/  @!P0 SYNCS.PHASECHK.TRANS64 P0, [R18+URZ], R5 ;  /* 0x00000005120085a7 */ /* 0x000ea4000800007f */
[----:B--2---:R-:W-:Y:S05]  /*18930*/  @!P0 BRA `(.L_x_2533) ;  /* 0xfffffffc00f08947 */ /* 0x004fea000383ffff */
[----:B------:R-:W-:Y:S05]  /*18940*/  BRA `(.L_x_2579) ;  /* 0xffffffe800947947 */ /* 0x000fea000383ffff */
.L_x_2580:
        /* <DEDUP_REMOVED lines=11> */
.L_x_3431:


//--------------------- .text._ZN7cutlass13device_kernelIN5flash11enable_sm90INS1_16FlashAttnFwdSm90INS1_25CollectiveMainloopFwdSm90ILi2EN4cute5tupleIJNS5_1CILi1EEES8_S8_EEENS6_IJNS7_ILi128EEENS7_ILi80EEENS7_ILi256EEEEEELi256ENS_10bfloat16_tEfNS_4arch4Sm90ELb1ELb0ELb1ELb1ELb0ELb0ELb0ELb1ELb1ELb1ELb0ELb0EEENS1_21CollectiveEpilogueFwdINS6_IJSA_SC_SB_EEES9_SE_SG_Li256ELb1ELb1ELb0ELb0EEENS1_36VarlenDynamicPersistentTileSchedulerILi128ELi80ELi256ELi128ELb0ELb1ELb1ELb1ELb1ELb1EEEEEEEEEvNT_6ParamsE --------------------------
	.section	.text._ZN7cutlass13device_kernelIN5flash11enable_sm90INS1_16FlashAttnFwdSm90INS1_25CollectiveMainloopFwdSm90ILi2EN4cute5tupleIJNS5_1CILi1EEES8_S8_EEENS6_IJNS7_ILi128EEENS7_ILi80EEENS7_ILi256EEEEEELi256ENS_10bfloat16_tEfNS_4arch4Sm90ELb1ELb0ELb1ELb1ELb0ELb0ELb0ELb1ELb1ELb1ELb0ELb0EEENS1_21CollectiveEpilogueFwdINS6_IJSA_SC_SB_EEES9_SE_SG_Li256ELb1ELb1ELb0ELb0EEENS1_36VarlenDynamicPersistentTileSchedulerILi128ELi80ELi256ELi128ELb0ELb1ELb1ELb1ELb1ELb1EEEEEEEEEvNT_6ParamsE,"ax",@progbits
	.align	128
.text._ZN7cutlass13device_kernelIN5flash11enable_sm90INS1_16FlashAttnFwdSm90INS1_25CollectiveMainloopFwdSm90ILi2EN4cute5tupleIJNS5_1CILi1EEES8_S8_EEENS6_IJNS7_ILi128EEENS7_ILi80EEENS7_ILi256EEEEEELi256ENS_10bfloat16_tEfNS_4arch4Sm90ELb1ELb0ELb1ELb1ELb0ELb0ELb0ELb1ELb1ELb1ELb0ELb0EEENS1_21CollectiveEpilogueFwdINS6_IJSA_SC_SB_EEES9_SE_SG_Li256ELb1ELb1ELb0ELb0EEENS1_36VarlenDynamicPersistentTileSchedulerILi128ELi80ELi256ELi128ELb0ELb1ELb1ELb1ELb1ELb1EEEEEEEEEvNT_6ParamsE:
        .type           _ZN7cutlass13device_kernelIN5flash11enable_sm90INS1_16FlashAttnFwdSm90INS1_25CollectiveMainloopFwdSm90ILi2EN4cute5tupleIJNS5_1CILi1EEES8_S8_EEENS6_IJNS7_ILi128EEENS7_ILi80EEENS7_ILi256EEEEEELi256ENS_10bfloat16_tEfNS_4arch4Sm90ELb1ELb0ELb1ELb1ELb0ELb0ELb0ELb1ELb1ELb1ELb0ELb0EEENS1_21CollectiveEpilogueFwdINS6_IJSA_SC_SB_EEES9_SE_SG_Li256ELb1ELb1ELb0ELb0EEENS1_36VarlenDynamicPersistentTileSchedulerILi128ELi80ELi256ELi128ELb0ELb1ELb1ELb1ELb1ELb1EEEEEEEEEvNT_6ParamsE,@function
        .size           _ZN7cutlass13device_kernelIN5flash11enable_sm90INS1_16FlashAttnFwdSm90INS1_25CollectiveMainloopFwdSm90ILi2EN4cute5tupleIJNS5_1CILi1EEES8_S8_EEENS6_IJNS7_ILi128EEENS7_ILi80EEENS7_ILi256EEEEEELi256ENS_10bfloat16_tEfNS_4arch4Sm90ELb1ELb0ELb1ELb1ELb0ELb0ELb0ELb1ELb1ELb1ELb0ELb0EEENS1_21CollectiveEpilogueFwdINS6_IJSA_SC_SB_EEES9_SE_SG_Li256ELb1ELb1ELb0ELb0EEENS1_36VarlenDynamicPersistentTileSchedulerILi128ELi80ELi256ELi128ELb0ELb1ELb1ELb1ELb1ELb1EEEEEEEEEvNT_6ParamsE,(.L_x_3432 - _ZN7cutlass13device_kernelIN5flash11enable_sm90INS1_16FlashAttnFwdSm90INS1_25CollectiveMainloopFwdSm90ILi2EN4cute5tupleIJNS5_1CILi1EEES8_S8_EEENS6_IJNS7_ILi128EEENS7_ILi80EEENS7_ILi256EEEEEELi256ENS_10bfloat16_tEfNS_4arch4Sm90ELb1ELb0ELb1ELb1ELb0ELb0ELb0ELb1ELb1ELb1ELb0ELb0EEENS1_21CollectiveEpilogueFwdINS6_IJSA_SC_SB_EEES9_SE_SG_Li256ELb1ELb1ELb0ELb0EEENS1_36VarlenDynamicPersistentTileSchedulerILi128ELi80ELi256ELi128ELb0ELb1ELb1ELb1ELb1ELb1EEEEEEEEEvNT_6ParamsE)
        .other          _ZN7cutlass13device_kernelIN5flash11enable_sm90INS1_16FlashAttnFwdSm90INS1_25CollectiveMainloopFwdSm90ILi2EN4cute5tupleIJNS5_1CILi1EEES8_S8_EEENS6_IJNS7_ILi128EEENS7_ILi80EEENS7_ILi256EEEEEELi256ENS_10bfloat16_tEfNS_4arch4Sm90ELb1ELb0ELb1ELb1ELb0ELb0ELb0ELb1ELb1ELb1ELb0ELb0EEENS1_21CollectiveEpilogueFwdINS6_IJSA_SC_SB_EEES9_SE_SG_Li256ELb1ELb1ELb0ELb0EEENS1_36VarlenDynamicPersistentTileSchedulerILi128ELi80ELi256ELi128ELb0ELb1ELb1ELb1ELb1ELb1EEEEEEEEEvNT_6ParamsE,@"STO_CUDA_ENTRY STV_DEFAULT"
_ZN7cutlass13device_kernelIN5flash11enable_sm90INS1_16FlashAttnFwdSm90INS1_25CollectiveMainloopFwdSm90ILi2EN4cute5tupleIJNS5_1CILi1EEES8_S8_EEENS6_IJNS7_ILi128EEENS7_ILi80EEENS7_ILi256EEEEEELi256ENS_10bfloat16_tEfNS_4arch4Sm90ELb1ELb0ELb1ELb1ELb0ELb0ELb0ELb1ELb1ELb1ELb0ELb0EEENS1_21CollectiveEpilogueFwdINS6_IJSA_SC_SB_EEES9_SE_SG_Li256ELb1ELb1ELb0ELb0EEENS1_36VarlenDynamicPersistentTileSchedulerILi128ELi80ELi256ELi128ELb0ELb1ELb1ELb1ELb1ELb1EEEEEEEEEvNT_6ParamsE:
        /* <DEDUP_REMOVED lines=18> */
.L_x_2582:
[----:B------:R-:W-:Y:S05]  /*0120*/  BSYNC B0 ;  /* 0x0000000000007941 */ /* 0x000fea0003800000 */
.L_x_2581:
        /* <DEDUP_REMOVED lines=41> */
.L_x_2583:
        /* <DEDUP_REMOVED lines=22> */
.L_x_2584:
        /* <DEDUP_REMOVED lines=18> */
.L_x_2585:
        /* <DEDUP_REMOVED lines=22> */
.L_x_2586:
        /* <DEDUP_REMOVED lines=22> */
.L_x_2587:
        /* <DEDUP_REMOVED lines=8> */
.L_x_2589:
        /* <DEDUP_REMOVED lines=18> */
[----:B------:R-:W0:Y:S02]  /*0aa0*/  S2R R0, SR_TID.X ;  /* 0x0000000000007919 */ /* 0x000e240000002100 */
        /* <DEDUP_REMOVED lines=20> */
[----:B------:R-:W-:Y:S01]  /*0bf0*/  LEA.HI R4, R4, R223, RZ, 0x5 ;  /* 0x000000df04047211 */ /* 0x000fe200078f28ff */
[----:B------:R-:W-:Y:S01]  /*0c00*/  IMAD.IADD R9, R232, 0x1, -R9 ;  /* 0x00000001e8097824 */ /* 0x000fe200078e0a09 */
[----:B------:R-:W-:Y:S02]  /*0c10*/  LOP3.LUT R11, R11, 0xfffffff8, RZ, 0xc0, !PT ;  /* 0xfffffff80b0b7812 */ /* 0x000fe400078ec0ff */
[----:B------:R-:W-:-:S02]  /*0c20*/  LEA.HI R5, R5, R224, RZ, 0x1 ;  /* 0x000000e005057211 */ /* 0x000fc400078f08ff */
[----:B------:R-:W-:Y:S01]  /*0c30*/  SHF.R.S32.HI R4, RZ, 0x5, R4 ;  /* 0x00000005ff047819 */ /* 0x000fe20000011404 */
[----:B------:R-:W-:Y:S01]  /*0c40*/  IMAD.IADD R11, R8, 0x1, -R11 ;  /* 0x00000001080b7824 */ /* 0x000fe200078e0a0b */
[----:B------:R-:W-:Y:S02]  /*0c50*/  LOP3.LUT R5, R5, 0x3fffffe, RZ, 0xc0, !PT ;  /* 0x03fffffe05057812 */ /* 0x000fe400078ec0ff */
[----:B------:R-:W-:Y:S01]  /*0c60*/  LOP3.LUT R212, R6, 0x7ffffffc, RZ, 0xc0, !PT ;  /* 0x7ffffffc06d47812 */ /* 0x000fe200078ec0ff */
[----:B------:R-:W-:Y:S02]  /*0c70*/  IMAD R4, R4, 0x10, R11 ;  /* 0x0000001004047824 */ /* 0x000fe400078e020b */
[----:B------:R-:W-:Y:S02]  /*0c80*/  IMAD.IADD R5, R224, 0x1, -R5 ;  /* 0x00000001e0057824 */ /* 0x000fe400078e0a05 */
[----:B------:R-:W-:Y:S02]  /*0c90*/  IMAD.IADD R212, R223, 0x1, -R212 ;  /* 0x00000001dfd47824 */ /* 0x000fe400078e0ad4 */
[----:B------:R-:W-:Y:S01]  /*0ca0*/  IMAD R225, R5, 0x40, R4 ;  /* 0x0000004005e17824 */ /* 0x000fe200078e0204 */
[----:B--2---:R-:W-:-:S02]  /*0cb0*/  R2UR UR4, R2 ;  /* 0x00000000020472ca */ /* 0x004fc400000e0000 */
[CC--:B------:R-:W-:Y:S02]  /*0cc0*/  LEA.HI R2, R3.reuse, R232.reuse, RZ, 0x5 ;  /* 0x000000e803027211 */ /* 0x0c0fe400078f28ff */
[----:B------:R-:W-:-:S03]  /*0cd0*/  LEA.HI R3, R3, R232, RZ, 0x3 ;  /* 0x000000e803037211 */ /* 0x000fc600078f18ff */
[----:B------:R-:W-:Y:S01]  /*0ce0*/  IMAD.SHL.U32 R2, R2, 0x20, RZ ;  /* 0x0000002002027824 */ /* 0x000fe200078e00ff */
[----:B------:R-:W-:Y:S02]  /*0cf0*/  LOP3.LUT R217, R3, 0xfffffff8, RZ, 0xc0, !PT ;  /* 0xfffffff803d97812 */ /* 0x000fe400078ec0ff */
[----:B------:R-:W-:Y:S02]  /*0d00*/  SHF.R.S32.HI R220, RZ, 0x3, R3 ;  /* 0x00000003ffdc7819 */ /* 0x000fe40000011403 */
[----:B------:R-:W-:Y:S01]  /*0d10*/  LOP3.LUT R2, R2, 0xfffffc00, RZ, 0xc0, !PT ;  /* 0xfffffc0002027812 */ /* 0x000fe200078ec0ff */
[----:B------:R-:W-:Y:S01]  /*0d20*/  IMAD.IADD R217, R232, 0x1, -R217 ;  /* 0x00000001e8d97824 */ /* 0x000fe200078e0ad9 */
[----:B------:R-:W-:-:S03]  /*0d30*/  ULOP3.LUT UR7, UR4, 0x1, URZ, 0xfc, !UPT ;  /* 0x0000000104077892 */ /* 0x000fc6000f8efc3f */
[----:B------:R-:W-:Y:S01]  /*0d40*/  IMAD R7, R7, 0x40, R2 ;  /* 0x0000004007077824 */ /* 0x000fe200078e0202 */
[----:B------:R-:W-:Y:S01]  /*0d50*/  LEA.HI R2, R9, R9, RZ, 0x1 ;  /* 0x0000000909027211 */ /* 0x000fe200078f08ff */
[----:B------:R-:W-:Y:S01]  /*0d60*/  IMAD.SHL.U32 R18, R217, 0x8, RZ ;  /* 0x00000008d9127824 */ /* 0x000fe200078e00ff */
[----:B------:R-:W-:Y:S01]  /*0d70*/  UMOV UR4, URZ ;  /* 0x0000003f00047c82 */ /* 0x000fe20008000000 */
[----:B------:R-:W-:Y:S01]  /*0d80*/  IMAD R226, R0, 0x8, R7 ;  /* 0x0000000800e27824 */ /* 0x000fe200078e0207 */
[----:B------:R-:W-:Y:S01]  /*0d90*/  LOP3.LUT R2, R2, 0x1ffffffe, RZ, 0xc0, !PT ;  /* 0x1ffffffe02027812 */ /* 0x000fe200078ec0ff */
[C---:B------:R-:W-:Y:S01]  /*0da0*/  VIADD R215, R18.reuse, 0x40 ;  /* 0x0000004012d77836 */ /* 0x040fe20000000000 */
[----:B------:R-:W-:Y:S01]  /*0db0*/  SHF.R.S32.HI R231, RZ, 0x1f, R18 ;  /* 0x0000001fffe77819 */ /* 0x000fe20000011412 */
[C---:B------:R-:W-:Y:S02]  /*0dc0*/  VIADD R214, R18.reuse, 0x80 ;  /* 0x0000008012d67836 */ /* 0x040fe40000000000 */
[----:B------:R-:W-:Y:S01]  /*0dd0*/  VIADD R216, R18, 0xc0 ;  /* 0x000000c012d87836 */ /* 0x000fe20000000000 */
[----:B------:R-:W-:Y:S01]  /*0de0*/  SHF.R.S32.HI R230, RZ, 0x1f, R215 ;  /* 0x0000001fffe67819 */ /* 0x000fe200000114d7 */
[----:B------:R-:W-:Y:S01]  /*0df0*/  IMAD.IADD R2, R9, 0x1, -R2 ;  /* 0x0000000109027824 */ /* 0x000fe200078e0a02 */
[----:B------:R-:W-:Y:S01]  /*0e00*/  SHF.R.S32.HI R229, RZ, 0x1f, R214 ;  /* 0x0000001fffe57819 */ /* 0x000fe200000114d6 */
[----:B------:R-:W-:Y:S01]  /*0e10*/  IMAD.MOV.U32 R7, RZ, RZ, R15 ;  /* 0x000000ffff077224 */ /* 0x000fe200078e000f */
[----:B------:R-:W-:Y:S01]  /*0e20*/  SHF.R.S32.HI R228, RZ, 0x1f, R216 ;  /* 0x0000001fffe47819 */ /* 0x000fe200000114d8 */
[----:B------:R-:W-:-:S02]  /*0e30*/  IMAD.U32 R227, RZ, RZ, UR7 ;  /* 0x00000007ffe37e24 */ /* 0x000fc4000f8e00ff */
[----:B------:R-:W-:Y:S02]  /*0e40*/  IMAD.U32 R222, RZ, RZ, UR4 ;  /* 0x00000004ffde7e24 */ /* 0x000fe4000f8e00ff */
[----:B------:R-:W-:Y:S02]  /*0e50*/  IMAD R213, R2, 0x8, R225 ;  /* 0x0000000802d57824 */ /* 0x000fe400078e02e1 */
[----:B------:R-:W-:-:S07]  /*0e60*/  IMAD.U32 R16, RZ, RZ, UR4 ;  /* 0x00000004ff107e24 */ /* 0x000fce000f8e00ff */
.L_x_2643:
[----:B012-4-:R-:W0:Y:S01]  /*0e70*/  LDC.64 R2, c[0x0][0xc88] ;  /* 0x00032200ff027b82 */ /* 0x017e220000000a00 */
        /* <DEDUP_REMOVED lines=14> */
[----:B------:R-:W-:-:S04]  /*0f60*/  @UP0 ULEA UR8, UP2, UR4, UR8, 0x2 ;  /* 0x0000000804080291 */ /* 0x000fc8000f84103f */
[----:B------:R-:W-:Y:S02]  /*0f70*/  @UP0 ULEA.HI.X UR9, UR4, UR9, UR7, 0x2, UP2 ;  /* 0x0000000904090291 */ /* 0x000fe400090f1407 */
[----:B------:R-:W-:Y:S01]  /*0f80*/  IMAD.U32 R221, RZ, RZ, UR7 ;  /* 0x00000007ffdd7e24 */ /* 0x000fe2000f8e00ff */
[----:B------:R-:W-:Y:S01]  /*0f90*/  @UP1 ULEA UR10, UP0, UR4, UR10, 0x2 ;  /* 0x0000000a040a1291 */ /* 0x000fe2000f80103f */
[----:B------:R-:W-:-:S03]  /*0fa0*/  IMAD.U32 R2, RZ, RZ, UR8 ;  /* 0x00000008ff027e24 */ /* 0x000fc6000f8e00ff */
[----:B------:R-:W-:Y:S01]  /*0fb0*/  @UP1 ULEA.HI.X UR11, UR4, UR11, UR7, 0x2, UP0 ;  /* 0x0000000b040b1291 */ /* 0x000fe200080f1407 */
[----:B------:R-:W-:Y:S01]  /*0fc0*/  IMAD.U32 R3, RZ, RZ, UR9 ;  /* 0x00000009ff037e24 */ /* 0x000fe2000f8e00ff */
[----:B------:R-:W-:Y:S01]  /*0fd0*/  ULDC.64 UR8, c[0x0][0x418] ;  /* 0x0001060000087ab9 */ /* 0x000fe20000000a00 */
[----:B------:R-:W-:Y:S01]  /*0fe0*/  IMAD.U32 R4, RZ, RZ, UR10 ;  /* 0x0000000aff047e24 */ /* 0x000fe2000f8e00ff */
[----:B------:R-:W-:Y:S02]  /*0ff0*/  ULDC UR7, c[0x0][0x424] ;  /* 0x0001090000077ab9 */ /* 0x000fe40000000800 */
[----:B------:R-:W-:Y:S01]  /*1000*/  IMAD.U32 R5, RZ, RZ, UR11 ;  /* 0x0000000bff057e24 */ /* 0x000fe2000f8e00ff */
[----:B------:R-:W2:Y:S01]  /*1010*/  @P0 LDG.E R2, desc[UR12][R2.64] ;  /* 0x0000000c02020981 */ /* 0x000ea2000c1e1900 */
[----:B------:R-:W-:Y:S01]  /*1020*/  UISETP.NE.U32.AND UP0, UPT, UR8, URZ, UPT ;  /* 0x0000003f0800728c */ /* 0x000fe2000bf05070 */
[----:B------:R-:W-:Y:S02]  /*1030*/  ULDC.64 UR10, c[0x0][0xa20] ;  /* 0x00028800000a7ab9 */ /* 0x000fe40000000a00 */
[----:B---3--:R-:W3:Y:S01]  /*1040*/  @P2 LDG.E R4, desc[UR12][R4.64] ;  /* 0x0000000c04042981 */ /* 0x008ee2000c1e1900 */
[----:B------:R-:W-:Y:S01]  /*1050*/  ULDC UR12, c[0x0][0x288] ;  /* 0x0000a200000c7ab9 */ /* 0x000fe20000000800 */
[----:B------:R-:W-:Y:S01]  /*1060*/  UISETP.NE.AND.EX UP0, UPT, UR9, URZ, UPT, UP0 ;  /* 0x0000003f0900728c */ /* 0x000fe2000bf05300 */
[----:B------:R-:W-:Y:S01]  /*1070*/  ISETP.NE.U32.AND P1, PT, RZ, UR10, PT ;  /* 0x0000000aff007c0c */ /* 0x000fe2000bf25070 */
[----:B------:R-:W-:Y:S01]  /*1080*/  ULDC UR8, c[0x0][0x2f0] ;  /* 0x0000bc0000087ab9 */ /* 0x000fe20000000800 */
[----:B------:R-:W-:Y:S01]  /*1090*/  UMOV UR4, URZ ;  /* 0x0000003f00047c82 */ /* 0x000fe20008000000 */
[----:B------:R-:W-:Y:S01]  /*10a0*/  USEL UR7, UR7, 0x1, UP0 ;  /* 0x0000000107077887 */ /* 0x000fe20008000000 */
[----:B------:R-:W-:Y:S01]  /*10b0*/  ISETP.NE.AND.EX P1, PT, RZ, UR11, PT, P1 ;  /* 0x0000000bff007c0c */ /* 0x000fe2000bf25310 */
[----:B------:R-:W-:-:S02]  /*10c0*/  IMAD.U32 R219, RZ, RZ, UR6 ;  /* 0x00000006ffdb7e24 */ /* 0x000fc4000f8e00ff */
[----:B------:R-:W-:Y:S01]  /*10d0*/  UIMAD UR8, UR7, UR8, URZ ;  /* 0x00000008070872a4 */ /* 0x000fe2000f8e023f */
[----:B--2---:R-:W-:Y:S02]  /*10e0*/  @P0 R2UR UR4, R2 ;  /* 0x00000000020402ca */ /* 0x004fe400000e0000 */
[----:B---3--:R-:W-:-:S13]  /*10f0*/  @P2 R2UR UR12, R4 ;  /* 0x00000000040c22ca */ /* 0x008fda00000e0000 */
[----:B------:R-:W-:Y:S01]  /*1100*/  IMAD.U32 R19, RZ, RZ, UR12 ;  /* 0x0000000cff137e24 */ /* 0x000fe2000f8e00ff */
[----:B------:R-:W-:Y:S06]  /*1110*/  @P2 BRA `(.L_x_2590) ;  /* 0x0000000000402947 */ /* 0x000fec0003800000 */
        /* <DEDUP_REMOVED lines=14> */
[----:B------:R-:W-:-:S06]  /*1200*/  UIADD3 UR6, -UR6, UR7, URZ ;  /* 0x0000000706067290 */ /* 0x000fcc000fffe13f */
[----:B------:R-:W-:-:S07]  /*1210*/  IMAD.U32 R19, RZ, RZ, UR6 ;  /* 0x00000006ff137e24 */ /* 0x000fce000f8e00ff */
.L_x_2590:
[----:B------:R-:W-:Y:S05]  /*1220*/  @!P1 BRA `(.L_x_2591) ;  /* 0x0000000000289947 */ /* 0x000fea0003800000 */
[----:B------:R-:W-:Y:S01]  /*1230*/  R2UR UR7, R218 ;  /* 0x00000000da0772ca */ /* 0x000fe200000e0000 */
[----:B------:R-:W-:Y:S01]  /*1240*/  ULDC.64 UR8, c[0x0][0x208] ;  /* 0x0000820000087ab9 */ /* 0x000fe20000000a00 */
[----:B------:R-:W-:-:S11]  /*1250*/  R2UR UR12, R221 ;  /* 0x00000000dd0c72ca */ /* 0x000fd600000e0000 */
[----:B------:R-:W-:-:S04]  /*1260*/  ULEA UR6, UP0, UR7, UR10, 0x2 ;  /* 0x0000000a07067291 */ /* 0x000fc8000f80103f */
[----:B------:R-:W-:Y:S02]  /*1270*/  ULEA.HI.X UR7, UR7, UR11, UR12, 0x2, UP0 ;  /* 0x0000000b07077291 */ /* 0x000fe400080f140c */
[----:B------:R-:W-:-:S04]  /*1280*/  IMAD.U32 R2, RZ, RZ, UR6 ;  /* 0x00000006ff027e24 */ /* 0x000fc8000f8e00ff */
[----:B------:R-:W-:-:S05]  /*1290*/  IMAD.U32 R3, RZ, RZ, UR7 ;  /* 0x00000007ff037e24 */ /* 0x000fca000f8e00ff */
[----:B------:R-:W2:Y:S02]  /*12a0*/  LDG.E R2, desc[UR8][R2.64] ;  /* 0x0000000802027981 */ /* 0x000ea4000c1e1900 */
[----:B--2---:R-:W-:Y:S01]  /*12b0*/  R2UR UR8, R2 ;  /* 0x00000000020872ca */ /* 0x004fe200000e0000 */
[----:B------:R-:W-:-:S14]  /*12c0*/  BRA `(.L_x_2592) ;  /* 0x00000000003c7947 */ /* 0x000fdc0003800000 */
.L_x_2591:
        /* <DEDUP_REMOVED lines=15> */
.L_x_2592:
[----:B------:R-:W-:Y:S01]  /*13c0*/  UIADD3 UR9, -UR4, UR8, URZ ;  /* 0x0000000804097290 */ /* 0x000fe2000fffe13f */
[----:B------:R-:W-:Y:S01]  /*13d0*/  R2UR UR7, R19 ;  /* 0x00000000130772ca */ /* 0x000fe200000e0000 */
[----:B------:R-:W-:Y:S01]  /*13e0*/  USHF.L.U32 UR5, UR5, 0x7, URZ ;  /* 0x0000000705057899 */ /* 0x000fe2000800063f */
[----:B------:R-:W-:Y:S01]  /*13f0*/  PLOP3.LUT P0, PT, PT, PT, PT, 0x80, 0x0 ;  /* 0x000000000000781c */ /* 0x000fe20003f0f070 */
[----:B------:R-:W-:Y:S01]  /*1400*/  ULDC UR4, c[0x0][0x448] ;  /* 0x0001120000047ab9 */ /* 0x000fe20000000800 */
[----:B------:R-:W-:Y:S01]  /*1410*/  IMAD.MOV.U32 R0, RZ, RZ, RZ ;  /* 0x000000ffff007224 */ /* 0x000fe200078e00ff */
[----:B------:R-:W-:Y:S01]  /*1420*/  UISETP.NE.AND UP0, UPT, UR4, 0x1, UPT ;  /* 0x000000010400788c */ /* 0x000fe2000bf05270 */
[----:B------:R-:W-:Y:S01]  /*1430*/  IMAD.U32 R22, RZ, RZ, UR9 ;  /* 0x00000009ff167e24 */ /* 0x000fe2000f8e00ff */
[----:B------:R-:W-:Y:S02]  /*1440*/  UIADD3 UR6, UR5, 0x7f, URZ ;  /* 0x0000007f05067890 */ /* 0x000fe4000fffe03f */
[----:B------:R-:W-:Y:S01]  /*1450*/  IMAD.U32 R23, RZ, RZ, UR5 ;  /* 0x00000005ff177e24 */ /* 0x000fe2000f8e00ff */
[----:B------:R-:W-:-:S02]  /*1460*/  CS2R R2, SRZ ;  /* 0x0000000000027805 */ /* 0x000fc4000001ff00 */
[----:B------:R-:W-:Y:S02]  /*1470*/  CS2R R150, SRZ ;  /* 0x0000000000967805 */ /* 0x000fe4000001ff00 */
[----:B------:R-:W-:Y:S02]  /*1480*/  CS2R R148, SRZ ;  /* 0x0000000000947805 */ /* 0x000fe4000001ff00 */
[----:B------:R-:W-:Y:S01]  /*1490*/  CS2R R146, SRZ ;  /* 0x0000000000927805 */ /* 0x000fe2000001ff00 */
[----:B------:R-:W-:Y:S01]  /*14a0*/  UIADD3 UR7, UR9, 0x50, -UR7 ;  /* 0x0000005009077890 */ /* 0x000fe2000fffe807 */
[----:B------:R-:W-:Y:S02]  /*14b0*/  CS2R R144, SRZ ;  /* 0x0000000000907805 */ /* 0x000fe4000001ff00 */
[----:B------:R-:W-:Y:S01]  /*14c0*/  CS2R R142, SRZ ;  /* 0x00000000008e7805 */ /* 0x000fe2000001ff00 */
[----:B------:R-:W-:Y:S01]  /*14d0*/  @UP0 ULDC UR4, c[0x0][0x44c] ;  /* 0x0001130000040ab9 */ /* 0x000fe20000000800 */
[----:B------:R-:W-:Y:S01]  /*14e0*/  @UP0 ULDC UR8, c[0x0][0x450] ;  /* 0x0001140000080ab9 */ /* 0x000fe20000000800 */
[----:B------:R-:W-:Y:S01]  /*14f0*/  UIMAD.WIDE.U32 UR4, UR6, UR4, URZ ;  /* 0x00000004060472a5 */ /* 0x000fe2000f8e003f */
[----:B------:R-:W-:Y:S01]  /*1500*/  CS2R R140, SRZ ;  /* 0x00000000008c7805 */ /* 0x000fe2000001ff00 */
[----:B------:R-:W-:Y:S01]  /*1510*/  UIADD3 UR4, UR9, 0x4f, URZ ;  /* 0x0000004f09047890 */ /* 0x000fe2000fffe03f */
[----:B------:R-:W-:Y:S01]  /*1520*/  CS2R R138, SRZ ;  /* 0x00000000008a7805 */ /* 0x000fe2000001ff00 */
[----:B------:R-:W-:Y:S01]  /*1530*/  @UP0 USHF.R.U32.HI UR6, URZ, UR8, UR5 ;  /* 0x000000083f060299 */ /* 0x000fe20008011605 */
[----:B------:R-:W-:Y:S01]  /*1540*/  CS2R R136, SRZ ;  /* 0x0000000000887805 */ /* 0x000fe2000001ff00 */
[----:B------:R-:W-:Y:S01]  /*1550*/  UIMAD.WIDE UR4, UR4, 0x66666667, URZ ;  /* 0x66666667040478a5 */ /* 0x000fe2000f8e023f */
[----:B------:R-:W-:Y:S01]  /*1560*/  CS2R R134, SRZ ;  /* 0x0000000000867805 */ /* 0x000fe2000001ff00 */
[----:B------:R-:W-:Y:S01]  /*1570*/  UIADD3 UR6, UR7, UR6, URZ ;  /* 0x0000000607067290 */ /* 0x000fe2000fffe03f */
[----:B------:R-:W-:Y:S01]  /*1580*/  CS2R R132, SRZ ;  /* 0x0000000000847805 */ /* 0x000fe2000001ff00 */
[----:B------:R-:W-:Y:S01]  /*1590*/  USHF.R.U32.HI UR4, URZ, 0x1f, UR5 ;  /* 0x0000001f3f047899 */ /* 0x000fe20008011605 */
[----:B------:R-:W-:Y:S01]  /*15a0*/  CS2R R130, SRZ ;  /* 0x0000000000827805 */ /* 0x000fe2000001ff00 */
[----:B------:R-:W-:Y:S01]  /*15b0*/  UIMAD.WIDE UR6, UR6, 0x66666667, URZ ;  /* 0x66666667060678a5 */ /* 0x000fe2000f8e023f */
[----:B------:R-:W-:Y:S01]  /*15c0*/  CS2R R128, SRZ ;  /* 0x0000000000807805 */ /* 0x000fe2000001ff00 */
[----:B------:R-:W-:Y:S01]  /*15d0*/  ULEA.HI.SX32 UR4, UR5, UR4, 0x1b ;  /* 0x0000000405047291 */ /* 0x000fe2000f8fda3f */
[----:B------:R-:W-:Y:S01]  /*15e0*/  CS2R R126, SRZ ;  /* 0x00000000007e7805 */ /* 0x000fe2000001ff00 */
[----:B------:R-:W-:Y:S01]  /*15f0*/  USHF.R.U32.HI UR6, URZ, 0x1f, UR7 ;  /* 0x0000001f3f067899 */ /* 0x000fe20008011607 */
[----:B------:R-:W-:-:S02]  /*1600*/  CS2R R124, SRZ ;  /* 0x00000000007c7805 */ /* 0x000fc4000001ff00 */
[----:B------:R-:W-:Y:S02]  /*1610*/  CS2R R122, SRZ ;  /* 0x00000000007a7805 */ /* 0x000fe4000001ff00 */
[----:B------:R-:W-:Y:S01]  /*1620*/  CS2R R120, SRZ ;  /* 0x0000000000787805 */ /* 0x000fe2000001ff00 */
[----:B------:R-:W-:Y:S01]  /*1630*/  ULEA.HI.SX32 UR6, UR7, UR6, 0x1b ;  /* 0x0000000607067291 */ /* 0x000fe2000f8fda3f */
[----:B------:R-:W-:Y:S02]  /*1640*/  CS2R R118, SRZ ;  /* 0x0000000000767805 */ /* 0x000fe4000001ff00 */
[----:B------:R-:W-:Y:S02]  /*1650*/  CS2R R116, SRZ ;  /* 0x0000000000747805 */ /* 0x000fe4000001ff00 */
[----:B------:R-:W-:Y:S01]  /*1660*/  CS2R R114, SRZ ;  /* 0x0000000000727805 */ /* 0x000fe2000001ff00 */
[----:B------:R-:W-:Y:S01]  /*1670*/  UISETP.LT.AND UP0, UPT, UR4, UR6, UPT ;  /* 0x000000060400728c */ /* 0x000fe2000bf01270 */
[----:B------:R-:W-:-:S02]  /*1680*/  CS2R R112, SRZ ;  /* 0x0000000000707805 */ /* 0x000fc4000001ff00 */
[----:B------:R-:W-:Y:S02]  /*1690*/  CS2R R110, SRZ ;  /* 0x00000000006e7805 */ /* 0x000fe4000001ff00 */
[----:B------:R-:W-:Y:S01]  /*16a0*/  CS2R R108, SRZ ;  /* 0x00000000006c7805 */ /* 0x000fe2000001ff00 */
[----:B------:R-:W-:Y:S01]  /*16b0*/  USEL UR61, UR4, UR6, UP0 ;  /* 0x00000006043d7287 */ /* 0x000fe20008000000 */
[----:B------:R-:W-:Y:S01]  /*16c0*/  IMAD.MOV.U32 R170, RZ, RZ, RZ ;  /* 0x000000ffffaa7224 */ /* 0x000fe200078e00ff */
[----:B------:R-:W-:Y:S02]  /*16d0*/  CS2R R168, SRZ ;  /* 0x0000000000a87805 */ /* 0x000fe4000001ff00 */
[----:B------:R-:W-:Y:S01]  /*16e0*/  CS2R R104, SRZ ;  /* 0x0000000000687805 */ /* 0x000fe2000001ff00 */
[----:B------:R-:W-:Y:S01]  /*16f0*/  UISETP.GE.AND UP0, UPT, UR61, 0x1, UPT ;  /* 0x000000013d00788c */ /* 0x000fe2000bf06270 */
[----:B------:R-:W-:Y:S02]  /*1700*/  CS2R R166, SRZ ;  /* 0x0000000000a67805 */ /* 0x000fe4000001ff00 */
[----:B------:R-:W-:Y:S01]  /*1710*/  CS2R R100, SRZ ;  /* 0x0000000000647805 */ /* 0x000fe2000001ff00 */
[----:B------:R-:W-:Y:S01]  /*1720*/  IMAD.MOV.U32 R17, RZ, RZ, RZ ;  /* 0x000000ffff117224 */ /* 0x000fe200078e00ff */
[----:B------:R-:W-:-:S02]  /*1730*/  CS2R R96, SRZ ;  /* 0x0000000000607805 */ /* 0x000fc4000001ff00 */
[----:B------:R-:W-:Y:S02]  /*1740*/  CS2R R90, SRZ ;  /* 0x00000000005a7805 */ /* 0x000fe4000001ff00 */
[----:B------:R-:W-:Y:S02]  /*1750*/  PLOP3.LUT P1, PT, PT, PT, UP0, 0x80, 0x0 ;  /* 0x000000000000781c */ /* 0x000fe40003f2f008 */
        /* <DEDUP_REMOVED lines=68> */
.L_x_2594:
        /* <DEDUP_REMOVED lines=12> */
.L_x_2779:
[----:B------:R-:W-:Y:S05]  /*1c60*/  @!P0 BRA `(.L_x_2596) ;  /* 0x0000000000048947 */ /* 0x000fea0003800000 */
[----:B------:R-:W-:Y:S01]  /*1c70*/  BPT.TRAP 0x1 ;  /* 0x000000040000795c */ /* 0x000fe20000300000 */
.L_x_2596:
        /* <DEDUP_REMOVED lines=9> */
.L_x_2597:
[----:B------:R-:W2:Y:S02]  /*1d10*/  S2R R2, SR_TID.X ;  /* 0x0000000000027919 */ /* 0x000ea40000002100 */
[----:B--2---:R-:W-:Y:S01]  /*1d20*/  LOP3.LUT P1, RZ, R2, 0x7f, RZ, 0xc0, !PT ;  /* 0x0000007f02ff7812 */ /* 0x004fe2000782c0ff */
[----:B-1----:R-:W-:-:S12]  /*1d30*/  @P2 BRA `(.L_x_2598) ;  /* 0x0000000000082947 */ /* 0x002fd80003800000 */
[----:B------:R-:W1:Y:S02]  /*1d40*/  SYNCS.PHASECHK.TRANS64.TRYWAIT P2, [R0+URZ+0x38830], R3 ;  /* 0x03883003000075a7 */ /* 0x000e64000804017f */
[----:B-1----:R-:W-:Y:S05]  /*1d50*/  @!P2 BRA `(.L_x_2599) ;  /* 0x0000017800dca947 */ /* 0x002fea0003800000 */
.L_x_2598:
        /* <DEDUP_REMOVED lines=564> */
[----:B------:R-:W-:Y:S01]  /*40a0*/  UMOV UR14, 0xffffffb0 ;  /* 0xffffffb0000e7882 */ /* 0x000fe20000000000 */
[----:B------:R-:W-:Y:S02]  /*40b0*/  UIADD3 UR15, UR61, -0x2, URZ ;  /* 0xfffffffe3d0f7890 */ /* 0x000fe4000fffe03f */
[----:B------:R-:W-:-:S06]  /*40c0*/  UIMAD UR14, UR61, UR14, 0x51 ;  /* 0x000000513d0e74a4 */ /* 0x000fcc000f8e020e */
[----:B------:R-:W-:-:S04]  /*40d0*/  IMAD.U32 R21, RZ, RZ, UR14 ;  /* 0x0000000eff157e24 */ /* 0x000fc8000f8e00ff */
[----:B------:R-:W-:Y:S02]  /*40e0*/  IMAD R4, R212, -0x2, R21 ;  /* 0xfffffffed4047824 */ /* 0x000fe400078e0215 */
[----:B------:R-:W-:-:S05]  /*40f0*/  IMAD.U32 R21, RZ, RZ, UR19 ;  /* 0x00000013ff157e24 */ /* 0x000fca000f8e00ff */
[----:B------:R-:W-:Y:S01]  /*4100*/  IADD3 R4, -R21, UR18, R4 ;  /* 0x0000001215047c10 */ /* 0x000fe2000fffe104 */
        /* <DEDUP_REMOVED lines=12> */
[----:B------:R-:W-:Y:S01]  /*41d0*/  UISETP.NE.AND UP0, UPT, UR5, 0x1, UPT ;  /* 0x000000010500788c */ /* 0x000fe2000bf05270 */
[----:B------:R-:W-:-:S05]  /*41e0*/  UMOV UR7, 0x40000040 ;  /* 0x4000004000077882 */ /* 0x000fca0000000000 */
[----:B------:R-:W-:-:S05]  /*41f0*/  PLOP3.LUT P2, PT, PT, PT, UP0, 0x80, 0x0 ;  /* 0x000000000000781c */ /* 0x000fca0003f4f008 */
[----:B------:R-:W-:-:S08]  /*4200*/  @UP0 ULDC UR5, c[0x0][0x44c] ;  /* 0x0001130000050ab9 */ /* 0x000fd00000000800 */
[----:B------:R-:W-:Y:S01]  /*4210*/  @P2 IMAD.HI.U32 R3, R2, UR5, RZ ;  /* 0x0000000502032c27 */ /* 0x000fe2000f8e00ff */
[----:B------:R-:W-:-:S04]  /*4220*/  @UP0 ULDC UR5, c[0x0][0x450] ;  /* 0x0001140000050ab9 */ /* 0x000fc80000000800 */
[----:B------:R-:W-:Y:S01]  /*4230*/  @P2 SHF.R.U32.HI R2, RZ, UR5, R3 ;  /* 0x00000005ff022c19 */ /* 0x000fe20008011603 */
[----:B------:R-:W-:-:S04]  /*4240*/  UIMAD UR5, UR61, -0x50, UR18 ;  /* 0xffffffb03d0578a4 */ /* 0x000fc8000f8e0212 */
[----:B------:R-:W0:Y:S01]  /*4250*/  SHFL.IDX PT, R5, R2, 0x1, 0x1c1f ;  /* 0x003c1f0002057f89 */ /* 0x000e2200000e0000 */
[----:B------:R-:W-:-:S03]  /*4260*/  UIADD3 UR11, UR5, 0x50, URZ ;  /* 0x00000050050b7890 */ /* 0x000fc6000fffe03f */
[----:B------:R-:W-:Y:S01]  /*4270*/  UMOV UR5, UR27 ;  /* 0x0000001b00057c82 */ /* 0x000fe20008000000 */
[----:B------:R-:W1:Y:S02]  /*4280*/  SHFL.IDX PT, R2, R2, RZ, 0x1c1f ;  /* 0x001c1fff02027589 */ /* 0x000e6400000e0000 */
[----:B------:R-:W-:-:S04]  /*4290*/  IMAD.U32 R3, RZ, RZ, UR11 ;  /* 0x0000000bff037e24 */ /* 0x000fc8000f8e00ff */
[----:B------:R-:W-:Y:S01]  /*42a0*/  IMAD R3, R212, -0x2, R3 ;  /* 0xfffffffed4037824 */ /* 0x000fe200078e0203 */
[----:B------:R-:W-:Y:S02]  /*42b0*/  WARPGROUP.DEPBAR.LE gsb0, 0x0 ;  /* 0x00008000000079c5 */ /* 0x000fe40000010000 */
[----:B------:R-:W-:-:S06]  /*42c0*/  WARPGROUP.ARRIVE ;  /* 0x00000000000079c5 */ /* 0x000fcc0000000000 */
[----:B------:R-:W-:Y:S01]  /*42d0*/  HGMMA.64x16x16.F32.BF16 R32, gdesc[UR52], R32, gsb0 ;  /* 0x00200000342079f0 */ /* 0x000fe20008001820 */
[----:B------:R-:W-:Y:S01]  /*42e0*/  UMOV UR54, UR6 ;  /* 0x0000000600367c82 */ /* 0x000fe20008000000 */
[----:B------:R-:W-:Y:S01]  /*42f0*/  UMOV UR55, 0x40000040 ;  /* 0x4000004000377882 */ /* 0x000fe20000000000 */
[----:B------:R-:W-:Y:S01]  /*4300*/  UIADD3 UR6, UR4, 0x986, URZ ;  /* 0x0000098604067890 */ /* 0x000fe2000fffe03f */
[----:B0-----:R-:W-:-:S04]  /*4310*/  VIADDMNMX R5, R5, R4, R3, PT ;  /* 0x0000000405057246 */ /* 0x001fc80003800103 */
[C---:B------:R-:W-:Y:S02]  /*4320*/  ISETP.GT.AND P3, PT, R5.reuse, RZ, PT ;  /* 0x000000ff0500720c */ /* 0x040fe40003f64270 */
[C---:B------:R-:W-:Y:S02]  /*4330*/  ISETP.GT.AND P4, PT, R5.reuse, 0x1, PT ;  /* 0x000000010500780c */ /* 0x040fe40003f84270 */
[----:B------:R-:W-:Y:S02]  /*4340*/  ISETP.GT.AND P5, PT, R5, 0x8, PT ;  /* 0x000000080500780c */ /* 0x000fe40003fa4270 */
[----:B-1----:R-:W-:-:S04]  /*4350*/  VIADDMNMX R2, R2, R4, R3, PT ;  /* 0x0000000402027246 */ /* 0x002fc80003800103 */
[----:B------:R-:W-:Y:S01]  /*4360*/  ISETP.GT.AND P6, PT, R2, 0x11, PT ;  /* 0x000000110200780c */ /* 0x000fe20003fc4270 */
        /* <DEDUP_REMOVED lines=72> */
[C---:B------:R-:W-:Y:S02]  /*47f0*/  ISETP.GT.AND P4, PT, R5.reuse, 0x10, PT ;  /* 0x000000100500780c */ /* 0x040fe40003f84270 */
        /* <DEDUP_REMOVED lines=14> */
[----:B------:R-:W-:Y:S02]  /*48e0*/  ISETP.GT.AND P3, PT, R5, 0x19, PT ;  /* 0x000000190500780c */ /* 0x000fe40003f64270 */
        /* <DEDUP_REMOVED lines=22> */
[----:B------:R-:W-:Y:S01]  /*4a50*/  ISETP.GT.AND P3, PT, R5, 0x29, PT ;  /* 0x000000290500780c */ /* 0x000fe20003f64270 */
        /* <DEDUP_REMOVED lines=19> */
[----:B------:R-:W-:Y:S02]  /*4b90*/  ISETP.GT.AND P4, PT, R5, 0x38, PT ;  /* 0x000000380500780c */ /* 0x000fe40003f84270 */
        /* <DEDUP_REMOVED lines=20> */
[C---:B------:R-:W-:Y:S01]  /*4ce0*/  ISETP.GT.AND P3, PT, R5.reuse, 0x41, PT ;  /* 0x000000410500780c */ /* 0x040fe20003f64270 */
[----:B------:R-:W-:Y:S01]  /*4cf0*/  @UP0 ULDC UR10, c[0x0][0x450] ;  /* 0x00011400000a0ab9 */ /* 0x000fe20000000800 */
[----:B------:R-:W-:Y:S01]  /*4d00*/  FMNMX.FTZ R14, R62, R21, !PT ;  /* 0x000000153e0e7209 */ /* 0x000fe20007810000 */
[----:B------:R-:W-:Y:S01]  /*4d10*/  @UP0 USHF.R.U32.HI UR4, URZ, UR10, UR7 ;  /* 0x0000000a3f040299 */ /* 0x000fe20008011607 */
[----:B------:R2:W-:Y:S03]  /*4d20*/  @!P1 SYNCS.ARRIVE.TRANS64.RED.A1T0 RZ, [R0+URZ], RZ ;  /* 0x000000ff00ff99a7 */ /* 0x0005e6000810043f */
[----:B------:R-:W3:Y:S01]  /*4d30*/  MUFU.TANH R30, R30 ;  /* 0x0000001e001e7308 */ /* 0x000ee20000002400 */
[----:B0-----:R-:W-:Y:S01]  /*4d40*/  FSEL R63, R26, -INF , P4 ;  /* 0xff8000001a3f7808 */ /* 0x001fe20002000000 */
[----:B------:R-:W-:Y:S01]  /*4d50*/  UIADD3 UR6, UR4, UR18, -UR19 ;  /* 0x0000001204067290 */ /* 0x000fe2000fffe813 */
        /* <DEDUP_REMOVED lines=14> */
[----:B------:R-:W-:Y:S02]  /*4e40*/  USEL UR10, URZ, UR4, !UP1 ;  /* 0x000000043f0a7287 */ /* 0x000fe4000c800000 */
[----:B------:R3:W-:Y:S01]  /*4e50*/  MUFU.TANH R36, R24 ;  /* 0x0000001800247308 */ /* 0x0007e20000002400 */
[----:B0-----:R-:W-:Y:S01]  /*4e60*/  FSEL R66, R31, -INF , P3 ;  /* 0xff8000001f427808 */ /* 0x001fe20001800000 */
[----:B------:R-:W-:Y:S01]  /*4e70*/  UISETP.GE.AND UP1, UPT, UR15, UR10, UPT ;  /* 0x0000000a0f00728c */ /* 0x000fe2000bf26270 */
[----:B------:R-:W-:Y:S01]  /*4e80*/  ISETP.GT.AND P3, PT, R2, RZ, PT ;  /* 0x000000ff0200720c */ /* 0x000fe20003f64270 */
[----:B------:R-:W-:Y:S01]  /*4e90*/  IMAD.U32 R236, RZ, RZ, UR10 ;  /* 0x0000000affec7e24 */ /* 0x000fe2000f8e00ff */
[----:B------:R-:W-:-:S03]  /*4ea0*/  FMNMX.FTZ R5, R66, R5, !PT ;  /* 0x0000000542057209 */ /* 0x000fc60007810000 */
[----:B------:R-:W0:Y:S01]  /*4eb0*/  MUFU.TANH R31, R40 ;  /* 0x00000028001f7308 */ /* 0x000e220000002400 */
[----:B-1----:R-:W-:Y:S01]  /*4ec0*/  FSEL R26, R26, -INF , P6 ;  /* 0xff8000001a1a7808 */ /* 0x002fe20003000000 */
[----:B------:R-:W1:Y:S06]  /*4ed0*/  SHFL.BFLY PT, R14, R5, 0x2, 0x1f ;  /* 0x0c401f00050e7f89 */ /* 0x000e6c00000e0000 */
[----:B------:R4:W-:Y:S08]  /*4ee0*/  MUFU.TANH R49, R25 ;  /* 0x0000001900317308 */ /* 0x0009f00000002400 */
[----:B------:R-:W5:Y:S08]  /*4ef0*/  MUFU.TANH R33, R33 ;  /* 0x0000002100217308 */ /* 0x000f700000002400 */
[----:B------:R-:W2:Y:S01]  /*4f00*/  MUFU.TANH R38, R37 ;  /* 0x0000002500267308 */ /* 0x000ea20000002400 */
[----:B-1----:R-:W-:-:S05]  /*4f10*/  FMNMX.FTZ R14, R5, R14, !PT ;  /* 0x0000000e050e7209 */ /* 0x002fca0007810000 */
[----:B------:R-:W1:Y:S02]  /*4f20*/  SHFL.BFLY PT, R5, R14, 0x1, 0x1f ;  /* 0x0c201f000e057f89 */ /* 0x000e6400000e0000 */
[----:B-1----:R-:W-:Y:S02]  /*4f30*/  FMNMX.FTZ R3, R14, R5, !PT ;  /* 0x000000050e037209 */ /* 0x002fe40007810000 */
[----:B------:R-:W-:Y:S02]  /*4f40*/  FSEL R5, R20, -INF , P3 ;  /* 0xff80000014057808 */ /* 0x000fe40001800000 */
[----:B------:R-:W-:Y:S01]  /*4f50*/  FSEL R14, R67, -INF , P5 ;  /* 0xff800000430e7808 */ /* 0x000fe20002800000 */
[----:B------:R-:W-:Y:S01]  /*4f60*/  FMUL.FTZ R30, R3, UR5 ;  /* 0x00000005031e7c20 */ /* 0x000fe20008410000 */
[----:B------:R-:W-:Y:S02]  /*4f70*/  ISETP.GT.AND P5, PT, R2, 0x9, PT ;  /* 0x000000090200780c */ /* 0x000fe40003fa4270 */
[----:B------:R-:W-:-:S02]  /*4f80*/  FSEL R20, R68, -INF , P4 ;  /* 0xff80000044147808 */ /* 0x000fc40002000000 */
[----:B------:R-:W-:Y:S02]  /*4f90*/  FMNMX.FTZ R27, R5, R14, !PT ;  /* 0x0000000e051b7209 */ /* 0x000fe40007810000 */
[----:B------:R-:W-:Y:S02]  /*4fa0*/  ISETP.GT.AND P3, PT, R2, 0x10, PT ;  /* 0x000000100200780c */ /* 0x000fe40003f64270 */
[----:B------:R-:W-:Y:S02]  /*4fb0*/  FSEL R21, R69, -INF , P5 ;  /* 0xff80000045157808 */ /* 0x000fe40002800000 */
[----:B------:R-:W-:Y:S02]  /*4fc0*/  CS2R R68, SRZ ;  /* 0x0000000000447805 */ /* 0x000fe4000001ff00 */
[----:B------:R-:W-:Y:S02]  /*4fd0*/  FMNMX.FTZ R4, R20, R27, !PT ;  /* 0x0000001b14047209 */ /* 0x000fe40007810000 */
[----:B---3--:R-:W-:-:S02]  /*4fe0*/  FSEL R24, R48, -INF , P3 ;  /* 0xff80000030187808 */ /* 0x008fc40001800000 */
[----:B------:R-:W-:Y:S01]  /*4ff0*/  FMNMX.FTZ R27, R21, R4, !PT ;  /* 0x00000004151b7209 */ /* 0x000fe20007810000 */
[----:B------:R0:W1:Y:S01]  /*5000*/  MUFU.TANH R48, R28 ;  /* 0x0000001c00307308 */ /* 0x0000620000002400 */
[----:B------:R-:W-:Y:S02]  /*5010*/  ISETP.GT.AND P4, PT, R2, 0x18, PT ;  /* 0x000000180200780c */ /* 0x000fe40003f84270 */
[----:B------:R-:W-:Y:S02]  /*5020*/  FMNMX.FTZ R27, R24, R27, !PT ;  /* 0x0000001b181b7209 */ /* 0x000fe40007810000 */
[----:B------:R-:W-:Y:S02]  /*5030*/  ISETP.GT.AND P5, PT, R2, 0x19, PT ;  /* 0x000000190200780c */ /* 0x000fe40003fa4270 */
[----:B----4-:R-:W-:Y:S02]  /*5040*/  FSEL R25, R52, -INF , P4 ;  /* 0xff80000034197808 */ /* 0x010fe40002000000 */
[----:B------:R-:W-:Y:S01]  /*5050*/  FMNMX.FTZ R4, R26, R27, !PT ;  /* 0x0000001b1a047209 */ /* 0x000fe20007810000 */
[----:B------:R3:W4:Y:S01]  /*5060*/  MUFU.TANH R52, R29 ;  /* 0x0000001d00347308 */ /* 0x0007220000002400 */
[----:B------:R-:W-:-:S02]  /*5070*/  ISETP.GT.AND P3, PT, R2, 0x20, PT ;  /* 0x000000200200780c */ /* 0x000fc40003f64270 */
[----:B------:R-:W-:Y:S02]  /*5080*/  FSEL R27, R53, -INF , P5 ;  /* 0xff800000351b7808 */ /* 0x000fe40002800000 */
[----:B------:R-:W-:Y:S02]  /*5090*/  FMNMX.FTZ R4, R25, R4, !PT ;  /* 0x0000000419047209 */ /* 0x000fe40007810000 */
[----:B------:R-:W-:Y:S02]  /*50a0*/  FSETP.NEU.FTZ.AND P6, PT, R3, -INF , PT ;  /* 0xff8000000300780b */ /* 0x000fe40003fdd000 */
[----:B0-----:R-:W-:Y:S02]  /*50b0*/  FSEL R28, R31, -INF , P3 ;  /* 0xff8000001f1c7808 */ /* 0x001fe40001800000 */
[----:B------:R-:W-:Y:S02]  /*50c0*/  ISETP.GT.AND P4, PT, R2, 0x21, PT ;  /* 0x000000210200780c */ /* 0x000fe40003f84270 */
[----:B------:R-:W-:-:S02]  /*50d0*/  FMNMX.FTZ R31, R27, R4, !PT ;  /* 0x000000041b1f7209 */ /* 0x000fc40007810000 */
        /* <DEDUP_REMOVED lines=8> */
[----:B---3--:R-:W-:Y:S01]  /*5160*/  FSEL R29, R44, -INF , P3 ;  /* 0xff8000002c1d7808 */ /* 0x008fe20001800000 */
        /* <DEDUP_REMOVED lines=17> */
[----:B-----5:R-:W-:Y:S01]  /*5280*/  FSEL R33, R33, -INF , P4 ;  /* 0xff80000021217808 */ /* 0x020fe20002000000 */
        /* <DEDUP_REMOVED lines=11> */
[----:B--2---:R-:W-:Y:S01]  /*5340*/  FSEL R35, R38, -INF , P4 ;  /* 0xff80000026237808 */ /* 0x004fe20002000000 */
        /* <DEDUP_REMOVED lines=8> */
[----:B------:R-:W2:Y:S01]  /*53d0*/  MUFU.EX2 R51, R51 ;  /* 0x0000003300337308 */ /* 0x000ea20000000800 */
        /* <DEDUP_REMOVED lines=12> */
[----:B----4-:R-:W-:Y:S02]  /*54a0*/  FSEL R38, R52, -INF , P4 ;  /* 0xff80000034267808 */ /* 0x010fe40002000000 */
[----:B------:R-:W-:Y:S02]  /*54b0*/  CS2R R52, SRZ ;  /* 0x0000000000347805 */ /* 0x000fe4000001ff00 */
[----:B------:R-:W-:Y:S01]  /*54c0*/  FMNMX.FTZ R41, R2, R41, !PT ;  /* 0x0000002902297209 */ /* 0x000fe20007810000 */
[----:B------:R-:W1:Y:S01]  /*54d0*/  MUFU.EX2 R55, R55 ;  /* 0x0000003700377308 */ /* 0x000e620000000800 */
[----:B0-----:R-:W-:-:S02]  /*54e0*/  F2FP.BF16.F32.PACK_AB R211, R47, R46 ;  /* 0x0000002e2fd3723e */ /* 0x001fc400000010ff */
[----:B------:R-:W-:Y:S02]  /*54f0*/  FMNMX.FTZ R41, R38, R41, !PT ;  /* 0x0000002926297209 */ /* 0x000fe40007810000 */
[----:B--2---:R-:W-:-:S03]  /*5500*/  F2FP.BF16.F32.PACK_AB R205, R51, R50 ;  /* 0x0000003233cd723e */ /* 0x004fc600000010ff */
        /* <DEDUP_REMOVED lines=35> */
[----:B------:R2:W3:Y:S01]  /*5740*/  MUFU.EX2 R41, R14 ;  /* 0x0000000e00297308 */ /* 0x0004e20000000800 */
        /* <DEDUP_REMOVED lines=9> */
[----:B------:R-:W-:-:S02]  /*57e0*/  F2FP.BF16.F32.PACK_AB R209, R209, R42 ;  /* 0x0000002ad1d1723e */ /* 0x000fc400000010ff */
[----:B0-----:R-:W-:Y:S01]  /*57f0*/  F2FP.BF16.F32.PACK_AB R199, R62, R61 ;  /* 0x0000003d3ec7723e */ /* 0x001fe200000010ff */
[----:B------:R-:W-:Y:S01]  /*5800*/  FADD.FTZ R5, R47, R14 ;  /* 0x0000000e2f057221 */ /* 0x000fe20000010000 */
[----:B------:R-:W-:Y:S02]  /*5810*/  CS2R R46, SRZ ;  /* 0x00000000002e7805 */ /* 0x000fe4000001ff00 */
[----:B------:R-:W0:Y:S01]  /*5820*/  MUFU.EX2 R21, R21 ;  /* 0x0000001500157308 */ /* 0x000e220000000800 */
[----:B------:R-:W-:Y:S01]  /*5830*/  FADD.FTZ R14, R50, R5 ;  /* 0x00000005320e7221 */ /* 0x000fe20000010000 */
[----:B---3--:R-:W-:Y:S01]  /*5840*/  FADD.FTZ R5, R208, R41 ;  /* 0x00000029d0057221 */ /* 0x008fe20000010000 */
[----:B------:R-:W-:-:S05]  /*5850*/  F2FP.BF16.F32.PACK_AB R208, R41, R208 ;  /* 0x000000d029d0723e */ /* 0x000fca00000010ff */
[----:B------:R-:W-:Y:S08]  /*5860*/  MUFU.EX2 R24, R24 ;  /* 0x0000001800187308 */ /* 0x000ff00000000800 */
[----:B------:R-:W1:Y:S01]  /*5870*/  MUFU.EX2 R43, R26 ;  /* 0x0000001a002b7308 */ /* 0x000e620000000800 */
[----:B0-----:R-:W-:-:S07]  /*5880*/  F2FP.BF16.F32.PACK_AB R210, R21, R20 ;  /* 0x0000001415d2723e */ /* 0x001fce00000010ff */
[----:B------:R0:W-:Y:S08]  /*5890*/  MUFU.EX2 R206, R27 ;  /* 0x0000001b00ce7308 */ /* 0x0001f00000000800 */
[----:B------:R-:W2:Y:S01]  /*58a0*/  MUFU.EX2 R25, R25 ;  /* 0x0000001900197308 */ /* 0x000ea20000000800 */
[----:B0-----:R-:W-:Y:S01]  /*58b0*/  FADD.FTZ R27, R51, R14 ;  /* 0x0000000e331b7221 */ /* 0x001fe20000010000 */
[----:B------:R-:W-:Y:S01]  /*58c0*/  FADD.FTZ R14, R20, R5 ;  /* 0x00000005140e7221 */ /* 0x000fe20000010000 */
[----:B------:R-:W-:Y:S01]  /*58d0*/  IMAD.U32 R20, RZ, RZ, UR15 ;  /* 0x0000000fff147e24 */ /* 0x000fe2000f8e00ff */
[----:B-1----:R-:W-:Y:S01]  /*58e0*/  F2FP.BF16.F32.PACK_AB R204, R43, R24 ;  /* 0x000000182bcc723e */ /* 0x002fe200000010ff */
[----:B------:R-:W-:Y:S01]  /*58f0*/  FADD.FTZ R26, R54, R27 ;  /* 0x0000001b361a7221 */ /* 0x000fe20000010000 */
[----:B------:R-:W-:Y:S01]  /*5900*/  FADD.FTZ R5, R21, R14 ;  /* 0x0000000e15057221 */ /* 0x000fe20000010000 */
[----:B------:R-:W-:Y:S01]  /*5910*/  CS2R R50, SRZ ;  /* 0x0000000000327805 */ /* 0x000fe2000001ff00 */
[----:B------:R-:W0:Y:S01]  /*5920*/  MUFU.EX2 R28, R28 ;  /* 0x0000001c001c7308 */ /* 0x000e220000000800 */
[----:B------:R-:W-:Y:S01]  /*5930*/  FADD.FTZ R27, R55, R26 ;  /* 0x0000001a371b7221 */ /* 0x000fe20000010000 */
[----:B------:R-:W-:Y:S01]  /*5940*/  FADD.FTZ R14, R24, R5 ;  /* 0x00000005180e7221 */ /* 0x000fe20000010000 */
[----:B------:R-:W-:-:S02]  /*5950*/  CS2R R54, SRZ ;  /* 0x0000000000367805 */ /* 0x000fc4000001ff00 */
[----:B------:R-:W-:Y:S01]  /*5960*/  FADD.FTZ R26, R56, R27 ;  /* 0x0000001b381a7221 */ /* 0x000fe20000010000 */
[----:B------:R-:W-:Y:S01]  /*5970*/  FADD.FTZ R14, R43, R14 ;  /* 0x0000000e2b0e7221 */ /* 0x000fe20000010000 */
[----:B------:R-:W-:Y:S01]  /*5980*/  CS2R R42, SRZ ;  /* 0x00000000002a7805 */ /* 0x000fe2000001ff00 */
[----:B------:R-:W1:Y:S01]  /*5990*/  MUFU.EX2 R45, R30 ;  /* 0x0000001e002d7308 */ /* 0x000e620000000800 */
[----:B------:R-:W-:Y:S01]  /*59a0*/  FADD.FTZ R26, R57, R26 ;  /* 0x0000001a391a7221 */ /* 0x000fe20000010000 */
[----:B--2---:R-:W-:Y:S01]  /*59b0*/  FADD.FTZ R5, R25, R14 ;  /* 0x0000000e19057221 */ /* 0x004fe20000010000 */
[----:B------:R-:W-:Y:S02]  /*59c0*/  CS2R R56, SRZ ;  /* 0x0000000000387805 */ /* 0x000fe4000001ff00 */
[----:B------:R-:W-:Y:S01]  /*59d0*/  FADD.FTZ R27, R203, R26 ;  /* 0x0000001acb1b7221 */ /* 0x000fe20000010000 */
[----:B------:R-:W-:Y:S01]  /*59e0*/  FADD.FTZ R5, R206, R5 ;  /* 0x00000005ce057221 */ /* 0x000fe20000010000 */
[C---:B------:R-:W-:Y:S01]  /*59f0*/  F2FP.BF16.F32.PACK_AB R203, R58.reuse, R203 ;  /* 0x000000cb3acb723e */ /* 0x040fe200000010ff */
[----:B------:R-:W2:Y:S01]  /*5a00*/  MUFU.EX2 R29, R29 ;  /* 0x0000001d001d7308 */ /* 0x000ea20000000800 */
[----:B------:R-:W-:Y:S01]  /*5a10*/  FADD.FTZ R14, R58, R27 ;  /* 0x0000001b3a0e7221 */ /* 0x000fe20000010000 */
[----:B0-----:R-:W-:Y:S01]  /*5a20*/  FADD.FTZ R0, R28, R5 ;  /* 0x000000051c007221 */ /* 0x001fe20000010000 */
[----:B------:R-:W-:-:S02]  /*5a30*/  F2FP.BF16.F32.PACK_AB R206, R206, R25 ;  /* 0x00000019cece723e */ /* 0x000fc400000010ff */
[----:B------:R-:W-:Y:S01]  /*5a40*/  CS2R R24, SRZ ;  /* 0x0000000000187805 */ /* 0x000fe2000001ff00 */
[----:B------:R-:W-:Y:S01]  /*5a50*/  FADD.FTZ R5, R59, R14 ;  /* 0x0000000e3b057221 */ /* 0x000fe20000010000 */
[----:B------:R-:W-:Y:S01]  /*5a60*/  CS2R R58, SRZ ;  /* 0x00000000003a7805 */ /* 0x000fe2000001ff00 */
[----:B------:R-:W0:Y:S01]  /*5a70*/  MUFU.EX2 R202, R31 ;  /* 0x0000001f00ca7308 */ /* 0x000e220000000800 */
[C---:B-1----:R-:W-:Y:S01]  /*5a80*/  FADD.FTZ R0, R45.reuse, R0 ;  /* 0x000000002d007221 */ /* 0x042fe20000010000 */
[----:B------:R-:W-:Y:S01]  /*5a90*/  FADD.FTZ R14, R60, R5 ;  /* 0x000000053c0e7221 */ /* 0x000fe20000010000 */
[----:B------:R-:W-:Y:S02]  /*5aa0*/  F2FP.BF16.F32.PACK_AB R200, R45, R28 ;  /* 0x0000001c2dc8723e */ /* 0x000fe400000010ff */
[----:B------:R-:W-:Y:S01]  /*5ab0*/  CS2R R44, SRZ ;  /* 0x00000000002c7805 */ /* 0x000fe2000001ff00 */
[----:B------:R-:W-:Y:S01]  /*5ac0*/  FADD.FTZ R27, R61, R14 ;  /* 0x0000000e3d1b7221 */ /* 0x000fe20000010000 */
[----:B------:R-:W-:Y:S01]  /*5ad0*/  CS2R R60, SRZ ;  /* 0x00000000003c7805 */ /* 0x000fe2000001ff00 */
[----:B------:R-:W1:Y:S01]  /*5ae0*/  MUFU.EX2 R32, R32 ;  /* 0x0000002000207308 */ /* 0x000e620000000800 */
[----:B--2---:R-:W-:Y:S01]  /*5af0*/  FADD.FTZ R5, R29, R0 ;  /* 0x000000001d057221 */ /* 0x004fe20000010000 */
[----:B------:R-:W-:-:S04]  /*5b00*/  FADD.FTZ R14, R62, R27 ;  /* 0x0000001b3e0e7221 */ /* 0x000fc80000010000 */
[----:B------:R-:W-:Y:S02]  /*5b10*/  FADD.FTZ R27, R63, R14 ;  /* 0x0000000e3f1b7221 */ /* 0x000fe40000010000 */
[----:B------:R-:W2:Y:S01]  /*5b20*/  MUFU.EX2 R33, R33 ;  /* 0x0000002100217308 */ /* 0x000ea20000000800 */
[C---:B0-----:R-:W-:Y:S01]  /*5b30*/  FADD.FTZ R5, R202.reuse, R5 ;  /* 0x00000005ca057221 */ /* 0x041fe20000010000 */
[----:B------:R-:W-:Y:S02]  /*5b40*/  F2FP.BF16.F32.PACK_AB R202, R202, R29 ;  /* 0x0000001dcaca723e */ /* 0x000fe400000010ff */
[----:B------:R-:W-:-:S04]  /*5b50*/  CS2R R28, SRZ ;  /* 0x00000000001c7805 */ /* 0x000fc8000001ff00 */
[----:B------:R-:W0:Y:S01]  /*5b60*/  MUFU.EX2 R34, R34 ;  /* 0x0000002200227308 */ /* 0x000e220000000800 */
[----:B-1----:R-:W-:-:S07]  /*5b70*/  FADD.FTZ R0, R32, R5 ;  /* 0x0000000520007221 */ /* 0x002fce0000010000 */
        /* <DEDUP_REMOVED lines=16> */
[----:B------:R-:W-:-:S06]  /*5c80*/  CS2R R30, SRZ ;  /* 0x00000000001e7805 */ /* 0x000fcc000001ff00 */
[----:B------:R-:W0:Y:S01]  /*5c90*/  MUFU.EX2 R2, R2 ;  /* 0x0000000200027308 */ /* 0x000e220000000800 */
[C---:B-1----:R-:W-:Y:S01]  /*5ca0*/  FADD.FTZ R21, R37.reuse, R0 ;  /* 0x0000000025157221 */ /* 0x042fe20000010000 */
[----:B------:R-:W-:Y:S01]  /*5cb0*/  F2FP.BF16.F32.PACK_AB R192, R37, R36 ;  /* 0x0000002425c0723e */ /* 0x000fe200000010ff */
[----:B------:R-:W-:Y:S01]  /*5cc0*/  IMAD.MOV.U32 R0, RZ, RZ, 0x3f800000 ;  /* 0x3f800000ff007424 */ /* 0x000fe200078e00ff */
[----:B------:R-:W-:-:S04]  /*5cd0*/  CS2R R36, SRZ ;  /* 0x0000000000247805 */ /* 0x000fc8000001ff00 */
[----:B------:R-:W1:Y:S01]  /*5ce0*/  MUFU.EX2 R40, R40 ;  /* 0x0000002800287308 */ /* 0x000e620000000800 */
[----:B--2---:R-:W-:-:S07]  /*5cf0*/  FADD.FTZ R5, R65, R14 ;  /* 0x0000000e41057221 */ /* 0x004fce0000010000 */
[----:B------:R2:W3:Y:S01]  /*5d00*/  MUFU.EX2 R27, R38 ;  /* 0x00000026001b7308 */ /* 0x0004e20000000800 */
[----:B0-----:R-:W-:Y:S01]  /*5d10*/  FADD.FTZ R14, R2, R21 ;  /* 0x00000015020e7221 */ /* 0x001fe20000010000 */
[C---:B-1----:R-:W-:Y:S01]  /*5d20*/  FADD.FTZ R5, R40.reuse, R5 ;  /* 0x0000000528057221 */ /* 0x042fe20000010000 */
[----:B------:R-:W-:Y:S02]  /*5d30*/  F2FP.BF16.F32.PACK_AB R195, R40, R65 ;  /* 0x0000004128c3723e */ /* 0x000fe400000010ff */
[----:B------:R-:W-:Y:S02]  /*5d40*/  CS2R R64, SRZ ;  /* 0x0000000000407805 */ /* 0x000fe4000001ff00 */
[----:B------:R-:W-:Y:S02]  /*5d50*/  CS2R R40, SRZ ;  /* 0x0000000000287805 */ /* 0x000fe4000001ff00 */
[----:B--2---:R-:W-:Y:S01]  /*5d60*/  CS2R R38, SRZ ;  /* 0x0000000000267805 */ /* 0x004fe2000001ff00 */
        /* <DEDUP_REMOVED lines=15> */
.L_x_2609:
        /* <DEDUP_REMOVED lines=10> */
.L_x_2601:
        /* <DEDUP_REMOVED lines=9> */
.L_x_2602:
[----:B-1----:R-:W-:Y:S05]  /*5f90*/  @P3 BRA `(.L_x_2603) ;  /* 0x00000000000c3947 */ /* 0x002fea0003800000 */
[----:B------:R-:W-:-:S13]  /*5fa0*/  R2UR UR4, R4 ;  /* 0x00000000040472ca */ /* 0x000fda00000e0000 */
[----:B------:R-:W1:Y:S02]  /*5fb0*/  SYNCS.PHASECHK.TRANS64.TRYWAIT P3, [UR4+0x38830], R3 ;  /* 0x03883003ff0075a7 */ /* 0x000e640008060144 */
[----:B-1----:R-:W-:Y:S05]  /*5fc0*/  @!P3 BRA `(.L_x_2604) ;  /* 0x000001380054b947 */ /* 0x002fea0003800000 */
.L_x_2603:
        /* <DEDUP_REMOVED lines=576> */
[----:B------:R-:W-:Y:S03]  /*83d0*/  HGMMA.64x16x16.F32.BF16 R152, gdesc[UR4], R152, gsb0 ;  /* 0x00200000049879f0 */ /* 0x000fe60008001898 */
[----:B------:R-:W-:Y:S02]  /*83e0*/  WARPGROUP.DEPBAR.LE gsb0, 0x0 ;  /* 0x00008000000079c5 */ /* 0x000fe40000010000 */
[----:B------:R-:W-:Y:S05]  /*83f0*/  @!P0 BRA `(.L_x_2605) ;  /* 0x0000000000048947 */ /* 0x000fea0003800000 */
[----:B------:R-:W-:Y:S01]  /*8400*/  BPT.TRAP 0x1 ;  /* 0x000000040000795c */ /* 0x000fe20000300000 */
.L_x_2605:
        /* <DEDUP_REMOVED lines=9> */
.L_x_2606:
[----:B--2---:R-:W-:Y:S05]  /*84a0*/  @P3 BRA `(.L_x_2607) ;  /* 0x0000000000083947 */ /* 0x004fea0003800000 */
[----:B------:R-:W2:Y:S02]  /*84b0*/  SYNCS.PHASECHK.TRANS64.TRYWAIT P3, [UR4+0x38850], R0 ;  /* 0x03885000ff0075a7 */ /* 0x000ea40008060144 */
[----:B--2---:R-:W-:Y:S05]  /*84c0*/  @!P3 BRA `(.L_x_2608) ;  /* 0x000001140030b947 */ /* 0x004fea0003800000 */
.L_x_2607:
[----:B------:R-:W-:Y:S01]  /*84d0*/  R2UR UR5, R17 ;  /* 0x00000000110572ca */ /* 0x000fe200000e0000 */
[----:B------:R-:W-:Y:S01]  /*84e0*/  WARPGROUP.ARRIVE ;  /* 0x00000000000079c5 */ /* 0x000fe20000000000 */
[----:B------:R-:W-:Y:S01]  /*84f0*/  R2UR UR6, R21 ;  /* 0x00000000150672ca */ /* 0x000fe200000e0000 */
[----:B------:R-:W-:Y:S01]  /*8500*/  UMOV UR7, 0x40000040 ;  /* 0x4000004000077882 */ /* 0x000fe20000000000 */
[----:B------:R-:W-:Y:S01]  /*8510*/  R2UR UR18, R23 ;  /* 0x00000000171272ca */ /* 0x000fe200000e0000 */
[----:B------:R-:W-:Y:S01]  /*8520*/  FMUL.FTZ R20, R189, UR61 ;  /* 0x0000003dbd147c20 */ /* 0x000fe20008410000 */
[----:B------:R-:W-:Y:S01]  /*8530*/  FMUL.FTZ R189, R178, UR61 ;  /* 0x0000003db2bd7c20 */ /* 0x000fe20008410000 */
[----:B------:R-:W-:Y:S01]  /*8540*/  FMUL.FTZ R21, R176, UR61 ;  /* 0x0000003db0157c20 */ /* 0x000fe20008410000 */
[----:B------:R-:W-:Y:S01]  /*8550*/  FMUL.FTZ R176, R177, UR61 ;  /* 0x0000003db1b07c20 */ /* 0x000fe20008410000 */
[----:B------:R-:W-:Y:S01]  /*8560*/  FMUL.FTZ R177, R180, UR61 ;  /* 0x0000003db4b17c20 */ /* 0x000fe20008410000 */
[----:B------:R-:W-:Y:S01]  /*8570*/  FMUL.FTZ R180, R182, UR61 ;  /* 0x0000003db6b47c20 */ /* 0x000fe20008410000 */
[----:B------:R-:W-:Y:S01]  /*8580*/  R2UR UR11, R233 ;  /* 0x00000000e90b72ca */ /* 0x000fe200000e0000 */
[----:B------:R-:W-:Y:S01]  /*8590*/  FMUL.FTZ R2, R185, UR61 ;  /* 0x0000003db9027c20 */ /* 0x000fe20008410000 */
[----:B------:R-:W-:Y:S01]  /*85a0*/  UIADD3 UR5, UR5, 0x400, URZ ;  /* 0x0000040005057890 */ /* 0x000fe2000fffe03f */
[----:B------:R-:W-:Y:S01]  /*85b0*/  R2UR UR15, R19 ;  /* 0x00000000130f72ca */ /* 0x000fe200000e0000 */
[----:B------:R-:W-:Y:S01]  /*85c0*/  FMUL.FTZ R185, R187, UR61 ;  /* 0x0000003dbbb97c20 */ /* 0x000fe20008410000 */
[----:B------:R-:W-:Y:S01]  /*85d0*/  R2UR UR14, R22 ;  /* 0x00000000160e72ca */ /* 0x000fe200000e0000 */
[----:B------:R-:W-:Y:S01]  /*85e0*/  USHF.R.U32.HI UR5, URZ, 0x4, UR5 ;  /* 0x000000043f057899 */ /* 0x000fe20008011605 */
[----:B------:R-:W-:-:S02]  /*85f0*/  VIADD R178, R213, UR18 ;  /* 0x00000012d5b27c36 */ /* 0x000fc40008000000 */
[----:B------:R-:W-:Y:S01]  /*8600*/  FMUL.FTZ R187, R191, UR61 ;  /* 0x0000003dbfbb7c20 */ /* 0x000fe20008410000 */
[----:B------:R-:W-:Y:S01]  /*8610*/  FMUL.FTZ R191, R183, UR61 ;  /* 0x0000003db7bf7c20 */ /* 0x000fe20008410000 */
[----:B------:R-:W-:Y:S01]  /*8620*/  ULOP3.LUT UR5, UR5, 0x3fff, URZ, 0xc0, !UPT ;  /* 0x00003fff05057892 */ /* 0x000fe2000f8ec03f */
[----:B01----:R-:W-:Y:S01]  /*8630*/  FMUL.FTZ R0, R184, UR61 ;  /* 0x0000003db8007c20 */ /* 0x003fe20008410000 */
[----:B------:R-:W-:Y:S02]  /*8640*/  IMAD.MOV.U32 R183, RZ, RZ, -0x2 ;  /* 0xfffffffeffb77424 */ /* 0x000fe400078e00ff */
[----:B------:R-:W-:Y:S01]  /*8650*/  FMUL.FTZ R184, R186, UR61 ;  /* 0x0000003dbab87c20 */ /* 0x000fe20008410000 */
[----:B------:R-:W-:Y:S01]  /*8660*/  ULOP3.LUT UR5, UR5, 0x2800000, URZ, 0xfc, !UPT ;  /* 0x0280000005057892 */ /* 0x000fe2000f8efc3f */
[----:B------:R-:W-:Y:S01]  /*8670*/  FMUL.FTZ R186, R190, UR61 ;  /* 0x0000003dbeba7c20 */ /* 0x000fe20008410000 */
[----:B------:R-:W-:Y:S01]  /*8680*/  MUFU.TANH R185, R185 ;  /* 0x000000b900b97308 */ /* 0x000fe20000002400 */
[----:B------:R-:W-:Y:S01]  /*8690*/  FMUL.FTZ R3, R188, UR61 ;  /* 0x0000003dbc037c20 */ /* 0x000fe20008410000 */
[----:B------:R-:W-:Y:S01]  /*86a0*/  UIMAD UR10, UR6, 0xa00, UR5 ;  /* 0x00000a00060a78a4 */ /* 0x000fe2000f8e0205 */
[----:B------:R-:W-:Y:S01]  /*86b0*/  FMUL.FTZ R179, R179, UR61 ;  /* 0x0000003db3b37c20 */ /* 0x000fe20008410000 */
[----:B------:R-:W-:Y:S01]  /*86c0*/  FMUL.FTZ R190, R174, UR61 ;  /* 0x0000003daebe7c20 */ /* 0x000fe20008410000 */
[----:B------:R-:W-:Y:S01]  /*86d0*/  @UP0 ULDC UR5, c[0x0][0x44c] ;  /* 0x0001130000050ab9 */ /* 0x000fe20000000800 */
[----:B------:R-:W-:Y:S01]  /*86e0*/  FMUL.FTZ R171, R171, UR61 ;  /* 0x0000003dabab7c20 */ /* 0x000fe20008410000 */
[----:B------:R-:W-:Y:S01]  /*86f0*/  @P2 IMAD.HI.U32 R182, R178, UR5, RZ ;  /* 0x00000005b2b62c27 */ /* 0x000fe2000f8e00ff */
[----:B------:R-:W-:Y:S01]  /*8700*/  @UP0 ULDC UR5, c[0x0][0x450] ;  /* 0x0001140000050ab9 */ /* 0x000fe20000000800 */
[----:B------:R-:W-:Y:S01]  /*8710*/  UMOV UR6, UR10 ;  /* 0x0000000a00067c82 */ /* 0x000fe20008000000 */
[----:B------:R-:W0:Y:S01]  /*8720*/  MUFU.TANH R184, R184 ;  /* 0x000000b800b87308 */ /* 0x000e220000002400 */
[----:B------:R-:W-:Y:S01]  /*8730*/  HGMMA.64x256x16.F32.BF16 R24, R208, gdesc[UR4].tnspB, R24, gsb0 ;  /* 0x43e00004d0187df0 */ /* 0x000fe20008001818 */
[----:B------:R-:W-:Y:S01]  /*8740*/  UIADD3 UR6, UR10, 0x80, URZ ;  /* 0x000000800a067890 */ /* 0x000fe2000fffe03f */
[----:B------:R-:W-:Y:S01]  /*8750*/  @P2 SHF.R.U32.HI R178, RZ, UR5, R182 ;  /* 0x00000005ffb22c19 */ /* 0x000fe200080116b6 */
[----:B------:R-:W-:Y:S01]  /*8760*/  UMOV UR7, 0x40000040 ;  /* 0x4000004000077882 */ /* 0x000fe20000000000 */
[----:B------:R-:W-:Y:S01]  /*8770*/  UMOV UR5, 0x1 ;  /* 0x0000000100057882 */ /* 0x000fe20000000000 */
[----:B------:R-:W-:Y:S01]  /*8780*/  FMUL.FTZ R182, R170, UR61 ;  /* 0x0000003daab67c20 */ /* 0x000fe20008410000 */
[----:B------:R-:W-:Y:S01]  /*8790*/  UIMAD UR5, UR11, -0x50, UR5 ;  /* 0xffffffb00b0578a4 */ /* 0x000fe2000f8e0205 */
[----:B------:R-:W1:Y:S01]  /*87a0*/  MUFU.TANH R186, R186 ;  /* 0x000000ba00ba7308 */ /* 0x000e620000002400 */
[----:B------:R-:W-:Y:S01]  /*87b0*/  FMUL.FTZ R159, R159, UR61 ;  /* 0x0000003d9f9f7c20 */ /* 0x000fe20008410000 */
[----:B------:R-:W-:Y:S01]  /*87c0*/  FMUL.FTZ R169, R169, UR61 ;  /* 0x0000003da9a97c20 */ /* 0x000fe20008410000 */
[----:B------:R-:W-:Y:S01]  /*87d0*/  FMUL.FTZ R172, R172, UR61 ;  /* 0x0000003dacac7c20 */ /* 0x000fe20008410000 */
[----:B------:R-:W-:Y:S01]  /*87e0*/  FMUL.FTZ R173, R173, UR61 ;  /* 0x0000003dadad7c20 */ /* 0x000fe20008410000 */
[----:B------:R-:W-:-:S02]  /*87f0*/  IMAD R170, R212, R183, UR5 ;  /* 0x00000005d4aa7e24 */ /* 0x000fc4000f8e02b7 */
[----:B------:R-:W-:Y:S01]  /*8800*/  FMUL.FTZ R160, R160, UR61 ;  /* 0x0000003da0a07c20 */ /* 0x000fe20008410000 */
[----:B------:R-:W-:Y:S01]  /*8810*/  IMAD.U32 R183, RZ, RZ, UR15 ;  /* 0x0000000fffb77e24 */ /* 0x000fe2000f8e00ff */
[----:B------:R-:W2:Y:S01]  /*8820*/  MUFU.TANH R187, R187 ;  /* 0x000000bb00bb7308 */ /* 0x000ea20000002400 */
[----:B------:R-:W-:Y:S01]  /*8830*/  FMUL.FTZ R161, R161, UR61 ;  /* 0x0000003da1a17c20 */ /* 0x000fe20008410000 */
[----:B------:R-:W-:Y:S01]  /*8840*/  FMUL.FTZ R164, R164, UR61 ;  /* 0x0000003da4a47c20 */ /* 0x000fe20008410000 */
[----:B------:R-:W-:Y:S01]  /*8850*/  FMUL.FTZ R157, R157, UR61 ;  /* 0x0000003d9d9d7c20 */ /* 0x000fe20008410000 */
[----:B------:R-:W-:Y:S01]  /*8860*/  IADD3 R170, -R183, UR14, R170 ;  /* 0x0000000eb7aa7c10 */ /* 0x000fe2000fffe1aa */
[----:B------:R-:W-:Y:S01]  /*8870*/  FMUL.FTZ R183, R175, UR61 ;  /* 0x0000003dafb77c20 */ /* 0x000fe20008410000 */
[----:B------:R-:W-:Y:S01]  /*8880*/  FMUL.FTZ R175, R162, UR61 ;  /* 0x0000003da2af7c20 */ /* 0x000fe20008410000 */
[----:B------:R-:W-:Y:S01]  /*8890*/  R2UR UR14, R4 ;  /* 0x00000000040e72ca */ /* 0x000fe200000e0000 */
[----:B------:R-:W3:Y:S01]  /*88a0*/  MUFU.TANH R189, R189 ;  /* 0x000000bd00bd7308 */ /* 0x000ee20000002400 */
[----:B------:R-:W-:Y:S01]  /*88b0*/  FMUL.FTZ R165, R165, UR61 ;  /* 0x0000003da5a57c20 */ /* 0x000fe20008410000 */
[----:B------:R-:W-:Y:S01]  /*88c0*/  FMUL.FTZ R156, R156, UR61 ;  /* 0x0000003d9c9c7c20 */ /* 0x000fe20008410000 */
[----:B------:R-:W-:-:S05]  /*88d0*/  ULDC UR5, c[0x0][0x988] ;  /* 0x0002620000057ab9 */ /* 0x000fca0000000800 */
[----:B------:R-:W4:Y:S08]  /*88e0*/  MUFU.TANH R179, R179 ;  /* 0x000000b300b37308 */ /* 0x000f300000002400 */
        /* <DEDUP_REMOVED lines=32> */
[----:B------:R-:W5:Y:S01]  /*8af0*/  SHFL.IDX PT, R201, R178, 0x1, 0x1c1f ;  /* 0x003c1f00b2c97f89 */ /* 0x000f6200000e0000 */
[----:B------:R-:W4:-:S15]  /*8b00*/  MUFU.TANH R200, R180 ;  /* 0x000000b400c87308 */ /* 0x000f1e0000002400 */
[----:B------:R-:W-:-:S06]  /*8b10*/  NOP ;  /* 0x0000000000007918 */ /* 0x000fcc0000000000 */
[----:B------:R-:W-:Y:S01]  /*8b20*/  HGMMA.64x256x16.F32.BF16 R24, R196, gdesc[UR4].tnspB, R24, gsb0 ;  /* 0x43e00004c4187df0 */ /* 0x000fe20008001818 */
[----:B------:R-:W-:Y:S01]  /*8b30*/  UIADD3 UR6, UR10, 0x200, URZ ;  /* 0x000002000a067890 */ /* 0x000fe2000fffe03f */
[----:B------:R-:W-:Y:S01]  /*8b40*/  UMOV UR7, 0x40000040 ;  /* 0x4000004000077882 */ /* 0x000fe20000000000 */
[----:B------:R1:W4:Y:S01]  /*8b50*/  MUFU.TANH R180, R171 ;  /* 0x000000ab00b47308 */ /* 0x0003220000002400 */
[----:B-----5:R-:W-:-:S05]  /*8b60*/  IMAD.IADD R188, R170, 0x1, R201 ;  /* 0x00000001aabc7824 */ /* 0x020fca00078e02c9 */
[C---:B------:R-:W-:Y:S02]  /*8b70*/  ISETP.GT.AND P3, PT, R188.reuse, RZ, PT ;  /* 0x000000ffbc00720c */ /* 0x040fe40003f64270 */
[----:B------:R-:W-:Y:S02]  /*8b80*/  ISETP.GT.AND P4, PT, R188, 0x1, PT ;  /* 0x00000001bc00780c */ /* 0x000fe40003f84270 */
[----:B0-----:R-:W-:Y:S02]  /*8b90*/  FSEL R174, R184, -INF , P3 ;  /* 0xff800000b8ae7808 */ /* 0x001fe40001800000 */
[----:B------:R-:W-:Y:S01]  /*8ba0*/  ISETP.GT.AND P3, PT, R188, 0x8, PT ;  /* 0x00000008bc00780c */ /* 0x000fe20003f64270 */
[----:B------:R4:W0:Y:S01]  /*8bb0*/  MUFU.TANH R184, R175 ;  /* 0x000000af00b87308 */ /* 0x0008220000002400 */
[----:B------:R-:W-:Y:S01]  /*8bc0*/  FSEL R162, R185, -INF , P4 ;  /* 0xff800000b9a27808 */ /* 0x000fe20002000000 */
[----:B------:R-:W-:Y:S01]  /*8bd0*/  FMUL.FTZ R185, R163, UR61 ;  /* 0x0000003da3b97c20 */ /* 0x000fe20008410000 */
[----:B------:R-:W-:-:S02]  /*8be0*/  FMNMX.FTZ R201, R174, R235, !PT ;  /* 0x000000ebaec97209 */ /* 0x000fc40007810000 */
[----:B-1----:R-:W-:Y:S02]  /*8bf0*/  FSEL R171, R186, -INF , P3 ;  /* 0xff800000baab7808 */ /* 0x002fe40001800000 */
[----:B------:R-:W-:Y:S01]  /*8c00*/  ISETP.GT.AND P4, PT, R188, 0x9, PT ;  /* 0x00000009bc00780c */ /* 0x000fe20003f84270 */
[----:B------:R-:W1:Y:S01]  /*8c10*/  MUFU.TANH R185, R185 ;  /* 0x000000b900b97308 */ /* 0x000e620000002400 */
[----:B------:R-:W-:Y:S02]  /*8c20*/  FMNMX.FTZ R186, R162, R201, !PT ;  /* 0x000000c9a2ba7209 */ /* 0x000fe40007810000 */
[----:B------:R-:W-:Y:S02]  /*8c30*/  ISETP.GT.AND P3, PT, R188, 0x10, PT ;  /* 0x00000010bc00780c */ /* 0x000fe40003f64270 */
[----:B--2---:R-:W-:Y:S02]  /*8c40*/  FSEL R163, R187, -INF , P4 ;  /* 0xff800000bba37808 */ /* 0x004fe40002000000 */
[----:B------:R-:W-:Y:S01]  /*8c50*/  FMNMX.FTZ R202, R171, R186, !PT ;  /* 0x000000baabca7209 */ /* 0x000fe20007810000 */
[----:B------:R-:W-:Y:S01]  /*8c60*/  FMUL.FTZ R186, R166, UR61 ;  /* 0x0000003da6ba7c20 */ /* 0x000fe20008410000 */
[----:B------:R-:W-:-:S02]  /*8c70*/  ISETP.GT.AND P4, PT, R188, 0x11, PT ;  /* 0x00000011bc00780c */ /* 0x000fc40003f84270 */
[----:B---3--:R-:W-:Y:S01]  /*8c80*/  FSEL R166, R189, -INF , P3 ;  /* 0xff800000bda67808 */ /* 0x008fe20001800000 */
[----:B------:R-:W-:Y:S01]  /*8c90*/  FMUL.FTZ R189, R154, UR61 ;  /* 0x0000003d9abd7c20 */ /* 0x000fe20008410000 */
[----:B------:R-:W-:Y:S01]  /*8ca0*/  FMNMX.FTZ R187, R163, R202, !PT ;  /* 0x000000caa3bb7209 */ /* 0x000fe20007810000 */
[----:B------:R-:W2:Y:S01]  /*8cb0*/  MUFU.TANH R186, R186 ;  /* 0x000000ba00ba7308 */ /* 0x000ea20000002400 */
[----:B------:R-:W-:Y:S02]  /*8cc0*/  ISETP.GT.AND P3, PT, R188, 0x18, PT ;  /* 0x00000018bc00780c */ /* 0x000fe40003f64270 */
[----:B----4-:R-:W-:Y:S02]  /*8cd0*/  FSEL R175, R179, -INF , P4 ;  /* 0xff800000b3af7808 */ /* 0x010fe40002000000 */
[----:B------:R-:W-:Y:S01]  /*8ce0*/  FMNMX.FTZ R202, R166, R187, !PT ;  /* 0x000000bba6ca7209 */ /* 0x000fe20007810000 */
[----:B------:R-:W-:Y:S01]  /*8cf0*/  FMUL.FTZ R187, R167, UR61 ;  /* 0x0000003da7bb7c20 */ /* 0x000fe20008410000 */
[----:B------:R-:W-:Y:S01]  /*8d00*/  ISETP.GT.AND P4, PT, R188, 0x19, PT ;  /* 0x00000019bc00780c */ /* 0x000fe20003f84270 */
[----:B------:R-:W-:Y:S01]  /*8d10*/  MUFU.TANH R189, R189 ;  /* 0x000000bd00bd7308 */ /* 0x000fe20000002400 */
[----:B------:R-:W-:Y:S01]  /*8d20*/  FSEL R167, R200, -INF , P3 ;  /* 0xff800000c8a77808 */ /* 0x000fe20001800000 */
[----:B------:R-:W-:Y:S01]  /*8d30*/  FMUL.FTZ R200, R155, UR61 ;  /* 0x0000003d9bc87c20 */ /* 0x000fe20008410000 */
[----:B------:R-:W-:-:S02]  /*8d40*/  FMNMX.FTZ R202, R175, R202, !PT ;  /* 0x000000caafca7209 */ /* 0x000fc40007810000 */
[C---:B------:R-:W-:Y:S02]  /*8d50*/  ISETP.GT.AND P3, PT, R188.reuse, 0x20, PT ;  /* 0x00000020bc00780c */ /* 0x040fe40003f64270 */
[----:B------:R-:W-:Y:S01]  /*8d60*/  FSEL R179, R191, -INF , P4 ;  /* 0xff800000bfb37808 */ /* 0x000fe20002000000 */
[----:B------:R-:W3:Y:S01]  /*8d70*/  MUFU.TANH R187, R187 ;  /* 0x000000bb00bb7308 */ /* 0x000ee20000002400 */
[----:B------:R-:W-:Y:S02]  /*8d80*/  FMNMX.FTZ R202, R167, R202, !PT ;  /* 0x000000caa7ca7209 */ /* 0x000fe40007810000 */
[----:B------:R-:W-:Y:S02]  /*8d90*/  ISETP.GT.AND P4, PT, R188, 0x21, PT ;  /* 0x00000021bc00780c */ /* 0x000fe40003f84270 */
[----:B------:R-:W-:Y:S02]  /*8da0*/  FSEL R154, R182, -INF , P3 ;  /* 0xff800000b69a7808 */ /* 0x000fe40001800000 */
[----:B------:R-:W-:-:S02]  /*8db0*/  FMNMX.FTZ R191, R179, R202, !PT ;  /* 0x000000cab3bf7209 */ /* 0x000fc40007810000 */
[----:B------:R-:W-:Y:S02]  /*8dc0*/  ISETP.GT.AND P3, PT, R188, 0x28, PT ;  /* 0x00000028bc00780c */ /* 0x000fe40003f64270 */
[----:B------:R-:W-:Y:S02]  /*8dd0*/  FSEL R180, R180, -INF , P4 ;  /* 0xff800000b4b47808 */ /* 0x000fe40002000000 */
[----:B------:R-:W-:Y:S02]  /*8de0*/  FMNMX.FTZ R191, R154, R191, !PT ;  /* 0x000000bf9abf7209 */ /* 0x000fe40007810000 */
[----:B------:R-:W-:Y:S02]  /*8df0*/  ISETP.GT.AND P4, PT, R188, 0x29, PT ;  /* 0x00000029bc00780c */ /* 0x000fe40003f84270 */
[----:B------:R-:W-:Y:S02]  /*8e00*/  FSEL R155, R190, -INF , P3 ;  /* 0xff800000be9b7808 */ /* 0x000fe40001800000 */
[----:B------:R-:W-:Y:S01]  /*8e10*/  FMNMX.FTZ R202, R180, R191, !PT ;  /* 0x000000bfb4ca7209 */ /* 0x000fe20007810000 */
[----:B------:R-:W-:Y:S01]  /*8e20*/  FMUL.FTZ R191, R158, UR61 ;  /* 0x0000003d9ebf7c20 */ /* 0x000fe20008410000 */
[----:B------:R-:W-:Y:S01]  /*8e30*/  FSEL R182, R183, -INF , P4 ;  /* 0xff800000b7b67808 */ /* 0x000fe20002000000 */
[----:B------:R4:W5:Y:S01]  /*8e40*/  MUFU.TANH R190, R200 ;  /* 0x000000c800be7308 */ /* 0x0009620000002400 */
[----:B------:R-:W-:-:S02]  /*8e50*/  ISETP.GT.AND P3, PT, R188, 0x30, PT ;  /* 0x00000030bc00780c */ /* 0x000fc40003f64270 */
[----:B------:R-:W-:Y:S02]  /*8e60*/  FMNMX.FTZ R183, R155, R202, !PT ;  /* 0x000000ca9bb77209 */ /* 0x000fe40007810000 */
[----:B------:R-:W-:Y:S02]  /*8e70*/  ISETP.GT.AND P4, PT, R188, 0x31, PT ;  /* 0x00000031bc00780c */ /* 0x000fe40003f84270 */
[----:B0-----:R-:W-:Y:S01]  /*8e80*/  FSEL R158, R184, -INF , P3 ;  /* 0xff800000b89e7808 */ /* 0x001fe20001800000 */
[----:B------:R-:W0:Y:S01]  /*8e90*/  MUFU.TANH R191, R191 ;  /* 0x000000bf00bf7308 */ /* 0x000e220000002400 */
[----:B------:R-:W-:Y:S02]  /*8ea0*/  FMNMX.FTZ R201, R182, R183, !PT ;  /* 0x000000b7b6c97209 */ /* 0x000fe40007810000 */
[----:B------:R-:W-:Y:S02]  /*8eb0*/  ISETP.GT.AND P3, PT, R188, 0x38, PT ;  /* 0x00000038bc00780c */ /* 0x000fe40003f64270 */
[----:B-1----:R-:W-:-:S02]  /*8ec0*/  FSEL R183, R185, -INF , P4 ;  /* 0xff800000b9b77808 */ /* 0x002fc40002000000 */
[----:B----4-:R-:W-:Y:S02]  /*8ed0*/  FMNMX.FTZ R200, R158, R201, !PT ;  /* 0x000000c99ec87209 */ /* 0x010fe40007810000 */
[----:B------:R-:W-:Y:S02]  /*8ee0*/  ISETP.GT.AND P4, PT, R188, 0x39, PT ;  /* 0x00000039bc00780c */ /* 0x000fe40003f84270 */
[----:B--2---:R-:W-:Y:S02]  /*8ef0*/  FSEL R184, R186, -INF , P3 ;  /* 0xff800000bab87808 */ /* 0x004fe40001800000 */
[----:B------:R-:W-:Y:S02]  /*8f00*/  FMNMX.FTZ R185, R183, R200, !PT ;  /* 0x000000c8b7b97209 */ /* 0x000fe40007810000 */
[----:B------:R-:W-:Y:S02]  /*8f10*/  ISETP.GT.AND P3, PT, R188, 0x40, PT ;  /* 0x00000040bc00780c */ /* 0x000fe40003f64270 */
[----:B---3--:R-:W-:Y:S01]  /*8f20*/  FSEL R186, R187, -INF , P4 ;  /* 0xff800000bbba7808 */ /* 0x008fe20002000000 */
[----:B------:R-:W-:Y:S01]  /*8f30*/  FMUL.FTZ R187, R181, UR61 ;  /* 0x0000003db5bb7c20 */ /* 0x000fe20008410000 */
[----:B------:R-:W-:-:S02]  /*8f40*/  FMNMX.FTZ R185, R184, R185, !PT ;  /* 0x000000b9b8b97209 */ /* 0x000fc40007810000 */
[----:B------:R-:W-:Y:S02]  /*8f50*/  ISETP.GT.AND P4, PT, R188, 0x41, PT ;  /* 0x00000041bc00780c */ /* 0x000fe40003f84270 */
[----:B------:R-:W-:Y:S01]  /*8f60*/  FSEL R181, R189, -INF , P3 ;  /* 0xff800000bdb57808 */ /* 0x000fe20001800000 */
[----:B------:R-:W1:Y:S01]  /*8f70*/  MUFU.TANH R187, R187 ;  /* 0x000000bb00bb7308 */ /* 0x000e620000002400 */
[----:B------:R-:W-:Y:S02]  /*8f80*/  FMNMX.FTZ R200, R186, R185, !PT ;  /* 0x000000b9bac87209 */ /* 0x000fe40007810000 */
[----:B------:R-:W-:Y:S02]  /*8f90*/  ISETP.GT.AND P3, PT, R188, 0x48, PT ;  /* 0x00000048bc00780c */ /* 0x000fe40003f64270 */
[----:B-----5:R-:W-:Y:S02]  /*8fa0*/  FSEL R185, R190, -INF , P4 ;  /* 0xff800000beb97808 */ /* 0x020fe40002000000 */
[----:B------:R-:W-:-:S02]  /*8fb0*/  FMNMX.FTZ R200, R181, R200, !PT ;  /* 0x000000c8b5c87209 */ /* 0x000fc40007810000 */
[----:B------:R-:W-:Y:S01]  /*8fc0*/  ISETP.GT.AND P4, PT, R188, 0x49, PT ;  /* 0x00000049bc00780c */ /* 0x000fe20003f84270 */
[----:B------:R-:W-:Y:S01]  /*8fd0*/  FMUL.FTZ R188, R168, UR61 ;  /* 0x0000003da8bc7c20 */ /* 0x000fe20008410000 */
[----:B0-----:R-:W-:Y:S02]  /*8fe0*/  FSEL R168, R191, -INF , P3 ;  /* 0xff800000bfa87808 */ /* 0x001fe40001800000 */
[----:B------:R-:W-:Y:S02]  /*8ff0*/  FMNMX.FTZ R189, R185, R200, !PT ;  /* 0x000000c8b9bd7209 */ /* 0x000fe40007810000 */
[----:B------:R-:W-:Y:S01]  /*9000*/  FSEL R159, R159, -INF , P4 ;  /* 0xff8000009f9f7808 */ /* 0x000fe20002000000 */
[----:B------:R-:W0:Y:S01]  /*9010*/  MUFU.TANH R188, R188 ;  /* 0x000000bc00bc7308 */ /* 0x000e220000002400 */
[----:B------:R-:W-:Y:S02]  /*9020*/  FMNMX.FTZ R190, R168, R189, !PT ;  /* 0x000000bda8be7209 */ /* 0x000fe40007810000 */
[----:B------:R2:W3:Y:S02]  /*9030*/  SHFL.IDX PT, R189, R178, RZ, 0x1c1f ;  /* 0x001c1fffb2bd7589 */ /* 0x0004e400000e0000 */
[----:B------:R-:W-:-:S05]  /*9040*/  FMNMX.FTZ R190, R159, R190, !PT ;  /* 0x000000be9fbe7209 */ /* 0x000fca0007810000 */
[----:B------:R-:W4:Y:S01]  /*9050*/  SHFL.BFLY PT, R191, R190, 0x2, 0x1f ;  /* 0x0c401f00bebf7f89 */ /* 0x000f2200000e0000 */
[----:B--2---:R-:W-:-:S06]  /*9060*/  FMUL.FTZ R178, R152, UR61 ;  /* 0x0000003d98b27c20 */ /* 0x004fcc0008410000 */
[----:B------:R-:W-:Y:S01]  /*9070*/  MUFU.TANH R178, R178 ;  /* 0x000000b200b27308 */ /* 0x000fe20000002400 */
[----:B---3--:R-:W-:Y:S02]  /*9080*/  IMAD.IADD R170, R170, 0x1, R189 ;  /* 0x00000001aaaa7824 */ /* 0x008fe400078e02bd */
[----:B------:R-:W-:-:S03]  /*9090*/  FMUL.FTZ R189, R153, UR61 ;  /* 0x0000003d99bd7c20 */ /* 0x000fc60008410000 */
[----:B------:R-:W-:Y:S02]  /*90a0*/  ISETP.GT.AND P3, PT, R170, RZ, PT ;  /* 0x000000ffaa00720c */ /* 0x000fe40003f64270 */
[----:B----4-:R-:W-:Y:S01]  /*90b0*/  FMNMX.FTZ R190, R190, R191, !PT ;  /* 0x000000bfbebe7209 */ /* 0x010fe20007810000 */
[----:B------:R-:W2:Y:S01]  /*90c0*/  MUFU.TANH R189, R189 ;  /* 0x000000bd00bd7308 */ /* 0x000ea20000002400 */
[----:B------:R-:W-:Y:S02]  /*90d0*/  ISETP.GT.AND P4, PT, R170, 0x1, PT ;  /* 0x00000001aa00780c */ /* 0x000fe40003f84270 */
[----:B------:R-:W-:Y:S01]  /*90e0*/  FSEL R153, R0, -INF , P3 ;  /* 0xff80000000997808 */ /* 0x000fe20001800000 */
[----:B------:R-:W3:Y:S01]  /*90f0*/  SHFL.BFLY PT, R191, R190, 0x1, 0x1f ;  /* 0x0c201f00bebf7f89 */ /* 0x000ee200000e0000 */
[----:B------:R-:W-:Y:S02]  /*9100*/  ISETP.GT.AND P3, PT, R170, 0x8, PT ;  /* 0x00000008aa00780c */ /* 0x000fe40003f64270 */
[----:B------:R-:W-:-:S02]  /*9110*/  FSEL R2, R2, -INF , P4 ;  /* 0xff80000002027808 */ /* 0x000fc40002000000 */
[C---:B------:R-:W-:Y:S02]  /*9120*/  ISETP.GT.AND P4, PT, R170.reuse, 0x9, PT ;  /* 0x00000009aa00780c */ /* 0x040fe40003f84270 */
[----:B------:R-:W-:Y:S02]  /*9130*/  FSEL R0, R3, -INF , P3 ;  /* 0xff80000003007808 */ /* 0x000fe40001800000 */
[----:B------:R-:W-:Y:S02]  /*9140*/  ISETP.GT.AND P3, PT, R170, 0x10, PT ;  /* 0x00000010aa00780c */ /* 0x000fe40003f64270 */
[----:B------:R-:W-:Y:S02]  /*9150*/  FSEL R20, R20, -INF , P4 ;  /* 0xff80000014147808 */ /* 0x000fe40002000000 */
[----:B------:R-:W-:Y:S02]  /*9160*/  ISETP.GT.AND P4, PT, R170, 0x11, PT ;  /* 0x00000011aa00780c */ /* 0x000fe40003f84270 */
[----:B------:R-:W-:-:S02]  /*9170*/  FSEL R21, R21, -INF , P3 ;  /* 0xff80000015157808 */ /* 0x000fc40001800000 */
[----:B------:R-:W-:Y:S02]  /*9180*/  ISETP.GT.AND P3, PT, R170, 0x18, PT ;  /* 0x00000018aa00780c */ /* 0x000fe40003f64270 */
[----:B------:R-:W-:Y:S02]  /*9190*/  FSEL R176, R176, -INF , P4 ;  /* 0xff800000b0b07808 */ /* 0x000fe40002000000 */
[----:B------:R-:W-:Y:S02]  /*91a0*/  ISETP.GT.AND P4, PT, R170, 0x19, PT ;  /* 0x00000019aa00780c */ /* 0x000fe40003f84270 */
[----:B------:R-:W-:Y:S02]  /*91b0*/  FSEL R177, R177, -INF , P3 ;  /* 0xff800000b1b17808 */ /* 0x000fe40001800000 */
[----:B---3--:R-:W-:Y:S02]  /*91c0*/  FMNMX.FTZ R3, R190, R191, !PT ;  /* 0x000000bfbe037209 */ /* 0x008fe40007810000 */
[----:B------:R-:W-:Y:S01]  /*91d0*/  ISETP.GT.AND P5, PT, R170, 0x20, PT ;  /* 0x00000020aa00780c */ /* 0x000fe20003fa4270 */
[----:B------:R-:W-:Y:S01]  /*91e0*/  MUFU.TANH R190, R156 ;  /* 0x0000009c00be7308 */ /* 0x000fe20000002400 */
[----:B-1----:R-:W-:-:S02]  /*91f0*/  FSEL R187, R187, -INF , P4 ;  /* 0xff800000bbbb7808 */ /* 0x002fc40002000000 */
[----:B------:R-:W-:Y:S02]  /*9200*/  ISETP.GT.AND P6, PT, R170, 0x21, PT ;  /* 0x00000021aa00780c */ /* 0x000fe40003fc4270 */
[----:B0-----:R-:W-:Y:S02]  /*9210*/  FSEL R188, R188, -INF , P5 ;  /* 0xff800000bcbc7808 */ /* 0x001fe40002800000 */
[C---:B------:R-:W-:Y:S02]  /*9220*/  ISETP.GT.AND P3, PT, R170.reuse, 0x28, PT ;  /* 0x00000028aa00780c */ /* 0x040fe40003f64270 */
[----:B------:R-:W-:Y:S02]  /*9230*/  FSEL R169, R169, -INF , P6 ;  /* 0xff800000a9a97808 */ /* 0x000fe40003000000 */
        /* <DEDUP_REMOVED lines=10> */
[----:B------:R-:W-:Y:S02]  /*92e0*/  FSETP.NEU.FTZ.AND P4, PT, R3, -INF , PT ;  /* 0xff8000000300780b */ /* 0x000fe40003f9d000 */
[C---:B------:R-:W-:Y:S02]  /*92f0*/  ISETP.GT.AND P3, PT, R170.reuse, 0x40, PT ;  /* 0x00000040aa00780c */ /* 0x040fe40003f64270 */
[----:B------:R-:W-:Y:S02]  /*9300*/  FSEL R165, R165, -INF , P5 ;  /* 0xff800000a5a57808 */ /* 0x000fe40002800000 */
[----:B------:R-:W-:Y:S01]  /*9310*/  ISETP.GT.AND P5, PT, R170, 0x41, PT ;  /* 0x00000041aa00780c */ /* 0x000fe20003fa4270 */
[----:B------:R-:W-:-:S02]  /*9320*/  WARPGROUP.DEPBAR.LE gsb0, 0x0 ;  /* 0x00008000000079c5 */ /* 0x000fc40000010000 */
[----:B------:R-:W-:Y:S01]  /*9330*/  FMNMX.FTZ R197, R153, R234, !PT ;  /* 0x000000ea99c57209 */ /* 0x000fe20007810000 */
[----:B------:R-:W-:-:S03]  /*9340*/  WARPGROUP.ARRIVE ;  /* 0x00000000000079c5 */ /* 0x000fc60000000000 */
[----:B------:R-:W-:-:S03]  /*9350*/  FMNMX.FTZ R197, R2, R197, !PT ;  /* 0x000000c502c57209 */ /* 0x000fc60007810000 */
[----:B------:R-:W-:Y:S01]  /*9360*/  HGMMA.64x256x16.F32.BF16 R24, R192, gdesc[UR4].tnspB, R24, gsb0 ;  /* 0x43e00004c0187df0 */ /* 0x000fe20008001818 */
[----:B------:R-:W-:Y:S02]  /*9370*/  FMNMX.FTZ R197, R0, R197, !PT ;  /* 0x000000c500c57209 */ /* 0x000fe40007810000 */
[----:B------:R-:W-:Y:S02]  /*9380*/  R2UR UR6, R236 ;  /* 0x00000000ec0672ca */ /* 0x000fe400000e0000 */
[----:B------:R-:W-:-:S04]  /*9390*/  FMNMX.FTZ R152, R20, R197, !PT ;  /* 0x000000c514987209 */ /* 0x000fc80007810000 */
[----:B------:R-:W-:Y:S01]  /*93a0*/  FMNMX.FTZ R191, R21, R152, !PT ;  /* 0x0000009815bf7209 */ /* 0x000fe20007810000 */
[----:B------:R-:W-:-:S03]  /*93b0*/  FMUL.FTZ R152, R3, UR5 ;  /* 0x0000000503987c20 */ /* 0x000fc60008410000 */
[----:B------:R-:W-:Y:S02]  /*93c0*/  FMNMX.FTZ R4, R176, R191, !PT ;  /* 0x000000bfb0047209 */ /* 0x000fe40007810000 */
[----:B------:R0:W1:Y:S01]  /*93d0*/  MUFU.TANH R191, R157 ;  /* 0x0000009d00bf7308 */ /* 0x0000620000002400 */
[----:B------:R-:W-:Y:S01]  /*93e0*/  FSEL R152, R152, RZ, P4 ;  /* 0x000000ff98987208 */ /* 0x000fe20002000000 */
[----:B------:R-:W-:Y:S01]  /*93f0*/  UISETP.GT.AND UP1, UPT, UR11, UR6, UPT ;  /* 0x000000060b00728c */ /* 0x000fe2000bf24270 */
[----:B------:R-:W-:Y:S02]  /*9400*/  FMNMX.FTZ R4, R177, R4, !PT ;  /* 0x00000004b1047209 */ /* 0x000fe40007810000 */
[----:B------:R-:W-:Y:S01]  /*9410*/  R2UR UR6, R16 ;  /* 0x00000000100672ca */ /* 0x000fe200000e0000 */
[--C-:B------:R-:W-:Y:S01]  /*9420*/  FFMA.FTZ R211, R171, UR5, -R152.reuse ;  /* 0x00000005abd37c23 */ /* 0x100fe20008010898 */
[----:B------:R-:W-:Y:S01]  /*9430*/  FMNMX.FTZ R197, R187, R4, !PT ;  /* 0x00000004bbc57209 */ /* 0x000fe20007810000 */
[--C-:B------:R-:W-:Y:S01]  /*9440*/  FFMA.FTZ R209, R174, UR5, -R152.reuse ;  /* 0x00000005aed17c23 */ /* 0x100fe20008010898 */
[----:B--2---:R-:W-:Y:S01]  /*9450*/  FSEL R171, R189, -INF , P5 ;  /* 0xff800000bdab7808 */ /* 0x004fe20002800000 */
[--C-:B------:R-:W-:Y:S01]  /*9460*/  FFMA.FTZ R174, R163, UR5, -R152.reuse ;  /* 0x00000005a3ae7c23 */ /* 0x100fe20008010898 */
[----:B------:R-:W-:Y:S01]  /*9470*/  FMNMX.FTZ R4, R188, R197, !PT ;  /* 0x000000c5bc047209 */ /* 0x000fe20007810000 */
[--C-:B------:R-:W-:Y:S01]  /*9480*/  FFMA.FTZ R201, R154, UR5, -R152.reuse ;  /* 0x000000059ac97c23 */ /* 0x100fe20008010898 */
[----:B------:R-:W-:Y:S01]  /*9490*/  ISETP.GT.AND P5, PT, R170, 0x49, PT ;  /* 0x00000049aa00780c */ /* 0x000fe20003fa4270 */
[--C-:B------:R-:W-:Y:S01]  /*94a0*/  FFMA.FTZ R154, R180, UR5, -R152.reuse ;  /* 0x00000005b49a7c23 */ /* 0x100fe20008010898 */
[----:B0-----:R-:W-:Y:S01]  /*94b0*/  FMNMX.FTZ R157, R169, R4, !PT ;  /* 0x00000004a99d7209 */ /* 0x001fe20007810000 */
[--C-:B------:R-:W-:Y:S01]  /*94c0*/  FFMA.FTZ R156, R162, UR5, -R152.reuse ;  /* 0x00000005a29c7c23 */ /* 0x100fe20008010898 */
[----:B-1----:R-:W-:Y:S01]  /*94d0*/  FSEL R191, R191, -INF , P5 ;  /* 0xff800000bfbf7808 */ /* 0x002fe20002800000 */
        /* <DEDUP_REMOVED lines=14> */
[----:B------:R-:W-:-:S02]  /*95c0*/  FFMA.FTZ R155, R181, UR5, -R152 ;  /* 0x00000005b59b7c23 */ /* 0x000fc40008010898 */
[----:B------:R-:W-:Y:S01]  /*95d0*/  MUFU.EX2 R211, R211 ;  /* 0x000000d300d37308 */ /* 0x000fe20000000800 */
[----:B------:R-:W-:Y:S02]  /*95e0*/  FMNMX.FTZ R4, R164, R157, !PT ;  /* 0x0000009da4047209 */ /* 0x000fe40007810000 */
[----:B------:R-:W-:Y:S01]  /*95f0*/  FSEL R157, R178, -INF , P3 ;  /* 0xff800000b29d7808 */ /* 0x000fe20001800000 */
[--C-:B------:R-:W-:Y:S01]  /*9600*/  FFMA.FTZ R178, R185, UR5, -R152.reuse ;  /* 0x00000005b9b27c23 */ /* 0x100fe20008010898 */
[----:B------:R-:W-:Y:S02]  /*9610*/  FMNMX.FTZ R4, R165, R4, !PT ;  /* 0x00000004a5047209 */ /* 0x000fe40007810000 */
[----:B------:R-:W-:Y:S01]  /*9620*/  ISETP.GT.AND P3, PT, R170, 0x48, PT ;  /* 0x00000048aa00780c */ /* 0x000fe20003f64270 */
[----:B------:R-:W-:Y:S01]  /*9630*/  MUFU.EX2 R205, R205 ;  /* 0x000000cd00cd7308 */ /* 0x000fe20000000800 */
[----:B------:R-:W-:Y:S01]  /*9640*/  FMNMX.FTZ R4, R157, R4, !PT ;  /* 0x000000049d047209 */ /* 0x000fe20007810000 */
[----:B------:R-:W-:Y:S01]  /*9650*/  FFMA.FTZ R170, R182, UR5, -R152 ;  /* 0x00000005b6aa7c23 */ /* 0x000fe20008010898 */
[----:B------:R-:W-:-:S02]  /*9660*/  FSEL R189, R190, -INF , P3 ;  /* 0xff800000bebd7808 */ /* 0x000fc40001800000 */
[----:B------:R-:W-:-:S03]  /*9670*/  FMNMX.FTZ R4, R171, R4, !PT ;  /* 0x00000004ab047209 */ /* 0x000fc60007810000 */
[----:B------:R0:W-:Y:S01]  /*9680*/  MUFU.EX2 R190, R174 ;  /* 0x000000ae00be7308 */ /* 0x0001e20000000800 */
[----:B------:R-:W-:-:S04]  /*9690*/  FMNMX.FTZ R4, R189, R4, !PT ;  /* 0x00000004bd047209 */ /* 0x000fc80007810000 */
[----:B------:R-:W-:-:S03]  /*96a0*/  FMNMX.FTZ R4, R191, R4, !PT ;  /* 0x00000004bf047209 */ /* 0x000fc60007810000 */
[----:B------:R-:W-:Y:S01]  /*96b0*/  MUFU.EX2 R162, R162 ;  /* 0x000000a200a27308 */ /* 0x000fe20000000800 */
[----:B0-----:R-:W-:Y:S01]  /*96c0*/  FFMA.FTZ R174, R186, UR5, -R152 ;  /* 0x00000005baae7c23 */ /* 0x001fe20008010898 */
        /* <DEDUP_REMOVED lines=9> */
[----:B0-----:R-:W-:Y:S01]  /*9760*/  FMNMX.FTZ R4, R163, R4, !PT ;  /* 0x00000004a3047209 */ /* 0x001fe20007810000 */
[--C-:B------:R-:W-:Y:S01]  /*9770*/  FFMA.FTZ R163, R168, UR5, -R152.reuse ;  /* 0x00000005a8a37c23 */ /* 0x100fe20008010898 */
[----:B------:R-:W-:-:S05]  /*9780*/  FFMA.FTZ R152, R159, UR5, -R152 ;  /* 0x000000059f987c23 */ /* 0x000fca0008010898 */
[----:B------:R-:W-:Y:S01]  /*9790*/  MUFU.EX2 R197, R197 ;  /* 0x000000c500c57308 */ /* 0x000fe20000000800 */
[C---:B------:R-:W-:Y:S01]  /*97a0*/  FSETP.NEU.FTZ.AND P3, PT, R4.reuse, -INF , PT ;  /* 0xff8000000400780b */ /* 0x040fe20003f7d000 */
[----:B------:R-:W-:Y:S01]  /*97b0*/  FMUL.FTZ R180, R4, UR5 ;  /* 0x0000000504b47c20 */ /* 0x000fe20008410000 */
[----:B------:R-:W-:Y:S01]  /*97c0*/  IMAD.U32 R168, RZ, RZ, UR4 ;  /* 0x00000004ffa87e24 */ /* 0x000fe2000f8e00ff */
[----:B------:R-:W-:-:S03]  /*97d0*/  UIADD3 UR4, UR11, -0x1, URZ ;  /* 0xffffffff0b047890 */ /* 0x000fc6000fffe03f */
[----:B------:R-:W-:Y:S01]  /*97e0*/  FSEL R180, R180, RZ, P3 ;  /* 0x000000ffb4b47208 */ /* 0x000fe20001800000 */
[----:B------:R-:W-:Y:S02]  /*97f0*/  MUFU.EX2 R158, R158 ;  /* 0x0000009e009e7308 */ /* 0x000fe40000000800 */
[----:B------:R-:W-:Y:S02]  /*9800*/  IMAD.U32 R233, RZ, RZ, UR4 ;  /* 0x00000004ffe97e24 */ /* 0x000fe4000f8e00ff */
[--C-:B------:R-:W-:Y:S01]  /*9810*/  FFMA.FTZ R206, R177, UR5, -R180.reuse ;  /* 0x00000005b1ce7c23 */ /* 0x100fe200080108b4 */
[--C-:B------:R-:W-:Y:S01]  /*9820*/  FFMA.FTZ R210, R0, UR5, -R180.reuse ;  /* 0x0000000500d27c23 */ /* 0x100fe200080108b4 */
[----:B------:R-:W-:Y:S01]  /*9830*/  FSEL R177, R4, RZ, P3 ;  /* 0x000000ff04b17208 */ /* 0x000fe20001800000 */
[--C-:B------:R-:W-:Y:S01]  /*9840*/  FFMA.FTZ R153, R153, UR5, -R180.reuse ;  /* 0x0000000599997c23 */ /* 0x100fe200080108b4 */
[----:B------:R-:W-:Y:S01]  /*9850*/  FSEL R0, R3, RZ, P4 ;  /* 0x000000ff03007208 */ /* 0x000fe20002000000 */
[--C-:B------:R-:W-:Y:S01]  /*9860*/  FFMA.FTZ R208, R2, UR5, -R180.reuse ;  /* 0x0000000502d07c23 */ /* 0x100fe200080108b4 */
[----:B------:R-:W-:Y:S01]  /*9870*/  FFMA.FTZ R167, R20, UR5, -R180 ;  /* 0x0000000514a77c23 */ /* 0x000fe200080108b4 */
[----:B------:R-:W-:Y:S01]  /*9880*/  FADD.FTZ R177, -R177, R234 ;  /* 0x000000eab1b17221 */ /* 0x000fe20000010100 */
[----:B------:R-:W-:Y:S01]  /*9890*/  MUFU.EX2 R210, R210 ;  /* 0x000000d200d27308 */ /* 0x000fe20000000800 */
[----:B------:R-:W-:Y:S01]  /*98a0*/  FADD.FTZ R0, -R0, R235 ;  /* 0x000000eb00007221 */ /* 0x000fe20000010100 */
[----:B------:R-:W-:Y:S01]  /*98b0*/  FFMA.FTZ R204, R21, UR5, -R180 ;  /* 0x0000000515cc7c23 */ /* 0x000fe200080108b4 */
[----:B------:R-:W-:Y:S01]  /*98c0*/  FMUL.FTZ R177, R177, UR5 ;  /* 0x00000005b1b17c20 */ /* 0x000fe20008410000 */
[----:B------:R-:W-:-:S02]  /*98d0*/  IMAD.U32 R20, RZ, RZ, UR14 ;  /* 0x0000000eff147e24 */ /* 0x000fc4000f8e00ff */
[----:B------:R-:W-:Y:S01]  /*98e0*/  FMUL.FTZ R2, R0, UR5 ;  /* 0x0000000500027c20 */ /* 0x000fe20008410000 */
[--C-:B------:R-:W-:Y:S01]  /*98f0*/  FFMA.FTZ R175, R176, UR5, -R180.reuse ;  /* 0x00000005b0af7c23 */ /* 0x100fe200080108b4 */
[--C-:B------:R-:W-:Y:S01]  /*9900*/  FFMA.FTZ R21, R187, UR5, -R180.reuse ;  /* 0x00000005bb157c23 */ /* 0x100fe200080108b4 */
        /* <DEDUP_REMOVED lines=12> */
[--C-:B------:R-:W-:Y:S01]  /*99d0*/  FFMA.FTZ R171, R171, UR5, -R180.reuse ;  /* 0x00000005abab7c23 */ /* 0x100fe200080108b4 */
[----:B------:R-:W-:Y:S01]  /*99e0*/  FFMA.FTZ R189, R189, UR5, -R180 ;  /* 0x00000005bdbd7c23 */ /* 0x000fe200080108b4 */
[----:B------:R-:W-:Y:S01]  /*99f0*/  PLOP3.LUT P3, PT, PT, PT, UP1, 0x80, 0x0 ;  /* 0x000000000000781c */ /* 0x000fe20003f6f018 */
[----:B------:R-:W-:Y:S01]  /*9a00*/  @!P1 VIADD R160, R168, 0x38860 ;  /* 0x00038860a8a09836 */ /* 0x000fe20000000000 */
[----:B------:R-:W1:Y:S01]  /*9a10*/  MUFU.EX2 R2, R2 ;  /* 0x0000000200027308 */ /* 0x000e620000000800 */
[----:B------:R-:W-:-:S02]  /*9a20*/  IMAD.MOV.U32 R235, RZ, RZ, R3 ;  /* 0x000000ffffeb7224 */ /* 0x000fc400078e0003 */
[----:B------:R-:W-:Y:S01]  /*9a30*/  IMAD.MOV.U32 R234, RZ, RZ, R4 ;  /* 0x000000ffffea7224 */ /* 0x000fe200078e0004 */
[----:B------:R-:W-:-:S04]  /*9a40*/  @!P1 PRMT R160, RZ, 0x654, R160 ;  /* 0x00000654ffa09816 */ /* 0x000fc800000000a0 */
[----:B------:R-:W2:Y:S01]  /*9a50*/  MUFU.EX2 R208, R208 ;  /* 0x000000d000d07308 */ /* 0x000ea20000000800 */
[----:B0-----:R-:W-:-:S07]  /*9a60*/  FFMA.FTZ R177, R0, R14, R153 ;  /* 0x0000000e00b17223 */ /* 0x001fce0000010099 */
[----:B------:R-:W0:Y:S01]  /*9a70*/  MUFU.EX2 R167, R167 ;  /* 0x000000a700a77308 */ /* 0x000e220000000800 */
[----:B-1----:R-:W-:Y:S01]  /*9a80*/  FFMA.FTZ R179, R2, R5, R209 ;  /* 0x0000000502b37223 */ /* 0x002fe200000100d1 */
[----:B------:R-:W-:-:S03]  /*9a90*/  F2FP.BF16.F32.PACK_AB R209, R156, R209 ;  /* 0x000000d19cd1723e */ /* 0x000fc600000010ff */
[----:B------:R-:W-:-:S03]  /*9aa0*/  FADD.FTZ R14, R156, R179 ;  /* 0x000000b39c0e7221 */ /* 0x000fc60000010000 */
[----:B------:R-:W1:Y:S01]  /*9ab0*/  MUFU.EX2 R204, R204 ;  /* 0x000000cc00cc7308 */ /* 0x000e620000000800 */
[C---:B--2---:R-:W-:Y:S01]  /*9ac0*/  FADD.FTZ R177, R208.reuse, R177 ;  /* 0x000000b1d0b17221 */ /* 0x044fe20000010000 */
[----:B------:R-:W-:Y:S01]  /*9ad0*/  FADD.FTZ R159, R211, R14 ;  /* 0x0000000ed39f7221 */ /* 0x000fe20000010000 */
[----:B------:R-:W-:Y:S02]  /*9ae0*/  F2FP.BF16.F32.PACK_AB R208, R208, R153 ;  /* 0x00000099d0d0723e */ /* 0x000fe400000010ff */
[C---:B------:R-:W-:Y:S01]  /*9af0*/  F2FP.BF16.F32.PACK_AB R211, R190.reuse, R211 ;  /* 0x000000d3bed3723e */ /* 0x040fe200000010ff */
[----:B------:R-:W-:Y:S02]  /*9b00*/  FADD.FTZ R14, R190, R159 ;  /* 0x0000009fbe0e7221 */ /* 0x000fe40000010000 */
[----:B------:R-:W2:Y:S02]  /*9b10*/  MUFU.EX2 R175, R175 ;  /* 0x000000af00af7308 */ /* 0x000ea40000000800 */
[----:B------:R-:W-:Y:S01]  /*9b20*/  FADD.FTZ R159, R205, R14 ;  /* 0x0000000ecd9f7221 */ /* 0x000fe20000010000 */
[----:B------:R-:W-:-:S03]  /*9b30*/  F2FP.BF16.F32.PACK_AB R205, R162, R205 ;  /* 0x000000cda2cd723e */ /* 0x000fc600000010ff */
[----:B------:R-:W-:Y:S02]  /*9b40*/  FADD.FTZ R14, R162, R159 ;  /* 0x0000009fa20e7221 */ /* 0x000fe40000010000 */
[----:B------:R-:W3:Y:S02]  /*9b50*/  MUFU.EX2 R206, R206 ;  /* 0x000000ce00ce7308 */ /* 0x000ee40000000800 */
[----:B------:R-:W-:Y:S01]  /*9b60*/  FADD.FTZ R159, R207, R14 ;  /* 0x0000000ecf9f7221 */ /* 0x000fe20000010000 */
[----:B------:R-:W-:-:S03]  /*9b70*/  F2FP.BF16.F32.PACK_AB R207, R166, R207 ;  /* 0x000000cfa6cf723e */ /* 0x000fc600000010ff */
[----:B------:R-:W-:Y:S02]  /*9b80*/  FADD.FTZ R14, R166, R159 ;  /* 0x0000009fa60e7221 */ /* 0x000fe40000010000 */
[----:B------:R-:W4:Y:S02]  /*9b90*/  MUFU.EX2 R21, R21 ;  /* 0x0000001500157308 */ /* 0x000f240000000800 */
[----:B------:R-:W-:Y:S01]  /*9ba0*/  FADD.FTZ R159, R201, R14 ;  /* 0x0000000ec99f7221 */ /* 0x000fe20000010000 */
[----:B------:R-:W-:-:S03]  /*9bb0*/  F2FP.BF16.F32.PACK_AB R201, R154, R201 ;  /* 0x000000c99ac9723e */ /* 0x000fc600000010ff */
[----:B------:R-:W-:Y:S02]  /*9bc0*/  FADD.FTZ R14, R154, R159 ;  /* 0x0000009f9a0e7221 */ /* 0x000fe40000010000 */
[----:B------:R-:W5:Y:S08]  /*9bd0*/  MUFU.EX2 R200, R200 ;  /* 0x000000c800c87308 */ /* 0x000f700000000800 */
[----:B------:R-:W5:Y:S08]  /*9be0*/  MUFU.EX2 R169, R169 ;  /* 0x000000a900a97308 */ /* 0x000f700000000800 */
[----:B------:R3:W-:Y:S08]  /*9bf0*/  MUFU.EX2 R5, R161 ;  /* 0x000000a100057308 */ /* 0x0007f00000000800 */
[----:B------:R-:W5:Y:S08]  /*9c00*/  MUFU.EX2 R202, R202 ;  /* 0x000000ca00ca7308 */ /* 0x000f700000000800 */
[----:B------:R-:W5:Y:S01]  /*9c10*/  MUFU.EX2 R173, R173 ;  /* 0x000000ad00ad7308 */ /* 0x000f620000000800 */
[----:B------:R-:W-:-:S02]  /*9c20*/  WARPGROUP.DEPBAR.LE gsb0, 0x0 ;  /* 0x00008000000079c5 */ /* 0x000fc40000010000 */
[----:B------:R0:W-:Y:S05]  /*9c30*/  @!P1 SYNCS.ARRIVE.TRANS64.RED.A1T0 RZ, [R20+URZ], RZ ;  /* 0x000000ff14ff99a7 */ /* 0x0001ea000810043f */
[----:B------:R-:W5:Y:S01]  /*9c40*/  MUFU.EX2 R196, R196 ;  /* 0x000000c400c47308 */ /* 0x000f620000000800 */
[--C-:B------:R-:W-:Y:S01]  /*9c50*/  FFMA.FTZ R192, R157, UR5, -R180.reuse ;  /* 0x000000059dc07c23 */ /* 0x100fe200080108b4 */
[----:B------:R-:W-:Y:S01]  /*9c60*/  FFMA.FTZ R180, R191, UR5, -R180 ;  /* 0x00000005bfb47c23 */ /* 0x000fe200080108b4 */
[----:B0-----:R-:W-:-:S05]  /*9c70*/  FADD.FTZ R20, R210, R177 ;  /* 0x000000b1d2147221 */ /* 0x001fca0000010000 */
[----:B------:R-:W-:Y:S01]  /*9c80*/  MUFU.EX2 R198, R198 ;  /* 0x000000c600c67308 */ /* 0x000fe20000000800 */
[----:B------:R0:W-:Y:S01]  /*9c90*/  @!P1 SYNCS.ARRIVE.TRANS64.RED.A1T0 RZ, [R160+URZ], RZ ;  /* 0x000000ffa0ff99a7 */ /* 0x0001e2000810043f */
[C---:B------:R-:W-:Y:S01]  /*9ca0*/  F2FP.BF16.F32.PACK_AB R210, R167.reuse, R210 ;  /* 0x000000d2a7d2723e */ /* 0x040fe200000010ff */
[----:B------:R-:W-:-:S04]  /*9cb0*/  FADD.FTZ R177, R167, R20 ;  /* 0x00000014a7b17221 */ /* 0x000fc80000010000 */
[----:B-1----:R-:W-:Y:S01]  /*9cc0*/  FADD.FTZ R20, R204, R177 ;  /* 0x000000b1cc147221 */ /* 0x002fe20000010000 */
[----:B------:R-:W1:Y:S01]  /*9cd0*/  MUFU.EX2 R199, R199 ;  /* 0x000000c700c77308 */ /* 0x000e620000000800 */
[C---:B--2---:R-:W-:Y:S02]  /*9ce0*/  F2FP.BF16.F32.PACK_AB R204, R175.reuse, R204 ;  /* 0x000000ccafcc723e */ /* 0x044fe400000010ff */
[----:B---3--:R-:W-:-:S04]  /*9cf0*/  FADD.FTZ R161, R175, R20 ;  /* 0x00000014afa17221 */ /* 0x008fc80000010000 */
[----:B------:R-:W-:Y:S01]  /*9d00*/  FADD.FTZ R20, R206, R161 ;  /* 0x000000a1ce147221 */ /* 0x000fe20000010000 */
[C---:B----4-:R-:W-:Y:S01]  /*9d10*/  F2FP.BF16.F32.PACK_AB R206, R21.reuse, R206 ;  /* 0x000000ce15ce723e */ /* 0x050fe200000010ff */
[----:B------:R-:W-:Y:S02]  /*9d20*/  MUFU.EX2 R157, R165 ;  /* 0x000000a5009d7308 */ /* 0x000fe40000000800 */
[----:B------:R-:W-:Y:S01]  /*9d30*/  FADD.FTZ R161, R21, R20 ;  /* 0x0000001415a17221 */ /* 0x000fe20000010000 */
[----:B------:R-:W-:Y:S01]  /*9d40*/  FADD.FTZ R21, R203, R14 ;  /* 0x0000000ecb157221 */ /* 0x000fe20000010000 */
[----:B------:R-:W-:Y:S02]  /*9d50*/  F2FP.BF16.F32.PACK_AB R203, R170, R203 ;  /* 0x000000cbaacb723e */ /* 0x000fe400000010ff */
[----:B-----5:R-:W-:Y:S01]  /*9d60*/  FADD.FTZ R20, R200, R161 ;  /* 0x000000a1c8147221 */ /* 0x020fe20000010000 */
[----:B------:R-:W-:Y:S01]  /*9d70*/  FADD.FTZ R14, R170, R21 ;  /* 0x00000015aa0e7221 */ /* 0x000fe20000010000 */
[----:B------:R-:W2:Y:S01]  /*9d80*/  MUFU.EX2 R174, R174 ;  /* 0x000000ae00ae7308 */ /* 0x000ea20000000800 */
[C---:B------:R-:W-:Y:S01]  /*9d90*/  F2FP.BF16.F32.PACK_AB R200, R169.reuse, R200 ;  /* 0x000000c8a9c8723e */ /* 0x040fe200000010ff */
[----:B------:R-:W-:Y:S01]  /*9da0*/  FADD.FTZ R161, R169, R20 ;  /* 0x00000014a9a17221 */ /* 0x000fe20000010000 */
[----:B------:R-:W-:Y:S01]  /*9db0*/  FADD.FTZ R21, R197, R14 ;  /* 0x0000000ec5157221 */ /* 0x000fe20000010000 */
[----:B------:R-:W-:-:S02]  /*9dc0*/  F2FP.BF16.F32.PACK_AB R197, R158, R197 ;  /* 0x000000c59ec5723e */ /* 0x000fc400000010ff */
[----:B------:R-:W-:Y:S01]  /*9dd0*/  FADD.FTZ R20, R202, R161 ;  /* 0x000000a1ca147221 */ /* 0x000fe20000010000 */
[----:B------:R-:W-:Y:S01]  /*9de0*/  FADD.FTZ R14, R158, R21 ;  /* 0x000000159e0e7221 */ /* 0x000fe20000010000 */
[----:B------:R-:W3:Y:S01]  /*9df0*/  MUFU.EX2 R192, R192 ;  /* 0x000000c000c07308 */ /* 0x000ee20000000800 */
[C---:B------:R-:W-:Y:S01]  /*9e00*/  F2FP.BF16.F32.PACK_AB R202, R173.reuse, R202 ;  /* 0x000000caadca723e */ /* 0x040fe200000010ff */
[----:B------:R-:W-:-:S04]  /*9e10*/  FADD.FTZ R159, R173, R20 ;  /* 0x00000014ad9f7221 */ /* 0x000fc80000010000 */
[----:B------:R-:W-:Y:S01]  /*9e20*/  FADD.FTZ R20, R196, R159 ;  /* 0x0000009fc4147221 */ /* 0x000fe20000010000 */
[C---:B------:R-:W-:Y:S01]  /*9e30*/  F2FP.BF16.F32.PACK_AB R196, R5.reuse, R196 ;  /* 0x000000c405c4723e */ /* 0x040fe200000010ff */
[----:B------:R-:W4:Y:S02]  /*9e40*/  MUFU.EX2 R155, R155 ;  /* 0x0000009b009b7308 */ /* 0x000f240000000800 */
[----:B------:R-:W-:Y:S01]  /*9e50*/  FADD.FTZ R159, R5, R20 ;  /* 0x00000014059f7221 */ /* 0x000fe20000010000 */
[----:B-1----:R-:W-:Y:S01]  /*9e60*/  FADD.FTZ R5, R199, R14 ;  /* 0x0000000ec7057221 */ /* 0x002fe20000010000 */
[----:B--2---:R-:W-:Y:S02]  /*9e70*/  F2FP.BF16.F32.PACK_AB R199, R174, R199 ;  /* 0x000000c7aec7723e */ /* 0x004fe400000010ff */
[----:B------:R-:W-:Y:S01]  /*9e80*/  FADD.FTZ R20, R198, R159 ;  /* 0x0000009fc6147221 */ /* 0x000fe20000010000 */
[----:B------:R-:W-:Y:S01]  /*9e90*/  FADD.FTZ R14, R174, R5 ;  /* 0x00000005ae0e7221 */ /* 0x000fe20000010000 */
[----:B------:R-:W1:Y:S01]  /*9ea0*/  MUFU.EX2 R153, R171 ;  /* 0x000000ab00997308 */ /* 0x000e620000000800 */
[C---:B------:R-:W-:Y:S01]  /*9eb0*/  F2FP.BF16.F32.PACK_AB R198, R157.reuse, R198 ;  /* 0x000000c69dc6723e */ /* 0x040fe200000010ff */
[----:B------:R-:W-:-:S04]  /*9ec0*/  FADD.FTZ R21, R157, R20 ;  /* 0x000000149d157221 */ /* 0x000fc80000010000 */
[----:B---3--:R-:W-:Y:S01]  /*9ed0*/  FADD.FTZ R20, R192, R21 ;  /* 0x00000015c0147221 */ /* 0x008fe20000010000 */
[----:B------:R-:W-:Y:S01]  /*9ee0*/  IMAD.U32 R21, RZ, RZ, UR60 ;  /* 0x0000003cff157e24 */ /* 0x000fe2000f8e00ff */
[----:B------:R-:W2:Y:S01]  /*9ef0*/  MUFU.EX2 R178, R178 ;  /* 0x000000b200b27308 */ /* 0x000ea20000000800 */
[----:B----4-:R-:W-:-:S07]  /*9f00*/  FADD.FTZ R5, R155, R14 ;  /* 0x0000000e9b057221 */ /* 0x010fce0000010000 */
        /* <DEDUP_REMOVED lines=11> */
[----:B------:R-:W-:Y:S01]  /*9fc0*/  IMAD.U32 R20, RZ, RZ, UR6 ;  /* 0x00000006ff147e24 */ /* 0x000fe2000f8e00ff */
[----:B------:R-:W-:Y:S01]  /*9fd0*/  F2FP.BF16.F32.PACK_AB R194, R180, R189 ;  /* 0x000000bdb4c2723e */ /* 0x000fe200000010ff */
[C---:B---3--:R-:W-:Y:S01]  /*9fe0*/  FADD.FTZ R5, R152.reuse, R5 ;  /* 0x0000000598057221 */ /* 0x048fe20000010000 */
[----:B------:R-:W-:Y:S01]  /*9ff0*/  F2FP.BF16.F32.PACK_AB R195, R152, R163 ;  /* 0x000000a398c3723e */ /* 0x000fe200000010ff */
[----:B0-----:R-:W-:Y:S06]  /*a000*/  @P3 BRA `(.L_x_2609) ;  /* 0xffffffbc00943947 */ /* 0x001fec000383ffff */
[----:B------:R-:W-:-:S07]  /*a010*/  IMAD.U32 R20, RZ, RZ, UR4 ;  /* 0x00000004ff147e24 */ /* 0x000fce000f8e00ff */
.L_x_2600:
        /* <DEDUP_REMOVED lines=9> */
.L_x_2619:
        /* <DEDUP_REMOVED lines=10> */
.L_x_2611:
        /* <DEDUP_REMOVED lines=8> */
.L_x_2612:
[----:B-1----:R-:W-:Y:S05]  /*a1d0*/  @P2 BRA `(.L_x_2613) ;  /* 0x0000000000082947 */ /* 0x002fea0003800000 */
[----:B------:R-:W1:Y:S02]  /*a1e0*/  SYNCS.PHASECHK.TRANS64.TRYWAIT P2, [UR4+0x38830], R3 ;  /* 0x03883003ff0075a7 */ /* 0x000e640008040144 */
[----:B-1----:R-:W-:Y:S05]  /*a1f0*/  @!P2 BRA `(.L_x_2614) ;  /* 0x000000f400fca947 */ /* 0x002fea0003800000 */
.L_x_2613:
        /* <DEDUP_REMOVED lines=643> */
.L_x_2615:
        /* <DEDUP_REMOVED lines=9> */
.L_x_2616:
[----:B---3--:R-:W-:Y:S05]  /*cac0*/  @P2 BRA `(.L_x_2617) ;  /* 0x0000000000082947 */ /* 0x008fea0003800000 */
[----:B------:R-:W3:Y:S02]  /*cad0*/  SYNCS.PHASECHK.TRANS64.TRYWAIT P2, [UR4+0x38850], R0 ;  /* 0x03885000ff0075a7 */ /* 0x000ee40008040144 */
[----:B---3--:R-:W-:Y:S05]  /*cae0*/  @!P2 BRA `(.L_x_2618) ;  /* 0x000000cc00d8a947 */ /* 0x008fea0003800000 */
.L_x_2617:
        /* <DEDUP_REMOVED lines=236> */
[----:B0-----:R-:W-:-:S03]  /*d9b0*/  FFMA.FTZ R5, R2, R5, R209 ;  /* 0x0000000502057223 */ /* 0x001fc600000100d1 */
        /* <DEDUP_REMOVED lines=62> */
[C---:B------:R-:W-:Y:S01]  /*dda0*/  FADD.FTZ R21, R173.reuse, R162 ;  /* 0x000000a2ad157221 */ /* 0x040fe20000010000 */
[----:B------:R-:W-:Y:S01]  /*ddb0*/  FADD.FTZ R160, R20, R5 ;  /* 0x0000000514a07221 */ /* 0x000fe20000010000 */
        /* <DEDUP_REMOVED lines=27> */
[----:B------:R-:W-:Y:S02]  /*df70*/  IMAD.U32 R20, RZ, RZ, UR4 ;  /* 0x00000004ff147e24 */ /* 0x000fe4000f8e00ff */
[----:B------:R-:W-:Y:S01]  /*df80*/  IMAD.MOV.U32 R22, RZ, RZ, R3 ;  /* 0x000000ffff167224 */ /* 0x000fe200078e0003 */
[----:B0-----:R-:W-:Y:S06]  /*df90*/  @P2 BRA `(.L_x_2619) ;  /* 0xffffffc000442947 */ /* 0x001fec000383ffff */
.L_x_2610:
        /* <DEDUP_REMOVED lines=131> */
.L_x_2620:
        /* <DEDUP_REMOVED lines=8> */
.L_x_2621:
[----:B-1----:R-:W-:Y:S05]  /*e850*/  @P2 BRA `(.L_x_2622) ;  /* 0x0000000000082947 */ /* 0x002fea0003800000 */
[----:B------:R-:W1:Y:S02]  /*e860*/  SYNCS.PHASECHK.TRANS64.TRYWAIT P0, [UR7+0x38850], R0 ;  /* 0x03885000ff0075a7 */ /* 0x000e640008000147 */
[----:B-1----:R-:W-:Y:S05]  /*e870*/  @!P0 BRA `(.L_x_2623) ;  /* 0x000000b0008c8947 */ /* 0x002fea0003800000 */
.L_x_2622:
        /* <DEDUP_REMOVED lines=206> */
.L_x_2593:
        /* <DEDUP_REMOVED lines=79> */
[----:B------:R-:W-:Y:S01]  /*fa50*/  LOP3.LUT R106, R9, R106, RZ, 0x3c, !PT ;  /* 0x0000006a096a7212 */ /* 0x000fe200078e3cff */
[----:B------:R-:W-:Y:S01]  /*fa60*/  IMAD.X R9, RZ, RZ, R107, P1 ;  /* 0x000000ffff097224 */ /* 0x000fe200008e066b */
        /* <DEDUP_REMOVED lines=29> */
[----:B------:R0:W-:Y:S01]  /*fc40*/  STSM.16.M88.4 [R106], R24 ;  /* 0x000000186a007844 */ /* 0x0001e20000000200 */
[----:B------:R-:W-:-:S02]  /*fc50*/  LOP3.LUT R54, R54, R185, RZ, 0x3c, !PT ;  /* 0x000000b936367212 */ /* 0x000fc400078e3cff */
[----:B------:R-:W-:Y:S01]  /*fc60*/  SHF.R.U64 R94, R94, 0x3, RZ ;  /* 0x000000035e5e7819 */ /* 0x000fe200000012ff */
[----:B------:R1:W-:Y:S01]  /*fc70*/  STSM.16.M88.4 [R11], R32 ;  /* 0x000000200b007844 */ /* 0x0003e20000000200 */
[----:B------:R-:W-:Y:S02]  /*fc80*/  LOP3.LUT R98, R29, R6, RZ, 0x3c, !PT ;  /* 0x000000061d627212 */ /* 0x000fe400078e3cff */
[----:B------:R-:W-:Y:S01]  /*fc90*/  MOV R20, R20 ;  /* 0x0000001400147202 */ /* 0x000fe20000000f00 */
[----:B------:R-:W-:Y:S01]  /*fca0*/  STSM.16.M88.4 [R12], R40 ;  /* 0x000000280c007844 */ /* 0x000fe20000000200 */
[----:B------:R-:W-:Y:S02]  /*fcb0*/  F2FP.BF16.F32.PACK_AB R59, R157, R59 ;  /* 0x0000003b9d3b723e */ /* 0x000fe400000010ff */
[----:B------:R-:W-:Y:S01]  /*fcc0*/  F2FP.BF16.F32.PACK_AB R65, R156, R66 ;  /* 0x000000429c41723e */ /* 0x000fe200000010ff */
[----:B------:R2:W-:Y:S01]  /*fcd0*/  STSM.16.M88.4 [R14], R48 ;  /* 0x000000300e007844 */ /* 0x0005e20000000200 */
[----:B------:R-:W-:-:S02]  /*fce0*/  F2FP.BF16.F32.PACK_AB R72, R73, R72 ;  /* 0x000000484948723e */ /* 0x000fc400000010ff */
[----:B------:R-:W-:Y:S01]  /*fcf0*/  LOP3.LUT R62, R62, R187, RZ, 0x3c, !PT ;  /* 0x000000bb3e3e7212 */ /* 0x000fe200078e3cff */
[----:B------:R3:W-:Y:S01]  /*fd00*/  STSM.16.M88.4 [R20], R56 ;  /* 0x0000003814007844 */ /* 0x0007e20000000200 */
[----:B------:R-:W-:Y:S02]  /*fd10*/  SHF.R.U64 R107, R107, 0x3, RZ ;  /* 0x000000036b6b7819 */ /* 0x000fe400000012ff */
[----:B------:R-:W-:Y:S02]  /*fd20*/  MOV R30, R30 ;  /* 0x0000001e001e7202 */ /* 0x000fe40000000f00 */
[----:B------:R-:W-:Y:S02]  /*fd30*/  F2FP.BF16.F32.PACK_AB R66, R69, R68 ;  /* 0x000000444542723e */ /* 0x000fe400000010ff */
[----:B------:R-:W-:Y:S02]  /*fd40*/  F2FP.BF16.F32.PACK_AB R67, R155, R67 ;  /* 0x000000439b43723e */ /* 0x000fe400000010ff */
[----:B------:R-:W-:-:S02]  /*fd50*/  F2FP.BF16.F32.PACK_AB R73, R154, R74 ;  /* 0x0000004a9a49723e */ /* 0x000fc400000010ff */
[----:B------:R-:W-:Y:S01]  /*fd60*/  F2FP.BF16.F32.PACK_AB R80, R81, R80 ;  /* 0x000000505150723e */ /* 0x000fe200000010ff */
[----:B------:R3:W-:Y:S01]  /*fd70*/  STSM.16.M88.4 [R30], R64 ;  /* 0x000000401e007844 */ /* 0x0007e20000000200 */
[----:B------:R-:W-:Y:S02]  /*fd80*/  LOP3.LUT R70, R70, R189, RZ, 0x3c, !PT ;  /* 0x000000bd46467212 */ /* 0x000fe400078e3cff */
[----:B------:R-:W-:Y:S02]  /*fd90*/  MOV R38, R38 ;  /* 0x0000002600267202 */ /* 0x000fe40000000f00 */
[----:B------:R-:W-:Y:S02]  /*fda0*/  F2FP.BF16.F32.PACK_AB R74, R77, R76 ;  /* 0x0000004c4d4a723e */ /* 0x000fe400000010ff */
[----:B------:R-:W-:Y:S01]  /*fdb0*/  F2FP.BF16.F32.PACK_AB R75, R153, R75 ;  /* 0x0000004b994b723e */ /* 0x000fe200000010ff */
[----:B------:R-:W4:Y:S01]  /*fdc0*/  LDC R76, c[0x0][0xbe8] ;  /* 0x0002fa00ff4c7b82 */ /* 0x000f220000000800 */
[----:B------:R-:W-:-:S02]  /*fdd0*/  F2FP.BF16.F32.PACK_AB R81, R152, R82 ;  /* 0x000000529851723e */ /* 0x000fc400000010ff */
[----:B------:R-:W-:Y:S01]  /*fde0*/  F2FP.BF16.F32.PACK_AB R88, R89, R88 ;  /* 0x000000585958723e */ /* 0x000fe200000010ff */
[----:B------:R3:W-:Y:S01]  /*fdf0*/  STSM.16.M88.4 [R38], R72 ;  /* 0x0000004826007844 */ /* 0x0007e20000000200 */
[----:B------:R-:W-:Y:S02]  /*fe00*/  LOP3.LUT R78, R78, R191, RZ, 0x3c, !PT ;  /* 0x000000bf4e4e7212 */ /* 0x000fe400078e3cff */
[----:B------:R-:W-:Y:S02]  /*fe10*/  SHF.R.U64 R165, R165, 0x3, RZ ;  /* 0x00000003a5a57819 */ /* 0x000fe400000012ff */
[----:B------:R-:W-:Y:S02]  /*fe20*/  MOV R46, R46 ;  /* 0x0000002e002e7202 */ /* 0x000fe40000000f00 */
[----:B------:R-:W-:Y:S02]  /*fe30*/  F2FP.BF16.F32.PACK_AB R82, R85, R84 ;  /* 0x000000545552723e */ /* 0x000fe400000010ff */
[----:B------:R-:W-:-:S02]  /*fe40*/  F2FP.BF16.F32.PACK_AB R83, R83, R86 ;  /* 0x000000565353723e */ /* 0x000fc400000010ff */
[----:B------:R-:W-:Y:S02]  /*fe50*/  F2FP.BF16.F32.PACK_AB R89, R87, R90 ;  /* 0x0000005a5759723e */ /* 0x000fe400000010ff */
[----:B------:R-:W-:Y:S01]  /*fe60*/  LOP3.LUT R94, R94, R193, RZ, 0x3c, !PT ;  /* 0x000000c15e5e7212 */ /* 0x000fe200078e3cff */
[----:B------:R3:W-:Y:S01]  /*fe70*/  STSM.16.M88.4 [R46], R80 ;  /* 0x000000502e007844 */ /* 0x0007e20000000200 */
[----:B------:R-:W-:Y:S02]  /*fe80*/  MOV R54, R54 ;  /* 0x0000003600367202 */ /* 0x000fe40000000f00 */
[----:B------:R-:W-:Y:S02]  /*fe90*/  MOV R10, R98 ;  /* 0x00000062000a7202 */ /* 0x000fe40000000f00 */
[----:B------:R-:W-:Y:S02]  /*fea0*/  F2FP.BF16.F32.PACK_AB R90, R93, R92 ;  /* 0x0000005c5d5a723e */ /* 0x000fe400000010ff */
[----:B------:R-:W-:-:S02]  /*feb0*/  F2FP.BF16.F32.PACK_AB R91, R91, R3 ;  /* 0x000000035b5b723e */ /* 0x000fc400000010ff */
[----:B------:R-:W-:Y:S02]  /*fec0*/  F2FP.BF16.F32.PACK_AB R96, R97, R96 ;  /* 0x000000606160723e */ /* 0x000fe400000010ff */
[----:B------:R-:W-:Y:S01]  /*fed0*/  LOP3.LUT R102, R107, R102, RZ, 0x3c, !PT ;  /* 0x000000666b667212 */ /* 0x000fe200078e3cff */
        /* <DEDUP_REMOVED lines=10> */
[----:B0-----:R-:W-:Y:S02]  /*ff80*/  F2FP.BF16.F32.PACK_AB R106, R109, R108 ;  /* 0x0000006c6d6a723e */ /* 0x001fe400000010ff */
        /* <DEDUP_REMOVED lines=34> */
[----:B------:R3:W-:Y:S10]  /*101b0*/  STSM.16.M88.4 [R6], R144 ;  /* 0x0000009006007844 */ /* 0x0007f40000000200 */
[----:B------:R-:W-:-:S02]  /*101c0*/  USHF.L.U64.HI UR11, UR4, 0x2, UR7 ;  /* 0x00000002040b7899 */ /* 0x000fc40008010207 */
[----:B------:R-:W-:-:S04]  /*101d0*/  UIADD3 UR4, UP1, UR10, UR8, URZ ;  /* 0x000000080a047290 */ /* 0x000fc8000ff3e03f */
[----:B------:R-:W-:Y:S02]  /*101e0*/  UIADD3.X UR7, UR11, UR9, URZ, UP1, !UPT ;  /* 0x000000090b077290 */ /* 0x000fe40008ffe43f */
[----:B------:R-:W-:Y:S01]  /*101f0*/  IMAD.U32 R8, RZ, RZ, UR4 ;  /* 0x00000004ff087e24 */ /* 0x000fe2000f8e00ff */
[----:B------:R-:W-:-:S03]  /*10200*/  ULDC.64 UR8, c[0x0][0xc08] ;  /* 0x0003020000087ab9 */ /* 0x000fc60000000a00 */
[----:B------:R-:W-:Y:S01]  /*10210*/  IMAD.U32 R9, RZ, RZ, UR7 ;  /* 0x00000007ff097e24 */ /* 0x000fe2000f8e00ff */
[----:B------:R-:W-:Y:S06]  /*10220*/  BAR.SYNC.DEFER_BLOCKING 0x1, 0x100 ;  /* 0x0044000000007b1d */ /* 0x000fec0000010000 */
[----:B------:R-:W3:Y:S01]  /*10230*/  @P0 LDG.E R3, desc[UR12][R8.64] ;  /* 0x0000000c08030981 */ /* 0x000ee2000c1e1900 */
[----:B----4-:R-:W-:Y:S01]  /*10240*/  ISETP.NE.AND P1, PT, R76, 0x1, PT ;  /* 0x000000014c00780c */ /* 0x010fe20003f25270 */
[----:B------:R-:W-:Y:S01]  /*10250*/  UISETP.NE.U32.AND UP1, UPT, UR8, URZ, UPT ;  /* 0x0000003f0800728c */ /* 0x000fe2000bf25070 */
[----:B------:R-:W-:Y:S01]  /*10260*/  ULDC UR7, c[0x0][0xa88] ;  /* 0x0002a20000077ab9 */ /* 0x000fe20000000800 */
[----:B------:R-:W-:-:S02]  /*10270*/  UMOV UR4, URZ ;  /* 0x0000003f00047c82 */ /* 0x000fc40008000000 */
[----:B------:R-:W-:-:S06]  /*10280*/  UISETP.NE.AND.EX UP1, UPT, UR9, URZ, UPT, UP1 ;  /* 0x0000003f0900728c */ /* 0x000fcc000bf25310 */
[----:B------:R-:W-:Y:S02]  /*10290*/  PLOP3.LUT P2, PT, PT, PT, UP1, 0x80, 0x0 ;  /* 0x000000000000781c */ /* 0x000fe40003f4f018 */
[----:B-1----:R-:W0:Y:S03]  /*102a0*/  @P1 LDC R11, c[0x0][0xbec] ;  /* 0x0002fb00ff0b1b82 */ /* 0x002e260000000800 */
[----:B------:R-:W-:-:S04]  /*102b0*/  @UP1 UIADD3 UR8, UP2, UR10, UR8, URZ ;  /* 0x000000080a081290 */ /* 0x000fc8000ff5e03f */
[----:B------:R-:W-:Y:S01]  /*102c0*/  @UP1 UIADD3.X UR9, UR11, UR9, URZ, UP2, !UPT ;  /* 0x000000090b091290 */ /* 0x000fe200097fe43f */
[----:B------:R-:W1:Y:S01]  /*102d0*/  @P1 LDC R13, c[0x0][0xbf0] ;  /* 0x0002fc00ff0d1b82 */ /* 0x000e620000000800 */
[----:B--2---:R-:W-:-:S04]  /*102e0*/  IMAD.U32 R14, RZ, RZ, UR8 ;  /* 0x00000008ff0e7e24 */ /* 0x004fc8000f8e00ff */
[----:B------:R-:W-:Y:S01]  /*102f0*/  IMAD.U32 R15, RZ, RZ, UR9 ;  /* 0x00000009ff0f7e24 */ /* 0x000fe2000f8e00ff */
[----:B---3--:R-:W-:Y:S01]  /*10300*/  @P0 R2UR UR4, R3 ;  /* 0x00000000030402ca */ /* 0x008fe200000e0000 */
[----:B------:R-:W-:-:S06]  /*10310*/  IMAD.U32 R3, RZ, RZ, UR7 ;  /* 0x00000007ff037e24 */ /* 0x000fcc000f8e00ff */
[----:B------:R2:W5:Y:S01]  /*10320*/  @P2 LDG.E R3, desc[UR12][R14.64] ;  /* 0x0000000c0e032981 */ /* 0x000562000c1e1900 */
[----:B01----:R-:W-:Y:S07]  /*10330*/  @P2 BRA `(.L_x_2626) ;  /* 0x0000000000142947 */ /* 0x003fee0003800000 */
[----:B------:R-:W-:Y:S05]  /*10340*/  @!P0 BRA `(.L_x_2626) ;  /* 0x0000000000108947 */ /* 0x000fea0003800000 */
[----:B------:R-:W-:Y:S02]  /*10350*/  ULDC.64 UR8, c[0x0][0x208] ;  /* 0x0000820000087ab9 */ /* 0x000fe40000000a00 */
[----:B------:R-:W3:Y:S04]  /*10360*/  LDG.E R6, desc[UR8][R8.64] ;  /* 0x0000000808067981 */ /* 0x000ee8000c1e1900 */
[----:B-----5:R-:W3:Y:S02]  /*10370*/  LDG.E R3, desc[UR8][R8.64+0x4] ;  /* 0x0000040808037981 */ /* 0x020ee4000c1e1900 */
[----:B---3--:R-:W-:-:S07]  /*10380*/  IMAD.IADD R3, R3, 0x1, -R6 ;  /* 0x0000000103037824 */ /* 0x008fce00078e0a06 */
.L_x_2626:
[----:B------:R-:W-:Y:S01]  /*10390*/  R2UR UR18, R219 ;  /* 0x00000000db1272ca */ /* 0x000fe200000e0000 */
[----:B------:R-:W-:Y:S01]  /*103a0*/  ULDC.64 UR12, c[0x0][0xb90] ;  /* 0x0002e400000c7ab9 */ /* 0x000fe20000000a00 */
[----:B------:R-:W-:Y:S01]  /*103b0*/  R2UR UR17, R23 ;  /* 0x00000000171172ca */ /* 0x000fe200000e0000 */
[----:B------:R-:W-:Y:S01]  /*103c0*/  USHF.R.S32.HI UR11, URZ, 0x1f, UR4 ;  /* 0x0000001f3f0b7899 */ /* 0x000fe20008011404 */
[----:B------:R-:W-:Y:S01]  /*103d0*/  R2UR UR16, R221 ;  /* 0x00000000dd1072ca */ /* 0x000fe200000e0000 */
[----:B------:R-:W-:Y:S01]  /*103e0*/  UMOV UR10, UR4 ;  /* 0x00000004000a7c82 */ /* 0x000fe20008000000 */
[----:B------:R-:W-:Y:S01]  /*103f0*/  R2UR UR15, R218 ;  /* 0x00000000da0f72ca */ /* 0x000fe200000e0000 */
[----:B------:R-:W-:Y:S01]  /*10400*/  IMAD R9, R220, 0x40, R18 ;  /* 0x00000040dc097824 */ /* 0x000fe200078e0212 */
[----:B------:R-:W0:Y:S01]  /*10410*/  @P1 LDC R17, c[0x0][0xbf0] ;  /* 0x0002fc00ff111b82 */ /* 0x000e220000000800 */
[----:B-----5:R-:W-:Y:S01]  /*10420*/  IMAD R81, R3, R76, RZ ;  /* 0x0000004c03517224 */ /* 0x020fe200078e02ff */
[----:B------:R-:W-:Y:S01]  /*10430*/  ULDC.64 UR20, c[0x0][0x208] ;  /* 0x0000820000147ab9 */ /* 0x000fe20000000a00 */
[----:B------:R-:W-:-:S02]  /*10440*/  IMAD.WIDE R4, R9, 0x2, R4 ;  /* 0x0000000209047825 */ /* 0x000fc400078e0204 */
[----:B------:R-:W-:Y:S02]  /*10450*/  USHF.R.S32.HI UR14, URZ, 0x1f, UR18 ;  /* 0x0000001f3f0e7899 */ /* 0x000fe40008011412 */
[----:B------:R-:W-:Y:S01]  /*10460*/  VIADD R10, R213, UR17 ;  /* 0x00000011d50a7c36 */ /* 0x000fe20008000000 */
[----:B------:R-:W-:Y:S01]  /*10470*/  UIMAD.WIDE.U32 UR8, UR18, UR12, UR10 ;  /* 0x0000000c120872a5 */ /* 0x000fe2000f8e000a */
[----:B------:R-:W-:Y:S01]  /*10480*/  IADD3 R29, P3, R4, 0x4000, RZ ;  /* 0x00004000041d7810 */ /* 0x000fe20007f7e0ff */
[----:B------:R-:W-:Y:S01]  /*10490*/  UIMAD UR7, UR14, UR12, URZ ;  /* 0x0000000c0e0772a4 */ /* 0x000fe2000f8e023f */
[----:B------:R-:W-:Y:S01]  /*104a0*/  @P1 IMAD.HI.U32 R6, R10, R11, RZ ;  /* 0x0000000b0a061227 */ /* 0x000fe200078e00ff */
[----:B------:R-:W-:Y:S01]  /*104b0*/  USEL UR16, UR16, URZ, !UP0 ;  /* 0x0000003f10107287 */ /* 0x000fe2000c000000 */
[----:B------:R-:W-:Y:S01]  /*104c0*/  LOP3.LUT R28, R29, 0x380, RZ, 0xc0, !PT ;  /* 0x000003801d1c7812 */ /* 0x000fe200078ec0ff */
[----:B------:R-:W-:Y:S01]  /*104d0*/  UIMAD UR7, UR18, UR13, UR7 ;  /* 0x0000000d120772a4 */ /* 0x000fe2000f8e0207 */
[----:B------:R-:W-:Y:S01]  /*104e0*/  IMAD.MOV.U32 R8, RZ, RZ, R10 ;  /* 0x000000ffff087224 */ /* 0x000fe200078e000a */
[----:B------:R-:W-:Y:S01]  /*104f0*/  @P1 SHF.R.U32.HI R8, RZ, R13, R6 ;  /* 0x0000000dff081219 */ /* 0x000fe20000011606 */
[----:B------:R-:W-:Y:S01]  /*10500*/  ULDC.64 UR12, c[0x0][0xb98] ;  /* 0x0002e600000c7ab9 */ /* 0x000fe20000000a00 */
[----:B------:R-:W-:Y:S01]  /*10510*/  UIADD3 UR9, UR9, UR7, URZ ;  /* 0x0000000709097290 */ /* 0x000fe2000fffe03f */
[----:B------:R-:W-:Y:S01]  /*10520*/  SHF.R.U64 R28, R28, 0x3, RZ ;  /* 0x000000031c1c7819 */ /* 0x000fe200000012ff */
[----:B------:R-:W-:Y:S01]  /*10530*/  USEL UR15, UR15, URZ, !UP0 ;  /* 0x0000003f0f0f7287 */ /* 0x000fe2000c000000 */
[--C-:B------:R-:W-:Y:S01]  /*10540*/  IMAD.MOV R11, RZ, RZ, -R8.reuse ;  /* 0x000000ffff0b7224 */ /* 0x100fe200078e0a08 */
[----:B------:R-:W-:Y:S01]  /*10550*/  UIMAD UR7, UR16, UR12, URZ ;  /* 0x0000000c100772a4 */ /* 0x000fe2000f8e023f */
[----:B------:R-:W-:Y:S01]  /*10560*/  SHF.R.S32.HI R9, RZ, 0x1f, R8 ;  /* 0x0000001fff097819 */ /* 0x000fe20000011408 */
[----:B------:R-:W-:Y:S01]  /*10570*/  UIMAD.WIDE.U32 UR8, UR15, UR12, UR8 ;  /* 0x0000000c0f0872a5 */ /* 0x000fe2000f8e0008 */
[----:B------:R-:W-:Y:S01]  /*10580*/  IMAD R11, R76, R11, R10 ;  /* 0x0000000b4c0b7224 */ /* 0x000fe200078e020a */
[----:B------:R-:W-:Y:S01]  /*10590*/  UIMAD UR7, UR15, UR13, UR7 ;  /* 0x0000000d0f0772a4 */ /* 0x000fe2000f8e0207 */
[----:B------:R-:W-:Y:S01]  /*105a0*/  LOP3.LUT R28, R28, R29, RZ, 0x3c, !PT ;  /* 0x0000001d1c1c7212 */ /* 0x000fe200078e3cff */
[----:B------:R-:W-:Y:S01]  /*105b0*/  IMAD.X R29, RZ, RZ, R5, P3 ;  /* 0x000000ffff1d7224 */ /* 0x000fe200018e0605 */
[----:B------:R-:W-:Y:S01]  /*105c0*/  IADD3 R45, P3, R4, 0xa000, RZ ;  /* 0x0000a000042d7810 */ /* 0x000fe20007f7e0ff */
[----:B--2---:R-:W-:Y:S01]  /*105d0*/  VIADD R14, R225, UR17 ;  /* 0x00000011e10e7c36 */ /* 0x004fe20008000000 */
[----:B------:R-:W-:Y:S01]  /*105e0*/  IADD3 R8, P0, R8, UR8, RZ ;  /* 0x0000000808087c10 */ /* 0x000fe2000ff1e0ff */
[----:B------:R-:W-:Y:S01]  /*105f0*/  IMAD.U32 R10, RZ, RZ, UR7 ;  /* 0x00000007ff0a7e24 */ /* 0x000fe2000f8e00ff */
[----:B------:R-:W-:Y:S01]  /*10600*/  SHF.R.S32.HI R6, RZ, 0x1f, R11 ;  /* 0x0000001fff067819 */ /* 0x000fe2000001140b */
[----:B------:R-:W-:Y:S01]  /*10610*/  ULDC.64 UR12, c[0x0][0xaa0] ;  /* 0x0002a800000c7ab9 */ /* 0x000fe20000000a00 */
[----:B------:R-:W-:-:S02]  /*10620*/  IADD3 R33, P2, R4, 0x5000, RZ ;  /* 0x0000500004217810 */ /* 0x000fc40007f5e0ff */
[----:B------:R-:W-:Y:S01]  /*10630*/  IADD3.X R9, R9, UR9, R10, P0, !PT ;  /* 0x0000000909097c10 */ /* 0x000fe200087fe40a */
[----:B------:R-:W-:Y:S01]  /*10640*/  ULDC.64 UR8, c[0x0][0xb88] ;  /* 0x0002e20000087ab9 */ /* 0x000fe20000000a00 */
[----:B------:R-:W-:Y:S01]  /*10650*/  LOP3.LUT R44, R45, 0x380, RZ, 0xc0, !PT ;  /* 0x000003802d2c7812 */ /* 0x000fe200078ec0ff */
[----:B------:R-:W-:Y:S01]  /*10660*/  IMAD R6, R6, UR8, RZ ;  /* 0x0000000806067c24 */ /* 0x000fe2000f8e02ff */
[----:B------:R-:W-:Y:S01]  /*10670*/  LOP3.LUT R32, R33, 0x380, RZ, 0xc0, !PT ;  /* 0x0000038021207812 */ /* 0x000fe200078ec0ff */
[C---:B------:R-:W-:Y:S01]  /*10680*/  IMAD.WIDE.U32 R8, R11.reuse, UR8, R8 ;  /* 0x000000080b087c25 */ /* 0x040fe2000f8e0008 */
[----:B------:R-:W-:Y:S02]  /*10690*/  SHF.R.U64 R44, R44, 0x3, RZ ;  /* 0x000000032c2c7819 */ /* 0x000fe400000012ff */
[----:B------:R-:W-:Y:S01]  /*106a0*/  SHF.R.U64 R32, R32, 0x3, RZ ;  /* 0x0000000320207819 */ /* 0x000fe200000012ff */
[----:B------:R-:W-:Y:S01]  /*106b0*/  IMAD R15, R11, UR9, R6 ;  /* 0x000000090b0f7c24 */ /* 0x000fe2000f8e0206 */
[----:B------:R-:W-:Y:S01]  /*106c0*/  ULDC.64 UR8, c[0x0][0xb50] ;  /* 0x0002d40000087ab9 */ /* 0x000fe20000000a00 */
[----:B------:R-:W-:Y:S01]  /*106d0*/  LOP3.LUT R44, R44, R45, RZ, 0x3c, !PT ;  /* 0x0000002d2c2c7212 */ /* 0x000fe200078e3cff */
[----:B------:R-:W-:Y:S01]  /*106e0*/  IMAD.X R45, RZ, RZ, R5, P3 ;  /* 0x000000ffff2d7224 */ /* 0x000fe200018e0605 */
[----:B------:R-:W-:Y:S01]  /*106f0*/  LEA R10, P0, R8, UR8, 0x2 ;  /* 0x00000008080a7c11 */ /* 0x000fe2000f8010ff */
[----:B------:R-:W-:Y:S01]  /*10700*/  IMAD.IADD R9, R9, 0x1, R15 ;  /* 0x0000000109097824 */ /* 0x000fe200078e020f */
[----:B------:R-:W-:Y:S01]  /*10710*/  IADD3 R13, P5, R4, 0x1000, RZ ;  /* 0x00001000040d7810 */ /* 0x000fe20007fbe0ff */
[----:B------:R-:W-:Y:S01]  /*10720*/  VIADD R6, R14, 0x8 ;  /* 0x000000080e067836 */ /* 0x000fe20000000000 */
[----:B------:R-:W-:Y:S01]  /*10730*/  IADD3 R21, P4, R4, 0x2000, RZ ;  /* 0x0000200004157810 */ /* 0x000fe20007f9e0ff */
[----:B------:R-:W-:Y:S01]  /*10740*/  SHFL.IDX PT, R46, R10, RZ, 0x1c1f ;  /* 0x001c1fff0a2e7589 */ /* 0x000fe200000e0000 */
[----:B------:R-:W-:-:S02]  /*10750*/  LEA.HI.X R11, R8, UR9, R9, 0x2, P0 ;  /* 0x00000009080b7c11 */ /* 0x000fc400080f1409 */
[----:B------:R-:W-:Y:S01]  /*10760*/  IADD3 R25, P0, R4, 0x3000, RZ ;  /* 0x0000300004197810 */ /* 0x000fe20007f1e0ff */
[----:B------:R-:W-:Y:S01]  /*10770*/  SHFL.IDX PT, R50, R10, 0x1, 0x1c1f ;  /* 0x003c1f000a327f89 */ /* 0x000fe200000e0000 */
[----:B------:R-:W-:Y:S01]  /*10780*/  LOP3.LUT R32, R32, R33, RZ, 0x3c, !PT ;  /* 0x0000002120207212 */ /* 0x000fe200078e3cff */
[----:B------:R-:W-:Y:S01]  /*10790*/  IMAD.X R33, RZ, RZ, R5, P2 ;  /* 0x000000ffff217224 */ /* 0x000fe200010e0605 */
[----:B------:R-:W-:Y:S01]  /*107a0*/  LOP3.LUT R24, R25, 0x380, RZ, 0xc0, !PT ;  /* 0x0000038019187812 */ /* 0x000fe200078ec0ff */
[----:B------:R-:W1:Y:S01]  /*107b0*/  SHFL.IDX PT, R47, R11, RZ, 0x1c1f ;  /* 0x001c1fff0b2f7589 */ /* 0x000e6200000e0000 */
[----:B------:R-:W-:Y:S02]  /*107c0*/  IADD3 R8, P3, R4, 0xf000, RZ ;  /* 0x0000f00004087810 */ /* 0x000fe40007f7e0ff */
[----:B------:R-:W-:Y:S01]  /*107d0*/  SHF.R.U64 R24, R24, 0x3, RZ ;  /* 0x0000000318187819 */ /* 0x000fe200000012ff */
[----:B------:R-:W2:Y:S01]  /*107e0*/  SHFL.IDX PT, R51, R11, 0x1, 0x1c1f ;  /* 0x003c1f000b337f89 */ /* 0x000ea200000e0000 */
[----:B------:R-:W-:-:S02]  /*107f0*/  IADD3 R49, P2, R4, 0xb000, RZ ;  /* 0x0000b00004317810 */ /* 0x000fc40007f5e0ff */
[----:B------:R-:W-:Y:S02]  /*10800*/  LOP3.LUT R12, R13, 0x380, RZ, 0xc0, !PT ;  /* 0x000003800d0c7812 */ /* 0x000fe400078ec0ff */
[----:B------:R-:W-:Y:S02]  /*10810*/  LOP3.LUT R20, R21, 0x380, RZ, 0xc0, !PT ;  /* 0x0000038015147812 */ /* 0x000fe400078ec0ff */
[----:B------:R-:W-:Y:S01]  /*10820*/  IADD3 R37, P6, R4, 0x6000, RZ ;  /* 0x0000600004257810 */ /* 0x000fe20007fde0ff */
[----:B------:R-:W-:Y:S01]  /*10830*/  UIMAD UR7, UR11, UR12, URZ ;  /* 0x0000000c0b0772a4 */ /* 0x000fe2000f8e023f */
[----:B------:R-:W-:Y:S01]  /*10840*/  LOP3.LUT R24, R24, R25, RZ, 0x3c, !PT ;  /* 0x0000001918187212 */ /* 0x000fe200078e3cff */
[--C-:B------:R-:W-:Y:S01]  /*10850*/  IMAD.X R25, RZ, RZ, R5.reuse, P0 ;  /* 0x000000ffff197224 */ /* 0x100fe200000e0605 */
[----:B------:R-:W-:Y:S01]  /*10860*/  IADD3 R57, P0, R4, 0x9000, RZ ;  /* 0x0000900004397810 */ /* 0x000fe20007f1e0ff */
[----:B------:R-:W-:Y:S01]  /*10870*/  UIMAD.WIDE.U32 UR8, UR4, UR12, URZ ;  /* 0x0000000c040872a5 */ /* 0x000fe2000f8e003f */
[----:B------:R-:W-:Y:S01]  /*10880*/  LOP3.LUT R3, R8, 0x380, RZ, 0xc0, !PT ;  /* 0x0000038008037812 */ /* 0x000fe200078ec0ff */
[----:B------:R-:W-:Y:S01]  /*10890*/  ULDC.64 UR10, c[0x0][0xae8] ;  /* 0x0002ba00000a7ab9 */ /* 0x000fe20000000a00 */
[----:B------:R-:W-:Y:S01]  /*108a0*/  LOP3.LUT R56, R57, 0x380, RZ, 0xc0, !PT ;  /* 0x0000038039387812 */ /* 0x000fe200078ec0ff */
[----:B------:R-:W-:Y:S01]  /*108b0*/  IMAD.X R53, RZ, RZ, R5, P3 ;  /* 0x000000ffff357224 */ /* 0x000fe200018e0605 */
[----:B------:R-:W-:-:S02]  /*108c0*/  LOP3.LUT R48, R49, 0x380, RZ, 0xc0, !PT ;  /* 0x0000038031307812 */ /* 0x000fc400078ec0ff */
[----:B------:R-:W-:Y:S02]  /*108d0*/  SHF.R.U64 R56, R56, 0x3, RZ ;  /* 0x0000000338387819 */ /* 0x000fe400000012ff */
[----:B------:R-:W-:Y:S02]  /*108e0*/  SHF.R.U64 R12, R12, 0x3, RZ ;  /* 0x000000030c0c7819 */ /* 0x000fe400000012ff */
[----:B------:R-:W-:Y:S02]  /*108f0*/  SHF.R.U64 R20, R20, 0x3, RZ ;  /* 0x0000000314147819 */ /* 0x000fe400000012ff */
[----:B------:R-:W-:Y:S02]  /*10900*/  SHF.R.U64 R3, R3, 0x3, RZ ;  /* 0x0000000303037819 */ /* 0x000fe400000012ff */
[----:B------:R-:W-:Y:S01]  /*10910*/  LOP3.LUT R56, R56, R57, RZ, 0x3c, !PT ;  /* 0x0000003938387212 */ /* 0x000fe200078e3cff */
[----:B------:R-:W-:Y:S01]  /*10920*/  IMAD.X R57, RZ, RZ, R5, P0 ;  /* 0x000000ffff397224 */ /* 0x000fe200000e0605 */
[----:B------:R-:W-:-:S02]  /*10930*/  SHF.R.U64 R48, R48, 0x3, RZ ;  /* 0x0000000330307819 */ /* 0x000fc400000012ff */
[----:B------:R-:W-:Y:S01]  /*10940*/  LOP3.LUT R12, R12, R13, RZ, 0x3c, !PT ;  /* 0x0000000d0c0c7212 */ /* 0x000fe200078e3cff */
[--C-:B------:R-:W-:Y:S01]  /*10950*/  IMAD.X R13, RZ, RZ, R5.reuse, P5 ;  /* 0x000000ffff0d7224 */ /* 0x100fe200028e0605 */
[----:B------:R-:W-:Y:S01]  /*10960*/  LOP3.LUT R20, R20, R21, RZ, 0x3c, !PT ;  /* 0x0000001514147212 */ /* 0x000fe200078e3cff */
[--C-:B------:R-:W-:Y:S01]  /*10970*/  IMAD.X R21, RZ, RZ, R5.reuse, P4 ;  /* 0x000000ffff157224 */ /* 0x100fe200020e0605 */
[----:B------:R-:W-:Y:S02]  /*10980*/  LOP3.LUT P0, RZ, R223, 0x3, RZ, 0xc0, !PT ;  /* 0x00000003dfff7812 */ /* 0x000fe4000780c0ff */
[C---:B------:R-:W-:Y:S02]  /*10990*/  IADD3 R41, P5, R4.reuse, 0x7000, RZ ;  /* 0x0000700004297810 */ /* 0x040fe40007fbe0ff */
[----:B------:R-:W-:Y:S02]  /*109a0*/  IADD3 R65, P4, R4, 0x8000, RZ ;  /* 0x0000800004417810 */ /* 0x000fe40007f9e0ff */
[----:B------:R-:W-:Y:S01]  /*109b0*/  LOP3.LUT R48, R48, R49, RZ, 0x3c, !PT ;  /* 0x0000003130307212 */ /* 0x000fe200078e3cff */
[----:B------:R-:W-:Y:S01]  /*109c0*/  IMAD.X R49, RZ, RZ, R5, P2 ;  /* 0x000000ffff317224 */ /* 0x000fe200010e0605 */
[----:B------:R-:W-:-:S02]  /*109d0*/  LOP3.LUT R52, R3, R8, RZ, 0x3c, !PT ;  /* 0x0000000803347212 */ /* 0x000fc400078e3cff */
[----:B------:R-:W3:Y:S01]  /*109e0*/  @P1 LDC R3, c[0x0][0xbec] ;  /* 0x0002fb00ff031b82 */ /* 0x000ee20000000800 */
[-C--:B------:R-:W-:Y:S02]  /*109f0*/  ISETP.GE.OR P2, PT, R14, R81.reuse, P0 ;  /* 0x000000510e00720c */ /* 0x080fe40000746670 */
[----:B------:R-:W-:Y:S02]  /*10a00*/  ISETP.GE.OR P0, PT, R6, R81, P0 ;  /* 0x000000510600720c */ /* 0x000fe40000706670 */
[----:B------:R-:W-:Y:S02]  /*10a10*/  LOP3.LUT R36, R37, 0x380, RZ, 0xc0, !PT ;  /* 0x0000038025247812 */ /* 0x000fe400078ec0ff */
[----:B------:R-:W-:Y:S02]  /*10a20*/  LOP3.LUT R40, R41, 0x380, RZ, 0xc0, !PT ;  /* 0x0000038029287812 */ /* 0x000fe400078ec0ff */
[----:B------:R-:W-:Y:S02]  /*10a30*/  LOP3.LUT R64, R65, 0x380, RZ, 0xc0, !PT ;  /* 0x0000038041407812 */ /* 0x000fe400078ec0ff */
[----:B------:R-:W-:-:S02]  /*10a40*/  LOP3.LUT R9, R4, 0x380, RZ, 0xc0, !PT ;  /* 0x0000038004097812 */ /* 0x000fc400078ec0ff */
[----:B------:R-:W-:Y:S01]  /*10a50*/  SHF.R.U64 R36, R36, 0x3, RZ ;  /* 0x0000000324247819 */ /* 0x000fe200000012ff */
[----:B------:R-:W-:Y:S01]  /*10a60*/  UIMAD UR7, UR4, UR13, UR7 ;  /* 0x0000000d040772a4 */ /* 0x000fe2000f8e0207 */
[----:B------:R-:W-:Y:S01]  /*10a70*/  SHF.R.U64 R40, R40, 0x3, RZ ;  /* 0x0000000328287819 */ /* 0x000fe200000012ff */
[----:B-1----:R-:W-:Y:S01]  /*10a80*/  @!P2 ST.E desc[UR20][R46.64], R2 ;  /* 0x000000022e00a985 */ /* 0x002fe2000c101914 */
[----:B------:R-:W-:Y:S02]  /*10a90*/  SHF.R.U64 R64, R64, 0x3, RZ ;  /* 0x0000000340407819 */ /* 0x000fe400000012ff */
[----:B------:R-:W-:Y:S01]  /*10aa0*/  SHF.R.U64 R9, R9, 0x3, RZ ;  /* 0x0000000309097819 */ /* 0x000fe200000012ff */
[----:B--2---:R1:W-:Y:S01]  /*10ab0*/  @!P0 ST.E desc[UR20][R50.64], R0 ;  /* 0x0000000032008985 */ /* 0x0043e2000c101914 */
[----:B------:R-:W-:Y:S01]  /*10ac0*/  LOP3.LUT R36, R36, R37, RZ, 0x3c, !PT ;  /* 0x0000002524247212 */ /* 0x000fe200078e3cff */
[--C-:B------:R-:W-:Y:S01]  /*10ad0*/  IMAD.X R37, RZ, RZ, R5.reuse, P6 ;  /* 0x000000ffff257224 */ /* 0x100fe200030e0605 */
[----:B------:R-:W-:Y:S01]  /*10ae0*/  LOP3.LUT R40, R40, R41, RZ, 0x3c, !PT ;  /* 0x0000002928287212 */ /* 0x000fe200078e3cff */
[--C-:B------:R-:W-:Y:S01]  /*10af0*/  IMAD.X R41, RZ, RZ, R5.reuse, P5 ;  /* 0x000000ffff297224 */ /* 0x100fe200028e0605 */
[----:B------:R-:W-:Y:S01]  /*10b00*/  LOP3.LUT R64, R64, R65, RZ, 0x3c, !PT ;  /* 0x0000004140407212 */ /* 0x000fe200078e3cff */
[----:B------:R-:W-:Y:S01]  /*10b10*/  IMAD.X R65, RZ, RZ, R5, P4 ;  /* 0x000000ffff417224 */ /* 0x000fe200020e0605 */
[C---:B------:R-:W-:Y:S01]  /*10b20*/  IADD3 R73, P6, R4.reuse, 0xc000, RZ ;  /* 0x0000c00004497810 */ /* 0x040fe20007fde0ff */
[----:B------:R-:W-:Y:S01]  /*10b30*/  UIADD3 UR9, UR9, UR7, URZ ;  /* 0x0000000709097290 */ /* 0x000fe2000fffe03f */
[C---:B------:R-:W-:Y:S01]  /*10b40*/  IADD3 R69, P5, R4.reuse, 0xd000, RZ ;  /* 0x0000d00004457810 */ /* 0x040fe20007fbe0ff */
[----:B------:R-:W-:Y:S01]  /*10b50*/  UIMAD UR4, UR14, UR10, URZ ;  /* 0x0000000a0e0472a4 */ /* 0x000fe2000f8e023f */
[----:B------:R-:W-:Y:S01]  /*10b60*/  IADD3 R61, P4, R4, 0xe000, RZ ;  /* 0x0000e000043d7810 */ /* 0x000fe20007f9e0ff */
[----:B-1----:R-:W-:Y:S01]  /*10b70*/  IMAD R0, R217, 0x20, R220 ;  /* 0x00000020d9007824 */ /* 0x002fe200078e02dc */
[----:B------:R-:W-:Y:S01]  /*10b80*/  LOP3.LUT R4, R9, R4, RZ, 0x3c, !PT ;  /* 0x0000000409047212 */ /* 0x000fe200078e3cff */
[----:B------:R-:W5:Y:S01]  /*10b90*/  LD.E.128 R12, desc[UR20][R12.64] ;  /* 0x000000140c0c7980 */ /* 0x000f62000c101d00 */
[----:B------:R-:W-:-:S02]  /*10ba0*/  LOP3.LUT R72, R73, 0x380, RZ, 0xc0, !PT ;  /* 0x0000038049487812 */ /* 0x000fc400078ec0ff */
[----:B------:R-:W-:Y:S01]  /*10bb0*/  LOP3.LUT R68, R69, 0x380, RZ, 0xc0, !PT ;  /* 0x0000038045447812 */ /* 0x000fe200078ec0ff */
[----:B------:R1:W5:Y:S01]  /*10bc0*/  LD.E.128 R8, desc[UR20][R4.64] ;  /* 0x0000001404087980 */ /* 0x000362000c101d00 */
[----:B------:R-:W-:Y:S01]  /*10bd0*/  LOP3.LUT R60, R61, 0x380, RZ, 0xc0, !PT ;  /* 0x000003803d3c7812 */ /* 0x000fe200078ec0ff */
[----:B------:R-:W-:Y:S01]  /*10be0*/  UIMAD UR4, UR18, UR11, UR4 ;  /* 0x0000000b120472a4 */ /* 0x000fe2000f8e0204 */
[----:B------:R-:W-:Y:S01]  /*10bf0*/  SHF.R.U64 R72, R72, 0x3, RZ ;  /* 0x0000000348487819 */ /* 0x000fe200000012ff */
[----:B------:R-:W-:Y:S01]  /*10c00*/  UIMAD.WIDE.U32 UR8, UR18, UR10, UR8 ;  /* 0x0000000a120872a5 */ /* 0x000fe2000f8e0008 */
[----:B------:R-:W-:Y:S01]  /*10c10*/  SHF.R.U64 R68, R68, 0x3, RZ ;  /* 0x0000000344447819 */ /* 0x000fe200000012ff */
[----:B------:R-:W5:Y:S01]  /*10c20*/  LD.E.128 R20, desc[UR20][R20.64] ;  /* 0x0000001414147980 */ /* 0x000f62000c101d00 */
[----:B------:R-:W-:Y:S01]  /*10c30*/  SHF.R.U64 R60, R60, 0x3, RZ ;  /* 0x000000033c3c7819 */ /* 0x000fe200000012ff */
[----:B------:R-:W-:Y:S01]  /*10c40*/  ULDC.64 UR10, c[0x0][0xaf0] ;  /* 0x0002bc00000a7ab9 */ /* 0x000fe20000000a00 */
[----:B-1----:R-:W-:Y:S01]  /*10c50*/  VIADD R4, R0, UR17 ;  /* 0x0000001100047c36 */ /* 0x002fe20008000000 */
[----:B------:R-:W-:Y:S01]  /*10c60*/  UIADD3 UR9, UR9, UR4, URZ ;  /* 0x0000000409097290 */ /* 0x000fe2000fffe03f */
[----:B------:R-:W-:Y:S01]  /*10c70*/  LOP3.LUT R72, R72, R73, RZ, 0x3c, !PT ;  /* 0x0000004948487212 */ /* 0x000fe200078e3cff */
[----:B------:R-:W5:Y:S01]  /*10c80*/  LD.E.128 R24, desc[UR20][R24.64] ;  /* 0x0000001418187980 */ /* 0x000f62000c101d00 */
[----:B---3--:R-:W-:Y:S01]  /*10c90*/  @P1 IMAD.HI.U32 R0, R4, R3, RZ ;  /* 0x0000000304001227 */ /* 0x008fe200078e00ff */
[----:B------:R-:W-:Y:S01]  /*10ca0*/  LOP3.LUT R68, R68, R69, RZ, 0x3c, !PT ;  /* 0x0000004544447212 */ /* 0x000fe200078e3cff */
[----:B------:R-:W-:Y:S01]  /*10cb0*/  UIMAD UR4, UR16, UR10, URZ ;  /* 0x0000000a100472a4 */ /* 0x000fe2000f8e023f */
[----:B------:R-:W-:Y:S01]  /*10cc0*/  LOP3.LUT R60, R60, R61, RZ, 0x3c, !PT ;  /* 0x0000003d3c3c7212 */ /* 0x000fe200078e3cff */
[--C-:B------:R-:W-:Y:S01]  /*10cd0*/  IMAD.X R73, RZ, RZ, R5.reuse, P6 ;  /* 0x000000ffff497224 */ /* 0x100fe200030e0605 */
[----:B------:R-:W5:Y:S01]  /*10ce0*/  LD.E.128 R28, desc[UR20][R28.64] ;  /* 0x000000141c1c7980 */ /* 0x000f62000c101d00 */
[----:B------:R-:W-:-:S02]  /*10cf0*/  IMAD.X R69, RZ, RZ, R5, P5 ;  /* 0x000000ffff457224 */ /* 0x000fc400028e0605 */
[----:B------:R-:W-:Y:S01]  /*10d00*/  IMAD.X R61, RZ, RZ, R5, P4 ;  /* 0x000000ffff3d7224 */ /* 0x000fe200020e0605 */
[----:B------:R-:W5:Y:S01]  /*10d10*/  LD.E.128 R32, desc[UR20][R32.64] ;  /* 0x0000001420207980 */ /* 0x000f62000c101d00 */
[----:B------:R-:W-:Y:S01]  /*10d20*/  IMAD.MOV.U32 R5, RZ, RZ, R4 ;  /* 0x000000ffff057224 */ /* 0x000fe200078e0004 */
[----:B0-----:R-:W-:Y:S01]  /*10d30*/  @P1 SHF.R.U32.HI R5, RZ, R17, R0 ;  /* 0x00000011ff051219 */ /* 0x001fe20000011600 */
[----:B------:R-:W-:Y:S01]  /*10d40*/  UIMAD UR4, UR15, UR11, UR4 ;  /* 0x0000000b0f0472a4 */ /* 0x000fe2000f8e0204 */
[----:B------:R-:W5:Y:S01]  /*10d50*/  LD.E.128 R36, desc[UR20][R36.64] ;  /* 0x0000001424247980 */ /* 0x000f62000c101d00 */
[----:B------:R-:W-:Y:S01]  /*10d60*/  UIMAD.WIDE.U32 UR8, UR15, UR10, UR8 ;  /* 0x0000000a0f0872a5 */ /* 0x000fe2000f8e0008 */
[--C-:B------:R-:W-:Y:S01]  /*10d70*/  SHF.R.S32.HI R0, RZ, 0x1f, R5.reuse ;  /* 0x0000001fff007819 */ /* 0x100fe20000011405 */
[----:B------:R-:W-:Y:S01]  /*10d80*/  IMAD.MOV R17, RZ, RZ, -R5 ;  /* 0x000000ffff117224 */ /* 0x000fe200078e0a05 */
[----:B------:R-:W-:Y:S01]  /*10d90*/  ULDC.64 UR10, c[0x0][0xae0] ;  /* 0x0002b800000a7ab9 */ /* 0x000fe20000000a00 */
[----:B------:R-:W-:Y:S01]  /*10da0*/  UIADD3 UR4, UR9, UR4, URZ ;  /* 0x0000000409047290 */ /* 0x000fe2000fffe03f */
[----:B------:R-:W5:Y:S01]  /*10db0*/  LD.E.128 R40, desc[UR20][R40.64] ;  /* 0x0000001428287980 */ /* 0x000f62000c101d00 */
[----:B------:R-:W-:-:S02]  /*10dc0*/  IMAD R0, R0, UR10, RZ ;  /* 0x0000000a00007c24 */ /* 0x000fc4000f8e02ff */
[----:B------:R-:W-:Y:S01]  /*10dd0*/  IMAD R17, R76, R17, R4 ;  /* 0x000000114c117224 */ /* 0x000fe200078e0204 */
[----:B------:R-:W5:Y:S01]  /*10de0*/  LD.E.128 R64, desc[UR20][R64.64] ;  /* 0x0000001440407980 */ /* 0x000f62000c101d00 */
[----:B------:R-:W-:Y:S02]  /*10df0*/  IMAD.U32 R3, RZ, RZ, UR9 ;  /* 0x00000009ff037e24 */ /* 0x000fe4000f8e00ff */
[----:B------:R-:W-:Y:S01]  /*10e00*/  IMAD.U32 R2, RZ, RZ, UR8 ;  /* 0x00000008ff027e24 */ /* 0x000fe2000f8e00ff */
[----:B------:R-:W5:Y:S01]  /*10e10*/  LD.E.128 R56, desc[UR20][R56.64] ;  /* 0x0000001438387980 */ /* 0x000f62000c101d00 */
[----:B------:R-:W-:Y:S01]  /*10e20*/  IMAD.U32 R3, RZ, RZ, UR4 ;  /* 0x00000004ff037e24 */ /* 0x000fe2000f8e00ff */
[----:B------:R-:W-:Y:S02]  /*10e30*/  ULDC.64 UR8, c[0x0][0xad8] ;  /* 0x0002b60000087ab9 */ /* 0x000fe40000000a00 */
[----:B------:R-:W5:Y:S01]  /*10e40*/  LD.E.128 R44, desc[UR20][R44.64] ;  /* 0x000000142c2c7980 */ /* 0x000f62000c101d00 */
[----:B------:R-:W-:-:S03]  /*10e50*/  IMAD R77, R5, UR11, R0 ;  /* 0x0000000b054d7c24 */ /* 0x000fc6000f8e0200 */
[----:B------:R-:W5:Y:S01]  /*10e60*/  LD.E.128 R48, desc[UR20][R48.64] ;  /* 0x0000001430307980 */ /* 0x000f62000c101d00 */
[----:B------:R-:W-:-:S03]  /*10e70*/  SHF.R.S32.HI R0, RZ, 0x1f, R17 ;  /* 0x0000001fff007819 */ /* 0x000fc60000011411 */
[----:B------:R-:W5:Y:S04]  /*10e80*/  LD.E.128 R72, desc[UR20][R72.64] ;  /* 0x0000001448487980 */ /* 0x000f68000c101d00 */
[----:B------:R-:W5:Y:S04]  /*10e90*/  LD.E.128 R68, desc[UR20][R68.64] ;  /* 0x0000001444447980 */ /* 0x000f68000c101d00 */
[----:B------:R-:W5:Y:S04]  /*10ea0*/  LD.E.128 R60, desc[UR20][R60.64] ;  /* 0x000000143c3c7980 */ /* 0x000f68000c101d00 */
[----:B------:R-:W5:Y:S01]  /*10eb0*/  LD.E.128 R52, desc[UR20][R52.64] ;  /* 0x0000001434347980 */ /* 0x000f62000c101d00 */
[----:B------:R-:W-:Y:S01]  /*10ec0*/  IMAD.WIDE.U32 R2, R5, UR10, R2 ;  /* 0x0000000a05027c25 */ /* 0x000fe2000f8e0002 */
[----:B------:R-:W-:Y:S01]  /*10ed0*/  @!PT LDS RZ, [RZ] ;  /* 0x00000000fffff984 */ /* 0x000fe20000000800 */
[----:B------:R-:W-:Y:S01]  /*10ee0*/  @!PT LDS RZ, [RZ] ;  /* 0x00000000fffff984 */ /* 0x000fe20000000800 */
[----:B------:R-:W-:Y:S01]  /*10ef0*/  @!PT LDS RZ, [RZ] ;  /* 0x00000000fffff984 */ /* 0x000fe20000000800 */
[----:B------:R-:W-:Y:S01]  /*10f00*/  @!PT LDS RZ, [RZ] ;  /* 0x00000000fffff984 */ /* 0x000fe20000000800 */
[----:B------:R0:W-:Y:S06]  /*10f10*/  MEMBAR.ALL.CTA ;  /* 0x0000000000007992 */ /* 0x0001ec0000008000 */
[----:B0-----:R-:W0:Y:S01]  /*10f20*/  FENCE.VIEW.ASYNC.S ;  /* 0x00000000000073c6 */ /* 0x001e220000000000 */
[----:B------:R-:W-:-:S02]  /*10f30*/  IMAD.IADD R3, R3, 0x1, R77 ;  /* 0x0000000103037824 */ /* 0x000fc400078e024d */
[----:B------:R-:W-:Y:S02]  /*10f40*/  IMAD R4, R0, UR8, RZ ;  /* 0x0000000800047c24 */ /* 0x000fe4000f8e02ff */
[----:B------:R-:W-:Y:S02]  /*10f50*/  VIADD R80, R220, UR17 ;  /* 0x00000011dc507c36 */ /* 0x000fe40008000000 */
[C---:B------:R-:W-:Y:S02]  /*10f60*/  IMAD R5, R17.reuse, UR9, R4 ;  /* 0x0000000911057c24 */ /* 0x040fe4000f8e0204 */
[----:B------:R-:W-:Y:S01]  /*10f70*/  IMAD.WIDE.U32 R2, R17, UR8, R2 ;  /* 0x0000000811027c25 */ /* 0x000fe2000f8e0002 */
[----:B------:R-:W-:Y:S01]  /*10f80*/  ISETP.GE.AND P2, PT, R80, R81, PT ;  /* 0x000000515000720c */ /* 0x000fe20003f46270 */
[----:B------:R-:W-:Y:S02]  /*10f90*/  ULDC.64 UR8, c[0x0][0xa80] ;  /* 0x0002a00000087ab9 */ /* 0x000fe40000000a00 */
[----:B------:R-:W-:Y:S01]  /*10fa0*/  VIADD R19, R19, 0x38820 ;  /* 0x0003882013137836 */ /* 0x000fe20000000000 */
[----:B------:R-:W-:Y:S01]  /*10fb0*/  LEA R6, P3, R2, UR8, 0x1 ;  /* 0x0000000802067c11 */ /* 0x000fe2000f8608ff */
[----:B------:R-:W-:-:S02]  /*10fc0*/  IMAD.IADD R3, R3, 0x1, R5 ;  /* 0x0000000103037824 */ /* 0x000fc400078e0205 */
[----:B------:R-:W-:Y:S01]  /*10fd0*/  VIADD R0, R80, 0x20 ;  /* 0x0000002050007836 */ /* 0x000fe20000000000 */
[----:B------:R-:W-:Y:S02]  /*10fe0*/  PRMT R19, RZ, 0x654, R19 ;  /* 0x00000654ff137816 */ /* 0x000fe40000000013 */
[----:B------:R-:W-:Y:S02]  /*10ff0*/  LEA.HI.X R17, R2, UR9, R3, 0x1, P3 ;  /* 0x0000000902117c11 */ /* 0x000fe400098f0c03 */
[-C--:B------:R-:W-:Y:S01]  /*11000*/  ISETP.GE.AND P1, PT, R0, R81.reuse, PT ;  /* 0x000000510000720c */ /* 0x080fe20003f26270 */
[----:B------:R-:W-:Y:S01]  /*11010*/  VIADD R0, R80, 0x40 ;  /* 0x0000004050007836 */ /* 0x000fe20000000000 */
[----:B0-----:R0:W-:Y:S01]  /*11020*/  SYNCS.ARRIVE.TRANS64.RED.A1T0 RZ, [R19+URZ], RZ ;  /* 0x000000ff13ff79a7 */ /* 0x0011e2000810043f */
[----:B------:R1:W2:Y:S01]  /*11030*/  SHFL.IDX PT, R79, R6, RZ, 0x181f ;  /* 0x00181fff064f7589 */ /* 0x0002a200000e0000 */
[----:B------:R-:W-:Y:S02]  /*11040*/  BSSY B1, `(.L_x_2627) ;  /* 0x0000016000017945 */ /* 0x000fe40003800000 */
[----:B------:R-:W-:Y:S01]  /*11050*/  ISETP.GE.AND P0, PT, R0, R81, PT ;  /* 0x000000510000720c */ /* 0x000fe20003f06270 */
[----:B0-----:R1:W0:Y:S01]  /*11060*/  SHFL.IDX PT, R19, R17, RZ, 0x181f ;  /* 0x00181fff11137589 */ /* 0x00122200000e0000 */
[----:B------:R-:W-:Y:S11]  /*11070*/  @P2 BRA `(.L_x_2628) ;  /* 0x0000000000482947 */ /* 0x000ff60003800000 */
[----:B------:R-:W-:Y:S01]  /*11080*/  ULDC UR4, c[0x0][0xac8] ;  /* 0x0002b20000047ab9 */ /* 0x000fe20000000800 */
[----:B------:R-:W-:Y:S01]  /*11090*/  ULDC.64 UR8, c[0x0][0x208] ;  /* 0x0000820000087ab9 */ /* 0x000fe20000000a00 */
[----:B------:R-:W-:Y:S02]  /*110a0*/  ISETP.GE.AND P5, PT, R18, UR4, PT ;  /* 0x0000000412007c0c */ /* 0x000fe4000bfa6270 */
[----:B------:R-:W-:Y:S02]  /*110b0*/  ISETP.GE.AND P4, PT, R215, UR4, PT ;  /* 0x00000004d7007c0c */ /* 0x000fe4000bf86270 */
[----:B------:R-:W-:Y:S02]  /*110c0*/  ISETP.GE.AND P3, PT, R214, UR4, PT ;  /* 0x00000004d6007c0c */ /* 0x000fe4000bf66270 */
[----:B------:R-:W-:-:S07]  /*110d0*/  ISETP.GE.AND P2, PT, R216, UR4, PT ;  /* 0x00000004d8007c0c */ /* 0x000fce000bf46270 */
[----:B--2---:R-:W-:-:S04]  /*110e0*/  @!P5 LEA R2, P6, R18, R79, 0x1 ;  /* 0x0000004f1202d211 */ /* 0x004fc800078c08ff */
[----:B0-----:R-:W-:Y:S02]  /*110f0*/  @!P5 LEA.HI.X R3, R18, R19, R231, 0x1, P6 ;  /* 0x000000131203d211 */ /* 0x001fe400030f0ce7 */
        /* <DEDUP_REMOVED lines=10> */
.L_x_2628:
[----:B------:R-:W-:Y:S05]  /*111a0*/  BSYNC B1 ;  /* 0x0000000000017941 */ /* 0x000fea0003800000 */
.L_x_2627:
        /* <DEDUP_REMOVED lines=22> */
.L_x_2630:
[----:B------:R-:W-:Y:S05]  /*11310*/  BSYNC B1 ;  /* 0x0000000000017941 */ /* 0x000fea0003800000 */
.L_x_2629:
        /* <DEDUP_REMOVED lines=22> */
.L_x_2632:
[----:B------:R-:W-:Y:S05]  /*11480*/  BSYNC B1 ;  /* 0x0000000000017941 */ /* 0x000fea0003800000 */
.L_x_2631:
[----:B------:R-:W-:Y:S01]  /*11490*/  VIADD R0, R80, 0x60 ;  /* 0x0000006050007836 */ /* 0x000fe20000000000 */
[----:B01-3--:R-:W3:Y:S04]  /*114a0*/  SHFL.IDX PT, R17, R17, 0x3, 0x181f ;  /* 0x00781f0011117f89 */ /* 0x00bee800000e0000 */
[----:B------:R-:W-:Y:S01]  /*114b0*/  ISETP.GE.AND P0, PT, R0, R81, PT ;  /* 0x000000510000720c */ /* 0x000fe20003f06270 */
[----:B----4-:R4:W0:-:S12]  /*114c0*/  SHFL.IDX PT, R11, R6, 0x3, 0x181f ;  /* 0x00781f00060b7f89 */ /* 0x01081800000e0000 */
[----:B----4-:R-:W-:Y:S05]  /*114d0*/  @P0 BRA `(.L_x_2633) ;  /* 0x0000000c00ec0947 */ /* 0x010fea0003800000 */
[----:B------:R-:W-:Y:S01]  /*114e0*/  ULDC UR4, c[0x0][0xac8] ;  /* 0x0002b20000047ab9 */ /* 0x000fe20000000800 */
[----:B------:R-:W-:Y:S01]  /*114f0*/  ULDC.64 UR8, c[0x0][0x208] ;  /* 0x0000820000087ab9 */ /* 0x000fe20000000a00 */
[----:B------:R-:W-:Y:S02]  /*11500*/  ISETP.GE.AND P3, PT, R18, UR4, PT ;  /* 0x0000000412007c0c */ /* 0x000fe4000bf66270 */
[----:B------:R-:W-:Y:S02]  /*11510*/  ISETP.GE.AND P4, PT, R215, UR4, PT ;  /* 0x00000004d7007c0c */ /* 0x000fe4000bf86270 */
[----:B------:R-:W-:-:S09]  /*11520*/  ISETP.GE.AND P5, PT, R214, UR4, PT ;  /* 0x00000004d6007c0c */ /* 0x000fd2000bfa6270 */
[CC--:B0-----:R-:W-:Y:S02]  /*11530*/  @!P3 LEA R2, P0, R18.reuse, R11.reuse, 0x1 ;  /* 0x0000000b1202b211 */ /* 0x0c1fe400078008ff */
[C---:B------:R-:W-:Y:S02]  /*11540*/  @!P4 LEA R4, P1, R215.reuse, R11, 0x1 ;  /* 0x0000000bd704c211 */ /* 0x040fe400078208ff */
[----:B---3--:R-:W-:Y:S02]  /*11550*/  @!P3 LEA.HI.X R3, R18, R17, R231, 0x1, P0 ;  /* 0x000000111203b211 */ /* 0x008fe400000f0ce7 */
        /* <DEDUP_REMOVED lines=13> */
.L_x_2625:
        /* <DEDUP_REMOVED lines=37> */
.L_x_2634:
        /* <DEDUP_REMOVED lines=50> */
.L_x_2636:
[----:B------:R-:W-:Y:S05]  /*11ba0*/  BSYNC B1 ;  /* 0x0000000000017941 */ /* 0x000fea0003800000 */
.L_x_2635:
        /* <DEDUP_REMOVED lines=13> */
[----:B------:R-:W-:Y:S02]  /*11c80*/  UIMAD.WIDE.U32 UR8, UR17, UR14, UR8 ;  /* 0x0000000e110872a5 */ /* 0x000fe4000f8e0008 */
        /* <DEDUP_REMOVED lines=24> */
[----:B------:R-:W-:Y:S02]  /*11e10*/  VIADD R6, R220, UR16 ;  /* 0x00000010dc067c36 */ /* 0x000fe40008000000 */
        /* <DEDUP_REMOVED lines=33> */
.L_x_2638:
[----:B------:R-:W-:Y:S05]  /*12030*/  BSYNC B1 ;  /* 0x0000000000017941 */ /* 0x000fea0003800000 */
.L_x_2637:
        /* <DEDUP_REMOVED lines=22> */
.L_x_2640:
[----:B------:R-:W-:Y:S05]  /*121a0*/  BSYNC B1 ;  /* 0x0000000000017941 */ /* 0x000fea0003800000 */
.L_x_2639:
        /* <DEDUP_REMOVED lines=22> */
.L_x_2642:
[----:B------:R-:W-:Y:S05]  /*12310*/  BSYNC B1 ;  /* 0x0000000000017941 */ /* 0x000fea0003800000 */
.L_x_2641:
        /* <DEDUP_REMOVED lines=23> */
.L_x_2633:
[----:B------:R-:W-:Y:S05]  /*12490*/  BSYNC B0 ;  /* 0x0000000000007941 */ /* 0x000fea0003800000 */
.L_x_2624:
[----:B------:R-:W-:Y:S02]  /*124a0*/  ULDC UR4, c[0x0][0xc3c] ;  /* 0x00030f0000047ab9 */ /* 0x000fe40000000800 */
[----:B------:R-:W-:-:S13]  /*124b0*/  ISETP.GE.AND P0, PT, R7, UR4, PT ;  /* 0x0000000407007c0c */ /* 0x000fda000bf06270 */
[----:B------:R-:W-:Y:S05]  /*124c0*/  @!P0 BRA `(.L_x_2643) ;  /* 0xfffffee800688947 */ /* 0x000fea000383ffff */
[----:B------:R-:W-:Y:S05]  /*124d0*/  EXIT ;  /* 0x000000000000794d */ /* 0x000fea0003800000 */
.L_x_2588:
[----:B------:R-:W-:-:S08]  /*124e0*/  NOP ;  /* 0x0000000000007918 */ /* 0x000fd00000000000 */
[----:B0-----:R-:W0:-:S00]  /*124f0*/  USETMAXREG.DEALLOC.CTAPOOL 0x18 ;  /* 0x00000018000079c8 */ /* 0x001e0000080e0500 */
[----:B0-----:R-:W-:Y:S01]  /*12500*/  LOP3.LUT R0, R0, 0x3, RZ, 0xc0, !PT ;  /* 0x0000000300007812 */ /* 0x001fe200078ec0ff */
[----:B------:R-:W-:-:S05]  /*12510*/  IMAD.MOV.U32 R5, RZ, RZ, RZ ;  /* 0x000000ffff057224 */ /* 0x000fca00078e00ff */
[----:B------:R-:W0:Y:S02]  /*12520*/  SHFL.IDX PT, R0, R0, RZ, 0x1f ;  /* 0x00001fff00007589 */ /* 0x000e2400000e0000 */
[----:B0-----:R-:W-:-:S04]  /*12530*/  ISETP.NE.AND P0, PT, R0, RZ, PT ;  /* 0x000000ff0000720c */ /* 0x001fc80003f05270 */
        /* <DEDUP_REMOVED lines=10> */
.L_x_2644:
        /* <DEDUP_REMOVED lines=43> */
.L_x_2650:
        /* <DEDUP_REMOVED lines=13> */
.L_x_2649:
[----:B------:R-:W-:Y:S05]  /*12960*/  BSYNC B0 ;  /* 0x0000000000007941 */ /* 0x000fea0003800000 */
.L_x_2648:
        /* <DEDUP_REMOVED lines=21> */
.L_x_2646:
        /* <DEDUP_REMOVED lines=21> */
.L_x_2651:
        /* <DEDUP_REMOVED lines=57> */
.L_x_2647:
[----:B------:R-:W-:Y:S02]  /*12fa0*/  IMAD.MOV.U32 R17, RZ, RZ, RZ ;  /* 0x000000ffff117224 */ /* 0x000fe400078e00ff */
[----:B------:R-:W-:Y:S02]  /*12fb0*/  IMAD.U32 R16, RZ, RZ, UR6 ;  /* 0x00000006ff107e24 */ /* 0x000fe4000f8e00ff */
[----:B------:R-:W-:-:S07]  /*12fc0*/  IMAD.MOV.U32 R18, RZ, RZ, RZ ;  /* 0x000000ffff127224 */ /* 0x000fce00078e00ff */
.L_x_2652:
[----:B------:R-:W-:-:S13]  /*12fd0*/  ISETP.NE.AND P0, PT, R0, RZ, PT ;  /* 0x000000ff0000720c */ /* 0x000fda0003f05270 */
[----:B------:R-:W1:Y:S01]  /*12fe0*/  @!P0 S2R R3, SR_CgaCtaId ;  /* 0x0000000000038919 */ /* 0x000e620000008800 */
[----:B------:R-:W-:-:S04]  /*12ff0*/  @!P0 MOV R0, 0x400 ;  /* 0x0000040000008802 */ /* 0x000fc80000000f00 */
[----:B-1----:R-:W-:-:S05]  /*13000*/  @!P0 LEA R0, R3, R0, 0x18 ;  /* 0x0000000003008211 */ /* 0x002fca00078ec0ff */
[----:B------:R2:W-:Y:S01]  /*13010*/  @!P0 STS.128 [R0+0x388d0], R16 ;  /* 0x0388d01000008388 */ /* 0x0005e20000000c00 */
[----:B------:R-:W-:Y:S06]  /*13020*/  BAR.ARV 0x5, 0x180 ;  /* 0x0146000000007b1d */ /* 0x000fec0000002000 */
.L_x_2645:
[----:B0-2---:R-:W-:Y:S01]  /*13030*/  IMAD.MOV.U32 R0, RZ, RZ, 0x1 ;  /* 0x00000001ff007424 */ /* 0x005fe200078e00ff */
        /* <DEDUP_REMOVED lines=34> */
.L_x_2766:
[----:B-1----:R-:W1:Y:S01]  /*13260*/  LDC.64 R2, c[0x0][0xc88] ;  /* 0x00032200ff027b82 */ /* 0x002e620000000a00 */
[----:B------:R-:W-:Y:S01]  /*13270*/  ULDC.64 UR4, c[0x0][0x208] ;  /* 0x0000820000047ab9 */ /* 0x000fe20000000a00 */
[----:B-1----:R-:W-:-:S05]  /*13280*/  IMAD.WIDE R2, R19, 0x4, R2 ;  /* 0x0000000413027825 */ /* 0x002fca00078e0202 */
[----:B--2---:R-:W2:Y:S01]  /*13290*/  LDG.E R12, desc[UR4][R2.64] ;  /* 0x00000004020c7981 */ /* 0x004ea2000c1e1900 */
        /* <DEDUP_REMOVED lines=20> */
[----:B---3--:R-:W-:Y:S01]  /*133e0*/  IMAD.MOV.U32 R8, RZ, RZ, RZ ;  /* 0x000000ffff087224 */ /* 0x008fe200078e00ff */
        /* <DEDUP_REMOVED lines=34> */
.L_x_2654:
[----:B------:R-:W-:Y:S01]  /*13610*/  IMAD.MOV.U32 R2, RZ, RZ, R12 ;  /* 0x000000ffff027224 */ /* 0x000fe200078e000c */
[----:B------:R-:W-:Y:S01]  /*13620*/  ULDC.64 UR4, c[0x0][0xa20] ;  /* 0x0002880000047ab9 */ /* 0x000fe20000000a00 */
[----:B-----5:R-:W-:Y:S01]  /*13630*/  IMAD.IADD R3, R8, 0x1, R0 ;  /* 0x0000000108037824 */ /* 0x020fe200078e0200 */
[----:B------:R-:W-:Y:S02]  /*13640*/  ISETP.NE.U32.AND P1, PT, RZ, UR4, PT ;  /* 0x00000004ff007c0c */ /* 0x000fe4000bf25070 */
[----:B------:R3:W-:Y:S02]  /*13650*/  STL [R1+0x10], R2 ;  /* 0x0000100201007387 */ /* 0x0007e40000100800 */
[----:B------:R-:W-:Y:S02]  /*13660*/  ISETP.NE.AND.EX P1, PT, RZ, UR5, PT, P1 ;  /* 0x00000005ff007c0c */ /* 0x000fe4000bf25310 */
[----:B------:R3:W-:Y:S11]  /*13670*/  STL [R1+0x18], R3 ;  /* 0x0000180301007387 */ /* 0x0007f60000100800 */
[----:B---3--:R-:W-:Y:S05]  /*13680*/  @!P1 BRA `(.L_x_2655) ;  /* 0x0000000000149947 */ /* 0x008fea0003800000 */
[----:B------:R-:W-:Y:S01]  /*13690*/  IADD3 R6, P0, R11, UR4, RZ ;  /* 0x000000040b067c10 */ /* 0x000fe2000ff1e0ff */
[----:B------:R-:W-:-:S03]  /*136a0*/  ULDC.64 UR6, c[0x0][0x208] ;  /* 0x0000820000067ab9 */ /* 0x000fc60000000a00 */
[----:B------:R-:W-:-:S05]  /*136b0*/  IADD3.X R7, R10, UR5, RZ, P0, !PT ;  /* 0x000000050a077c10 */ /* 0x000fca00087fe4ff */
[----:B------:R3:W5:Y:S01]  /*136c0*/  LDG.E R6, desc[UR6][R6.64] ;  /* 0x0000000606067981 */ /* 0x000762000c1e1900 */
[----:B------:R-:W-:Y:S05]  /*136d0*/  BRA `(.L_x_2656) ;  /* 0x0000000000147947 */ /* 0x000fea0003800000 */
.L_x_2655:
[----:B------:R-:W-:Y:S05]  /*136e0*/  @!P0 BRA `(.L_x_2656) ;  /* 0x0000000000108947 */ /* 0x000fea0003800000 */
[----:B------:R-:W-:Y:S02]  /*136f0*/  ULDC.64 UR4, c[0x0][0x208] ;  /* 0x0000820000047ab9 */ /* 0x000fe40000000a00 */
[----:B------:R-:W3:Y:S04]  /*13700*/  LDG.E R6, desc[UR4][R4.64] ;  /* 0x0000000404067981 */ /* 0x000ee8000c1e1900 */
[----:B------:R-:W3:Y:S02]  /*13710*/  LDG.E R4, desc[UR4][R4.64+0x4] ;  /* 0x0000040404047981 */ /* 0x000ee4000c1e1900 */
[----:B---3--:R-:W-:-:S07]  /*13720*/  IMAD.IADD R6, R4, 0x1, -R6 ;  /* 0x0000000104067824 */ /* 0x008fce00078e0a06 */
.L_x_2656:
[----:B-----5:R-:W-:Y:S01]  /*13730*/  IMAD.IADD R6, R6, 0x1, -R0 ;  /* 0x0000000106067824 */ /* 0x020fe200078e0a00 */
[----:B------:R-:W-:Y:S01]  /*13740*/  BSSY B7, `(.L_x_2657) ;  /* 0x0000508000077945 */ /* 0x000fe20003800000 */
[----:B------:R-:W4:Y:S02]  /*13750*/  LDC R0, c[0x0][0x448] ;  /* 0x00011200ff007b82 */ /* 0x000f240000000800 */
[----:B----4-:R-:W-:Y:S01]  /*13760*/  ISETP.NE.AND P0, PT, R0, 0x1, PT ;  /* 0x000000010000780c */ /* 0x010fe20003f05270 */
[----:B------:R-:W-:-:S04]  /*13770*/  IMAD.SHL.U32 R0, R17, 0x80, RZ ;  /* 0x0000008011007824 */ /* 0x000fc800078e00ff */
[----:B------:R-:W-:-:S08]  /*13780*/  VIADD R0, R0, 0x7f ;  /* 0x0000007f00007836 */ /* 0x000fd00000000000 */
[----:B------:R-:W4:Y:S08]  /*13790*/  @P0 LDC R2, c[0x0][0x44c] ;  /* 0x00011300ff020b82 */ /* 0x000f300000000800 */
[----:B------:R-:W0:Y:S01]  /*137a0*/  @P0 LDC R3, c[0x0][0x450] ;  /* 0x00011400ff030b82 */ /* 0x000e220000000800 */
[----:B----4-:R-:W-:-:S05]  /*137b0*/  @P0 IMAD.HI.U32 R2, R0, R2, RZ ;  /* 0x0000000200020227 */ /* 0x010fca00078e00ff */
[----:B0-----:R-:W-:Y:S01]  /*137c0*/  @P0 SHF.R.U32.HI R0, RZ, R3, R2 ;  /* 0x00000003ff000219 */ /* 0x001fe20000011602 */
[C---:B------:R-:W-:Y:S01]  /*137d0*/  VIADD R2, R6.reuse, 0x4f ;  /* 0x0000004f06027836 */ /* 0x040fe20000000000 */
[----:B------:R-:W-:-:S03]  /*137e0*/  IADD3 R6, R6, 0x50, -R9 ;  /* 0x0000005006067810 */ /* 0x000fc60007ffe809 */
[----:B------:R-:W-:-:S04]  /*137f0*/  IMAD.HI R2, R2, 0x66666667, RZ ;  /* 0x6666666702027827 */ /* 0x000fc800078e02ff */
[----:B------:R-:W-:Y:S01]  /*13800*/  IMAD.IADD R0, R6, 0x1, R0 ;  /* 0x0000000106007824 */ /* 0x000fe200078e0200 */
[----:B------:R-:W-:-:S03]  /*13810*/  SHF.R.U32.HI R3, RZ, 0x1f, R2 ;  /* 0x0000001fff037819 */ /* 0x000fc60000011602 */
[----:B------:R-:W-:Y:S01]  /*13820*/  IMAD.HI R0, R0, 0x66666667, RZ ;  /* 0x6666666700007827 */ /* 0x000fe200078e02ff */
[----:B------:R-:W-:-:S04]  /*13830*/  LEA.HI.SX32 R3, R2, R3, 0x1b ;  /* 0x0000000302037211 */ /* 0x000fc800078fdaff */
[----:B------:R-:W-:-:S04]  /*13840*/  SHF.R.U32.HI R2, RZ, 0x1f, R0 ;  /* 0x0000001fff027819 */ /* 0x000fc80000011600 */
[----:B------:R-:W-:-:S04]  /*13850*/  LEA.HI.SX32 R2, R0, R2, 0x1b ;  /* 0x0000000200027211 */ /* 0x000fc800078fdaff */
[----:B------:R-:W-:-:S04]  /*13860*/  VIMNMX R4, R3, R2, PT ;  /* 0x0000000203047248 */ /* 0x000fc80003fe0100 */
[----:B------:R-:W-:Y:S01]  /*13870*/  ISETP.GT.AND P0, PT, R4, RZ, PT ;  /* 0x000000ff0400720c */ /* 0x000fe20003f04270 */
[----:B------:R0:W-:-:S12]  /*13880*/  STL [R1+0x2c], R4 ;  /* 0x00002c0401007387 */ /* 0x0001d80000100800 */
[----:B0-----:R-:W-:Y:S05]  /*13890*/  @P0 BRA `(.L_x_2658) ;  /* 0x0000000000480947 */ /* 0x001fea0003800000 */
[----:B------:R-:W0:Y:S02]  /*138a0*/  S2R R4, SR_TID.X ;  /* 0x0000000000047919 */ /* 0x000e240000002100 */
[----:B0-----:R-:W-:-:S04]  /*138b0*/  LOP3.LUT R4, R4, 0x7f, RZ, 0xc0, !PT ;  /* 0x0000007f04047812 */ /* 0x001fc800078ec0ff */
[----:B------:R-:W-:-:S13]  /*138c0*/  ISETP.NE.AND P0, PT, R4, RZ, PT ;  /* 0x000000ff0400720c */ /* 0x000fda0003f05270 */
[----:B------:R-:W-:Y:S05]  /*138d0*/  @P0 BRA `(.L_x_2659) ;  /* 0x0000004c00b80947 */ /* 0x000fea0003800000 */
[----:B------:R-:W0:Y:S01]  /*138e0*/  S2R R3, SR_LANEID ;  /* 0x0000000000037919 */ /* 0x000e220000000000 */
[----:B------:R-:W-:Y:S01]  /*138f0*/  VOTEU.ANY UR4, UPT, PT ;  /* 0x0000000000047886 */ /* 0x000fe200038e0100 */
[----:B------:R-:W-:Y:S01]  /*13900*/  ULDC.64 UR6, c[0x0][0x208] ;  /* 0x0000820000067ab9 */ /* 0x000fe20000000a00 */
[----:B------:R-:W0:Y:S08]  /*13910*/  FLO.U32 R0, UR4 ;  /* 0x0000000400007d00 */ /* 0x000e3000080e0000 */
[----:B------:R-:W4:Y:S01]  /*13920*/  POPC R5, UR4 ;  /* 0x0000000400057d09 */ /* 0x000f220008000000 */
[----:B0-----:R-:W-:-:S02]  /*13930*/  ISETP.EQ.U32.AND P0, PT, R0, R3, PT ;  /* 0x000000030000720c */ /* 0x001fc40003f02070 */
[----:B------:R-:W4:Y:S11]  /*13940*/  LDC.64 R2, c[0x0][0xc60] ;  /* 0x00031800ff027b82 */ /* 0x000f360000000a00 */
[----:B----4-:R-:W4:Y:S01]  /*13950*/  @P0 ATOMG.E.ADD.STRONG.GPU PT, R3, desc[UR6][R2.64], R5 ;  /* 0x00000005020309a8 */ /* 0x010f2200081ee1c6 */
[----:B------:R-:W0:Y:S02]  /*13960*/  S2R R4, SR_LTMASK ;  /* 0x0000000000047919 */ /* 0x000e240000003900 */
[----:B0-----:R-:W-:-:S04]  /*13970*/  LOP3.LUT R4, R4, UR4, RZ, 0xc0, !PT ;  /* 0x0000000404047c12 */ /* 0x001fc8000f8ec0ff */
[----:B---3--:R-:W0:Y:S01]  /*13980*/  POPC R7, R4 ;  /* 0x0000000400077309 */ /* 0x008e220000000000 */
[----:B----4-:R-:W0:Y:S02]  /*13990*/  SHFL.IDX PT, R0, R3, R0, 0x1f ;  /* 0x00001f0003007589 */ /* 0x010e2400000e0000 */
[----:B0-----:R-:W-:Y:S01]  /*139a0*/  IADD3 R16, R0, UR38, R7 ;  /* 0x0000002600107c10 */ /* 0x001fe2000fffe007 */
[----:B------:R-:W-:Y:S06]  /*139b0*/  BRA `(.L_x_2659) ;  /* 0x0000004c00807947 */ /* 0x000fec0003800000 */
.L_x_2658:
[----:B------:R-:W4:Y:S01]  /*139c0*/  LDL R0, [R1+0x4] ;  /* 0x0000040001007983 */ /* 0x000f220000100800 */
[----:B------:R-:W-:Y:S01]  /*139d0*/  BSSY B6, `(.L_x_2660) ;  /* 0x0000014000067945 */ /* 0x000fe20003800000 */
[----:B----4-:R-:W-:-:S05]  /*139e0*/  VIADD R0, R0, 0x24400 ;  /* 0x0002440000007836 */ /* 0x010fca0000000000 */
        /* <DEDUP_REMOVED lines=10> */
[----:B---3--:R-:W-:-:S02]  /*13a90*/  IMAD.U32 R7, RZ, RZ, UR9 ;  /* 0x00000009ff077e24 */ /* 0x008fc4000f8e00ff */
[----:B------:R-:W-:Y:S02]  /*13aa0*/  IMAD.U32 R10, RZ, RZ, UR4 ;  /* 0x00000004ff0a7e24 */ /* 0x000fe4000f8e00ff */
[----:B------:R-:W-:Y:S02]  /*13ab0*/  IMAD.U32 R11, RZ, RZ, UR5 ;  /* 0x00000005ff0b7e24 */ /* 0x000fe4000f8e00ff */
[----:B------:R-:W-:Y:S02]  /*13ac0*/  IMAD.MOV.U32 R8, RZ, RZ, 0x70 ;  /* 0x00000070ff087424 */ /* 0x000fe400078e00ff */
[----:B------:R-:W-:Y:S02]  /*13ad0*/  IMAD.MOV.U32 R12, RZ, RZ, 0x1 ;  /* 0x00000001ff0c7424 */ /* 0x000fe400078e00ff */
[----:B------:R-:W-:-:S07]  /*13ae0*/  IMAD.MOV.U32 R13, RZ, RZ, RZ ;  /* 0x000000ffff0d7224 */ /* 0x000fce00078e00ff */
[----:B------:R-:W-:-:S07]  /*13af0*/  LEPC R20, `(.L_x_2661) ;  /* 0x000000001014794e */ /* 0x000fce0000000000 */
[----:B012---:R-:W-:Y:S05]  /*13b00*/  CALL.ABS.NOINC R2 ;  /* 0x0000000002007343 */ /* 0x007fea0003c00000 */
.L_x_2661:
[----:B------:R-:W-:Y:S05]  /*13b10*/  BSYNC B6 ;  /* 0x0000000000067941 */ /* 0x000fea0003800000 */
.L_x_2660:
        /* <DEDUP_REMOVED lines=13> */
[----:B---3--:R-:W-:-:S02]  /*13bf0*/  IMAD.U32 R7, RZ, RZ, UR9 ;  /* 0x00000009ff077e24 */ /* 0x008fc4000f8e00ff */
[----:B------:R-:W-:Y:S02]  /*13c00*/  IMAD.U32 R10, RZ, RZ, UR4 ;  /* 0x00000004ff0a7e24 */ /* 0x000fe4000f8e00ff */
[----:B------:R-:W-:Y:S02]  /*13c10*/  IMAD.U32 R11, RZ, RZ, UR5 ;  /* 0x00000005ff0b7e24 */ /* 0x000fe4000f8e00ff */
[----:B------:R-:W-:Y:S02]  /*13c20*/  IMAD.MOV.U32 R8, RZ, RZ, 0x70 ;  /* 0x00000070ff087424 */ /* 0x000fe400078e00ff */
[----:B------:R-:W-:Y:S02]  /*13c30*/  IMAD.MOV.U32 R12, RZ, RZ, 0x1 ;  /* 0x00000001ff0c7424 */ /* 0x000fe400078e00ff */
[----:B0-----:R-:W-:-:S07]  /*13c40*/  IMAD.MOV.U32 R13, RZ, RZ, RZ ;  /* 0x000000ffff0d7224 */ /* 0x001fce00078e00ff */
[----:B------:R-:W-:-:S07]  /*13c50*/  LEPC R20, `(.L_x_2664) ;  /* 0x000000001014794e */ /* 0x000fce0000000000 */
[----:B-12-4-:R-:W-:Y:S05]  /*13c60*/  CALL.ABS.NOINC R2 ;  /* 0x0000000002007343 */ /* 0x016fea0003c00000 */
.L_x_2664:
        /* <DEDUP_REMOVED lines=16> */
.L_x_2663:
[----:B------:R-:W-:Y:S05]  /*13d70*/  BSYNC B6 ;  /* 0x0000000000067941 */ /* 0x000fea0003800000 */
.L_x_2662:
[----:B------:R-:W4:Y:S01]  /*13d80*/  LDL.LU R2, [R1] ;  /* 0x0000000001027983 */ /* 0x000f220000300800 */
[----:B------:R-:W-:-:S03]  /*13d90*/  ULDC.64 UR4, c[0x0][0x9f8] ;  /* 0x00027e0000047ab9 */ /* 0x000fc60000000a00 */
[----:B------:R-:W5:Y:S04]  /*13da0*/  LDL.LU R4, [R1+0xc] ;  /* 0x00000c0001047983 */ /* 0x000f680000300800 */
[----:B---3--:R-:W3:Y:S01]  /*13db0*/  LDL R7, [R1+0x10] ;  /* 0x0000100001077983 */ /* 0x008ee20000100800 */
[----:B------:R-:W-:Y:S01]  /*13dc0*/  ISETP.NE.U32.AND P0, PT, RZ, UR4, PT ;  /* 0x00000004ff007c0c */ /* 0x000fe2000bf05070 */
[----:B------:R-:W-:Y:S02]  /*13dd0*/  ULDC.64 UR6, c[0x0][0x208] ;  /* 0x0000820000067ab9 */ /* 0x000fe40000000a00 */
[----:B------:R-:W2:Y:S01]  /*13de0*/  LDL R0, [R1+0x2c] ;  /* 0x00002c0001007983 */ /* 0x000ea20000100800 */
[----:B------:R-:W-:-:S13]  /*13df0*/  ISETP.NE.AND.EX P0, PT, RZ, UR5, PT, P0 ;  /* 0x00000005ff007c0c */ /* 0x000fda000bf05300 */
[----:B----4-:R-:W-:-:S04]  /*13e00*/  @P0 IADD3 R2, P1, R2, UR4, RZ ;  /* 0x0000000402020c10 */ /* 0x010fc8000ff3e0ff */
[----:B-----5:R-:W-:Y:S01]  /*13e10*/  @P0 IADD3.X R3, R4, UR5, RZ, P1, !PT ;  /* 0x0000000504030c10 */ /* 0x020fe20008ffe4ff */
[----:B------:R-:W-:-:S04]  /*13e20*/  ULDC.64 UR4, c[0x0][0xa08] ;  /* 0x0002820000047ab9 */ /* 0x000fc80000000a00 */
[----:B---3--:R0:W3:Y:S02]  /*13e30*/  @P0 LDG.E R7, desc[UR6][R2.64] ;  /* 0x0000000602070981 */ /* 0x0080e4000c1e1900 */
[----:B0-----:R-:W0:Y:S01]  /*13e40*/  LDC.64 R2, c[0x0][0x418] ;  /* 0x00010600ff027b82 */ /* 0x001e220000000a00 */
[----:B--2---:R-:W-:Y:S01]  /*13e50*/  VIADD R4, R0, 0xffffffff ;  /* 0xffffffff00047836 */ /* 0x004fe20000000000 */
[----:B---3--:R-:W-:Y:S01]  /*13e60*/  SHF.R.S32.HI R8, RZ, 0x1f, R7 ;  /* 0x0000001fff087819 */ /* 0x008fe20000011407 */
[----:B------:R2:W-:Y:S04]  /*13e70*/  @P0 STL [R1+0x10], R7 ;  /* 0x0000100701000387 */ /* 0x0005e80000100800 */
        /* <DEDUP_REMOVED lines=10> */
.L_x_2782:
[----:B------:R-:W-:Y:S01]  /*13f20*/  PLOP3.LUT P1, PT, PT, PT, PT, 0x8, 0x0 ;  /* 0x000000000000781c */ /* 0x000fe20003f2e170 */
[----:B------:R3:W-:Y:S01]  /*13f30*/  STL [R1], R0 ;  /* 0x0000000001007387 */ /* 0x0007e20000100800 */
[----:B--2---:R-:W-:-:S03]  /*13f40*/  ISETP.NE.AND P0, PT, R14, RZ, PT ;  /* 0x000000ff0e00720c */ /* 0x004fc60003f05270 */
[----:B------:R2:W-:Y:S01]  /*13f50*/  STL [R1+0xc], R4 ;  /* 0x00000c0401007387 */ /* 0x0005e20000100800 */
[----:B---3--:R-:W-:-:S05]  /*13f60*/  P2R R0, PR, RZ, 0x2 ;  /* 0x00000002ff007803 */ /* 0x008fca0000000000 */
[----:B------:R2:W-:Y:S04]  /*13f70*/  STL [R1+0x20], R0 ;  /* 0x0000200001007387 */ /* 0x0005e80000100800 */
[----:B------:R-:W-:Y:S05]  /*13f80*/  @P0 BRA `(.L_x_2666) ;  /* 0x00000004005c0947 */ /* 0x000fea0003800000 */
[----:B------:R-:W-:-:S03]  /*13f90*/  UMOV UR4, 0xffffffff ;  /* 0xffffffff00047882 */ /* 0x000fc60000000000 */
[----:B------:R-:W-:Y:S05]  /*13fa0*/  BRA.DIV UR4, `(.L_x_2667) ;  /* 0x0000005e040c7947 */ /* 0x000fea000b800000 */
[----:B------:R-:W-:-:S13]  /*13fb0*/  ELECT P6, URZ, PT ;  /* 0x00000000003f782f */ /* 0x000fda00038c0000 */
.L_x_2785:
[----:B------:R-:W-:Y:S05]  /*13fc0*/  @!P6 BRA `(.L_x_2666) ;  /* 0x00000004004ce947 */ /* 0x000fea0003800000 */
[----:B------:R-:W-:-:S04]  /*13fd0*/  ISETP.NE.U32.AND P0, PT, R2, RZ, PT ;  /* 0x000000ff0200720c */ /* 0x000fc80003f05070 */
[----:B------:R-:W-:-:S13]  /*13fe0*/  ISETP.NE.AND.EX P0, PT, R3, RZ, PT, P0 ;  /* 0x000000ff0300720c */ /* 0x000fda0003f05300 */
[----:B------:R-:W-:Y:S05]  /*13ff0*/  @!P0 BRA `(.L_x_2668) ;  /* 0x0000000000588947 */ /* 0x000fea0003800000 */
[----:B------:R-:W3:Y:S01]  /*14000*/  LDC R6, c[0x0][0x43c] ;  /* 0x00010f00ff067b82 */ /* 0x000ee20000000800 */
[----:B-1----:R-:W-:Y:S01]  /*14010*/  IMAD.MOV.U32 R9, RZ, RZ, R4 ;  /* 0x000000ffff097224 */ /* 0x002fe200078e0004 */
[----:B------:R-:W-:Y:S01]  /*14020*/  ULDC.64 UR4, c[0x0][0x428] ;  /* 0x00010a0000047ab9 */ /* 0x000fe20000000a00 */
[----:B------:R-:W-:Y:S02]  /*14030*/  ULDC.64 UR6, c[0x0][0x208] ;  /* 0x0000820000067ab9 */ /* 0x000fe40000000a00 */
[----:B--2---:R-:W-:Y:S01]  /*14040*/  IMAD.MOV.U32 R0, RZ, RZ, R9 ;  /* 0x000000ffff007224 */ /* 0x004fe200078e0009 */
[----:B---3--:R-:W-:-:S13]  /*14050*/  ISETP.NE.AND P0, PT, R6, 0x1, PT ;  /* 0x000000010600780c */ /* 0x008fda0003f05270 */
[----:B0-----:R-:W0:Y:S02]  /*14060*/  @P0 LDC.64 R4, c[0x0][0x440] ;  /* 0x00011000ff040b82 */ /* 0x001e240000000a00 */
[----:B0-----:R-:W-:-:S05]  /*14070*/  @P0 IMAD.HI.U32 R4, R9, R4, RZ ;  /* 0x0000000409040227 */ /* 0x001fca00078e00ff */
        /* <DEDUP_REMOVED lines=12> */
[----:B------:R-:W2:Y:S04]  /*14140*/  LDG.E R0, desc[UR6][R2.64] ;  /* 0x0000000602007981 */ /* 0x000ea8000c1e1900 */
[----:B--2---:R3:W-:Y:S02]  /*14150*/  STL [R1], R0 ;  /* 0x0000000001007387 */ /* 0x0047e40000100800 */
.L_x_2668:
[----:B------:R-:W4:Y:S04]  /*14160*/  LDL R7, [R1+0x4] ;  /* 0x0000040001077983 */ /* 0x000f280000100800 */
[----:B--23--:R-:W4:Y:S04]  /*14170*/  LDL R0, [R1+0x8] ;  /* 0x0000080001007983 */ /* 0x00cf280000100800 */
[----:B------:R-:W2:Y:S01]  /*14180*/  LDL R2, [R1+0x14] ;  /* 0x0000140001027983 */ /* 0x000ea20000100800 */
[----:B----4-:R-:W-:Y:S01]  /*14190*/  IMAD R0, R0, 0x8, R7 ;  /* 0x0000000800007824 */ /* 0x010fe200078e0207 */
[----:B--2---:R-:W-:-:S04]  /*141a0*/  SHF.L.U32 R2, R2, 0x1f, RZ ;  /* 0x0000001f02027819 */ /* 0x004fc800000006ff */
[----:B------:R-:W2:Y:S02]  /*141b0*/  SYNCS.PHASECHK.TRANS64.TRYWAIT P0, [R0+URZ+0x38840], R2 ;  /* 0x03884002000075a7 */ /* 0x000ea4000800017f */
[----:B--2---:R-:W-:Y:S05]  /*141c0*/  @!P0 BRA `(.L_x_2669) ;  /* 0x0000005800a48947 */ /* 0x004fea0003800000 */
.L_x_2786:
        /* <DEDUP_REMOVED lines=11> */
.L_x_2670:
[----:B------:R-:W3:Y:S04]  /*14280*/  LDL R6, [R1+0x4] ;  /* 0x0000040001067983 */ /* 0x000ee80000100800 */
[----:B0-----:R-:W3:Y:S04]  /*14290*/  LDL R5, [R1+0x8] ;  /* 0x0000080001057983 */ /* 0x001ee80000100800 */
[----:B------:R-:W4:Y:S04]  /*142a0*/  LDL R4, [R1+0xc] ;  /* 0x00000c0001047983 */ /* 0x000f280000100800 */
[----:B------:R-:W5:Y:S04]  /*142b0*/  LDL R3, [R1+0x18] ;  /* 0x0000180001037983 */ /* 0x000f680000100800 */
[----:B--2---:R-:W2:Y:S01]  /*142c0*/  LDL R2, [R1] ;  /* 0x0000000001027983 */ /* 0x004ea20000100800 */
        /* <DEDUP_REMOVED lines=9> */
[----:B---3--:R-:W-:Y:S01]  /*14360*/  IMAD R0, R5, 0xa000, R6 ;  /* 0x0000a00005007824 */ /* 0x008fe200078e0206 */
[----:B----4-:R-:W-:-:S04]  /*14370*/  R2UR UR11, R4 ;  /* 0x00000000040b72ca */ /* 0x010fc800000e0000 */
[----:B------:R-:W-:Y:S02]  /*14380*/  R2UR UR14, R0 ;  /* 0x00000000000e72ca */ /* 0x000fe400000e0000 */
[----:B-----5:R-:W-:Y:S02]  /*14390*/  R2UR UR5, R3 ;  /* 0x00000000030572ca */ /* 0x020fe400000e0000 */
[----:B------:R-:W-:Y:S02]  /*143a0*/  P2R R0, PR, RZ, 0x1 ;  /* 0x00000001ff007803 */ /* 0x000fe40000000000 */
[----:B--2---:R-:W-:-:S03]  /*143b0*/  R2UR UR13, R2 ;  /* 0x00000000020d72ca */ /* 0x004fc600000e0000 */
        /* <DEDUP_REMOVED lines=9> */
[----:B0-----:R-:W-:Y:S01]  /*14450*/  UMOV UR8, UR15 ;  /* 0x0000000f00087c82 */ /* 0x001fe20008000000 */
[----:B------:R-:W-:Y:S02]  /*14460*/  UMOV UR10, UR16 ;  /* 0x00000010000a7c82 */ /* 0x000fe40008000000 */
[----:B------:R0:W-:Y:S02]  /*14470*/  UTMALDG.4D [UR8], [UR4], desc[UR6] ;  /* 0x00000608040075b4 */ /* 0x0001e40008019000 */
[----:B0-----:R-:W-:Y:S01]  /*14480*/  UMOV UR8, UR17 ;  /* 0x0000001100087c82 */ /* 0x001fe20008000000 */
[----:B------:R-:W-:Y:S01]  /*14490*/  UMOV UR10, UR14 ;  /* 0x0000000e000a7c82 */ /* 0x000fe20008000000 */
[----:B------:R-:W-:Y:S01]  /*144a0*/  UMOV UR14, 0xc0 ;  /* 0x000000c0000e7882 */ /* 0x000fe20000000000 */
[----:B------:R0:W-:Y:S02]  /*144b0*/  UTMALDG.4D [UR8], [UR4], desc[UR6] ;  /* 0x00000608040075b4 */ /* 0x0001e40008019000 */
[----:B0-----:R-:W-:Y:S01]  /*144c0*/  UMOV UR8, UR18 ;  /* 0x0000001200087c82 */ /* 0x001fe20008000000 */
[----:B------:R-:W-:-:S02]  /*144d0*/  UMOV UR10, UR14 ;  /* 0x0000000e000a7c82 */ /* 0x000fc40008000000 */
[----:B------:R3:W-:Y:S02]  /*144e0*/  UTMALDG.4D [UR8], [UR4], desc[UR6] ;  /* 0x00000608040075b4 */ /* 0x0007e40008019000 */
[----:B---3--:R-:W-:Y:S01]  /*144f0*/  NOP ;  /* 0x0000000000007918 */ /* 0x008fe20000000000 */
.L_x_2666:
[----:B------:R-:W3:Y:S04]  /*14500*/  LDL R2, [R1+0x4] ;  /* 0x0000040001027983 */ /* 0x000ee80000100800 */
[----:B------:R-:W4:Y:S04]  /*14510*/  LDL.LU R3, [R1+0x30] ;  /* 0x0000300001037983 */ /* 0x000f280000300800 */
[----:B0-----:R-:W5:Y:S04]  /*14520*/  LDL.LU R5, [R1+0x28] ;  /* 0x0000280001057983 */ /* 0x001f680000300800 */
        /* <DEDUP_REMOVED lines=8> */
[----:B---3--:R-:W-:Y:S01]  /*145b0*/  VIADD R2, R2, 0x14400 ;  /* 0x0001440002027836 */ /* 0x008fe20000000000 */
[----:B----4-:R-:W-:-:S04]  /*145c0*/  SHF.R.S32.HI R0, RZ, 0x1f, R3 ;  /* 0x0000001fff007819 */ /* 0x010fc80000011403 */
        /* <DEDUP_REMOVED lines=30> */
.L_x_2672:
[----:B------:R-:W-:Y:S05]  /*147b0*/  BSYNC B6 ;  /* 0x0000000000067941 */ /* 0x000fea0003800000 */
.L_x_2671:
[----:B--2---:R-:W2:Y:S01]  /*147c0*/  LDL.LU R5, [R1+0x30] ;  /* 0x0000300001057983 */ /* 0x004ea20000300800 */
[----:B------:R-:W-:Y:S01]  /*147d0*/  ULDC.64 UR4, c[0x0][0x2d8] ;  /* 0x0000b60000047ab9 */ /* 0x000fe20000000a00 */
[----:B------:R-:W0:Y:S01]  /*147e0*/  LDC R7, c[0x0][0x448] ;  /* 0x00011200ff077b82 */ /* 0x000e220000000800 */
[----:B------:R-:W-:Y:S01]  /*147f0*/  ULDC.64 UR6, c[0x0][0x280] ;  /* 0x0000a00000067ab9 */ /* 0x000fe20000000a00 */
[----:B------:R-:W2:Y:S04]  /*14800*/  LDL.LU.64 R2, [R1+0x40] ;  /* 0x0000400001027983 */ /* 0x000ea80000300a00 */
[----:B------:R-:W3:Y:S04]  /*14810*/  LDL.LU R0, [R1+0x38] ;  /* 0x0000380001007983 */ /* 0x000ee80000300800 */
        /* <DEDUP_REMOVED lines=9> */
[C---:B------:R-:W-:Y:S02]  /*148b0*/  LOP3.LUT R11, R8.reuse, 0x80, RZ, 0xfc, !PT ;  /* 0x00000080080b7812 */ /* 0x040fe400078efcff */
[----:B------:R-:W-:Y:S02]  /*148c0*/  LOP3.LUT R8, R8, 0xc0, RZ, 0xfc, !PT ;  /* 0x000000c008087812 */ /* 0x000fe400078efcff */
[----:B------:R-:W-:Y:S01]  /*148d0*/  LOP3.LUT R9, R9, 0x38, RZ, 0xc0, !PT ;  /* 0x0000003809097812 */ /* 0x000fe200078ec0ff */
[----:B--2---:R-:W-:Y:S02]  /*148e0*/  IMAD.MOV.U32 R3, RZ, RZ, R5 ;  /* 0x000000ffff037224 */ /* 0x004fe400078e0005 */
[----:B------:R-:W0:Y:S01]  /*148f0*/  S2R R5, SR_TID.X ;  /* 0x0000000000057919 */ /* 0x000e220000002100 */
[----:B---3--:R-:W-:-:S02]  /*14900*/  IMAD R0, R0, UR4, RZ ;  /* 0x0000000400007c24 */ /* 0x008fc4000f8e02ff */
[----:B------:R-:W-:-:S04]  /*14910*/  IMAD.WIDE.U32 R2, R18, UR4, R2 ;  /* 0x0000000412027c25 */ /* 0x000fc8000f8e0002 */
[----:B------:R-:W-:Y:S01]  /*14920*/  IMAD R0, R18, UR5, R0 ;  /* 0x0000000512007c24 */ /* 0x000fe2000f8e0200 */
[----:B------:R-:W-:-:S03]  /*14930*/  ULDC.64 UR4, c[0x0][0x2e0] ;  /* 0x0000b80000047ab9 */ /* 0x000fc60000000a00 */
[----:B------:R-:W-:Y:S02]  /*14940*/  IMAD.IADD R3, R3, 0x1, R0 ;  /* 0x0000000103037824 */ /* 0x000fe400078e0200 */
[----:B----4-:R-:W-:Y:S02]  /*14950*/  IMAD R0, R6, UR4, RZ ;  /* 0x0000000406007c24 */ /* 0x010fe4000f8e02ff */
[C---:B------:R-:W-:Y:S01]  /*14960*/  IMAD.WIDE.U32 R2, R4.reuse, UR4, R2 ;  /* 0x0000000404027c25 */ /* 0x040fe2000f8e0002 */
[----:B------:R-:W1:Y:S03]  /*14970*/  @P0 LDC R6, c[0x0][0x450] ;  /* 0x00011400ff060b82 */ /* 0x000e660000000800 */
[----:B------:R-:W-:Y:S01]  /*14980*/  IMAD R0, R4, UR5, R0 ;  /* 0x0000000504007c24 */ /* 0x000fe2000f8e0200 */
[----:B------:R-:W-:Y:S01]  /*14990*/  ULDC.64 UR4, c[0x0][0x2d0] ;  /* 0x0000b40000047ab9 */ /* 0x000fe20000000a00 */
[----:B------:R-:W2:Y:S02]  /*149a0*/  S2R R4, SR_TID.X ;  /* 0x0000000000047919 */ /* 0x000ea40000002100 */
[----:B------:R-:W-:Y:S01]  /*149b0*/  IMAD.IADD R3, R3, 0x1, R0 ;  /* 0x0000000103037824 */ /* 0x000fe200078e0200 */
[----:B0-----:R-:W-:-:S04]  /*149c0*/  LOP3.LUT R5, R5, 0x7f, RZ, 0xc0, !PT ;  /* 0x0000007f05057812 */ /* 0x001fc800078ec0ff */
[----:B------:R-:W-:Y:S01]  /*149d0*/  SHF.R.U32.HI R5, RZ, 0x3, R5 ;  /* 0x00000003ff057819 */ /* 0x000fe20000011605 */
[----:B--2---:R-:W-:-:S05]  /*149e0*/  IMAD.SHL.U32 R4, R4, 0x10, RZ ;  /* 0x0000001004047824 */ /* 0x004fca00078e00ff */
[----:B------:R-:W-:Y:S02]  /*149f0*/  LOP3.LUT R4, R5, 0x70, R4, 0xf8, !PT ;  /* 0x0000007005047812 */ /* 0x000fe400078ef804 */
[----:B------:R-:W0:Y:S03]  /*14a00*/  @P0 LDC R5, c[0x0][0x44c] ;  /* 0x00011300ff050b82 */ /* 0x000e260000000800 */
[----:B------:R-:W-:-:S04]  /*14a10*/  IMAD R0, R17, 0x80, R4 ;  /* 0x0000008011007824 */ /* 0x000fc800078e0204 */
        /* <DEDUP_REMOVED lines=11> */
[----:B------:R-:W-:-:S05]  /*14ad0*/  SHF.R.S32.HI R4, RZ, 0x1f, R0 ;  /* 0x0000001fff047819 */ /* 0x000fca0000011400 */
[----:B------:R-:W-:Y:S02]  /*14ae0*/  IMAD R6, R4, UR4, RZ ;  /* 0x0000000404067c24 */ /* 0x000fe4000f8e02ff */
[----:B------:R-:W-:Y:S01]  /*14af0*/  IMAD.WIDE.U32 R4, R0, UR4, R2 ;  /* 0x0000000400047c25 */ /* 0x000fe2000f8e0002 */
[----:B------:R-:W-:Y:S02]  /*14b00*/  ULDC UR4, c[0x0][0x2b8] ;  /* 0x0000ae0000047ab9 */ /* 0x000fe40000000800 */
[----:B------:R-:W-:Y:S01]  /*14b10*/  ISETP.GE.AND P3, PT, R8, UR4, PT ;  /* 0x0000000408007c0c */ /* 0x000fe2000bf66270 */
[----:B------:R-:W-:Y:S01]  /*14b20*/  IMAD R0, R0, UR5, R6 ;  /* 0x0000000500007c24 */ /* 0x000fe2000f8e0206 */
[----:B------:R0:W5:Y:S01]  /*14b30*/  LDL R8, [R1+0x24] ;  /* 0x0000240001087983 */ /* 0x0001620000100800 */
[----:B------:R-:W-:Y:S02]  /*14b40*/  LEA R3, P4, R4, UR6, 0x1 ;  /* 0x0000000604037c11 */ /* 0x000fe4000f8808ff */
[----:B------:R-:W-:Y:S01]  /*14b50*/  IMAD.IADD R0, R5, 0x1, R0 ;  /* 0x0000000105007824 */ /* 0x000fe200078e0200 */
[----:B------:R-:W-:-:S02]  /*14b60*/  ISETP.GE.AND P0, PT, R9, UR4, PT ;  /* 0x0000000409007c0c */ /* 0x000fc4000bf06270 */
[----:B------:R-:W-:Y:S02]  /*14b70*/  ISETP.GE.AND P1, PT, R12, UR4, PT ;  /* 0x000000040c007c0c */ /* 0x000fe4000bf26270 */
[----:B------:R-:W-:Y:S01]  /*14b80*/  ISETP.GE.AND P2, PT, R11, UR4, PT ;  /* 0x000000040b007c0c */ /* 0x000fe2000bf46270 */
[----:B------:R-:W-:Y:S01]  /*14b90*/  UMOV UR4, 0xffffffff ;  /* 0xffffffff00047882 */ /* 0x000fe20000000000 */
[----:B------:R-:W-:Y:S02]  /*14ba0*/  LOP3.LUT R10, R10, 0x7f, RZ, 0xc0, !PT ;  /* 0x0000007f0a0a7812 */ /* 0x000fe400078ec0ff */
[----:B------:R-:W-:Y:S02]  /*14bb0*/  LEA.HI.X R0, R4, UR7, R0, 0x1, P4 ;  /* 0x0000000704007c11 */ /* 0x000fe4000a0f0c00 */
[----:B------:R-:W-:Y:S01]  /*14bc0*/  SHF.R.U32.HI R10, RZ, 0x3, R10 ;  /* 0x00000003ff0a7819 */ /* 0x000fe2000001160a */
[----:B0-----:R-:W-:Y:S06]  /*14bd0*/  BRA.DIV UR4, `(.L_x_2673) ;  /* 0x0000005204347947 */ /* 0x001fec000b800000 */
[----:B------:R-:W2:Y:S01]  /*14be0*/  LDL.LU R4, [R1+0x34] ;  /* 0x0000340001047983 */ /* 0x000ea20000300800 */
[----:B------:R-:W-:Y:S01]  /*14bf0*/  IMAD R17, R17, 0x80, R10 ;  /* 0x0000008011117824 */ /* 0x000fe200078e020a */
[----:B------:R-:W-:Y:S02]  /*14c00*/  ULDC.64 UR4, c[0x0][0x208] ;  /* 0x0000820000047ab9 */ /* 0x000fe40000000a00 */
[----:B------:R-:W0:Y:S04]  /*14c10*/  SHFL.IDX PT, R5, R3, RZ, 0x181f ;  /* 0x00181fff03057589 */ /* 0x000e2800000e0000 */
[----:B------:R-:W-:Y:S01]  /*14c20*/  SHFL.IDX PT, R6, R0, 0x6, 0x181f ;  /* 0x00d81f0000067f89 */ /* 0x000fe200000e0000 */
[----:B--2---:R-:W-:-:S03]  /*14c30*/  IMAD R2, R4, R7, RZ ;  /* 0x0000000704027224 */ /* 0x004fc600078e02ff */
[----:B------:R-:W1:Y:S02]  /*14c40*/  SHFL.IDX PT, R4, R0, RZ, 0x181f ;  /* 0x00181fff00047589 */ /* 0x000e6400000e0000 */
        /* <DEDUP_REMOVED lines=75> */
[----:B0-----:R-:W0:Y:S01]  /*15100*/  SHFL.IDX PT, R5, R3, 0x6, 0x181f ;  /* 0x00d81f0003057f89 */ /* 0x001e2200000e0000 */
[----:B------:R-:W-:-:S03]  /*15110*/  VIADD R4, R17, 0x60 ;  /* 0x0000006011047836 */ /* 0x000fc60000000000 */
[----:B------:R-:W1:Y:S02]  /*15120*/  SHFL.IDX PT, R3, R3, 0x7, 0x181f ;  /* 0x00f81f0003037f89 */ /* 0x000e6400000e0000 */
[----:B------:R-:W-:-:S13]  /*15130*/  ISETP.GE.AND P5, PT, R4, R2, PT ;  /* 0x000000020400720c */ /* 0x000fda0003fa6270 */
[----:B0-----:R-:W-:-:S05]  /*15140*/  @!P5 LEA R5, P4, R9, R5, 0x1 ;  /* 0x000000050905d211 */ /* 0x001fca00078808ff */
[----:B------:R-:W-:Y:S02]  /*15150*/  @!P5 IMAD.X R4, RZ, RZ, R6, P4 ;  /* 0x000000ffff04d224 */ /* 0x000fe400020e0606 */
[----:B------:R0:W2:Y:S03]  /*15160*/  SHFL.IDX PT, R6, R0, 0x7, 0x181f ;  /* 0x00f81f0000067f89 */ /* 0x0000a600000e0000 */
[----:B------:R-:W-:-:S04]  /*15170*/  @!P5 LOP3.LUT R5, R5, R4, RZ, 0x3c, !PT ;  /* 0x000000040505d212 */ /* 0x000fc800078e3cff */
[----:B------:R-:W-:-:S04]  /*15180*/  @!P5 LOP3.LUT R4, R5, R4, RZ, 0x3c, !PT ;  /* 0x000000040504d212 */ /* 0x000fc800078e3cff */
[----:B------:R-:W-:-:S05]  /*15190*/  @!P5 LOP3.LUT R5, R5, R4, RZ, 0x3c, !PT ;  /* 0x000000040505d212 */ /* 0x000fca00078e3cff */
[----:B------:R0:W-:Y:S04]  /*151a0*/  @!P5 LDGSTS.E.BYPASS.LTC128B.128 [R8+0x17400], desc[UR4][R4.64], !P0 ;  /* 0x174000000408dfae */ /* 0x0001e8000c101d44 */
[----:B------:R0:W-:Y:S04]  /*151b0*/  @!P5 LDGSTS.E.BYPASS.LTC128B.128 [R8+0x1b400], desc[UR4][R4.64+0x80], !P1 ;  /* 0x1b4000800408dfae */ /* 0x0001e8000c901d44 */
[----:B------:R0:W-:Y:S04]  /*151c0*/  @!P5 LDGSTS.E.BYPASS.LTC128B.128 [R8+0x1f400], desc[UR4][R4.64+0x100], !P2 ;  /* 0x1f4001000408dfae */ /* 0x0001e8000d101d44 */
[----:B-12---:R0:W-:Y:S02]  /*151d0*/  @!P5 LDGSTS.E.BYPASS.LTC128B.128 [R8+0x23400], desc[UR4][R4.64+0x180], !P3 ;  /* 0x234001800408dfae */ /* 0x0061e4000d901d44 */
.L_x_2803:
[----:B------:R-:W-:Y:S01]  /*151e0*/  VIADD R17, R17, 0x70 ;  /* 0x0000007011117836 */ /* 0x000fe20000000000 */
[----:B------:R-:W-:Y:S04]  /*151f0*/  BSSY B0, `(.L_x_2674) ;  /* 0x000000d000007945 */ /* 0x000fe80003800000 */
[----:B------:R-:W-:-:S13]  /*15200*/  ISETP.GE.AND P4, PT, R17, R2, PT ;  /* 0x000000021100720c */ /* 0x000fda0003f86270 */
[----:B------:R-:W-:Y:S05]  /*15210*/  @P4 BRA `(.L_x_2675) ;  /* 0x0000000000284947 */ /* 0x000fea0003800000 */
[----:B------:R-:W-:Y:S01]  /*15220*/  LEA R2, P4, R9, R3, 0x1 ;  /* 0x0000000309027211 */ /* 0x000fe200078808ff */
        /* <DEDUP_REMOVED lines=9> */
.L_x_2675:
[----:B------:R-:W-:Y:S05]  /*152c0*/  BSYNC B0 ;  /* 0x0000000000007941 */ /* 0x000fea0003800000 */
.L_x_2674:
[----:B01----:R-:W2:Y:S01]  /*152d0*/  LDL R8, [R1+0x4] ;  /* 0x0000040001087983 */ /* 0x003ea20000100800 */
[----:B------:R-:W-:Y:S01]  /*152e0*/  PLOP3.LUT P0, PT, PT, PT, PT, 0x80, 0x0 ;  /* 0x000000000000781c */ /* 0x000fe20003f0f070 */
[----:B------:R-:W-:Y:S01]  /*152f0*/  NOP ;  /* 0x0000000000007918 */ /* 0x000fe20000000000 */
[----:B--2---:R-:W-:-:S11]  /*15300*/  VIADD R6, R8, 0x38800 ;  /* 0x0003880008067836 */ /* 0x004fd60000000000 */
.L_x_2676:
        /* <DEDUP_REMOVED lines=19> */
.L_x_2804:
[----:B------:R-:W-:Y:S05]  /*15440*/  BSYNC B0 ;  /* 0x0000000000007941 */ /* 0x000fea0003800000 */
.L_x_2677:
[----:B0-----:R-:W2:Y:S01]  /*15450*/  LDL R2, [R1+0x2c] ;  /* 0x00002c0001027983 */ /* 0x001ea20000100800 */
[----:B------:R-:W-:Y:S01]  /*15460*/  BSSY B0, `(.L_x_2679) ;  /* 0x00002b7000007945 */ /* 0x000fe20003800000 */
[----:B--2---:R-:W-:-:S13]  /*15470*/  ISETP.GE.AND P0, PT, R2, 0x2, PT ;  /* 0x000000020200780c */ /* 0x004fda0003f06270 */
[----:B------:R-:W-:Y:S05]  /*15480*/  @!P0 BRA `(.L_x_2680) ;  /* 0x0000002800d08947 */ /* 0x000fea0003800000 */
[C---:B------:R-:W-:Y:S01]  /*15490*/  LOP3.LUT R0, R2.reuse, 0x1, RZ, 0xc0, !PT ;  /* 0x0000000102007812 */ /* 0x040fe200078ec0ff */
[----:B------:R-:W-:Y:S01]  /*154a0*/  VIADD R4, R2, 0xfffffffe ;  /* 0xfffffffe02047836 */ /* 0x000fe20000000000 */
[----:B------:R-:W-:Y:S02]  /*154b0*/  BSSY B2, `(.L_x_2681) ;  /* 0x00000ed000027945 */ /* 0x000fe40003800000 */
[----:B------:R-:W-:Y:S01]  /*154c0*/  ISETP.NE.U32.AND P0, PT, R0, 0x1, PT ;  /* 0x000000010000780c */ /* 0x000fe20003f05070 */
[----:B------:R-:W-:-:S12]  /*154d0*/  IMAD.MOV.U32 R0, RZ, RZ, R4 ;  /* 0x000000ffff007224 */ /* 0x000fd800078e0004 */
[----:B------:R-:W-:Y:S05]  /*154e0*/  @!P0 BRA `(.L_x_2682) ;  /* 0x0000000c00a48947 */ /* 0x000fea0003800000 */
        /* <DEDUP_REMOVED lines=14> */
[----:B------:R-:W-:Y:S01]  /*155d0*/  ISETP.NE.AND.EX P0, PT, RZ, UR5, PT, P0 ;  /* 0x00000005ff007c0c */ /* 0x000fe2000bf05300 */
[----:B------:R-:W-:-:S12]  /*155e0*/  IMAD.MOV.U32 R8, RZ, RZ, R4 ;  /* 0x000000ffff087224 */ /* 0x000fd800078e0004 */
[----:B0-----:R-:W-:Y:S05]  /*155f0*/  @!P0 BRA `(.L_x_2685) ;  /* 0x0000000000548947 */ /* 0x001fea0003800000 */
[----:B------:R-:W2:Y:S01]  /*15600*/  LDL R10, [R1+0x1c] ;  /* 0x00001c00010a7983 */ /* 0x000ea20000100800 */
[----:B-----5:R-:W0:Y:S03]  /*15610*/  LDC R5, c[0x0][0x43c] ;  /* 0x00010f00ff057b82 */ /* 0x020e260000000800 */
[----:B------:R-:W3:Y:S01]  /*15620*/  LDL R7, [R1+0x10] ;  /* 0x0000100001077983 */ /* 0x000ee20000100800 */
[----:B------:R-:W-:Y:S01]  /*15630*/  IMAD.MOV.U32 R0, RZ, RZ, R4 ;  /* 0x000000ffff007224 */ /* 0x000fe200078e0004 */
[----:B------:R-:W-:Y:S01]  /*15640*/  ULDC.64 UR6, c[0x0][0x428] ;  /* 0x00010a0000067ab9 */ /* 0x000fe20000000a00 */
[----:B------:R-:W-:Y:S01]  /*15650*/  ULDC.64 UR8, c[0x0][0x208] ;  /* 0x0000820000087ab9 */ /* 0x000fe20000000a00 */
[----:B0-----:R-:W-:-:S13]  /*15660*/  ISETP.NE.AND P0, PT, R5, 0x1, PT ;  /* 0x000000010500780c */ /* 0x001fda0003f05270 */
[----:B------:R-:W0:Y:S02]  /*15670*/  @P0 LDC.64 R2, c[0x0][0x440] ;  /* 0x00011000ff020b82 */ /* 0x000e240000000a00 */
[----:B0-----:R-:W-:-:S05]  /*15680*/  @P0 IMAD.HI.U32 R2, R4, R2, RZ ;  /* 0x0000000204020227 */ /* 0x001fca00078e00ff */
[----:B------:R-:W-:-:S04]  /*15690*/  @P0 SHF.R.U32.HI R0, RZ, R3, R2 ;  /* 0x00000003ff000219 */ /* 0x000fc80000011602 */
[--C-:B------:R-:W-:Y:S01]  /*156a0*/  SHF.R.S32.HI R3, RZ, 0x1f, R0.reuse ;  /* 0x0000001fff037819 */ /* 0x100fe20000011400 */
[----:B------:R-:W-:-:S04]  /*156b0*/  IMAD.MOV R8, RZ, RZ, -R0 ;  /* 0x000000ffff087224 */ /* 0x000fc800078e0a00 */
[----:B------:R-:W-:Y:S02]  /*156c0*/  IMAD R8, R5, R8, R4 ;  /* 0x0000000805087224 */ /* 0x000fe400078e0204 */
[----:B--2---:R-:W-:-:S04]  /*156d0*/  IMAD R2, R10, UR6, RZ ;  /* 0x000000060a027c24 */ /* 0x004fc8000f8e02ff */
[----:B---3--:R-:W-:Y:S02]  /*156e0*/  IMAD R5, R7, UR7, R2 ;  /* 0x0000000707057c24 */ /* 0x008fe4000f8e0202 */
[----:B------:R-:W-:-:S04]  /*156f0*/  IMAD.MOV.U32 R2, RZ, RZ, R0 ;  /* 0x000000ffff027224 */ /* 0x000fc800078e0000 */
[----:B------:R-:W-:-:S04]  /*15700*/  IMAD.WIDE.U32 R2, R7, UR6, R2 ;  /* 0x0000000607027c25 */ /* 0x000fc8000f8e0002 */
[----:B------:R-:W-:Y:S01]  /*15710*/  IMAD.IADD R0, R5, 0x1, R3 ;  /* 0x0000000105007824 */ /* 0x000fe200078e0203 */
[----:B------:R-:W-:-:S04]  /*15720*/  LEA R10, P0, R2, UR4, 0x2 ;  /* 0x00000004020a7c11 */ /* 0x000fc8000f8010ff */
[----:B------:R-:W-:-:S05]  /*15730*/  LEA.HI.X R11, R2, UR5, R0, 0x2, P0 ;  /* 0x00000005020b7c11 */ /* 0x000fca00080f1400 */
[----:B------:R0:W5:Y:S04]  /*15740*/  LDG.E R5, desc[UR8][R10.64] ;  /* 0x000000080a057981 */ /* 0x000168000c1e1900 */
.L_x_2685:
[----:B------:R-:W2:Y:S01]  /*15750*/  LDL R0, [R1+0x4] ;  /* 0x0000040001007983 */ /* 0x000ea20000100800 */
[----:B------:R-:W-:Y:S01]  /*15760*/  BSSY B3, `(.L_x_2686) ;  /* 0x0000005000037945 */ /* 0x000fe20003800000 */
[----:B--2---:R-:W-:Y:S01]  /*15770*/  IMAD R2, R9, 0x8, R0 ;  /* 0x0000000809027824 */ /* 0x004fe200078e0200 */
[----:B------:R-:W-:-:S04]  /*15780*/  SHF.L.U32 R0, R12, 0x1f, RZ ;  /* 0x0000001f0c007819 */ /* 0x000fc800000006ff */
[----:B------:R-:W1:Y:S02]  /*15790*/  SYNCS.PHASECHK.TRANS64.TRYWAIT P0, [R2+URZ+0x38840], R0 ;  /* 0x03884000020075a7 */ /* 0x000e64000800017f */
[----:B-1----:R-:W-:Y:S05]  /*157a0*/  @!P0 BRA `(.L_x_2687) ;  /* 0x0000005000708947 */ /* 0x002fea0003800000 */
.L_x_2805:
[----:B------:R-:W-:Y:S05]  /*157b0*/  BSYNC B3 ;  /* 0x0000000000037941 */ /* 0x000fea0003800000 */
.L_x_2686:
[----:B------:R-:W2:Y:S01]  /*157c0*/  S2R R3, SR_TID.X ;  /* 0x0000000000037919 */ /* 0x000ea20000002100 */
[----:B------:R-:W-:Y:S01]  /*157d0*/  BSSY B3, `(.L_x_2688) ;  /* 0x000000b000037945 */ /* 0x000fe20003800000 */
        /* <DEDUP_REMOVED lines=10> */
.L_x_2689:
[----:B------:R-:W-:Y:S05]  /*15880*/  BSYNC B3 ;  /* 0x0000000000037941 */ /* 0x000fea0003800000 */
.L_x_2688:
        /* <DEDUP_REMOVED lines=13> */
.L_x_2690:
        /* <DEDUP_REMOVED lines=16> */
.L_x_2691:
        /* <DEDUP_REMOVED lines=16> */
.L_x_2692:
        /* <DEDUP_REMOVED lines=16> */
.L_x_2693:
        /* <DEDUP_REMOVED lines=10> */
[----:B0-----:R-:W2:Y:S04]  /*15d00*/  LDL.LU R10, [R1+0x14] ;  /* 0x00001400010a7983 */ /* 0x001ea80000300800 */
[----:B------:R-:W3:Y:S01]  /*15d10*/  LDL R7, [R1+0x8] ;  /* 0x0000080001077983 */ /* 0x000ee20000100800 */
[----:B------:R-:W-:Y:S01]  /*15d20*/  BSSY B3, `(.L_x_2694) ;  /* 0x0000005000037945 */ /* 0x000fe20003800000 */
[----:B--2---:R-:W-:Y:S01]  /*15d30*/  SHF.L.U32 R0, R10, 0x1f, RZ ;  /* 0x0000001f0a007819 */ /* 0x004fe200000006ff */
[----:B---3--:R-:W-:-:S04]  /*15d40*/  IMAD R2, R7, 0x8, R6 ;  /* 0x0000000807027824 */ /* 0x008fc800078e0206 */
[----:B------:R-:W0:Y:S02]  /*15d50*/  SYNCS.PHASECHK.TRANS64.TRYWAIT P0, [R2+URZ+0x60], R0 ;  /* 0x00006000020075a7 */ /* 0x000e24000800017f */
[----:B0-----:R-:W-:Y:S05]  /*15d60*/  @!P0 BRA `(.L_x_2695) ;  /* 0x0000004c00148947 */ /* 0x001fea0003800000 */
.L_x_2806:
[----:B------:R-:W-:Y:S05]  /*15d70*/  BSYNC B3 ;  /* 0x0000000000037941 */ /* 0x000fea0003800000 */
.L_x_2694:
        /* <DEDUP_REMOVED lines=14> */
.L_x_2697:
[----:B------:R-:W-:Y:S05]  /*15e60*/  BSYNC B3 ;  /* 0x0000000000037941 */ /* 0x000fea0003800000 */
.L_x_2696:
        /* <DEDUP_REMOVED lines=15> */
.L_x_2698:
        /* <DEDUP_REMOVED lines=16> */
.L_x_2699:
        /* <DEDUP_REMOVED lines=16> */
.L_x_2700:
        /* <DEDUP_REMOVED lines=16> */
.L_x_2701:
        /* <DEDUP_REMOVED lines=13> */
.L_x_2684:
[----:B------:R-:W-:Y:S05]  /*16330*/  BSYNC B1 ;  /* 0x0000000000017941 */ /* 0x000fea0003800000 */
.L_x_2683:
[----:B------:R-:W2:Y:S04]  /*16340*/  LDL.LU R0, [R1+0x2c] ;  /* 0x00002c0001007983 */ /* 0x000ea80000300800 */
[----:B------:R1:W-:Y:S04]  /*16350*/  STL [R1+0x8], R9 ;  /* 0x0000080901007387 */ /* 0x0003e80000100800 */
[----:B------:R1:W-:Y:S02]  /*16360*/  STL [R1+0x14], R12 ;  /* 0x0000140c01007387 */ /* 0x0003e40000100800 */
[----:B-12---:R-:W-:-:S07]  /*16370*/  VIADD R0, R0, 0xfffffffd ;  /* 0xfffffffd00007836 */ /* 0x006fce0000000000 */
.L_x_2682:
[----:B------:R-:W-:Y:S05]  /*16380*/  BSYNC B2 ;  /* 0x0000000000027941 */ /* 0x000fea0003800000 */
.L_x_2681:
[----:B------:R-:W-:-:S13]  /*16390*/  ISETP.NE.AND P0, PT, R4, RZ, PT ;  /* 0x000000ff0400720c */ /* 0x000fda0003f05270 */
[----:B------:R-:W-:Y:S05]  /*163a0*/  @!P0 BRA `(.L_x_2680) ;  /* 0x0000001c00088947 */ /* 0x000fea0003800000 */
[----:B0-----:R0:W5:Y:S02]  /*163b0*/  LDL R8, [R1] ;  /* 0x0000000001087983 */ /* 0x0011640000100800 */
.L_x_2740:
        /* <DEDUP_REMOVED lines=8> */
[----:B------:R-:W-:Y:S02]  /*16440*/  SEL R5, RZ, 0x1, P0 ;  /* 0x00000001ff057807 */ /* 0x000fe40000000000 */
[----:B------:R-:W-:Y:S02]  /*16450*/  SEL R4, R4, RZ, P0 ;  /* 0x000000ff04047207 */ /* 0x000fe40000000000 */
[----:B----4-:R-:W-:Y:S01]  /*16460*/  LOP3.LUT R5, R2, R5, RZ, 0x3c, !PT ;  /* 0x0000000502057212 */ /* 0x010fe200078e3cff */
[----:B-1----:R-:W-:Y:S06]  /*16470*/  @!P1 BRA `(.L_x_2703) ;  /* 0x0000000c004c9947 */ /* 0x002fec0003800000 */
        /* <DEDUP_REMOVED lines=25> */
.L_x_2704:
[----:B------:R-:W2:Y:S01]  /*16610*/  LDL R2, [R1+0x4] ;  /* 0x0000040001027983 */ /* 0x000ea20000100800 */
[----:B------:R-:W-:Y:S01]  /*16620*/  BSSY B2, `(.L_x_2705) ;  /* 0x0000005000027945 */ /* 0x000fe20003800000 */
[----:B--2---:R-:W-:Y:S01]  /*16630*/  IMAD R3, R4, 0x8, R2 ;  /* 0x0000000804037824 */ /* 0x004fe200078e0202 */
[----:B------:R-:W-:-:S04]  /*16640*/  SHF.L.U32 R2, R5, 0x1f, RZ ;  /* 0x0000001f05027819 */ /* 0x000fc800000006ff */
[----:B------:R-:W2:Y:S02]  /*16650*/  SYNCS.PHASECHK.TRANS64.TRYWAIT P0, [R3+URZ+0x38840], R2 ;  /* 0x03884002030075a7 */ /* 0x000ea4000800017f */
[----:B--2---:R-:W-:Y:S05]  /*16660*/  @!P0 BRA `(.L_x_2706) ;  /* 0x0000004000e88947 */ /* 0x004fea0003800000 */
.L_x_2807:
[----:B------:R-:W-:Y:S05]  /*16670*/  BSYNC B2 ;  /* 0x0000000000027941 */ /* 0x000fea0003800000 */
.L_x_2705:
        /* <DEDUP_REMOVED lines=12> */
.L_x_2708:
[----:B------:R-:W-:Y:S05]  /*16740*/  BSYNC B2 ;  /* 0x0000000000027941 */ /* 0x000fea0003800000 */
.L_x_2707:
        /* <DEDUP_REMOVED lines=13> */
.L_x_2709:
        /* <DEDUP_REMOVED lines=16> */
.L_x_2710:
        /* <DEDUP_REMOVED lines=16> */
.L_x_2711:
        /* <DEDUP_REMOVED lines=16> */
.L_x_2712:
        /* <DEDUP_REMOVED lines=17> */
.L_x_2808:
[----:B------:R-:W-:Y:S05]  /*16c30*/  BSYNC B2 ;  /* 0x0000000000027941 */ /* 0x000fea0003800000 */
.L_x_2713:
        /* <DEDUP_REMOVED lines=11> */
.L_x_2716:
[----:B------:R-:W-:Y:S05]  /*16cf0*/  BSYNC B2 ;  /* 0x0000000000027941 */ /* 0x000fea0003800000 */
.L_x_2715:
        /* <DEDUP_REMOVED lines=14> */
.L_x_2717:
        /* <DEDUP_REMOVED lines=16> */
.L_x_2718:
        /* <DEDUP_REMOVED lines=16> */
.L_x_2719:
        /* <DEDUP_REMOVED lines=16> */
.L_x_2720:
        /* <DEDUP_REMOVED lines=13> */
.L_x_2703:
[----:B------:R-:W-:Y:S05]  /*171b0*/  BSYNC B1 ;  /* 0x0000000000017941 */ /* 0x000fea0003800000 */
.L_x_2702:
        /* <DEDUP_REMOVED lines=36> */
.L_x_2723:
[----:B------:R-:W3:Y:S01]  /*17400*/  LDL R2, [R1+0x4] ;  /* 0x0000040001027983 */ /* 0x000ee20000100800 */
[----:B------:R-:W-:Y:S01]  /*17410*/  SHF.L.U32 R3, R10, 0x1f, RZ ;  /* 0x0000001f0a037819 */ /* 0x000fe200000006ff */
[----:B------:R-:W-:Y:S01]  /*17420*/  BSSY B2, `(.L_x_2724) ;  /* 0x0000004000027945 */ /* 0x000fe20003800000 */
[----:B---3--:R-:W-:-:S04]  /*17430*/  IMAD R2, R11, 0x8, R2 ;  /* 0x000000080b027824 */ /* 0x008fc800078e0202 */
[----:B------:R-:W3:Y:S02]  /*17440*/  SYNCS.PHASECHK.TRANS64.TRYWAIT P0, [R2+URZ+0x38840], R3 ;  /* 0x03884003020075a7 */ /* 0x000ee4000800017f */
[----:B---3--:R-:W-:Y:S05]  /*17450*/  @!P0 BRA `(.L_x_2725) ;  /* 0x0000003400948947 */ /* 0x008fea0003800000 */
.L_x_2809:
[----:B------:R-:W-:Y:S05]  /*17460*/  BSYNC B2 ;  /* 0x0000000000027941 */ /* 0x000fea0003800000 */
.L_x_2724:
        /* <DEDUP_REMOVED lines=12> */
.L_x_2727:
[----:B------:R-:W-:Y:S05]  /*17530*/  BSYNC B2 ;  /* 0x0000000000027941 */ /* 0x000fea0003800000 */
.L_x_2726:
        /* <DEDUP_REMOVED lines=15> */
.L_x_2728:
        /* <DEDUP_REMOVED lines=16> */
.L_x_2729:
        /* <DEDUP_REMOVED lines=16> */
.L_x_2730:
        /* <DEDUP_REMOVED lines=16> */
.L_x_2731:
        /* <DEDUP_REMOVED lines=15> */
.L_x_2810:
[----:B------:R-:W-:Y:S05]  /*17a20*/  BSYNC B2 ;  /* 0x0000000000027941 */ /* 0x000fea0003800000 */
.L_x_2732:
        /* <DEDUP_REMOVED lines=11> */
.L_x_2735:
[----:B------:R-:W-:Y:S05]  /*17ae0*/  BSYNC B2 ;  /* 0x0000000000027941 */ /* 0x000fea0003800000 */
.L_x_2734:
        /* <DEDUP_REMOVED lines=13> */
.L_x_2736:
        /* <DEDUP_REMOVED lines=16> */
.L_x_2737:
        /* <DEDUP_REMOVED lines=16> */
.L_x_2738:
        /* <DEDUP_REMOVED lines=16> */
.L_x_2739:
        /* <DEDUP_REMOVED lines=13> */
.L_x_2722:
[----:B------:R-:W-:Y:S05]  /*17f90*/  BSYNC B1 ;  /* 0x0000000000017941 */ /* 0x000fea0003800000 */
.L_x_2721:
[C---:B------:R-:W-:Y:S01]  /*17fa0*/  ISETP.GT.AND P0, PT, R0.reuse, 0x1, PT ;  /* 0x000000010000780c */ /* 0x040fe20003f04270 */
[----:B------:R-:W-:-:S12]  /*17fb0*/  VIADD R0, R0, 0xfffffffe ;  /* 0xfffffffe00007836 */ /* 0x000fd80000000000 */
[----:B------:R-:W-:Y:S05]  /*17fc0*/  @P0 BRA `(.L_x_2740) ;  /* 0xffffffe000fc0947 */ /* 0x000fea000383ffff */
.L_x_2680:
[----:B------:R-:W-:Y:S05]  /*17fd0*/  BSYNC B0 ;  /* 0x0000000000007941 */ /* 0x000fea0003800000 */
.L_x_2679:
[----:B------:R-:W4:Y:S01]  /*17fe0*/  S2R R2, SR_TID.X ;  /* 0x0000000000027919 */ /* 0x000f220000002100 */
[----:B------:R-:W-:Y:S01]  /*17ff0*/  BSSY B0, `(.L_x_2741) ;  /* 0x0000011000007945 */ /* 0x000fe20003800000 */
[----:B----4-:R-:W-:-:S04]  /*18000*/  LOP3.LUT R3, R2, 0x7f, RZ, 0xc0, !PT ;  /* 0x0000007f02037812 */ /* 0x010fc800078ec0ff */
[----:B------:R-:W-:-:S13]  /*18010*/  ISETP.NE.AND P0, PT, R3, RZ, PT ;  /* 0x000000ff0300720c */ /* 0x000fda0003f05270 */
[----:B------:R-:W-:Y:S05]  /*18020*/  @P0 BRA `(.L_x_2742) ;  /* 0x0000000000340947 */ /* 0x000fea0003800000 */
[----:B------:R-:W4:Y:S01]  /*18030*/  S2R R2, SR_LANEID ;  /* 0x0000000000027919 */ /* 0x000f220000000000 */
[----:B------:R-:W-:Y:S01]  /*18040*/  VOTEU.ANY UR4, UPT, PT ;  /* 0x0000000000047886 */ /* 0x000fe200038e0100 */
[----:B0-----:R-:W0:Y:S01]  /*18050*/  LDC.64 R4, c[0x0][0xc60] ;  /* 0x00031800ff047b82 */ /* 0x001e220000000a00 */
[----:B------:R-:W4:Y:S01]  /*18060*/  FLO.U32 R0, UR4 ;  /* 0x0000000400007d00 */ /* 0x000f2200080e0000 */
[----:B------:R-:W-:Y:S01]  /*18070*/  ULDC.64 UR6, c[0x0][0x208] ;  /* 0x0000820000067ab9 */ /* 0x000fe20000000a00 */
[----:B----4-:R-:W-:-:S06]  /*18080*/  ISETP.EQ.U32.AND P0, PT, R0, R2, PT ;  /* 0x000000020000720c */ /* 0x010fcc0003f02070 */
[----:B------:R-:W0:Y:S07]  /*18090*/  POPC R2, UR4 ;  /* 0x0000000400027d09 */ /* 0x000e2e0008000000 */
[----:B0-----:R-:W4:Y:S04]  /*180a0*/  @P0 ATOMG.E.ADD.STRONG.GPU PT, R2, desc[UR6][R4.64], R2 ;  /* 0x00000002040209a8 */ /* 0x001f2800081ee1c6 */
[----:B----4-:R0:W4:Y:S02]  /*180b0*/  SHFL.IDX PT, R2, R2, R0, 0x1f ;  /* 0x00001f0002027589 */ /* 0x01012400000e0000 */
[----:B0-----:R-:W0:Y:S02]  /*180c0*/  S2R R0, SR_LTMASK ;  /* 0x0000000000007919 */ /* 0x001e240000003900 */
[----:B0-----:R-:W-:-:S06]  /*180d0*/  LOP3.LUT R0, R0, UR4, RZ, 0xc0, !PT ;  /* 0x0000000400007c12 */ /* 0x001fcc000f8ec0ff */
[----:B------:R-:W4:Y:S02]  /*180e0*/  POPC R0, R0 ;  /* 0x0000000000007309 */ /* 0x000f240000000000 */
[----:B----4-:R-:W-:-:S07]  /*180f0*/  IADD3 R16, R2, UR38, R0 ;  /* 0x0000002602107c10 */ /* 0x010fce000fffe000 */
.L_x_2742:
[----:B------:R-:W-:Y:S05]  /*18100*/  BSYNC B0 ;  /* 0x0000000000007941 */ /* 0x000fea0003800000 */
.L_x_2741:
        /* <DEDUP_REMOVED lines=13> */
.L_x_2811:
[----:B------:R-:W-:Y:S05]  /*181e0*/  BSYNC B1 ;  /* 0x0000000000017941 */ /* 0x000fea0003800000 */
.L_x_2745:
        /* <DEDUP_REMOVED lines=9> */
.L_x_2748:
[----:B------:R-:W-:Y:S05]  /*18280*/  BSYNC B1 ;  /* 0x0000000000017941 */ /* 0x000fea0003800000 */
.L_x_2747:
[----:B0-----:R-:W4:Y:S04]  /*18290*/  LDL.LU R5, [R1+0x18] ;  /* 0x0000180001057983 */ /* 0x001f280000300800 */
[----:B------:R-:W4:Y:S04]  /*182a0*/  LDL.LU R3, [R1+0xc] ;  /* 0x00000c0001037983 */ /* 0x000f280000300800 */
[----:B------:R-:W3:Y:S04]  /*182b0*/  LDL R4, [R1+0x4] ;  /* 0x0000040001047983 */ /* 0x000ee80000100800 */
[----:B--2---:R-:W3:Y:S01]  /*182c0*/  LDL R2, [R1+0x8] ;  /* 0x0000080001027983 */ /* 0x004ee20000100800 */
        /* <DEDUP_REMOVED lines=8> */
[----:B---3--:R-:W-:-:S04]  /*18350*/  IMAD R2, R2, 0xa000, R4 ;  /* 0x0000a00002027824 */ /* 0x008fc800078e0204 */
[----:B------:R-:W-:-:S07]  /*18360*/  VIADD R4, R2, 0x400 ;  /* 0x0000040002047836 */ /* 0x000fce0000000000 */
.L_x_2749:
        /* <DEDUP_REMOVED lines=11> */
[----:B------:R-:W-:Y:S01]  /*18420*/  PLOP3.LUT P0, PT, PT, PT, PT, 0x80, 0x0 ;  /* 0x000000000000781c */ /* 0x000fe20003f0f070 */
[----:B------:R-:W-:Y:S01]  /*18430*/  VIADD R4, R2, 0x2c00 ;  /* 0x00002c0002047836 */ /* 0x000fe20000000000 */
[----:B------:R-:W-:Y:S01]  /*18440*/  UMOV UR6, 0x0 ;  /* 0x0000000000067882 */ /* 0x000fe20000000000 */
[----:B------:R-:W-:Y:S01]  /*18450*/  UMOV UR7, 0x14f00000 ;  /* 0x14f0000000077882 */ /* 0x000fe20000000000 */
[----:B------:R-:W-:-:S09]  /*18460*/  UMOV UR10, 0x40 ;  /* 0x00000040000a7882 */ /* 0x000fd20000000000 */
.L_x_2750:
        /* <DEDUP_REMOVED lines=16> */
.L_x_2751:
        /* <DEDUP_REMOVED lines=16> */
.L_x_2752:
        /* <DEDUP_REMOVED lines=11> */
.L_x_2744:
[----:B------:R-:W-:Y:S05]  /*18720*/  BSYNC B0 ;  /* 0x0000000000007941 */ /* 0x000fea0003800000 */
.L_x_2743:
[----:B0-----:R-:W4:Y:S04]  /*18730*/  LDL.LU R5, [R1+0x8] ;  /* 0x0000080001057983 */ /* 0x001f280000300800 */
        /* <DEDUP_REMOVED lines=8> */
.L_x_2659:
[----:B------:R-:W-:Y:S05]  /*187c0*/  BSYNC B7 ;  /* 0x0000000000077941 */ /* 0x000fea0003800000 */
.L_x_2657:
[----:B0-----:R-:W4:Y:S02]  /*187d0*/  LDL R0, [R1+0x50] ;  /* 0x0000500001007983 */ /* 0x001f240000100800 */
[----:B----4-:R-:W-:-:S13]  /*187e0*/  ISETP.NE.AND P0, PT, R0, RZ, PT ;  /* 0x000000ff0000720c */ /* 0x010fda0003f05270 */
[----:B------:R-:W-:Y:S05]  /*187f0*/  @!P0 BRA `(.L_x_2753) ;  /* 0x0000000000288947 */ /* 0x000fea0003800000 */
[----:B------:R-:W-:Y:S05]  /*18800*/  WARPSYNC.ALL ;  /* 0x0000000000007948 */ /* 0x000fea0003800000 */
[----:B------:R-:W0:Y:S08]  /*18810*/  S2UR UR5, SR_CgaCtaId ;  /* 0x00000000000579c3 */ /* 0x000e300000008800 */
[----:B------:R-:W-:Y:S06]  /*18820*/  BAR.SYNC.DEFER_BLOCKING 0x5, 0x180 ;  /* 0x0146000000007b1d */ /* 0x000fec0000010000 */
[----:B------:R-:W-:-:S02]  /*18830*/  UMOV UR4, 0x400 ;  /* 0x0000040000047882 */ /* 0x000fc40000000000 */
[----:B0-----:R-:W-:-:S06]  /*18840*/  ULEA UR4, UR5, UR4, 0x18 ;  /* 0x0000000405047291 */ /* 0x001fcc000f8ec03f */
[----:B------:R-:W-:-:S05]  /*18850*/  IMAD.U32 R0, RZ, RZ, UR4 ;  /* 0x00000004ff007e24 */ /* 0x000fca000f8e00ff */
[----:B------:R4:W0:Y:S04]  /*18860*/  LDS.128 R16, [R0+0x388d0] ;  /* 0x0388d00000107984 */ /* 0x0008280000000c00 */
[----:B------:R4:W-:Y:S01]  /*18870*/  STL [R1+0x4], R0 ;  /* 0x0000040001007387 */ /* 0x0009e20000100800 */
[----:B------:R-:W-:Y:S06]  /*18880*/  BAR.ARV 0x4, 0x180 ;  /* 0x0106000000007b1d */ /* 0x000fec0000002000 */
[----:B------:R-:W-:Y:S05]  /*18890*/  BRA `(.L_x_2754) ;  /* 0x0000000800e47947 */ /* 0x000fea0003800000 */
.L_x_2753:
[----:B------:R-:W0:Y:S01]  /*188a0*/  S2R R0, SR_TID.X ;  /* 0x0000000000007919 */ /* 0x000e220000002100 */
[----:B------:R-:W-:Y:S01]  /*188b0*/  UMOV UR4, 0xffffffff ;  /* 0xffffffff00047882 */ /* 0x000fe20000000000 */
[----:B0-----:R-:W-:-:S04]  /*188c0*/  LOP3.LUT R6, R0, 0x1f, RZ, 0xc0, !PT ;  /* 0x0000001f00067812 */ /* 0x001fc800078ec0ff */
[----:B------:R-:W-:Y:S01]  /*188d0*/  ISETP.NE.AND P0, PT, R6, 0x1f, PT ;  /* 0x0000001f0600780c */ /* 0x000fe20003f05270 */
[----:B------:R-:W-:-:S12]  /*188e0*/  BRA.DIV UR4, `(.L_x_2755) ;  /* 0x0000002204ac7947 */ /* 0x000fd8000b800000 */
[----:B------:R-:W-:Y:S01]  /*188f0*/  IMAD.IADD R5, R19, 0x1, R6 ;  /* 0x0000000113057824 */ /* 0x000fe200078e0206 */
[----:B------:R-:W-:Y:S01]  /*18900*/  ULDC UR4, c[0x0][0xc3c] ;  /* 0x00030f0000047ab9 */ /* 0x000fe20000000800 */
[----:B------:R-:W-:-:S03]  /*18910*/  ULDC.64 UR6, c[0x0][0x208] ;  /* 0x0000820000067ab9 */ /* 0x000fc60000000a00 */
[----:B------:R-:W-:-:S13]  /*18920*/  ISETP.GE.OR P1, PT, R5, UR4, !P0 ;  /* 0x0000000405007c0c */ /* 0x000fda000c726670 */
[----:B------:R-:W0:Y:S02]  /*18930*/  @!P1 LDC.64 R2, c[0x0][0xc80] ;  /* 0x00032000ff029b82 */ /* 0x000e240000000a00 */
[----:B0-----:R-:W-:-:S06]  /*18940*/  @!P1 IMAD.WIDE R2, R5, 0x4, R2 ;  /* 0x0000000405029825 */ /* 0x001fcc00078e0202 */
[----:B------:R0:W4:Y:S01]  /*18950*/  @!P1 LDG.E R3, desc[UR6][R2.64] ;  /* 0x0000000602039981 */ /* 0x000122000c1e1900 */
[C---:B------:R-:W-:Y:S02]  /*18960*/  ISETP.GE.U32.AND P2, PT, R6.reuse, 0x2, PT ;  /* 0x000000020600780c */ /* 0x040fe40003f46070 */
[C---:B------:R-:W-:Y:S01]  /*18970*/  ISETP.GE.U32.AND P3, PT, R6.reuse, 0x4, PT ;  /* 0x000000040600780c */ /* 0x040fe20003f66070 */
[----:B------:R-:W-:Y:S01]  /*18980*/  SHFL.IDX PT, R0, R16, RZ, 0x1f ;  /* 0x00001fff10007589 */ /* 0x000fe200000e0000 */
[C---:B------:R-:W-:Y:S02]  /*18990*/  ISETP.GE.U32.AND P4, PT, R6.reuse, 0x8, PT ;  /* 0x000000080600780c */ /* 0x040fe40003f86070 */
[C---:B------:R-:W-:Y:S01]  /*189a0*/  ISETP.GE.U32.AND P5, PT, R6.reuse, 0x10, PT ;  /* 0x000000100600780c */ /* 0x040fe20003fa6070 */
[----:B0-----:R-:W-:Y:S02]  /*189b0*/  IMAD.MOV.U32 R2, RZ, RZ, RZ ;  /* 0x000000ffff027224 */ /* 0x001fe400078e00ff */
[----:B----4-:R-:W-:Y:S01]  /*189c0*/  @!P1 IMAD.MOV.U32 R2, RZ, RZ, R3 ;  /* 0x000000ffff029224 */ /* 0x010fe200078e0003 */
[----:B------:R-:W-:-:S04]  /*189d0*/  ISETP.NE.AND P1, PT, R6, RZ, PT ;  /* 0x000000ff0600720c */ /* 0x000fc80003f25270 */
[----:B------:R-:W0:Y:S02]  /*189e0*/  SHFL.UP PT, R3, R2, 0x1, RZ ;  /* 0x0420000002037989 */ /* 0x000e2400000e00ff */
[----:B0-----:R-:W-:-:S05]  /*189f0*/  SEL R5, R3, RZ, P1 ;  /* 0x000000ff03057207 */ /* 0x001fca0000800000 */
[----:B------:R-:W-:Y:S02]  /*18a00*/  IMAD.IADD R3, R2, 0x1, R5 ;  /* 0x0000000102037824 */ /* 0x000fe400078e0205 */
[----:B------:R-:W-:Y:S04]  /*18a10*/  SHFL.IDX PT, R5, R16, 0x1, 0x1f ;  /* 0x00201f0010057f89 */ /* 0x000fe800000e0000 */
        /* <DEDUP_REMOVED lines=12> */
[----:B------:R0:W4:Y:S02]  /*18ae0*/  SHFL.IDX PT, R16, R3, 0x1f, 0x1f ;  /* 0x03e01f0003107f89 */ /* 0x00012400000e0000 */
.L_x_2821:
[----:B------:R-:W-:Y:S02]  /*18af0*/  ULDC UR4, c[0x0][0xc38] ;  /* 0x00030e0000047ab9 */ /* 0x000fe40000000800 */
[----:B------:R-:W-:-:S04]  /*18b00*/  IMAD.U32 R4, RZ, RZ, UR4 ;  /* 0x00000004ff047e24 */ /* 0x000fc8000f8e00ff */
[----:B----4-:R-:W-:-:S04]  /*18b10*/  IMAD R16, R16, R4, RZ ;  /* 0x0000000410107224 */ /* 0x010fc800078e02ff */
[----:B------:R-:W-:-:S05]  /*18b20*/  IMAD.IADD R5, R5, 0x1, R16 ;  /* 0x0000000105057824 */ /* 0x000fca00078e0210 */
[----:B------:R-:W-:-:S13]  /*18b30*/  ISETP.GT.AND P6, PT, R5, R0, PT ;  /* 0x000000000500720c */ /* 0x000fda0003fc4270 */
[----:B------:R-:W-:Y:S05]  /*18b40*/  @P6 BRA `(.L_x_2756) ;  /* 0x0000000000a06947 */ /* 0x000fea0003800000 */
.L_x_2761:
[----:B0-----:R-:W0:Y:S01]  /*18b50*/  LDC R3, c[0x0][0xc3c] ;  /* 0x00030f00ff037b82 */ /* 0x001e220000000800 */
[----:B------:R-:W-:-:S05]  /*18b60*/  VIADD R19, R19, 0x1f ;  /* 0x0000001f13137836 */ /* 0x000fca0000000000 */
[----:B0-----:R-:W-:-:S13]  /*18b70*/  ISETP.GE.AND P6, PT, R19, R3, PT ;  /* 0x000000031300720c */ /* 0x001fda0003fc6270 */
[----:B------:R-:W-:Y:S05]  /*18b80*/  @P6 BRA `(.L_x_2757) ;  /* 0x0000000400dc6947 */ /* 0x000fea0003800000 */
[----:B------:R-:W0:Y:S01]  /*18b90*/  S2R R2, SR_TID.X ;  /* 0x0000000000027919 */ /* 0x000e220000002100 */
[----:B------:R-:W-:Y:S01]  /*18ba0*/  BSSY B0, `(.L_x_2758) ;  /* 0x000000a000007945 */ /* 0x000fe20003800000 */
[----:B0-----:R-:W-:-:S05]  /*18bb0*/  LOP3.LUT R2, R2, 0x1f, RZ, 0xc0, !PT ;  /* 0x0000001f02027812 */ /* 0x001fca00078ec0ff */
[----:B------:R-:W-:Y:S02]  /*18bc0*/  IMAD.IADD R4, R19, 0x1, R2 ;  /* 0x0000000113047824 */ /* 0x000fe400078e0202 */
[----:B------:R-:W-:-:S03]  /*18bd0*/  IMAD.MOV.U32 R2, RZ, RZ, RZ ;  /* 0x000000ffff027224 */ /* 0x000fc600078e00ff */
[----:B------:R-:W-:-:S13]  /*18be0*/  ISETP.GE.OR P6, PT, R4, R3, !P0 ;  /* 0x000000030400720c */ /* 0x000fda00047c6670 */
[----:B------:R-:W-:Y:S05]  /*18bf0*/  @P6 BRA `(.L_x_2759) ;  /* 0x0000000000106947 */ /* 0x000fea0003800000 */
[----:B------:R-:W0:Y:S01]  /*18c00*/  LDC.64 R2, c[0x0][0xc80] ;  /* 0x00032000ff027b82 */ /* 0x000e220000000a00 */
[----:B------:R-:W-:Y:S01]  /*18c10*/  ULDC.64 UR4, c[0x0][0x208] ;  /* 0x0000820000047ab9 */ /* 0x000fe20000000a00 */
[----:B0-----:R-:W-:-:S06]  /*18c20*/  IMAD.WIDE R2, R4, 0x4, R2 ;  /* 0x0000000404027825 */ /* 0x001fcc00078e0202 */
[----:B------:R0:W5:Y:S02]  /*18c30*/  LDG.E R2, desc[UR4][R2.64] ;  /* 0x0000000402027981 */ /* 0x000164000c1e1900 */
.L_x_2759:
[----:B------:R-:W-:Y:S05]  /*18c40*/  BSYNC B0 ;  /* 0x0000000000007941 */ /* 0x000fea0003800000 */
.L_x_2758:
[----:B------:R-:W-:-:S03]  /*18c50*/  UMOV UR4, 0xffffffff ;  /* 0xffffffff00047882 */ /* 0x000fc60000000000 */
[----:B------:R-:W-:Y:S05]  /*18c60*/  BRA.DIV UR4, `(.L_x_2760) ;  /* 0x00000026040c7947 */ /* 0x000fea000b800000 */
[----:B-----5:R-:W0:Y:S02]  /*18c70*/  SHFL.UP PT, R14, R2, 0x1, RZ ;  /* 0x04200000020e7989 */ /* 0x020e2400000e00ff */
        /* <DEDUP_REMOVED lines=15> */
.L_x_2829:
[----:B------:R-:W-:Y:S02]  /*18d70*/  ULDC UR4, c[0x0][0xc38] ;  /* 0x00030e0000047ab9 */ /* 0x000fe40000000800 */
[----:B------:R-:W-:-:S04]  /*18d80*/  IMAD.U32 R4, RZ, RZ, UR4 ;  /* 0x00000004ff047e24 */ /* 0x000fc8000f8e00ff */
[----:B----4-:R-:W-:-:S04]  /*18d90*/  IMAD R16, R16, R4, RZ ;  /* 0x0000000410107224 */ /* 0x010fc800078e02ff */
[----:B------:R-:W-:-:S05]  /*18da0*/  IMAD.IADD R5, R16, 0x1, R5 ;  /* 0x0000000110057824 */ /* 0x000fca00078e0205 */
[----:B------:R-:W-:-:S13]  /*18db0*/  ISETP.GT.AND P6, PT, R5, R0, PT ;  /* 0x000000000500720c */ /* 0x000fda0003fc4270 */
[----:B------:R-:W-:Y:S05]  /*18dc0*/  @!P6 BRA `(.L_x_2761) ;  /* 0xfffffffc0060e947 */ /* 0x000fea000383ffff */
.L_x_2756:
        /* <DEDUP_REMOVED lines=8> */
.L_x_2833:
[----:B------:R-:W-:Y:S01]  /*18e50*/  ISETP.NE.AND P0, PT, R5, RZ, PT ;  /* 0x000000ff0500720c */ /* 0x000fe20003f05270 */
[----:B------:R-:W-:-:S12]  /*18e60*/  IMAD.MOV.U32 R5, RZ, RZ, RZ ;  /* 0x000000ffff057224 */ /* 0x000fd800078e00ff */
[----:B------:R-:W-:Y:S05]  /*18e70*/  @!P0 BRA `(.L_x_2763) ;  /* 0x0000000000148947 */ /* 0x000fea0003800000 */
[----:B------:R-:W-:Y:S01]  /*18e80*/  UMOV UR4, 0xffffffff ;  /* 0xffffffff00047882 */ /* 0x000fe20000000000 */
[----:B------:R-:W-:Y:S02]  /*18e90*/  VIADD R12, R6, 0xffffffff ;  /* 0xffffffff060c7836 */ /* 0x000fe40000000000 */
[----:B------:R-:W-:Y:S05]  /*18ea0*/  BRA.DIV UR4, `(.L_x_2764) ;  /* 0x0000002604987947 */ /* 0x000fea000b800000 */
[----:B0-----:R0:W0:Y:S02]  /*18eb0*/  SHFL.IDX PT, R3, R3, R12, 0x1f ;  /* 0x00001f0c03037589 */ /* 0x00102400000e0000 */
.L_x_2836:
[----:B0-----:R-:W-:-:S07]  /*18ec0*/  IMAD.MOV.U32 R5, RZ, RZ, R3 ;  /* 0x000000ffff057224 */ /* 0x001fce00078e0003 */
.L_x_2763:
[----:B0---4-:R-:W0:Y:S01]  /*18ed0*/  LDC.64 R2, c[0x0][0xc90] ;  /* 0x00032400ff027b82 */ /* 0x011e220000000a00 */
[----:B------:R-:W-:Y:S01]  /*18ee0*/  IMAD.IADD R19, R6, 0x1, R19 ;  /* 0x0000000106137824 */ /* 0x000fe200078e0213 */
[----:B------:R-:W-:-:S03]  /*18ef0*/  ULDC.64 UR4, c[0x0][0x208] ;  /* 0x0000820000047ab9 */ /* 0x000fc60000000a00 */
[----:B0-----:R-:W-:-:S05]  /*18f00*/  IMAD.WIDE R2, R19, 0x4, R2 ;  /* 0x0000000413027825 */ /* 0x001fca00078e0202 */
[----:B-1-3--:R-:W3:Y:S01]  /*18f10*/  LDG.E R7, desc[UR4][R2.64] ;  /* 0x0000000402077981 */ /* 0x00aee2000c1e1900 */
[----:B------:R-:W-:-:S04]  /*18f20*/  IMAD R16, R5, R4, R16 ;  /* 0x0000000405107224 */ /* 0x000fc800078e0210 */
[----:B------:R-:W-:Y:S02]  /*18f30*/  IMAD.IADD R0, R0, 0x1, -R16 ;  /* 0x0000000100007824 */ /* 0x000fe400078e0a10 */
[----:B---3--:R-:W-:-:S05]  /*18f40*/  IMAD R6, R17, R7, RZ ;  /* 0x0000000711067224 */ /* 0x008fca00078e02ff */
[----:B-----5:R-:W-:-:S04]  /*18f50*/  IABS R8, R6 ;  /* 0x0000000600087213 */ /* 0x020fc80000000000 */
        /* <DEDUP_REMOVED lines=58> */
.L_x_2757:
[----:B------:R-:W-:Y:S01]  /*19300*/  UMOV UR4, URZ ;  /* 0x0000003f00047c82 */ /* 0x000fe20008000000 */
[----:B------:R-:W-:Y:S01]  /*19310*/  UMOV UR5, URZ ;  /* 0x0000003f00057c82 */ /* 0x000fe20008000000 */
[----:B------:R-:W-:Y:S01]  /*19320*/  ULDC UR6, c[0x0][0xc3c] ;  /* 0x00030f0000067ab9 */ /* 0x000fe20000000800 */
[----:B------:R-:W-:Y:S02]  /*19330*/  IMAD.MOV.U32 R16, RZ, RZ, R0 ;  /* 0x000000ffff107224 */ /* 0x000fe400078e0000 */
[----:B------:R-:W-:Y:S02]  /*19340*/  IMAD.U32 R17, RZ, RZ, UR4 ;  /* 0x00000004ff117e24 */ /* 0x000fe4000f8e00ff */
[----:B------:R-:W-:Y:S02]  /*19350*/  IMAD.U32 R18, RZ, RZ, UR5 ;  /* 0x00000005ff127e24 */ /* 0x000fe4000f8e00ff */
[----:B------:R-:W-:-:S07]  /*19360*/  IMAD.U32 R19, RZ, RZ, UR6 ;  /* 0x00000006ff137e24 */ /* 0x000fce000f8e00ff */
.L_x_2765:
[----:B------:R0:W4:Y:S01]  /*19370*/  LDL R3, [R1+0x4] ;  /* 0x0000040001037983 */ /* 0x0001220000100800 */
[----:B------:R-:W1:Y:S01]  /*19380*/  S2R R0, SR_TID.X ;  /* 0x0000000000007919 */ /* 0x000e620000002100 */
[----:B------:R-:W-:Y:S05]  /*19390*/  WARPSYNC.ALL ;  /* 0x0000000000007948 */ /* 0x000fea0003800000 */
[----:B-1----:R-:W-:Y:S01]  /*193a0*/  LOP3.LUT R0, R0, 0x1f, RZ, 0xc0, !PT ;  /* 0x0000001f00007812 */ /* 0x002fe200078ec0ff */
        /* <DEDUP_REMOVED lines=8> */
.L_x_2754:
[----:B------:R-:W-:Y:S02]  /*19430*/  ULDC UR4, c[0x0][0xc3c] ;  /* 0x00030f0000047ab9 */ /* 0x000fe40000000800 */
[----:B0-----:R-:W-:-:S13]  /*19440*/  ISETP.GE.AND P0, PT, R19, UR4, PT ;  /* 0x0000000413007c0c */ /* 0x001fda000bf06270 */
[----:B------:R-:W-:Y:S05]  /*19450*/  @!P0 BRA `(.L_x_2766) ;  /* 0xffffff9c00808947 */ /* 0x000fea000383ffff */
[----:B------:R-:W-:Y:S05]  /*19460*/  BSYNC B8 ;  /* 0x0000000000087941 */ /* 0x000fea0003800000 */
.L_x_2653:
[----:B----4-:R-:W4:Y:S01]  /*19470*/  LDL.LU R0, [R1+0x48] ;  /* 0x0000480001007983 */ /* 0x010f220000300800 */
[----:B------:R-:W-:Y:S01]  /*19480*/  BSSY B0, `(.L_x_2767) ;  /* 0x000000b000007945 */ /* 0x000fe20003800000 */
[----:B------:R-:W0:Y:S01]  /*19490*/  S2R R5, SR_CgaCtaId ;  /* 0x0000000000057919 */ /* 0x000e220000008800 */
[----:B----4-:R-:W-:-:S05]  /*194a0*/  VIADD R0, R0, 0x1 ;  /* 0x0000000100007836 */ /* 0x010fca0000000000 */
[----:B------:R-:W-:-:S04]  /*194b0*/  LEA.HI R2, R0, R0, RZ, 0x1 ;  /* 0x0000000000027211 */ /* 0x000fc800078f08ff */
[----:B------:R-:W-:-:S05]  /*194c0*/  LOP3.LUT R3, R2, 0xfffffffe, RZ, 0xc0, !PT ;  /* 0xfffffffe02037812 */ /* 0x000fca00078ec0ff */
[----:B------:R-:W-:Y:S01]  /*194d0*/  IMAD.IADD R3, R0, 0x1, -R3 ;  /* 0x0000000100037824 */ /* 0x000fe200078e0a03 */
[----:B------:R-:W-:-:S04]  /*194e0*/  MOV R0, 0x400 ;  /* 0x0000040000007802 */ /* 0x000fc80000000f00 */
[----:B0-----:R-:W-:Y:S02]  /*194f0*/  LEA R0, R5, R0, 0x18 ;  /* 0x0000000005007211 */ /* 0x001fe400078ec0ff */
[----:B------:R-:W-:-:S04]  /*19500*/  SHF.L.U32 R3, R3, 0x1f, RZ ;  /* 0x0000001f03037819 */ /* 0x000fc800000006ff */
[----:B------:R-:W0:Y:S02]  /*19510*/  SYNCS.PHASECHK.TRANS64.TRYWAIT P0, [R0+URZ+0x38820], R3 ;  /* 0x03882003000075a7 */ /* 0x000e24000800017f */
[----:B0-----:R-:W-:Y:S05]  /*19520*/  @!P0 BRA `(.L_x_2768) ;  /* 0x0000002000208947 */ /* 0x001fea0003800000 */
.L_x_2837:
[----:B------:R-:W-:Y:S05]  /*19530*/  BSYNC B0 ;  /* 0x0000000000007941 */ /* 0x000fea0003800000 */
.L_x_2767:
[----:B------:R-:W-:-:S03]  /*19540*/  UMOV UR4, 0xffffffff ;  /* 0xffffffff00047882 */ /* 0x000fc60000000000 */
[----:B------:R-:W-:Y:S05]  /*19550*/  BRA.DIV UR4, `(.L_x_2769) ;  /* 0x0000002204287947 */ /* 0x000fea000b800000 */
[----:B------:R-:W4:Y:S02]  /*19560*/  S2R R2, SR_TID.X ;  /* 0x0000000000027919 */ /* 0x000f240000002100 */
[----:B----4-:R-:W-:-:S04]  /*19570*/  SHF.R.U32.HI R2, RZ, 0x5, R2 ;  /* 0x00000005ff027819 */ /* 0x010fc80000011602 */
[----:B------:R-:W-:-:S05]  /*19580*/  LOP3.LUT R2, R2, 0x3, RZ, 0xc0, !PT ;  /* 0x0000000302027812 */ /* 0x000fca00078ec0ff */
[----:B------:R4:W0:Y:S02]  /*19590*/  SHFL.IDX PT, R14, R2, RZ, 0x1f ;  /* 0x00001fff020e7589 */ /* 0x00082400000e0000 */
.L_x_2840:
[----:B0-----:R-:W-:Y:S01]  /*195a0*/  ISETP.NE.AND P0, PT, R14, RZ, PT ;  /* 0x000000ff0e00720c */ /* 0x001fe20003f05270 */
[----:B------:R-:W-:-:S12]  /*195b0*/  BSSY B0, `(.L_x_2770) ;  /* 0x0000029000007945 */ /* 0x000fd80003800000 */
[----:B------:R-:W-:Y:S05]  /*195c0*/  @P0 BRA `(.L_x_2771) ;  /* 0x00000000009c0947 */ /* 0x000fea0003800000 */
[----:B------:R-:W-:-:S03]  /*195d0*/  UMOV UR4, 0xffffffff ;  /* 0xffffffff00047882 */ /* 0x000fc60000000000 */
[----:B------:R-:W-:Y:S05]  /*195e0*/  BRA.DIV UR4, `(.L_x_2772) ;  /* 0x0000002204387947 */ /* 0x000fea000b800000 */
[----:B------:R-:W-:-:S13]  /*195f0*/  ELECT P6, URZ, PT ;  /* 0x00000000003f782f */ /* 0x000fda00038c0000 */
.L_x_2843:
[----:B------:R-:W-:Y:S05]  /*19600*/  @!P6 BRA `(.L_x_2771) ;  /* 0x00000000008ce947 */ /* 0x000fea0003800000 */
[----:B----4-:R-:W4:Y:S02]  /*19610*/  LDL R2, [R1+0x54] ;  /* 0x0000540001027983 */ /* 0x010f240000100800 */
[----:B----4-:R-:W-:-:S13]  /*19620*/  R2UR UR4, R2 ;  /* 0x00000000020472ca */ /* 0x010fda00000e0000 */
[----:B------:R-:W-:-:S06]  /*19630*/  ULOP3.LUT UR4, UR4, 0x2, URZ, 0xfc, !UPT ;  /* 0x0000000204047892 */ /* 0x000fcc000f8efc3f */
[----:B------:R-:W-:-:S05]  /*19640*/  IMAD.U32 R2, RZ, RZ, UR4 ;  /* 0x00000004ff027e24 */ /* 0x000fca000f8e00ff */
[----:B------:R-:W-:-:S13]  /*19650*/  ISETP.NE.AND P2, PT, R2, 0x3, PT ;  /* 0x000000030200780c */ /* 0x000fda0003f45270 */
[----:B------:R-:W-:Y:S05]  /*19660*/  @!P2 BRA `(.L_x_2773) ;  /* 0x000000000004a947 */ /* 0x000fea0003800000 */
[----:B------:R-:W-:Y:S01]  /*19670*/  BPT.TRAP 0x1 ;  /* 0x000000040000795c */ /* 0x000fe20000300000 */
.L_x_2773:
[----:B------:R-:W4:Y:S04]  /*19680*/  LDL R3, [R1+0x8] ;  /* 0x0000080001037983 */ /* 0x000f280000100800 */
[----:B-1-3--:R-:W3:Y:S01]  /*19690*/  LDL.LU R7, [R1+0x14] ;  /* 0x0000140001077983 */ /* 0x00aee20000300800 */
[----:B------:R-:W-:-:S04]  /*196a0*/  VIADD R2, R0, 0x38840 ;  /* 0x0003884000027836 */ /* 0x000fc80000000000 */
[C---:B----4-:R-:W-:Y:S02]  /*196b0*/  IMAD R6, R3.reuse, 0x8, R2 ;  /* 0x0000000803067824 */ /* 0x050fe400078e0202 */
        /* <DEDUP_REMOVED lines=10> */
.L_x_2844:
[----:B------:R-:W1:Y:S02]  /*19760*/  SYNCS.PHASECHK.TRANS64.TRYWAIT P0, [R7+URZ], R2 ;  /* 0x00000002070075a7 */ /* 0x000e64000800017f */
[----:B-1----:R-:W-:Y:S05]  /*19770*/  @!P0 BRA `(.L_x_2775) ;  /* 0x0000002000088947 */ /* 0x002fea0003800000 */
.L_x_2845:
[----:B------:R-:W-:Y:S05]  /*19780*/  @!P2 BRA `(.L_x_2776) ;  /* 0x000000000004a947 */ /* 0x000fea0003800000 */
[----:B------:R-:W-:Y:S01]  /*19790*/  BPT.TRAP 0x1 ;  /* 0x000000040000795c */ /* 0x000fe20000300000 */
.L_x_2776:
[----:B------:R-:W3:Y:S01]  /*197a0*/  LDL.LU R4, [R1+0x8] ;  /* 0x0000080001047983 */ /* 0x000ee20000300800 */
[----:B------:R-:W-:-:S04]  /*197b0*/  VIADD R0, R0, 0x38860 ;  /* 0x0003886000007836 */ /* 0x000fc80000000000 */
[----:B---3--:R-:W-:-:S04]  /*197c0*/  IMAD R4, R4, 0x8, R0 ;  /* 0x0000000804047824 */ /* 0x008fc800078e0200 */
[----:B------:R-:W3:Y:S02]  /*197d0*/  SYNCS.PHASECHK.TRANS64.TRYWAIT P0, [R4+URZ], R5 ;  /* 0x00000005040075a7 */ /* 0x000ee4000800017f */
[----:B---3--:R-:W-:Y:S05]  /*197e0*/  @!P0 BRA `(.L_x_2777) ;  /* 0x0000002000008947 */ /* 0x008fea0003800000 */
.L_x_2846:
[----:B------:R-:W-:-:S07]  /*197f0*/  IMAD R3, R3, 0x8, R0 ;  /* 0x0000000803037824 */ /* 0x000fce00078e0200 */
.L_x_2778:
[----:B----4-:R4:W0:Y:S02]  /*19800*/  SYNCS.PHASECHK.TRANS64.TRYWAIT P0, [R3+URZ], R2 ;  /* 0x00000002030075a7 */ /* 0x010824000800017f */
[----:B0-----:R-:W-:Y:S05]  /*19810*/  @!P0 NANOSLEEP.SYNCS 0x989680 ;  /* 0x009896800000895d */ /* 0x001fea0003900000 */
[----:B------:R-:W0:Y:S02]  /*19820*/  @!P0 SYNCS.PHASECHK.TRANS64 P0, [R3+URZ], R2 ;  /* 0x00000002030085a7 */ /* 0x000e24000800007f */
[----:B0-----:R-:W-:Y:S05]  /*19830*/  @!P0 BRA `(.L_x_2778) ;  /* 0xfffffffc00f08947 */ /* 0x001fea000383ffff */
.L_x_2771:
[----:B------:R-:W-:Y:S05]  /*19840*/  BSYNC B0 ;  /* 0x0000000000007941 */ /* 0x000fea0003800000 */
.L_x_2770:
[----:B------:R-:W-:Y:S05]  /*19850*/  EXIT ;  /* 0x000000000000794d */ /* 0x000fea0003800000 */
.L_x_2595:
[----:B------:R-:W-:-:S13]  /*19860*/  R2UR UR4, R17 ;  /* 0x00000000110472ca */ /* 0x000fda00000e0000 */
[----:B0-----:R-:W-:-:S04]  /*19870*/  IMAD.U32 R3, RZ, RZ, UR4 ;  /* 0x00000004ff037e24 */ /* 0x001fc8000f8e00ff */
[----:B------:R0:W1:Y:S03]  /*19880*/  SYNCS.PHASECHK.TRANS64.TRYWAIT P1, [R3+URZ+0x38800], R0 ;  /* 0x03880000030075a7 */ /* 0x000066000802017f */
[----:B-1----:R-:W-:Y:S05]  /*19890*/  @!P1 NANOSLEEP.SYNCS 0x989680 ;  /* 0x009896800000995d */ /* 0x002fea0003900000 */
[----:B------:R-:W1:Y:S02]  /*198a0*/  @!P1 SYNCS.PHASECHK.TRANS64 P1, [R3+URZ+0x38800], R0 ;  /* 0x03880000030095a7 */ /* 0x000e64000802007f */
[----:B-1----:R-:W-:Y:S05]  /*198b0*/  @!P1 BRA `(.L_x_2595) ;  /* 0xfffffffc00e89947 */ /* 0x002fea000383ffff */
[----:B------:R-:W-:Y:S05]  /*198c0*/  BRA `(.L_x_2779) ;  /* 0xfffffe8000e47947 */ /* 0x000fea000383ffff */
.L_x_2599:
[----:B-1----:R1:W2:Y:S02]  /*198d0*/  SYNCS.PHASECHK.TRANS64.TRYWAIT P2, [R0+URZ+0x38830], R3 ;  /* 0x03883003000075a7 */ /* 0x0022a4000804017f */
[----:B--2---:R-:W-:Y:S05]  /*198e0*/  @!P2 NANOSLEEP.SYNCS 0x989680 ;  /* 0x009896800000a95d */ /* 0x004fea0003900000 */
[----:B------:R-:W2:Y:S02]  /*198f0*/  @!P2 SYNCS.PHASECHK.TRANS64 P2, [R0+URZ+0x38830], R3 ;  /* 0x038830030000a5a7 */ /* 0x000ea4000804007f */
[----:B--2---:R-:W-:Y:S05]  /*19900*/  @!P2 BRA `(.L_x_2599) ;  /* 0xfffffffc00f0a947 */ /* 0x004fea000383ffff */
[----:B------:R-:W-:Y:S05]  /*19910*/  BRA `(.L_x_2598) ;  /* 0xfffffe8400107947 */ /* 0x000fea000383ffff */
.L_x_2604:
[----:B------:R-:W-:-:S13]  /*19920*/  R2UR UR4, R4 ;  /* 0x00000000040472ca */ /* 0x000fda00000e0000 */
[----:B-1----:R-:W-:-:S04]  /*19930*/  IMAD.U32 R152, RZ, RZ, UR4 ;  /* 0x00000004ff987e24 */ /* 0x002fc8000f8e00ff */
[----:B------:R1:W2:Y:S03]  /*19940*/  SYNCS.PHASECHK.TRANS64.TRYWAIT P3, [R152+URZ+0x38830], R3 ;  /* 0x03883003980075a7 */ /* 0x0002a6000806017f */
[----:B--2---:R-:W-:Y:S05]  /*19950*/  @!P3 NANOSLEEP.SYNCS 0x989680 ;  /* 0x009896800000b95d */ /* 0x004fea0003900000 */
[----:B------:R-:W2:Y:S02]  /*19960*/  @!P3 SYNCS.PHASECHK.TRANS64 P3, [R152+URZ+0x38830], R3 ;  /* 0x038830039800b5a7 */ /* 0x000ea4000806007f */
[----:B--2---:R-:W-:Y:S05]  /*19970*/  @!P3 BRA `(.L_x_2604) ;  /* 0xfffffffc00e8b947 */ /* 0x004fea000383ffff */
[----:B------:R-:W-:Y:S05]  /*19980*/  BRA `(.L_x_2603) ;  /* 0xfffffec400907947 */ /* 0x000fea000383ffff */
.L_x_2608:
[----:B0-----:R-:W-:-:S04]  /*19990*/  IMAD.U32 R3, RZ, RZ, UR4 ;  /* 0x00000004ff037e24 */ /* 0x001fc8000f8e00ff */
[----:B------:R0:W2:Y:S03]  /*199a0*/  SYNCS.PHASECHK.TRANS64.TRYWAIT P3, [R3+URZ+0x38850], R0 ;  /* 0x03885000030075a7 */ /* 0x0000a6000806017f */
[----:B--2---:R-:W-:Y:S05]  /*199b0*/  @!P3 NANOSLEEP.SYNCS 0x989680 ;  /* 0x009896800000b95d */ /* 0x004fea0003900000 */
[----:B------:R-:W2:Y:S02]  /*199c0*/  @!P3 SYNCS.PHASECHK.TRANS64 P3, [R3+URZ+0x38850], R0 ;  /* 0x038850000300b5a7 */ /* 0x000ea4000806007f */
[----:B--2---:R-:W-:Y:S05]  /*199d0*/  @!P3 BRA `(.L_x_2608) ;  /* 0xfffffffc00ecb947 */ /* 0x004fea000383ffff */
[----:B------:R-:W-:Y:S05]  /*199e0*/  BRA `(.L_x_2607) ;  /* 0xfffffee800b87947 */ /* 0x000fea000383ffff */
.L_x_2614:
[----:B-1----:R-:W-:-:S04]  /*199f0*/  IMAD.U32 R4, RZ, RZ, UR4 ;  /* 0x00000004ff047e24 */ /* 0x002fc8000f8e00ff */
[----:B------:R1:W2:Y:S03]  /*19a00*/  SYNCS.PHASECHK.TRANS64.TRYWAIT P2, [R4+URZ+0x38830], R3 ;  /* 0x03883003040075a7 */ /* 0x0002a6000804017f */
[----:B--2---:R-:W-:Y:S05]  /*19a10*/  @!P2 NANOSLEEP.SYNCS 0x989680 ;  /* 0x009896800000a95d */ /* 0x004fea0003900000 */
[----:B------:R-:W2:Y:S02]  /*19a20*/  @!P2 SYNCS.PHASECHK.TRANS64 P2, [R4+URZ+0x38830], R3 ;  /* 0x038830030400a5a7 */ /* 0x000ea4000804007f */
[----:B--2---:R-:W-:Y:S05]  /*19a30*/  @!P2 BRA `(.L_x_2614) ;  /* 0xfffffffc00eca947 */ /* 0x004fea000383ffff */
[----:B------:R-:W-:Y:S05]  /*19a40*/  BRA `(.L_x_2613) ;  /* 0xffffff0400ec7947 */ /* 0x000fea000383ffff */
.L_x_2618:
[----:B01----:R-:W-:-:S04]  /*19a50*/  IMAD.U32 R3, RZ, RZ, UR4 ;  /* 0x00000004ff037e24 */ /* 0x003fc8000f8e00ff */
[----:B------:R0:W1:Y:S03]  /*19a60*/  SYNCS.PHASECHK.TRANS64.TRYWAIT P2, [R3+URZ+0x38850], R0 ;  /* 0x03885000030075a7 */ /* 0x000066000804017f */
[----:B-1----:R-:W-:Y:S05]  /*19a70*/  @!P2 NANOSLEEP.SYNCS 0x989680 ;  /* 0x009896800000a95d */ /* 0x002fea0003900000 */
[----:B------:R-:W1:Y:S02]  /*19a80*/  @!P2 SYNCS.PHASECHK.TRANS64 P2, [R3+URZ+0x38850], R0 ;  /* 0x038850000300a5a7 */ /* 0x000e64000804007f */
[----:B-1----:R-:W-:Y:S05]  /*19a90*/  @!P2 BRA `(.L_x_2618) ;  /* 0xfffffffc00eca947 */ /* 0x002fea000383ffff */
[----:B------:R-:W-:Y:S05]  /*19aa0*/  BRA `(.L_x_2617) ;  /* 0xffffff3000107947 */ /* 0x000fea000383ffff */
.L_x_2623:
[----:B-1----:R-:W-:-:S04]  /*19ab0*/  IMAD.U32 R7, RZ, RZ, UR7 ;  /* 0x00000007ff077e24 */ /* 0x002fc8000f8e00ff */
[----:B------:R1:W2:Y:S03]  /*19ac0*/  SYNCS.PHASECHK.TRANS64.TRYWAIT P0, [R7+URZ+0x38850], R0 ;  /* 0x03885000070075a7 */ /* 0x0002a6000800017f */
[----:B--2---:R-:W-:Y:S05]  /*19ad0*/  @!P0 NANOSLEEP.SYNCS 0x989680 ;  /* 0x009896800000895d */ /* 0x004fea0003900000 */
[----:B------:R-:W2:Y:S02]  /*19ae0*/  @!P0 SYNCS.PHASECHK.TRANS64 P0, [R7+URZ+0x38850], R0 ;  /* 0x03885000070085a7 */ /* 0x000ea4000800007f */
[----:B--2---:R-:W-:Y:S05]  /*19af0*/  @!P0 BRA `(.L_x_2623) ;  /* 0xfffffffc00ec8947 */ /* 0x004fea000383ffff */
[----:B------:R-:W-:Y:S05]  /*19b00*/  BRA `(.L_x_2622) ;  /* 0xffffff4c005c7947 */ /* 0x000fea000383ffff */
.L_x_2665:
        /* <DEDUP_REMOVED lines=11> */
.L_x_2781:
[----:B------:R-:W-:Y:S05]  /*19bc0*/  BSYNC B0 ;  /* 0x0000000000007941 */ /* 0x000fea0003800000 */
.L_x_2780:
[----:B------:R-:W-:Y:S05]  /*19bd0*/  BRA `(.L_x_2782) ;  /* 0xffffffa000d07947 */ /* 0x000fea000383ffff */
.L_x_2667:
[----:B------:R-:W-:Y:S01]  /*19be0*/  BSSY B0, `(.L_x_2783) ;  /* 0x0000006000007945 */ /* 0x000fe20003800000 */
[----:B------:R-:W-:-:S07]  /*19bf0*/  IMAD.MOV.U32 R15, RZ, RZ, -0x1 ;  /* 0xffffffffff0f7424 */ /* 0x000fce00078e00ff */
[----:B012---:R-:W-:Y:S05]  /*19c00*/  WARPSYNC.COLLECTIVE R15, `(.L_x_2784) ;  /* 0x000000000f0c7348 */ /* 0x007fea0003c00000 */
[----:B------:R-:W-:Y:S02]  /*19c10*/  ELECT P6, UR62, PT ;  /* 0x00000000003e782f */ /* 0x000fe400038c0000 */
[----:B------:R-:W-:Y:S01]  /*19c20*/  MOV R14, UR62 ;  /* 0x0000003e000e7c02 */ /* 0x000fe20008000f00 */
[----:B012---:R-:W-:Y:S10]  /*19c30*/  ENDCOLLECTIVE ;  /* 0x000000000000791b */ /* 0x007ff40003800000 */
.L_x_2784:
[----:B------:R-:W-:Y:S05]  /*19c40*/  BSYNC B0 ;  /* 0x0000000000007941 */ /* 0x000fea0003800000 */
.L_x_2783:
[----:B------:R-:W-:Y:S05]  /*19c50*/  BRA `(.L_x_2785) ;  /* 0xffffffa000d87947 */ /* 0x000fea000383ffff */
.L_x_2669:
[----:B--2---:R2:W3:Y:S02]  /*19c60*/  SYNCS.PHASECHK.TRANS64.TRYWAIT P0, [R0+URZ+0x38840], R2 ;  /* 0x03884002000075a7 */ /* 0x0044e4000800017f */
[----:B---3--:R-:W-:Y:S05]  /*19c70*/  @!P0 NANOSLEEP.SYNCS 0x989680 ;  /* 0x009896800000895d */ /* 0x008fea0003900000 */
[----:B------:R-:W3:Y:S02]  /*19c80*/  @!P0 SYNCS.PHASECHK.TRANS64 P0, [R0+URZ+0x38840], R2 ;  /* 0x03884002000085a7 */ /* 0x000ee4000800007f */
[----:B---3--:R-:W-:Y:S05]  /*19c90*/  @!P0 BRA `(.L_x_2669) ;  /* 0xfffffffc00f08947 */ /* 0x008fea000383ffff */
[----:B------:R-:W-:Y:S05]  /*19ca0*/  BRA `(.L_x_2786) ;  /* 0xffffffa400487947 */ /* 0x000fea000383ffff */
.L_x_2673:
[----:B------:R-:W2:Y:S01]  /*19cb0*/  LDL.LU R11, [R1+0x34] ;  /* 0x00003400010b7983 */ /* 0x000ea20000300800 */
[----:B------:R-:W-:Y:S02]  /*19cc0*/  IMAD.MOV.U32 R13, RZ, RZ, R0 ;  /* 0x000000ffff0d7224 */ /* 0x000fe400078e0000 */
[----:B------:R-:W-:Y:S02]  /*19cd0*/  IMAD.MOV.U32 R12, RZ, RZ, RZ ;  /* 0x000000ffff0c7224 */ /* 0x000fe400078e00ff */
[----:B------:R-:W-:Y:S02]  /*19ce0*/  IMAD.MOV.U32 R15, RZ, RZ, -0x1 ;  /* 0xffffffffff0f7424 */ /* 0x000fe400078e00ff */
[----:B------:R-:W-:Y:S02]  /*19cf0*/  IMAD R17, R17, 0x80, R10 ;  /* 0x0000008011117824 */ /* 0x000fe400078e020a */
[----:B--2---:R-:W-:Y:S02]  /*19d00*/  IMAD R2, R11, R7, RZ ;  /* 0x000000070b027224 */ /* 0x004fe400078e02ff */
[----:B------:R-:W-:-:S02]  /*19d10*/  IMAD.MOV.U32 R11, RZ, RZ, 0x181f ;  /* 0x0000181fff0b7424 */ /* 0x000fc400078e00ff */
[C---:B------:R-:W-:Y:S01]  /*19d20*/  VIADD R7, R17.reuse, 0x60 ;  /* 0x0000006011077836 */ /* 0x040fe20000000000 */
[----:B------:R-:W-:-:S13]  /*19d30*/  ISETP.GE.AND P5, PT, R17, R2, PT ;  /* 0x000000021100720c */ /* 0x000fda0003fa6270 */
[----:B-----5:R-:W-:Y:S05]  /*19d40*/  WARPSYNC.COLLECTIVE R15, `(.L_x_2787) ;  /* 0x000000000f087348 */ /* 0x020fea0003c00000 */
[----:B------:R0:W1:Y:S02]  /*19d50*/  SHFL.IDX P6, R14, R13, R12, R11 ;  /* 0x0000000c0d0e7389 */ /* 0x00006400000c000b */
[----:B01---5:R-:W-:Y:S01]  /*19d60*/  ENDCOLLECTIVE ;  /* 0x000000000000791b */ /* 0x023fe20003800000 */
.L_x_2787:
[----:B------:R-:W-:Y:S02]  /*19d70*/  IMAD.MOV.U32 R13, RZ, RZ, R3 ;  /* 0x000000ffff0d7224 */ /* 0x000fe400078e0003 */
[----:B------:R-:W-:-:S07]  /*19d80*/  IMAD.MOV.U32 R4, RZ, RZ, R14 ;  /* 0x000000ffff047224 */ /* 0x000fce00078e000e */
[----:B------:R-:W-:Y:S05]  /*19d90*/  WARPSYNC.COLLECTIVE R15, `(.L_x_2788) ;  /* 0x000000000f087348 */ /* 0x000fea0003c00000 */
[----:B------:R0:W1:Y:S02]  /*19da0*/  SHFL.IDX P6, R14, R13, R12, R11 ;  /* 0x0000000c0d0e7389 */ /* 0x00006400000c000b */
[----:B01----:R-:W-:Y:S01]  /*19db0*/  ENDCOLLECTIVE ;  /* 0x000000000000791b */ /* 0x003fe20003800000 */
.L_x_2788:
        /* <DEDUP_REMOVED lines=19> */
.L_x_2789:
[----:B------:R-:W-:-:S05]  /*19ef0*/  VIADD R4, R17, 0x10 ;  /* 0x0000001011047836 */ /* 0x000fca0000000000 */
[----:B------:R-:W-:Y:S01]  /*19f00*/  ISETP.GE.AND P5, PT, R4, R2, PT ;  /* 0x000000020400720c */ /* 0x000fe20003fa6270 */
[----:B------:R-:W-:Y:S02]  /*19f10*/  IMAD.MOV.U32 R13, RZ, RZ, R3 ;  /* 0x000000ffff0d7224 */ /* 0x000fe400078e0003 */
[----:B------:R-:W-:-:S10]  /*19f20*/  IMAD.MOV.U32 R4, RZ, RZ, R14 ;  /* 0x000000ffff047224 */ /* 0x000fd400078e000e */
[----:B------:R-:W-:Y:S05]  /*19f30*/  WARPSYNC.COLLECTIVE R15, `(.L_x_2790) ;  /* 0x000000000f087348 */ /* 0x000fea0003c00000 */
[----:B------:R0:W1:Y:S02]  /*19f40*/  SHFL.IDX P6, R14, R13, R12, R11 ;  /* 0x0000000c0d0e7389 */ /* 0x00006400000c000b */
[----:B01----:R-:W-:Y:S01]  /*19f50*/  ENDCOLLECTIVE ;  /* 0x000000000000791b */ /* 0x003fe20003800000 */
.L_x_2790:
        /* <DEDUP_REMOVED lines=19> */
.L_x_2791:
[----:B------:R-:W-:-:S05]  /*1a090*/  VIADD R4, R17, 0x20 ;  /* 0x0000002011047836 */ /* 0x000fca0000000000 */
[----:B------:R-:W-:Y:S01]  /*1a0a0*/  ISETP.GE.AND P5, PT, R4, R2, PT ;  /* 0x000000020400720c */ /* 0x000fe20003fa6270 */
[----:B------:R-:W-:Y:S02]  /*1a0b0*/  IMAD.MOV.U32 R13, RZ, RZ, R3 ;  /* 0x000000ffff0d7224 */ /* 0x000fe400078e0003 */
[----:B------:R-:W-:-:S10]  /*1a0c0*/  IMAD.MOV.U32 R4, RZ, RZ, R14 ;  /* 0x000000ffff047224 */ /* 0x000fd400078e000e */
[----:B------:R-:W-:Y:S05]  /*1a0d0*/  WARPSYNC.COLLECTIVE R15, `(.L_x_2792) ;  /* 0x000000000f087348 */ /* 0x000fea0003c00000 */
[----:B------:R0:W1:Y:S02]  /*1a0e0*/  SHFL.IDX P6, R14, R13, R12, R11 ;  /* 0x0000000c0d0e7389 */ /* 0x00006400000c000b */
[----:B01----:R-:W-:Y:S01]  /*1a0f0*/  ENDCOLLECTIVE ;  /* 0x000000000000791b */ /* 0x003fe20003800000 */
.L_x_2792:
        /* <DEDUP_REMOVED lines=19> */
.L_x_2793:
[----:B------:R-:W-:-:S05]  /*1a230*/  VIADD R4, R17, 0x30 ;  /* 0x0000003011047836 */ /* 0x000fca0000000000 */
[----:B------:R-:W-:Y:S01]  /*1a240*/  ISETP.GE.AND P5, PT, R4, R2, PT ;  /* 0x000000020400720c */ /* 0x000fe20003fa6270 */
[----:B------:R-:W-:Y:S02]  /*1a250*/  IMAD.MOV.U32 R13, RZ, RZ, R3 ;  /* 0x000000ffff0d7224 */ /* 0x000fe400078e0003 */
[----:B------:R-:W-:-:S10]  /*1a260*/  IMAD.MOV.U32 R4, RZ, RZ, R14 ;  /* 0x000000ffff047224 */ /* 0x000fd400078e000e */
[----:B------:R-:W-:Y:S05]  /*1a270*/  WARPSYNC.COLLECTIVE R15, `(.L_x_2794) ;  /* 0x000000000f087348 */ /* 0x000fea0003c00000 */
[----:B------:R0:W1:Y:S02]  /*1a280*/  SHFL.IDX P6, R14, R13, R12, R11 ;  /* 0x0000000c0d0e7389 */ /* 0x00006400000c000b */
[----:B01----:R-:W-:Y:S01]  /*1a290*/  ENDCOLLECTIVE ;  /* 0x000000000000791b */ /* 0x003fe20003800000 */
.L_x_2794:
        /* <DEDUP_REMOVED lines=19> */
.L_x_2795:
[----:B------:R-:W-:-:S05]  /*1a3d0*/  VIADD R4, R17, 0x40 ;  /* 0x0000004011047836 */ /* 0x000fca0000000000 */
[----:B------:R-:W-:Y:S01]  /*1a3e0*/  ISETP.GE.AND P5, PT, R4, R2, PT ;  /* 0x000000020400720c */ /* 0x000fe20003fa6270 */
[----:B------:R-:W-:Y:S02]  /*1a3f0*/  IMAD.MOV.U32 R13, RZ, RZ, R3 ;  /* 0x000000ffff0d7224 */ /* 0x000fe400078e0003 */
[----:B------:R-:W-:-:S10]  /*1a400*/  IMAD.MOV.U32 R4, RZ, RZ, R14 ;  /* 0x000000ffff047224 */ /* 0x000fd400078e000e */
[----:B------:R-:W-:Y:S05]  /*1a410*/  WARPSYNC.COLLECTIVE R15, `(.L_x_2796) ;  /* 0x000000000f087348 */ /* 0x000fea0003c00000 */
[----:B------:R0:W1:Y:S02]  /*1a420*/  SHFL.IDX P6, R14, R13, R12, R11 ;  /* 0x0000000c0d0e7389 */ /* 0x00006400000c000b */
[----:B01----:R-:W-:Y:S01]  /*1a430*/  ENDCOLLECTIVE ;  /* 0x000000000000791b */ /* 0x003fe20003800000 */
.L_x_2796:
        /* <DEDUP_REMOVED lines=19> */
.L_x_2797:
[----:B------:R-:W-:-:S05]  /*1a570*/  VIADD R4, R17, 0x50 ;  /* 0x0000005011047836 */ /* 0x000fca0000000000 */
[----:B------:R-:W-:Y:S01]  /*1a580*/  ISETP.GE.AND P5, PT, R4, R2, PT ;  /* 0x000000020400720c */ /* 0x000fe20003fa6270 */
[----:B------:R-:W-:Y:S02]  /*1a590*/  IMAD.MOV.U32 R13, RZ, RZ, R3 ;  /* 0x000000ffff0d7224 */ /* 0x000fe400078e0003 */
[----:B------:R-:W-:-:S10]  /*1a5a0*/  IMAD.MOV.U32 R4, RZ, RZ, R14 ;  /* 0x000000ffff047224 */ /* 0x000fd400078e000e */
[----:B------:R-:W-:Y:S05]  /*1a5b0*/  WARPSYNC.COLLECTIVE R15, `(.L_x_2798) ;  /* 0x000000000f087348 */ /* 0x000fea0003c00000 */
[----:B------:R0:W1:Y:S02]  /*1a5c0*/  SHFL.IDX P6, R14, R13, R12, R11 ;  /* 0x0000000c0d0e7389 */ /* 0x00006400000c000b */
[----:B01----:R-:W-:Y:S01]  /*1a5d0*/  ENDCOLLECTIVE ;  /* 0x000000000000791b */ /* 0x003fe20003800000 */
.L_x_2798:
        /* <DEDUP_REMOVED lines=20> */
.L_x_2799:
[----:B------:R-:W-:Y:S02]  /*1a720*/  IMAD.MOV.U32 R13, RZ, RZ, R3 ;  /* 0x000000ffff0d7224 */ /* 0x000fe400078e0003 */
[----:B------:R-:W-:-:S07]  /*1a730*/  IMAD.MOV.U32 R6, RZ, RZ, R14 ;  /* 0x000000ffff067224 */ /* 0x000fce00078e000e */
[----:B------:R-:W-:Y:S05]  /*1a740*/  WARPSYNC.COLLECTIVE R15, `(.L_x_2800) ;  /* 0x000000000f087348 */ /* 0x000fea0003c00000 */
[----:B------:R0:W1:Y:S02]  /*1a750*/  SHFL.IDX P6, R14, R13, R12, R11 ;  /* 0x0000000c0d0e7389 */ /* 0x00006400000c000b */
[----:B01----:R-:W-:Y:S01]  /*1a760*/  ENDCOLLECTIVE ;  /* 0x000000000000791b */ /* 0x003fe20003800000 */
.L_x_2800:
        /* <DEDUP_REMOVED lines=19> */
.L_x_2801:
[----:B------:R-:W-:Y:S02]  /*1a8a0*/  IMAD.MOV.U32 R13, RZ, RZ, R3 ;  /* 0x000000ffff0d7224 */ /* 0x000fe400078e0003 */
[----:B------:R-:W-:-:S07]  /*1a8b0*/  IMAD.MOV.U32 R6, RZ, RZ, R14 ;  /* 0x000000ffff067224 */ /* 0x000fce00078e000e */
[----:B------:R-:W-:Y:S05]  /*1a8c0*/  WARPSYNC.COLLECTIVE R15, `(.L_x_2802) ;  /* 0x000000000f087348 */ /* 0x000fea0003c00000 */
[----:B------:R0:W1:Y:S02]  /*1a8d0*/  SHFL.IDX P6, R14, R13, R12, R11 ;  /* 0x0000000c0d0e7389 */ /* 0x00006400000c000b */
[----:B01----:R-:W-:Y:S01]  /*1a8e0*/  ENDCOLLECTIVE ;  /* 0x000000000000791b */ /* 0x003fe20003800000 */
.L_x_2802:
[----:B------:R-:W-:Y:S01]  /*1a8f0*/  IMAD.MOV.U32 R3, RZ, RZ, R14 ;  /* 0x000000ffff037224 */ /* 0x000fe200078e000e */
[----:B------:R-:W-:Y:S06]  /*1a900*/  BRA `(.L_x_2803) ;  /* 0xffffffa800347947 */ /* 0x000fec000383ffff */
.L_x_2678:
[----:B0-----:R-:W2:Y:S02]  /*1a910*/  LDL R2, [R1+0x4] ;  /* 0x0000040001027983 */ /* 0x001ea40000100800 */
[----:B--2---:R0:W1:Y:S02]  /*1a920*/  SYNCS.PHASECHK.TRANS64.TRYWAIT P0, [R2+URZ+0x38820], R0 ;  /* 0x03882000020075a7 */ /* 0x004064000800017f */
[----:B-1----:R-:W-:Y:S05]  /*1a930*/  @!P0 NANOSLEEP.SYNCS 0x989680 ;  /* 0x009896800000895d */ /* 0x002fea0003900000 */
[----:B------:R-:W1:Y:S02]  /*1a940*/  @!P0 SYNCS.PHASECHK.TRANS64 P0, [R2+URZ+0x38820], R0 ;  /* 0x03882000020085a7 */ /* 0x000e64000800007f */
[----:B-1----:R-:W-:Y:S05]  /*1a950*/  @!P0 BRA `(.L_x_2678) ;  /* 0xfffffffc00ec8947 */ /* 0x002fea000383ffff */
[----:B------:R-:W-:Y:S05]  /*1a960*/  BRA `(.L_x_2804) ;  /* 0xffffffa800b47947 */ /* 0x000fea000383ffff */
.L_x_2687:
[----:B-1----:R1:W2:Y:S02]  /*1a970*/  SYNCS.PHASECHK.TRANS64.TRYWAIT P0, [R2+URZ+0x38840], R0 ;  /* 0x03884000020075a7 */ /* 0x0022a4000800017f */
[----:B--2---:R-:W-:Y:S05]  /*1a980*/  @!P0 NANOSLEEP.SYNCS 0x989680 ;  /* 0x009896800000895d */ /* 0x004fea0003900000 */
[----:B------:R-:W2:Y:S02]  /*1a990*/  @!P0 SYNCS.PHASECHK.TRANS64 P0, [R2+URZ+0x38840], R0 ;  /* 0x03884000020085a7 */ /* 0x000ea4000800007f */
[----:B--2---:R-:W-:Y:S05]  /*1a9a0*/  @!P0 BRA `(.L_x_2687) ;  /* 0xfffffffc00f08947 */ /* 0x004fea000383ffff */
[----:B------:R-:W-:Y:S05]  /*1a9b0*/  BRA `(.L_x_2805) ;  /* 0xffffffac007c7947 */ /* 0x000fea000383ffff */
.L_x_2695:
[----:B0-----:R0:W1:Y:S02]  /*1a9c0*/  SYNCS.PHASECHK.TRANS64.TRYWAIT P0, [R2+URZ+0x60], R0 ;  /* 0x00006000020075a7 */ /* 0x001064000800017f */
[----:B-1----:R-:W-:Y:S05]  /*1a9d0*/  @!P0 NANOSLEEP.SYNCS 0x989680 ;  /* 0x009896800000895d */ /* 0x002fea0003900000 */
[----:B------:R-:W1:Y:S02]  /*1a9e0*/  @!P0 SYNCS.PHASECHK.TRANS64 P0, [R2+URZ+0x60], R0 ;  /* 0x00006000020085a7 */ /* 0x000e64000800007f */
[----:B-1----:R-:W-:Y:S05]  /*1a9f0*/  @!P0 BRA `(.L_x_2695) ;  /* 0xfffffffc00f08947 */ /* 0x002fea000383ffff */
[----:B------:R-:W-:Y:S05]  /*1aa00*/  BRA `(.L_x_2806) ;  /* 0xffffffb000d87947 */ /* 0x000fea000383ffff */
.L_x_2706:
[----:B--2---:R2:W3:Y:S02]  /*1aa10*/  SYNCS.PHASECHK.TRANS64.TRYWAIT P0, [R3+URZ+0x38840], R2 ;  /* 0x03884002030075a7 */ /* 0x0044e4000800017f */
[----:B---3--:R-:W-:Y:S05]  /*1aa20*/  @!P0 NANOSLEEP.SYNCS 0x989680 ;  /* 0x009896800000895d */ /* 0x008fea0003900000 */
[----:B------:R-:W3:Y:S02]  /*1aa30*/  @!P0 SYNCS.PHASECHK.TRANS64 P0, [R3+URZ+0x38840], R2 ;  /* 0x03884002030085a7 */ /* 0x000ee4000800007f */
[----:B---3--:R-:W-:Y:S05]  /*1aa40*/  @!P0 BRA `(.L_x_2706) ;  /* 0xfffffffc00f08947 */ /* 0x008fea000383ffff */
[----:B------:R-:W-:Y:S05]  /*1aa50*/  BRA `(.L_x_2807) ;  /* 0xffffffbc00047947 */ /* 0x000fea000383ffff */
.L_x_2714:
[----:B-1----:R1:W2:Y:S02]  /*1aa60*/  SYNCS.PHASECHK.TRANS64.TRYWAIT P0, [R2+URZ+0x60], R3 ;  /* 0x00006003020075a7 */ /* 0x0022a4000800017f */
[----:B--2---:R-:W-:Y:S05]  /*1aa70*/  @!P0 NANOSLEEP.SYNCS 0x989680 ;  /* 0x009896800000895d */ /* 0x004fea0003900000 */
[----:B------:R-:W2:Y:S02]  /*1aa80*/  @!P0 SYNCS.PHASECHK.TRANS64 P0, [R2+URZ+0x60], R3 ;  /* 0x00006003020085a7 */ /* 0x000ea4000800007f */
[----:B--2---:R-:W-:Y:S05]  /*1aa90*/  @!P0 BRA `(.L_x_2714) ;  /* 0xfffffffc00f08947 */ /* 0x004fea000383ffff */
[----:B------:R-:W-:Y:S05]  /*1aaa0*/  BRA `(.L_x_2808) ;  /* 0xffffffc000607947 */ /* 0x000fea000383ffff */
.L_x_2725:
[----:B---3--:R3:W4:Y:S02]  /*1aab0*/  SYNCS.PHASECHK.TRANS64.TRYWAIT P0, [R2+URZ+0x38840], R3 ;  /* 0x03884003020075a7 */ /* 0x008724000800017f */
[----:B----4-:R-:W-:Y:S05]  /*1aac0*/  @!P0 NANOSLEEP.SYNCS 0x989680 ;  /* 0x009896800000895d */ /* 0x010fea0003900000 */
[----:B------:R-:W4:Y:S02]  /*1aad0*/  @!P0 SYNCS.PHASECHK.TRANS64 P0, [R2+URZ+0x38840], R3 ;  /* 0x03884003020085a7 */ /* 0x000f24000800007f */
[----:B----4-:R-:W-:Y:S05]  /*1aae0*/  @!P0 BRA `(.L_x_2725) ;  /* 0xfffffffc00f08947 */ /* 0x010fea000383ffff */
[----:B------:R-:W-:Y:S05]  /*1aaf0*/  BRA `(.L_x_2809) ;  /* 0xffffffc800587947 */ /* 0x000fea000383ffff */
.L_x_2733:
[----:B-1----:R1:W2:Y:S02]  /*1ab00*/  SYNCS.PHASECHK.TRANS64.TRYWAIT P0, [R2+URZ+0x60], R5 ;  /* 0x00006005020075a7 */ /* 0x0022a4000800017f */
[----:B--2---:R-:W-:Y:S05]  /*1ab10*/  @!P0 NANOSLEEP.SYNCS 0x989680 ;  /* 0x009896800000895d */ /* 0x004fea0003900000 */
[----:B------:R-:W2:Y:S02]  /*1ab20*/  @!P0 SYNCS.PHASECHK.TRANS64 P0, [R2+URZ+0x60], R5 ;  /* 0x00006005020085a7 */ /* 0x000ea4000800007f */
[----:B--2---:R-:W-:Y:S05]  /*1ab30*/  @!P0 BRA `(.L_x_2733) ;  /* 0xfffffffc00f08947 */ /* 0x004fea000383ffff */
[----:B------:R-:W-:Y:S05]  /*1ab40*/  BRA `(.L_x_2810) ;  /* 0xffffffcc00b47947 */ /* 0x000fea000383ffff */
.L_x_2746:
[----:B--2---:R2:W4:Y:S02]  /*1ab50*/  SYNCS.PHASECHK.TRANS64.TRYWAIT P0, [R0+URZ+0x38860], R2 ;  /* 0x03886002000075a7 */ /* 0x004524000800017f */
[----:B----4-:R-:W-:Y:S05]  /*1ab60*/  @!P0 NANOSLEEP.SYNCS 0x989680 ;  /* 0x009896800000895d */ /* 0x010fea0003900000 */
[----:B------:R-:W4:Y:S02]  /*1ab70*/  @!P0 SYNCS.PHASECHK.TRANS64 P0, [R0+URZ+0x38860], R2 ;  /* 0x03886002000085a7 */ /* 0x000f24000800007f */
[----:B----4-:R-:W-:Y:S05]  /*1ab80*/  @!P0 BRA `(.L_x_2746) ;  /* 0xfffffffc00f08947 */ /* 0x010fea000383ffff */
[----:B------:R-:W-:Y:S05]  /*1ab90*/  BRA `(.L_x_2811) ;  /* 0xffffffd400907947 */ /* 0x000fea000383ffff */
.L_x_2755:
[----:B------:R-:W-:Y:S01]  /*1aba0*/  BSSY B0, `(.L_x_2812) ;  /* 0x0000008000007945 */ /* 0x000fe20003800000 */
[----:B------:R-:W-:Y:S02]  /*1abb0*/  IMAD.MOV.U32 R13, RZ, RZ, R16 ;  /* 0x000000ffff0d7224 */ /* 0x000fe400078e0010 */
[----:B------:R-:W-:Y:S02]  /*1abc0*/  IMAD.MOV.U32 R12, RZ, RZ, RZ ;  /* 0x000000ffff0c7224 */ /* 0x000fe400078e00ff */
[----:B------:R-:W-:Y:S02]  /*1abd0*/  IMAD.MOV.U32 R11, RZ, RZ, 0x1f ;  /* 0x0000001fff0b7424 */ /* 0x000fe400078e00ff */
[----:B------:R-:W-:-:S07]  /*1abe0*/  IMAD.MOV.U32 R15, RZ, RZ, -0x1 ;  /* 0xffffffffff0f7424 */ /* 0x000fce00078e00ff */
[----:B-123-5:R-:W-:Y:S05]  /*1abf0*/  WARPSYNC.COLLECTIVE R15, `(.L_x_2813) ;  /* 0x000000000f087348 */ /* 0x02efea0003c00000 */
[----:B------:R0:W4:Y:S02]  /*1ac00*/  SHFL.IDX P6, R14, R13, R12, R11 ;  /* 0x0000000c0d0e7389 */ /* 0x00012400000c000b */
[----:B012345:R-:W-:Y:S01]  /*1ac10*/  ENDCOLLECTIVE ;  /* 0x000000000000791b */ /* 0x03ffe20003800000 */
.L_x_2813:
[----:B------:R-:W-:Y:S05]  /*1ac20*/  BSYNC B0 ;  /* 0x0000000000007941 */ /* 0x000fea0003800000 */
.L_x_2812:
        /* <DEDUP_REMOVED lines=9> */
.L_x_2814:
        /* <DEDUP_REMOVED lines=19> */
.L_x_2815:
        /* <DEDUP_REMOVED lines=8> */
.L_x_2816:
        /* <DEDUP_REMOVED lines=8> */
.L_x_2817:
        /* <DEDUP_REMOVED lines=8> */
.L_x_2818:
        /* <DEDUP_REMOVED lines=8> */
.L_x_2819:
        /* <DEDUP_REMOVED lines=9> */
.L_x_2820:
[----:B------:R-:W-:Y:S01]  /*1b080*/  IMAD.MOV.U32 R16, RZ, RZ, R14 ;  /* 0x000000ffff107224 */ /* 0x000fe200078e000e */
[----:B------:R-:W-:Y:S06]  /*1b090*/  BRA `(.L_x_2821) ;  /* 0xffffffd800947947 */ /* 0x000fec000383ffff */
.L_x_2760:
[----:B------:R-:W-:Y:S01]  /*1b0a0*/  BSSY B0, `(.L_x_2822) ;  /* 0x0000008000007945 */ /* 0x000fe20003800000 */
[----:B-----5:R-:W-:Y:S02]  /*1b0b0*/  IMAD.MOV.U32 R13, RZ, RZ, R2 ;  /* 0x000000ffff0d7224 */ /* 0x020fe400078e0002 */
[----:B------:R-:W-:Y:S02]  /*1b0c0*/  IMAD.MOV.U32 R12, RZ, RZ, 0x1 ;  /* 0x00000001ff0c7424 */ /* 0x000fe400078e00ff */
[----:B------:R-:W-:Y:S02]  /*1b0d0*/  IMAD.MOV.U32 R11, RZ, RZ, RZ ;  /* 0x000000ffff0b7224 */ /* 0x000fe400078e00ff */
[----:B------:R-:W-:-:S07]  /*1b0e0*/  IMAD.MOV.U32 R15, RZ, RZ, -0x1 ;  /* 0xffffffffff0f7424 */ /* 0x000fce00078e00ff */
[----:B0123--:R-:W-:Y:S05]  /*1b0f0*/  WARPSYNC.COLLECTIVE R15, `(.L_x_2823) ;  /* 0x000000000f087348 */ /* 0x00ffea0003c00000 */
[----:B------:R4:W0:Y:S02]  /*1b100*/  SHFL.UP P6, R14, R13, R12, R11 ;  /* 0x0400000c0d0e7389 */ /* 0x00082400000c000b */
[----:B01234-:R-:W-:Y:S01]  /*1b110*/  ENDCOLLECTIVE ;  /* 0x000000000000791b */ /* 0x01ffe20003800000 */
.L_x_2823:
[----:B------:R-:W-:Y:S05]  /*1b120*/  BSYNC B0 ;  /* 0x0000000000007941 */ /* 0x000fea0003800000 */
.L_x_2822:
        /* <DEDUP_REMOVED lines=9> */
.L_x_2824:
        /* <DEDUP_REMOVED lines=8> */
.L_x_2825:
        /* <DEDUP_REMOVED lines=8> */
.L_x_2826:
        /* <DEDUP_REMOVED lines=8> */
.L_x_2827:
        /* <DEDUP_REMOVED lines=9> */
.L_x_2828:
[----:B------:R-:W-:Y:S01]  /*1b3d0*/  IMAD.MOV.U32 R16, RZ, RZ, R14 ;  /* 0x000000ffff107224 */ /* 0x000fe200078e000e */
[----:B------:R-:W-:Y:S06]  /*1b3e0*/  BRA `(.L_x_2829) ;  /* 0xffffffd800607947 */ /* 0x000fec000383ffff */
.L_x_2762:
[----:B------:R-:W-:Y:S01]  /*1b3f0*/  BSSY B0, `(.L_x_2830) ;  /* 0x0000006000007945 */ /* 0x000fe20003800000 */
[----:B------:R-:W-:Y:S01]  /*1b400*/  PLOP3.LUT P6, PT, P6, PT, PT, 0x8, 0x0 ;  /* 0x000000000000781c */ /* 0x000fe200037ce170 */
[----:B------:R-:W-:-:S12]  /*1b410*/  IMAD.MOV.U32 R15, RZ, RZ, -0x1 ;  /* 0xffffffffff0f7424 */ /* 0x000fd800078e00ff */
[----:B0123-5:R-:W-:Y:S05]  /*1b420*/  WARPSYNC.COLLECTIVE R15, `(.L_x_2831) ;  /* 0x000000000f087348 */ /* 0x02ffea0003c00000 */
[----:B------:R-:W-:Y:S01]  /*1b430*/  VOTE.ANY R14, PT, P6 ;  /* 0x00000000000e7806 */ /* 0x000fe200030e0100 */
[----:B0123-5:R-:W-:Y:S06]  /*1b440*/  ENDCOLLECTIVE ;  /* 0x000000000000791b */ /* 0x02ffec0003800000 */
.L_x_2831:
[----:B------:R-:W-:Y:S05]  /*1b450*/  BSYNC B0 ;  /* 0x0000000000007941 */ /* 0x000fea0003800000 */
.L_x_2830:
        /* <DEDUP_REMOVED lines=9> */
.L_x_2832:
[----:B------:R-:W-:Y:S01]  /*1b4f0*/  IMAD.MOV.U32 R17, RZ, RZ, R14 ;  /* 0x000000ffff117224 */ /* 0x000fe200078e000e */
[----:B------:R-:W-:Y:S06]  /*1b500*/  BRA `(.L_x_2833) ;  /* 0xffffffd800507947 */ /* 0x000fec000383ffff */
.L_x_2764:
[----:B------:R-:W-:Y:S01]  /*1b510*/  BSSY B0, `(.L_x_2834) ;  /* 0x0000007000007945 */ /* 0x000fe20003800000 */
[----:B------:R-:W-:Y:S02]  /*1b520*/  IMAD.MOV.U32 R13, RZ, RZ, R3 ;  /* 0x000000ffff0d7224 */ /* 0x000fe400078e0003 */
[----:B------:R-:W-:Y:S02]  /*1b530*/  IMAD.MOV.U32 R11, RZ, RZ, 0x1f ;  /* 0x0000001fff0b7424 */ /* 0x000fe400078e00ff */
[----:B------:R-:W-:-:S07]  /*1b540*/  IMAD.MOV.U32 R15, RZ, RZ, -0x1 ;  /* 0xffffffffff0f7424 */ /* 0x000fce00078e00ff */
[----:B012345:R-:W-:Y:S05]  /*1b550*/  WARPSYNC.COLLECTIVE R15, `(.L_x_2835) ;  /* 0x000000000f087348 */ /* 0x03ffea0003c00000 */
[----:B------:R0:W0:Y:S02]  /*1b560*/  SHFL.IDX P6, R14, R13, R12, R11 ;  /* 0x0000000c0d0e7389 */ /* 0x00002400000c000b */
[----:B012345:R-:W-:Y:S01]  /*1b570*/  ENDCOLLECTIVE ;  /* 0x000000000000791b */ /* 0x03ffe20003800000 */
.L_x_2835:
[----:B------:R-:W-:Y:S05]  /*1b580*/  BSYNC B0 ;  /* 0x0000000000007941 */ /* 0x000fea0003800000 */
.L_x_2834:
[----:B------:R-:W-:Y:S01]  /*1b590*/  IMAD.MOV.U32 R3, RZ, RZ, R14 ;  /* 0x000000ffff037224 */ /* 0x000fe200078e000e */
[----:B------:R-:W-:Y:S06]  /*1b5a0*/  BRA `(.L_x_2836) ;  /* 0xffffffd800447947 */ /* 0x000fec000383ffff */
.L_x_2768:
[----:B0-----:R0:W4:Y:S02]  /*1b5b0*/  SYNCS.PHASECHK.TRANS64.TRYWAIT P0, [R0+URZ+0x38820], R3 ;  /* 0x03882003000075a7 */ /* 0x001124000800017f */
[----:B----4-:R-:W-:Y:S05]  /*1b5c0*/  @!P0 NANOSLEEP.SYNCS 0x989680 ;  /* 0x009896800000895d */ /* 0x010fea0003900000 */
[----:B------:R-:W4:Y:S02]  /*1b5d0*/  @!P0 SYNCS.PHASECHK.TRANS64 P0, [R0+URZ+0x38820], R3 ;  /* 0x03882003000085a7 */ /* 0x000f24000800007f */
[----:B----4-:R-:W-:Y:S05]  /*1b5e0*/  @!P0 BRA `(.L_x_2768) ;  /* 0xfffffffc00f08947 */ /* 0x010fea000383ffff */
[----:B------:R-:W-:Y:S05]  /*1b5f0*/  BRA `(.L_x_2837) ;  /* 0xffffffdc00cc7947 */ /* 0x000fea000383ffff */
.L_x_2769:
[----:B------:R-:W4:Y:S01]  /*1b600*/  S2R R2, SR_TID.X ;  /* 0x0000000000027919 */ /* 0x000f220000002100 */
[----:B------:R-:W-:Y:S01]  /*1b610*/  BSSY B0, `(.L_x_2838) ;  /* 0x000000a000007945 */ /* 0x000fe20003800000 */
[----:B------:R-:W-:Y:S02]  /*1b620*/  IMAD.MOV.U32 R12, RZ, RZ, RZ ;  /* 0x000000ffff0c7224 */ /* 0x000fe400078e00ff */
[----:B------:R-:W-:Y:S02]  /*1b630*/  IMAD.MOV.U32 R11, RZ, RZ, 0x1f ;  /* 0x0000001fff0b7424 */ /* 0x000fe400078e00ff */
[----:B------:R-:W-:Y:S01]  /*1b640*/  IMAD.MOV.U32 R15, RZ, RZ, -0x1 ;  /* 0xffffffffff0f7424 */ /* 0x000fe200078e00ff */
[----:B----4-:R-:W-:-:S04]  /*1b650*/  SHF.R.U32.HI R2, RZ, 0x5, R2 ;  /* 0x00000005ff027819 */ /* 0x010fc80000011602 */
[----:B------:R-:W-:-:S05]  /*1b660*/  LOP3.LUT R2, R2, 0x3, RZ, 0xc0, !PT ;  /* 0x0000000302027812 */ /* 0x000fca00078ec0ff */
[----:B------:R-:W-:-:S07]  /*1b670*/  IMAD.MOV.U32 R13, RZ, RZ, R2 ;  /* 0x000000ffff0d7224 */ /* 0x000fce00078e0002 */
[----:B0123-5:R-:W-:Y:S05]  /*1b680*/  WARPSYNC.COLLECTIVE R15, `(.L_x_2839) ;  /* 0x000000000f087348 */ /* 0x02ffea0003c00000 */
[----:B------:R4:W0:Y:S02]  /*1b690*/  SHFL.IDX P6, R14, R13, R12, R11 ;  /* 0x0000000c0d0e7389 */ /* 0x00082400000c000b */
[----:B012345:R-:W-:Y:S01]  /*1b6a0*/  ENDCOLLECTIVE ;  /* 0x000000000000791b */ /* 0x03ffe20003800000 */
.L_x_2839:
[----:B------:R-:W-:Y:S05]  /*1b6b0*/  BSYNC B0 ;  /* 0x0000000000007941 */ /* 0x000fea0003800000 */
.L_x_2838:
[----:B------:R-:W-:Y:S05]  /*1b6c0*/  BRA `(.L_x_2840) ;  /* 0xffffffdc00b47947 */ /* 0x000fea000383ffff */
.L_x_2772:
[----:B------:R-:W-:Y:S01]  /*1b6d0*/  BSSY B1, `(.L_x_2841) ;  /* 0x0000006000017945 */ /* 0x000fe20003800000 */
[----:B------:R-:W-:-:S07]  /*1b6e0*/  IMAD.MOV.U32 R15, RZ, RZ, -0x1 ;  /* 0xffffffffff0f7424 */ /* 0x000fce00078e00ff */
[----:B-12345:R-:W-:Y:S05]  /*1b6f0*/  WARPSYNC.COLLECTIVE R15, `(.L_x_2842) ;  /* 0x000000000f0c7348 */ /* 0x03efea0003c00000 */
[----:B------:R-:W-:Y:S02]  /*1b700*/  ELECT P6, UR62, PT ;  /* 0x00000000003e782f */ /* 0x000fe400038c0000 */
[----:B------:R-:W-:Y:S01]  /*1b710*/  MOV R14, UR62 ;  /* 0x0000003e000e7c02 */ /* 0x000fe20008000f00 */
[----:B-12345:R-:W-:Y:S10]  /*1b720*/  ENDCOLLECTIVE ;  /* 0x000000000000791b */ /* 0x03eff40003800000 */
.L_x_2842:
[----:B------:R-:W-:Y:S05]  /*1b730*/  BSYNC B1 ;  /* 0x0000000000017941 */ /* 0x000fea0003800000 */
.L_x_2841:
[----:B------:R-:W-:Y:S05]  /*1b740*/  BRA `(.L_x_2843) ;  /* 0xffffffdc00ac7947 */ /* 0x000fea000383ffff */
.L_x_2774:
[----:B0-----:R0:W1:Y:S02]  /*1b750*/  SYNCS.PHASECHK.TRANS64.TRYWAIT P0, [R6+URZ], R5 ;  /* 0x00000005060075a7 */ /* 0x001064000800017f */
[----:B-1----:R-:W-:Y:S05]  /*1b760*/  @!P0 NANOSLEEP.SYNCS 0x989680 ;  /* 0x009896800000895d */ /* 0x002fea0003900000 */
[----:B------:R-:W1:Y:S02]  /*1b770*/  @!P0 SYNCS.PHASECHK.TRANS64 P0, [R6+URZ], R5 ;  /* 0x00000005060085a7 */ /* 0x000e64000800007f */
[----:B-1----:R-:W-:Y:S05]  /*1b780*/  @!P0 BRA `(.L_x_2774) ;  /* 0xfffffffc00f08947 */ /* 0x002fea000383ffff */
[----:B------:R-:W-:Y:S05]  /*1b790*/  BRA `(.L_x_2844) ;  /* 0xffffffdc00f07947 */ /* 0x000fea000383ffff */
.L_x_2775:
[----:B-1----:R1:W3:Y:S02]  /*1b7a0*/  SYNCS.PHASECHK.TRANS64.TRYWAIT P0, [R7+URZ], R2 ;  /* 0x00000002070075a7 */ /* 0x0022e4000800017f */
[----:B---3--:R-:W-:Y:S05]  /*1b7b0*/  @!P0 NANOSLEEP.SYNCS 0x989680 ;  /* 0x009896800000895d */ /* 0x008fea0003900000 */
[----:B------:R-:W3:Y:S02]  /*1b7c0*/  @!P0 SYNCS.PHASECHK.TRANS64 P0, [R7+URZ], R2 ;  /* 0x00000002070085a7 */ /* 0x000ee4000800007f */
[----:B---3--:R-:W-:Y:S05]  /*1b7d0*/  @!P0 BRA `(.L_x_2775) ;  /* 0xfffffffc00f08947 */ /* 0x008fea000383ffff */
[----:B------:R-:W-:Y:S05]  /*1b7e0*/  BRA `(.L_x_2845) ;  /* 0xffffffdc00e47947 */ /* 0x000fea000383ffff */
.L_x_2777:
[----:B---3--:R3:W4:Y:S02]  /*1b7f0*/  SYNCS.PHASECHK.TRANS64.TRYWAIT P0, [R4+URZ], R5 ;  /* 0x00000005040075a7 */ /* 0x008724000800017f */
[----:B----4-:R-:W-:Y:S05]  /*1b800*/  @!P0 NANOSLEEP.SYNCS 0x989680 ;  /* 0x009896800000895d */ /* 0x010fea0003900000 */
[----:B------:R-:W4:Y:S02]  /*1b810*/  @!P0 SYNCS.PHASECHK.TRANS64 P0, [R4+URZ], R5 ;  /* 0x00000005040085a7 */ /* 0x000f24000800007f */
[----:B----4-:R-:W-:Y:S05]  /*1b820*/  @!P0 BRA `(.L_x_2777) ;  /* 0xfffffffc00f08947 */ /* 0x010fea000383ffff */
[----:B------:R-:W-:Y:S05]  /*1b830*/  BRA `(.L_x_2846) ;  /* 0xffffffdc00ec7947 */ /* 0x000fea000383ffff */
.L_x_2847:
        /* <DEDUP_REMOVED lines=12> */
.L_x_3432:


//--------------------- .text._ZN7cutlass13device_kernelIN5flash11enable_sm90INS1_16FlashAttnFwdSm90INS1_25CollectiveMainloopFwdSm90ILi2EN4cute5tupleIJNS5_1CILi1EEES8_S8_EEENS6_IJNS7_ILi128EEENS7_ILi80EEENS7_ILi256EEEEEELi256ENS_10bfloat16_tEfNS_4arch4Sm90ELb1ELb0ELb1ELb1ELb0ELb1ELb0ELb1ELb1ELb1ELb0ELb0EEENS1_21CollectiveEpilogueFwdINS6_IJSA_SC_SB_EEES9_SE_SG_Li256ELb1ELb1ELb0ELb0EEENS1_36VarlenDynamicPersistentTileSchedulerILi128ELi80ELi256ELi128ELb0ELb1ELb1ELb1ELb1ELb1EEEEEEEEEvNT_6ParamsE --------------------------
	.section	.text._ZN7cutlass13device_kernelIN5flash11enable_sm90INS1_16FlashAttnFwdSm90INS1_25CollectiveMainloopFwdSm90ILi2EN4cute5tupleIJNS5_1CILi1EEES8_S8_EEENS6_IJNS7_ILi128EEENS7_ILi80EEENS7_ILi256EEEEEELi256ENS_10bfloat16_tEfNS_4arch4Sm90ELb1ELb0ELb1ELb1ELb0ELb1ELb0ELb1ELb1ELb1ELb0ELb0EEENS1_21CollectiveEpilogueFwdINS6_IJSA_SC_SB_EEES9_SE_SG_Li256ELb1ELb1ELb0ELb0EEENS1_36VarlenDynamicPersistentTileSchedulerILi128ELi80ELi256ELi128ELb0ELb1ELb1ELb1ELb1ELb1EEEEEEEEEvNT_6ParamsE,"ax",@progbits
	.align	128
.text._ZN7cutlass13device_kernelIN5flash11enable_sm90INS1_16FlashAttnFwdSm90INS1_25CollectiveMainloopFwdSm90ILi2EN4cute5tupleIJNS5_1CILi1EEES8_S8_EEENS6_IJNS7_ILi128EEENS7_ILi80EEENS7_ILi256EEEEEELi256ENS_10bfloat16_tEfNS_4arch4Sm90ELb1ELb0ELb1ELb1ELb0ELb1ELb0ELb1ELb1ELb1ELb0ELb0EEENS1_21CollectiveEpilogueFwdINS6_IJSA_SC_SB_EEES9_SE_SG_Li256ELb1ELb1ELb0ELb0EEENS1_36VarlenDynamicPersistentTileSchedulerILi128ELi80ELi256ELi128ELb0ELb1ELb1ELb1ELb1ELb1EEEEEEEEEvNT_6ParamsE:
        .type           _ZN7cutlass13device_kernelIN5flash11enable_sm90INS1_16FlashAttnFwdSm90INS1_25CollectiveMainloopFwdSm90ILi2EN4cute5tupleIJNS5_1CILi1EEES8_S8_EEENS6_IJNS7_ILi128EEENS7_ILi80EEENS7_ILi256EEEEEELi256ENS_10bfloat16_tEfNS_4arch4Sm90ELb1ELb0ELb1ELb1ELb0ELb1ELb0ELb1ELb1ELb1ELb0ELb0EEENS1_21CollectiveEpilogueFwdINS6_IJSA_SC_SB_EEES9_SE_SG_Li256ELb1ELb1ELb0ELb0EEENS1_36VarlenDynamicPersistentTileSchedulerILi128ELi80ELi256ELi128ELb0ELb1ELb1ELb1ELb1ELb1EEEEEEEEEvNT_6ParamsE,@function
        .size           _ZN7cutlass13device_kernelIN5flash11enable_sm90INS1_16FlashAttnFwdSm90INS1_25CollectiveMainloopFwdSm90ILi2EN4cute5tupleIJNS5_1CILi1EEES8_S8_EEENS6_IJNS7_ILi128EEENS7_ILi80EEENS7_ILi256EEEEEELi256ENS_10bfloat16_tEfNS_4arch4Sm90ELb1ELb0ELb1ELb1ELb0ELb1ELb0ELb1ELb1ELb1ELb0ELb0EEENS1_21CollectiveEpilogueFwdINS6_IJSA_SC_SB_EEES9_SE_SG_Li256ELb1ELb1ELb0ELb0EEENS1_36VarlenDynamicPersistentTileSchedulerILi128ELi80ELi256ELi128ELb0ELb1ELb1ELb1ELb1ELb1EEEEEEEEEvNT_6ParamsE,(.L_x_3433 - _ZN7cutlass13device_kernelIN5flash11enable_sm90INS1_16FlashAttnFwdSm90INS1_25CollectiveMainloopFwdSm90ILi2EN4cute5tupleIJNS5_1CILi1EEES8_S8_EEENS6_IJNS7_ILi128EEENS7_ILi80EEENS7_ILi256EEEEEELi256ENS_10bfloat16_tEfNS_4arch4Sm90ELb1ELb0ELb1ELb1ELb0ELb1ELb0ELb1ELb1ELb1ELb0ELb0EEENS1_21CollectiveEpilogueFwdINS6_IJSA_SC_SB_EEES9_SE_SG_Li256ELb1ELb1ELb0ELb0EEENS1_36VarlenDynamicPersistentTileSchedulerILi128ELi80ELi256ELi128ELb0ELb1ELb1ELb1ELb1ELb1EEEEEEEEEvNT_6ParamsE)
        .other          _ZN7cutlass13device_kernelIN5flash11enable_sm90INS1_16FlashAttnFwdSm90INS1_25CollectiveMainloopFwdSm90ILi2EN4cute5tupleIJNS5_1CILi1EEES8_S8_EEENS6_IJNS7_ILi128EEENS7_ILi80EEENS7_ILi256EEEEEELi256ENS_10bfloat16_tEfNS_4arch4Sm90ELb1ELb0ELb1ELb1ELb0ELb1ELb0ELb1ELb1ELb1ELb0ELb0EEENS1_21CollectiveEpilogueFwdINS6_IJSA_SC_SB_EEES9_SE_SG_Li256ELb1ELb1ELb0ELb0EEENS1_36VarlenDynamicPersistentTileSchedulerILi128ELi80ELi256ELi128ELb0ELb1ELb1ELb1ELb1ELb1EEEEEEEEEvNT_6ParamsE,@"STO_CUDA_ENTRY STV_DEFAULT"
_ZN7cutlass13device_kernelIN5flash11enable_sm90INS1_16FlashAttnFwdSm90INS1_25CollectiveMainloopFwdSm90ILi2EN4cute5tupleIJNS5_1CILi1EEES8_S8_EEENS6_IJNS7_ILi128EEENS7_ILi80EEENS7_ILi256EEEEEELi256ENS_10bfloat16_tEfNS_4arch4Sm90ELb1ELb0ELb1ELb1ELb0ELb1ELb0ELb1ELb1ELb1ELb0ELb0EEENS1_21CollectiveEpilogueFwdINS6_IJSA_SC_SB_EEES9_SE_SG_Li256ELb1ELb1ELb0ELb0EEENS1_36VarlenDynamicPersistentTileSchedulerILi128ELi80ELi256ELi128ELb0ELb1ELb1ELb1ELb1ELb1EEEEEEEEEvNT_6ParamsE:
        /* <DEDUP_REMOVED lines=24> */
.L_x_2849:
[----:B------:R-:W-:Y:S05]  /*0180*/  BSYNC B0 ;  /* 0x0000000000007941 */ /* 0x000fea0003800000 */
.L_x_2848:
        /* <DEDUP_REMOVED lines=41> */
.L_x_2850:
        /* <DEDUP_REMOVED lines=22> */
.L_x_2851:
        /* <DEDUP_REMOVED lines=18> */
.L_x_2852:
        /* <DEDUP_REMOVED lines=22> */
.L_x_2853:
        /* <DEDUP_REMOVED lines=22> */
.L_x_2854:
[----:B0-----:R-:W-:Y:S01]  /*0960*/  UMOV UR4, 0x1 ;  /* 0x0000000100047882 */ /* 0x001fe20000000000 */
[----:B------:R-:W-:Y:S01]  /*0970*/  PLOP3.LUT P0, PT, PT, PT, UP0, 0x80, 0x0 ;  /* 0x000000000000781c */ /* 0x000fe20003f0f008 */
[----:B------:R-:W-:Y:S01]  /*0980*/  USEL UR4, UR4, 0x2, !UP0 ;  /* 0x0000000204047887 */ /* 0x000fe2000c000000 */
[----:B------:R-:W-:Y:S01]  /*0990*/  NOP ;  /* 0x0000000000007918 */ /* 0x000fe20000000000 */
[----:B------:R-:W-:Y:S04]  /*09a0*/  BSSY B9, `(.L_x_2855) ;  /* 0x0003127000097945 */ /* 0x000fe80003800000 */
[----:B------:R-:W-:-:S05]  /*09b0*/  IMAD.U32 R2, RZ, RZ, UR4 ;  /* 0x00000004ff027e24 */ /* 0x000fca000f8e00ff */
[----:B------:R0:W-:Y:S01]  /*09c0*/  STL [R1+0x88], R2 ;  /* 0x0000880201007387 */ /* 0x0001e20000100800 */
[----:B-12-4-:R-:W-:Y:S06]  /*09d0*/  BAR.SYNC.DEFER_BLOCKING 0x0 ;  /* 0x0000000000007b1d */ /* 0x016fec0000010000 */
[----:B------:R-:W-:Y:S05]  /*09e0*/  @!P0 BRA `(.L_x_2856) ;  /* 0x0000028000948947 */ /* 0x000fea0003800000 */
.L_x_2857:
        /* <DEDUP_REMOVED lines=15> */
[----:B------:R-:W2:Y:S01]  /*0ae0*/  LDL R0, [R1+0x88] ;  /* 0x0000880001007983 */ /* 0x000ea20000100800 */
[----:B------:R-:W-:Y:S01]  /*0af0*/  VIADD R4, R4, 0xffffff80 ;  /* 0xffffff8004047836 */ /* 0x000fe20000000000 */
[----:B------:R-:W-:Y:S01]  /*0b00*/  R2UR UR4, R18 ;  /* 0x00000000120472ca */ /* 0x000fe200000e0000 */
[----:B------:R-:W-:Y:S01]  /*0b10*/  IMAD.MOV.U32 R19, RZ, RZ, RZ ;  /* 0x000000ffff137224 */ /* 0x000fe200078e00ff */
[----:B------:R-:W-:Y:S01]  /*0b20*/  CS2R R218, SRZ ;  /* 0x0000000000da7805 */ /* 0x000fe2000001ff00 */
[----:B------:R-:W-:Y:S01]  /*0b30*/  IMAD.MOV.U32 R217, RZ, RZ, RZ ;  /* 0x000000ffffd97224 */ /* 0x000fe200078e00ff */
[----:B------:R-:W-:-:S04]  /*0b40*/  SHF.R.S32.HI R3, RZ, 0x1f, R4 ;  /* 0x0000001fff037819 */ /* 0x000fc80000011404 */
[CC--:B------:R-:W-:Y:S02]  /*0b50*/  LEA.HI R8, R3.reuse, R4.reuse, RZ, 0x2 ;  /* 0x0000000403087211 */ /* 0x0c0fe400078f10ff */
[CC--:B------:R-:W-:Y:S02]  /*0b60*/  LEA.HI R5, R3.reuse, R4.reuse, RZ, 0x5 ;  /* 0x0000000403057211 */ /* 0x0c0fe400078f28ff */
[----:B------:R-:W-:Y:S01]  /*0b70*/  LOP3.LUT R11, R8, 0xfffffffc, RZ, 0xc0, !PT ;  /* 0xfffffffc080b7812 */ /* 0x000fe200078ec0ff */
[----:B------:R-:W-:Y:S01]  /*0b80*/  UIADD3 UR4, UR4, 0x14400, URZ ;  /* 0x0001440004047890 */ /* 0x000fe2000fffe03f */
[-C--:B0-----:R-:W-:Y:S01]  /*0b90*/  LEA.HI R2, R3, R4.reuse, RZ, 0x4 ;  /* 0x0000000403027211 */ /* 0x081fe200078f20ff */
[----:B------:R-:W-:Y:S01]  /*0ba0*/  IMAD.SHL.U32 R6, R5, 0x20, RZ ;  /* 0x0000002005067824 */ /* 0x000fe200078e00ff */
[----:B------:R-:W-:Y:S01]  /*0bb0*/  LEA.HI R212, R3, R4, RZ, 0x3 ;  /* 0x0000000403d47211 */ /* 0x000fe200078f18ff */
[----:B------:R-:W-:Y:S01]  /*0bc0*/  IMAD.IADD R11, R4, 0x1, -R11 ;  /* 0x00000001040b7824 */ /* 0x000fe200078e0a0b */
[----:B------:R-:W-:-:S02]  /*0bd0*/  SHF.R.S32.HI R5, RZ, 0x4, R2 ;  /* 0x00000004ff057819 */ /* 0x000fc40000011402 */
[----:B------:R-:W-:Y:S02]  /*0be0*/  LEA.HI R12, R3, R4, RZ, 0x6 ;  /* 0x00000004030c7211 */ /* 0x000fe400078f30ff */
[----:B------:R-:W-:Y:S02]  /*0bf0*/  LOP3.LUT R237, R212, 0xfffffff8, RZ, 0xc0, !PT ;  /* 0xfffffff8d4ed7812 */ /* 0x000fe400078ec0ff */
[----:B------:R-:W-:Y:S01]  /*0c00*/  LOP3.LUT R6, R6, 0xfffffc00, RZ, 0xc0, !PT ;  /* 0xfffffc0006067812 */ /* 0x000fe200078ec0ff */
[----:B------:R-:W-:Y:S01]  /*0c10*/  IMAD.SHL.U32 R12, R12, 0x8, RZ ;  /* 0x000000080c0c7824 */ /* 0x000fe200078e00ff */
[----:B------:R-:W-:Y:S01]  /*0c20*/  SHF.R.S32.HI R212, RZ, 0x3, R212 ;  /* 0x00000003ffd47819 */ /* 0x000fe200000114d4 */
[----:B------:R-:W-:-:S03]  /*0c30*/  IMAD.IADD R237, R4, 0x1, -R237 ;  /* 0x0000000104ed7824 */ /* 0x000fc600078e0aed */
[----:B------:R-:W-:Y:S01]  /*0c40*/  LOP3.LUT R228, R12, 0xfffffe00, RZ, 0xc0, !PT ;  /* 0xfffffe000ce47812 */ /* 0x000fe200078ec0ff */
[C---:B------:R-:W-:Y:S02]  /*0c50*/  IMAD.SHL.U32 R22, R237.reuse, 0x4, RZ ;  /* 0x00000004ed167824 */ /* 0x040fe400078e00ff */
[----:B------:R-:W-:Y:S02]  /*0c60*/  IMAD.SHL.U32 R16, R237, 0x8, RZ ;  /* 0x00000008ed107824 */ /* 0x000fe400078e00ff */
[C---:B------:R-:W-:Y:S02]  /*0c70*/  VIADD R214, R22.reuse, 0x40 ;  /* 0x0000004016d67836 */ /* 0x040fe40000000000 */
[C---:B------:R-:W-:Y:S02]  /*0c80*/  VIADD R215, R22.reuse, 0x20 ;  /* 0x0000002016d77836 */ /* 0x040fe40000000000 */
[C---:B------:R-:W-:Y:S02]  /*0c90*/  IMAD.IADD R213, R22.reuse, 0x1, R214 ;  /* 0x0000000116d57824 */ /* 0x040fe400078e02d6 */
[----:B------:R-:W-:-:S02]  /*0ca0*/  VIADD R216, R22, 0x60 ;  /* 0x0000006016d87836 */ /* 0x000fc40000000000 */
[C---:B------:R-:W-:Y:S02]  /*0cb0*/  VIADD R220, R16.reuse, 0x80 ;  /* 0x0000008010dc7836 */ /* 0x040fe40000000000 */
[----:B------:R-:W-:Y:S01]  /*0cc0*/  VIADD R221, R16, 0xc0 ;  /* 0x000000c010dd7836 */ /* 0x000fe20000000000 */
[----:B--2---:R-:W-:Y:S02]  /*0cd0*/  R2UR UR5, R0 ;  /* 0x00000000000572ca */ /* 0x004fe400000e0000 */
[----:B------:R-:W-:Y:S02]  /*0ce0*/  LEA.HI R0, R3, R4, RZ, 0x7 ;  /* 0x0000000403007211 */ /* 0x000fe400078f38ff */
[----:B------:R-:W-:Y:S02]  /*0cf0*/  LOP3.LUT R3, R2, 0x3fffff0, RZ, 0xc0, !PT ;  /* 0x03fffff002037812 */ /* 0x000fe400078ec0ff */
[----:B------:R-:W-:Y:S02]  /*0d00*/  LOP3.LUT R7, R0, 0xffffff80, RZ, 0xc0, !PT ;  /* 0xffffff8000077812 */ /* 0x000fe400078ec0ff */
[----:B------:R-:W-:Y:S01]  /*0d10*/  LEA.HI R2, R2, R5, RZ, 0x1 ;  /* 0x0000000502027211 */ /* 0x000fe200078f08ff */
[C---:B------:R-:W-:Y:S01]  /*0d20*/  IMAD.IADD R3, R4.reuse, 0x1, -R3 ;  /* 0x0000000104037824 */ /* 0x040fe200078e0a03 */
[----:B------:R-:W-:Y:S01]  /*0d30*/  SHF.R.S32.HI R14, RZ, 0x7, R0 ;  /* 0x00000007ff0e7819 */ /* 0x000fe20000011400 */
[----:B------:R-:W-:Y:S01]  /*0d40*/  IMAD.IADD R13, R4, 0x1, -R7 ;  /* 0x00000001040d7824 */ /* 0x000fe200078e0a07 */
[----:B------:R-:W-:Y:S01]  /*0d50*/  LOP3.LUT R2, R2, 0x1ffffffe, RZ, 0xc0, !PT ;  /* 0x1ffffffe02027812 */ /* 0x000fe200078ec0ff */
[----:B------:R-:W-:Y:S01]  /*0d60*/  IMAD R3, R3, 0x40, R6 ;  /* 0x0000004003037824 */ /* 0x000fe200078e0206 */
[----:B------:R-:W-:Y:S01]  /*0d70*/  LEA.HI R0, R0, R14, RZ, 0x1 ;  /* 0x0000000e00007211 */ /* 0x000fe200078f08ff */
[----:B------:R-:W-:Y:S01]  /*0d80*/  VIADD R6, R212, 0x60 ;  /* 0x00000060d4067836 */ /* 0x000fe20000000000 */
[----:B------:R-:W-:Y:S01]  /*0d90*/  SHF.R.S32.HI R7, RZ, 0x1f, R13 ;  /* 0x0000001fff077819 */ /* 0x000fe2000001140d */
[----:B------:R-:W-:Y:S01]  /*0da0*/  IMAD.IADD R2, R5, 0x1, -R2 ;  /* 0x0000000105027824 */ /* 0x000fe200078e0a02 */
[----:B------:R-:W-:Y:S01]  /*0db0*/  LOP3.LUT R0, R0, 0x3fffffe, RZ, 0xc0, !PT ;  /* 0x03fffffe00007812 */ /* 0x000fe200078ec0ff */
[----:B------:R-:W-:Y:S01]  /*0dc0*/  STL [R1+0x6c], R13 ;  /* 0x00006c0d01007387 */ /* 0x000fe20000100800 */
[CC--:B------:R-:W-:Y:S01]  /*0dd0*/  LEA.HI R8, R7.reuse, R13.reuse, RZ, 0x2 ;  /* 0x0000000d07087211 */ /* 0x0c0fe200078f10ff */
[----:B------:R-:W-:Y:S01]  /*0de0*/  IMAD R2, R2, 0x8, R3 ;  /* 0x0000000802027824 */ /* 0x000fe200078e0203 */
[----:B------:R-:W-:Y:S01]  /*0df0*/  LEA.HI R7, R7, R13, RZ, 0x5 ;  /* 0x0000000d07077211 */ /* 0x000fe200078f28ff */
[----:B------:R-:W-:Y:S01]  /*0e00*/  IMAD.IADD R0, R14, 0x1, -R0 ;  /* 0x000000010e007824 */ /* 0x000fe200078e0a00 */
[--C-:B------:R-:W-:Y:S01]  /*0e10*/  SHF.R.S32.HI R9, RZ, 0x2, R8.reuse ;  /* 0x00000002ff097819 */ /* 0x100fe20000011408 */
[----:B------:R0:W-:Y:S01]  /*0e20*/  STL [R1+0x7c], R14 ;  /* 0x00007c0e01007387 */ /* 0x0001e20000100800 */
[----:B------:R-:W-:Y:S01]  /*0e30*/  SHF.R.S32.HI R10, RZ, 0x1f, R8 ;  /* 0x0000001fff0a7819 */ /* 0x000fe20000011408 */
[----:B------:R-:W-:Y:S01]  /*0e40*/  ULOP3.LUT UR5, UR5, 0x1, URZ, 0xfc, !UPT ;  /* 0x0000000105057892 */ /* 0x000fe2000f8efc3f */
[----:B------:R-:W-:Y:S01]  /*0e50*/  SHF.R.S32.HI R7, RZ, 0x5, R7 ;  /* 0x00000005ff077819 */ /* 0x000fe20000011407 */
[----:B------:R1:W-:Y:S01]  /*0e60*/  STL [R1+0x84], R2 ;  /* 0x0000840201007387 */ /* 0x0003e20000100800 */
[----:B------:R-:W-:-:S02]  /*0e70*/  LEA.HI R10, R10, R9, RZ, 0x3 ;  /* 0x000000090a0a7211 */ /* 0x000fc400078f18ff */
[----:B------:R-:W-:Y:S02]  /*0e80*/  SHF.R.S32.HI R5, RZ, 0x1f, R6 ;  /* 0x0000001fff057819 */ /* 0x000fe40000011406 */
[----:B------:R-:W-:Y:S01]  /*0e90*/  LOP3.LUT R10, R10, 0xfffffff8, RZ, 0xc0, !PT ;  /* 0xfffffff80a0a7812 */ /* 0x000fe200078ec0ff */
[----:B0-----:R-:W-:Y:S01]  /*0ea0*/  IMAD.SHL.U32 R14, R212, 0x40, RZ ;  /* 0x00000040d40e7824 */ /* 0x001fe200078e00ff */
[----:B------:R-:W-:Y:S02]  /*0eb0*/  LEA.HI R5, R5, R6, RZ, 0x3 ;  /* 0x0000000605057211 */ /* 0x000fe400078f18ff */
[----:B------:R-:W-:Y:S01]  /*0ec0*/  LEA.HI R4, R11, R11, RZ, 0x1 ;  /* 0x0000000b0b047211 */ /* 0x000fe200078f08ff */
[----:B------:R-:W-:Y:S01]  /*0ed0*/  IMAD.IADD R10, R9, 0x1, -R10 ;  /* 0x00000001090a7824 */ /* 0x000fe200078e0a0a */
[----:B------:R-:W-:Y:S01]  /*0ee0*/  LOP3.LUT R3, R14, 0x1c0, RZ, 0xc0, !PT ;  /* 0x000001c00e037812 */ /* 0x000fe200078ec0ff */
[----:B-1----:R-:W-:Y:S01]  /*0ef0*/  IMAD.SHL.U32 R2, R6, 0x40, RZ ;  /* 0x0000004006027824 */ /* 0x002fe200078e00ff */
[----:B------:R-:W-:Y:S01]  /*0f00*/  LOP3.LUT R4, R4, 0x1ffffffe, RZ, 0xc0, !PT ;  /* 0x1ffffffe04047812 */ /* 0x000fe200078ec0ff */
[----:B------:R-:W-:Y:S01]  /*0f10*/  IMAD R7, R7, 0x10, R10 ;  /* 0x0000001007077824 */ /* 0x000fe200078e020a */
[----:B------:R-:W-:Y:S01]  /*0f20*/  SHF.R.U32.HI R229, RZ, 0x3, R3 ;  /* 0x00000003ffe57819 */ /* 0x000fe20000011603 */
[----:B------:R-:W-:Y:S01]  /*0f30*/  VIADD R10, R212, 0x40 ;  /* 0x00000040d40a7836 */ /* 0x000fe20000000000 */
[----:B------:R-:W-:Y:S01]  /*0f40*/  LOP3.LUT R12, R2, 0x1c0, RZ, 0xc0, !PT ;  /* 0x000001c0020c7812 */ /* 0x000fe200078ec0ff */
[----:B------:R-:W-:Y:S01]  /*0f50*/  IMAD R9, R0, 0x40, R7 ;  /* 0x0000004000097824 */ /* 0x000fe200078e0207 */
[----:B------:R-:W-:Y:S01]  /*0f60*/  SHF.R.S32.HI R2, RZ, 0x1f, R213 ;  /* 0x0000001fff027819 */ /* 0x000fe200000114d5 */
[----:B------:R-:W-:Y:S01]  /*0f70*/  IMAD.SHL.U32 R224, R10, 0x40, RZ ;  /* 0x000000400ae07824 */ /* 0x000fe200078e00ff */
[----:B------:R-:W-:Y:S01]  /*0f80*/  SHF.R.S32.HI R0, RZ, 0x1f, R10 ;  /* 0x0000001fff007819 */ /* 0x000fe2000001140a */
[----:B------:R-:W-:Y:S01]  /*0f90*/  IMAD.SHL.U32 R6, R5, 0x40, RZ ;  /* 0x0000004005067824 */ /* 0x000fe200078e00ff */
[-C--:B------:R-:W-:Y:S01]  /*0fa0*/  LEA.HI R5, R2, R213.reuse, RZ, 0x3 ;  /* 0x000000d502057211 */ /* 0x080fe200078f18ff */
[----:B------:R-:W-:Y:S01]  /*0fb0*/  IMAD.IADD R4, R11, 0x1, -R4 ;  /* 0x000000010b047824 */ /* 0x000fe200078e0a04 */
[----:B------:R-:W-:Y:S01]  /*0fc0*/  LEA.HI R0, R0, R10, RZ, 0x3 ;  /* 0x0000000a00007211 */ /* 0x000fe200078f18ff */
[----:B------:R-:W-:Y:S01]  /*0fd0*/  STL [R1+0x80], R9 ;  /* 0x0000800901007387 */ /* 0x000fe20000100800 */
[----:B------:R-:W-:Y:S01]  /*0fe0*/  LOP3.LUT R224, R224, 0x1c0, RZ, 0xc0, !PT ;  /* 0x000001c0e0e07812 */ /* 0x000fe200078ec0ff */
[----:B------:R-:W-:Y:S01]  /*0ff0*/  IMAD R235, R4, 0x8, R9 ;  /* 0x0000000804eb7824 */ /* 0x000fe200078e0209 */
[----:B------:R-:W-:Y:S01]  /*1000*/  LEA.HI R2, R2, R213, RZ, 0x6 ;  /* 0x000000d502027211 */ /* 0x000fe200078f30ff */
[----:B------:R-:W-:Y:S01]  /*1010*/  IMAD.SHL.U32 R0, R0, 0x40, RZ ;  /* 0x0000004000007824 */ /* 0x000fe200078e00ff */
[----:B------:R-:W-:-:S02]  /*1020*/  LOP3.LUT R10, R6, 0xfffffe00, RZ, 0xc0, !PT ;  /* 0xfffffe00060a7812 */ /* 0x000fc400078ec0ff */
[--C-:B------:R-:W-:Y:S01]  /*1030*/  LOP3.LUT R6, R224, 0x38, R5.reuse, 0xf8, !PT ;  /* 0x00000038e0067812 */ /* 0x100fe200078ef805 */
[----:B------:R-:W-:Y:S01]  /*1040*/  IMAD.SHL.U32 R2, R2, 0x80, RZ ;  /* 0x0000008002027824 */ /* 0x000fe200078e00ff */
[----:B------:R-:W-:Y:S01]  /*1050*/  LOP3.LUT R227, R0, 0xfffffe00, RZ, 0xc0, !PT ;  /* 0xfffffe0000e37812 */ /* 0x000fe200078ec0ff */
[----:B------:R-:W-:Y:S01]  /*1060*/  STL [R1+0x68], R10 ;  /* 0x0000680a01007387 */ /* 0x000fe20000100800 */
[----:B------:R-:W-:Y:S02]  /*1070*/  LOP3.LUT R0, R5, 0x38, RZ, 0xc0, !PT ;  /* 0x0000003805007812 */ /* 0x000fe400078ec0ff */
[----:B------:R-:W-:Y:S01]  /*1080*/  SHF.R.U32.HI R7, RZ, 0x3, R12 ;  /* 0x00000003ff077819 */ /* 0x000fe2000001160c */
[----:B------:R-:W-:Y:S01]  /*1090*/  STL [R1+0x60], RZ ;  /* 0x000060ff01007387 */ /* 0x000fe20000100800 */
[----:B------:R-:W-:Y:S02]  /*10a0*/  LOP3.LUT R5, R12, 0x38, R5, 0xf8, !PT ;  /* 0x000000380c057812 */ /* 0x000fe400078ef805 */
[----:B------:R-:W-:-:S02]  /*10b0*/  SHF.R.U32.HI R11, RZ, 0x3, R224 ;  /* 0x00000003ff0b7819 */ /* 0x000fc400000116e0 */
[----:B------:R-:W-:Y:S02]  /*10c0*/  LOP3.LUT R0, R0, 0x1c0, R14, 0xf8, !PT ;  /* 0x000001c000007812 */ /* 0x000fe400078ef80e */
[----:B------:R-:W-:Y:S02]  /*10d0*/  LOP3.LUT R7, R5, R7, RZ, 0x3c, !PT ;  /* 0x0000000705077212 */ /* 0x000fe400078e3cff */
[----:B------:R-:W-:Y:S02]  /*10e0*/  LOP3.LUT R2, R2, 0xffffe000, RZ, 0xc0, !PT ;  /* 0xffffe00002027812 */ /* 0x000fe400078ec0ff */
[----:B------:R-:W-:Y:S01]  /*10f0*/  LOP3.LUT R6, R6, R11, RZ, 0x3c, !PT ;  /* 0x0000000b06067212 */ /* 0x000fe200078e3cff */
[----:B------:R-:W-:Y:S01]  /*1100*/  IMAD.U32 R11, RZ, RZ, UR4 ;  /* 0x00000004ff0b7e24 */ /* 0x000fe2000f8e00ff */
[----:B------:R-:W-:Y:S01]  /*1110*/  LOP3.LUT R5, R0, R229, RZ, 0x3c, !PT ;  /* 0x000000e500057212 */ /* 0x000fe200078e3cff */
[----:B------:R-:W-:Y:S01]  /*1120*/  IMAD.U32 R0, RZ, RZ, UR5 ;  /* 0x00000005ff007e24 */ /* 0x000fe2000f8e00ff */
[----:B------:R-:W-:-:S02]  /*1130*/  IADD3 R6, R6, R2, R227 ;  /* 0x0000000206067210 */ /* 0x000fc40007ffe0e3 */
[-C--:B------:R-:W-:Y:S02]  /*1140*/  IADD3 R7, R7, R2.reuse, R10 ;  /* 0x0000000207077210 */ /* 0x080fe40007ffe00a */
[----:B------:R-:W-:Y:S01]  /*1150*/  IADD3 R5, R5, R2, R228 ;  /* 0x0000000205057210 */ /* 0x000fe20007ffe0e4 */
[----:B------:R-:W-:Y:S01]  /*1160*/  VIADD R2, R212, 0x20 ;  /* 0x00000020d4027836 */ /* 0x000fe20000000000 */
[----:B------:R0:W-:Y:S01]  /*1170*/  STL [R1+0x58], R0 ;  /* 0x0000580001007387 */ /* 0x0001e20000100800 */
[----:B------:R-:W-:Y:S02]  /*1180*/  LOP3.LUT R233, R3, 0x38, R16, 0xf8, !PT ;  /* 0x0000003803e97812 */ /* 0x000fe400078ef810 */
[----:B------:R-:W-:Y:S01]  /*1190*/  IMAD.SHL.U32 R223, R2, 0x40, RZ ;  /* 0x0000004002df7824 */ /* 0x000fe200078e00ff */
[----:B------:R-:W-:Y:S01]  /*11a0*/  LEA R3, R6, UR4, 0x1 ;  /* 0x0000000406037c11 */ /* 0x000fe2000f8e08ff */
[----:B------:R1:W-:Y:S01]  /*11b0*/  STL [R1+0x64], R11 ;  /* 0x0000640b01007387 */ /* 0x0003e20000100800 */
[----:B------:R-:W-:-:S02]  /*11c0*/  LOP3.LUT R234, R8, 0x7ffffffc, RZ, 0xc0, !PT ;  /* 0x7ffffffc08ea7812 */ /* 0x000fc400078ec0ff */
[----:B------:R-:W-:Y:S01]  /*11d0*/  LOP3.LUT R223, R223, 0x1c0, RZ, 0xc0, !PT ;  /* 0x000001c0dfdf7812 */ /* 0x000fe200078ec0ff */
[----:B------:R1:W-:Y:S01]  /*11e0*/  STL [R1+0x74], R3 ;  /* 0x0000740301007387 */ /* 0x0003e20000100800 */
[----:B0-----:R-:W-:Y:S01]  /*11f0*/  SHF.R.S32.HI R0, RZ, 0x1f, R2 ;  /* 0x0000001fff007819 */ /* 0x001fe20000011402 */
[----:B------:R-:W-:Y:S01]  /*1200*/  IMAD.IADD R234, R13, 0x1, -R234 ;  /* 0x000000010dea7824 */ /* 0x000fe200078e0aea */
[----:B------:R-:W-:Y:S02]  /*1210*/  SHF.R.S32.HI R10, RZ, 0x1f, R212 ;  /* 0x0000001fff0a7819 */ /* 0x000fe400000114d4 */
[----:B------:R-:W-:Y:S02]  /*1220*/  LEA.HI R0, R0, R2, RZ, 0x3 ;  /* 0x0000000200007211 */ /* 0x000fe400078f18ff */
[----:B------:R-:W-:Y:S02]  /*1230*/  SHF.R.U32.HI R2, RZ, 0x3, R223 ;  /* 0x00000003ff027819 */ /* 0x000fe400000116df */
[----:B------:R-:W-:Y:S01]  /*1240*/  LEA R2, R7, UR4, 0x1 ;  /* 0x0000000407027c11 */ /* 0x000fe2000f8e08ff */
[----:B------:R-:W-:Y:S01]  /*1250*/  IMAD.SHL.U32 R0, R0, 0x40, RZ ;  /* 0x0000004000007824 */ /* 0x000fe200078e00ff */
[----:B------:R-:W-:-:S04]  /*1260*/  LOP3.LUT R233, R228, R233, R229, 0xf6, !PT ;  /* 0x000000e9e4e97212 */ /* 0x000fc800078ef6e5 */
[----:B------:R-:W-:Y:S02]  /*1270*/  LOP3.LUT R226, R0, 0xfffffe00, RZ, 0xc0, !PT ;  /* 0xfffffe0000e27812 */ /* 0x000fe400078ec0ff */
[----:B------:R-:W-:-:S05]  /*1280*/  LEA R0, R5, UR4, 0x1 ;  /* 0x0000000405007c11 */ /* 0x000fca000f8e08ff */
[----:B------:R1:W-:Y:S04]  /*1290*/  STL [R1+0x78], R0 ;  /* 0x0000780001007387 */ /* 0x0003e80000100800 */
[----:B------:R1:W-:Y:S02]  /*12a0*/  STL [R1+0x70], R2 ;  /* 0x0000700201007387 */ /* 0x0003e40000100800 */
.L_x_3114:
[----:B01-34-:R-:W0:Y:S01]  /*12b0*/  LDC.64 R2, c[0x0][0xc88] ;  /* 0x00032200ff027b82 */ /* 0x01be220000000a00 */
[----:B------:R-:W-:Y:S01]  /*12c0*/  ULDC.64 UR10, c[0x0][0x208] ;  /* 0x00008200000a7ab9 */ /* 0x000fe20000000a00 */
[----:B------:R-:W-:Y:S01]  /*12d0*/  ULDC.64 UR4, c[0x0][0xa28] ;  /* 0x00028a0000047ab9 */ /* 0x000fe20000000a00 */
[----:B------:R-:W-:Y:S01]  /*12e0*/  ULDC.64 UR6, c[0x0][0xa18] ;  /* 0x0002860000067ab9 */ /* 0x000fe20000000a00 */
[----:B------:R-:W-:Y:S01]  /*12f0*/  ULDC.64 UR8, c[0x0][0xa08] ;  /* 0x0002820000087ab9 */ /* 0x000fe20000000a00 */
[----:B0-----:R-:W-:-:S05]  /*1300*/  IMAD.WIDE R2, R55, 0x4, R2 ;  /* 0x0000000437027825 */ /* 0x001fca00078e0202 */
[----:B--2---:R-:W2:Y:S01]  /*1310*/  LDG.E R236, desc[UR10][R2.64] ;  /* 0x0000000a02ec7981 */ /* 0x004ea2000c1e1900 */
[----:B------:R-:W-:Y:S01]  /*1320*/  ISETP.NE.U32.AND P2, PT, RZ, UR4, PT ;  /* 0x00000004ff007c0c */ /* 0x000fe2000bf45070 */
[----:B------:R-:W-:Y:S01]  /*1330*/  IMAD.MOV.U32 R0, RZ, RZ, RZ ;  /* 0x000000ffff007224 */ /* 0x000fe200078e00ff */
[----:B------:R-:W-:Y:S01]  /*1340*/  ISETP.NE.U32.AND P1, PT, RZ, UR6, PT ;  /* 0x00000006ff007c0c */ /* 0x000fe2000bf25070 */
[----:B------:R-:W-:Y:S01]  /*1350*/  IMAD.MOV.U32 R26, RZ, RZ, RZ ;  /* 0x000000ffff1a7224 */ /* 0x000fe200078e00ff */
[----:B------:R-:W-:Y:S02]  /*1360*/  ISETP.NE.AND.EX P2, PT, RZ, UR5, PT, P2 ;  /* 0x00000005ff007c0c */ /* 0x000fe4000bf45320 */
[----:B------:R-:W-:Y:S01]  /*1370*/  ISETP.NE.AND.EX P1, PT, RZ, UR7, PT, P1 ;  /* 0x00000007ff007c0c */ /* 0x000fe2000bf25310 */
[----:B------:R0:W-:Y:S01]  /*1380*/  STL [R1+0x5c], R54 ;  /* 0x00005c3601007387 */ /* 0x0001e20000100800 */
[----:B------:R-:W-:-:S04]  /*1390*/  ISETP.NE.U32.AND P0, PT, RZ, UR8, PT ;  /* 0x00000008ff007c0c */ /* 0x000fc8000bf05070 */
[----:B------:R-:W-:Y:S02]  /*13a0*/  ISETP.NE.AND.EX P0, PT, RZ, UR9, PT, P0 ;  /* 0x00000009ff007c0c */ /* 0x000fe4000bf05300 */
[--C-:B--2---:R-:W-:Y:S01]  /*13b0*/  SHF.R.S32.HI R5, RZ, 0x1f, R236.reuse ;  /* 0x0000001fff057819 */ /* 0x104fe200000114ec */
[C---:B------:R-:W-:Y:S02]  /*13c0*/  IMAD.SHL.U32 R28, R236.reuse, 0x4, RZ ;  /* 0x00000004ec1c7824 */ /* 0x040fe400078e00ff */
[C---:B------:R-:W-:Y:S01]  /*13d0*/  @P2 LEA R2, P3, R236.reuse, UR4, 0x2 ;  /* 0x00000004ec022c11 */ /* 0x040fe2000f8610ff */
[----:B------:R-:W-:Y:S01]  /*13e0*/  ULDC UR4, c[0x0][0x288] ;  /* 0x0000a20000047ab9 */ /* 0x000fe20000000800 */
[C-C-:B------:R-:W-:Y:S02]  /*13f0*/  SHF.L.U64.HI R29, R236.reuse, 0x2, R5.reuse ;  /* 0x00000002ec1d7819 */ /* 0x140fe40000010205 */
[----:B------:R-:W-:Y:S01]  /*1400*/  @P2 LEA.HI.X R3, R236, UR5, R5, 0x2, P3 ;  /* 0x00000005ec032c11 */ /* 0x000fe200098f1405 */
[----:B------:R-:W-:Y:S01]  /*1410*/  IMAD.U32 R231, RZ, RZ, UR4 ;  /* 0x00000004ffe77e24 */ /* 0x000fe2000f8e00ff */
[----:B------:R-:W-:Y:S01]  /*1420*/  ULDC.64 UR4, c[0x0][0x418] ;  /* 0x0001060000047ab9 */ /* 0x000fe20000000a00 */
[C---:B------:R-:W-:Y:S01]  /*1430*/  IADD3 R6, P4, R28.reuse, UR8, RZ ;  /* 0x000000081c067c10 */ /* 0x040fe2000ff9e0ff */
[----:B------:R-:W-:Y:S01]  /*1440*/  UISETP.NE.U32.AND UP0, UPT, UR4, URZ, UPT ;  /* 0x0000003f0400728c */ /* 0x000fe2000bf05070 */
[----:B------:R0:W5:Y:S01]  /*1450*/  @P2 LDG.E R0, desc[UR10][R2.64] ;  /* 0x0000000a02002981 */ /* 0x000162000c1e1900 */
[----:B------:R-:W-:Y:S01]  /*1460*/  @P1 IADD3 R4, P2, R28, UR6, RZ ;  /* 0x000000061c041c10 */ /* 0x000fe2000ff5e0ff */
[----:B------:R-:W-:Y:S01]  /*1470*/  ULDC UR4, c[0x0][0x424] ;  /* 0x0001090000047ab9 */ /* 0x000fe20000000800 */
[----:B------:R-:W-:Y:S01]  /*1480*/  UISETP.NE.AND.EX UP0, UPT, UR5, URZ, UPT, UP0 ;  /* 0x0000003f0500728c */ /* 0x000fe2000bf05300 */
[C---:B------:R-:W-:Y:S01]  /*1490*/  IADD3.X R7, R29.reuse, UR9, RZ, P4, !PT ;  /* 0x000000091d077c10 */ /* 0x040fe2000a7fe4ff */
[----:B------:R-:W-:Y:S01]  /*14a0*/  ULDC UR8, c[0x0][0x2f0] ;  /* 0x0000bc0000087ab9 */ /* 0x000fe20000000800 */
[----:B------:R-:W-:Y:S01]  /*14b0*/  @P1 IADD3.X R5, R29, UR7, RZ, P2, !PT ;  /* 0x000000071d051c10 */ /* 0x000fe200097fe4ff */
[----:B------:R-:W-:Y:S01]  /*14c0*/  ULDC.64 UR6, c[0x0][0xa20] ;  /* 0x0002880000067ab9 */ /* 0x000fe20000000a00 */
[----:B------:R-:W-:Y:S01]  /*14d0*/  USEL UR4, UR4, 0x1, UP0 ;  /* 0x0000000104047887 */ /* 0x000fe20008000000 */
[----:B------:R-:W-:Y:S01]  /*14e0*/  ISETP.NE.U32.AND P2, PT, RZ, UR6, PT ;  /* 0x00000006ff007c0c */ /* 0x000fe2000bf45070 */
[----:B------:R0:W5:Y:S01]  /*14f0*/  @P0 LDG.E R26, desc[UR10][R6.64] ;  /* 0x0000000a061a0981 */ /* 0x000162000c1e1900 */
[----:B------:R-:W-:Y:S01]  /*1500*/  ULDC UR9, c[0x0][0x348] ;  /* 0x0000d20000097ab9 */ /* 0x000fe20000000800 */
[----:B------:R-:W-:Y:S01]  /*1510*/  UIMAD UR8, UR4, UR8, URZ ;  /* 0x00000008040872a4 */ /* 0x000fe2000f8e023f */
[----:B------:R-:W-:Y:S01]  /*1520*/  ISETP.NE.AND.EX P2, PT, RZ, UR7, PT, P2 ;  /* 0x00000007ff007c0c */ /* 0x000fe2000bf45320 */
[----:B------:R0:W5:Y:S01]  /*1530*/  @P1 LDG.E R231, desc[UR10][R4.64] ;  /* 0x0000000a04e71981 */ /* 0x000162000c1e1900 */
[----:B------:R-:W-:Y:S01]  /*1540*/  IMAD.MOV.U32 R25, RZ, RZ, R236 ;  /* 0x000000ffff197224 */ /* 0x000fe200078e00ec */
[----:B------:R-:W-:Y:S10]  /*1550*/  @P1 BRA `(.L_x_2859) ;  /* 0x0000000000281947 */ /* 0x000ff40003800000 */
        /* <DEDUP_REMOVED lines=10> */
.L_x_2859:
        /* <DEDUP_REMOVED lines=8> */
.L_x_2860:
[----:B------:R-:W-:Y:S05]  /*1680*/  @!P0 BRA `(.L_x_2861) ;  /* 0x0000000000108947 */ /* 0x000fea0003800000 */
[----:B------:R-:W-:Y:S02]  /*1690*/  ULDC.64 UR4, c[0x0][0x208] ;  /* 0x0000820000047ab9 */ /* 0x000fe40000000a00 */
[----:B------:R-:W2:Y:S04]  /*16a0*/  LDG.E R4, desc[UR4][R6.64] ;  /* 0x0000000406047981 */ /* 0x000ea8000c1e1900 */
[----:B------:R-:W2:Y:S02]  /*16b0*/  LDG.E R27, desc[UR4][R6.64+0x4] ;  /* 0x00000404061b7981 */ /* 0x000ea4000c1e1900 */
[----:B--2---:R-:W-:-:S07]  /*16c0*/  IMAD.IADD R27, R27, 0x1, -R4 ;  /* 0x000000011b1b7824 */ /* 0x004fce00078e0a04 */
.L_x_2861:
[----:B------:R-:W-:Y:S01]  /*16d0*/  ULDC.64 UR4, c[0x0][0xa10] ;  /* 0x0002840000047ab9 */ /* 0x000fe20000000a00 */
[----:B------:R-:W-:Y:S01]  /*16e0*/  ULDC.64 UR6, c[0x0][0x208] ;  /* 0x0000820000067ab9 */ /* 0x000fe20000000a00 */
[----:B------:R-:W-:Y:S01]  /*16f0*/  ISETP.NE.U32.AND P0, PT, RZ, UR4, PT ;  /* 0x00000004ff007c0c */ /* 0x000fe2000bf05070 */
[----:B------:R-:W1:Y:S03]  /*1700*/  LDC R9, c[0x0][0x448] ;  /* 0x00011200ff097b82 */ /* 0x000e660000000800 */
[----:B------:R-:W-:Y:S01]  /*1710*/  ISETP.NE.AND.EX P0, PT, RZ, UR5, PT, P0 ;  /* 0x00000005ff007c0c */ /* 0x000fe2000bf05300 */
[----:B------:R-:W-:-:S12]  /*1720*/  ULDC.64 UR4, c[0x0][0xa30] ;  /* 0x00028c0000047ab9 */ /* 0x000fd80000000a00 */
[----:B0-----:R-:W0:Y:S02]  /*1730*/  @P0 LDC.64 R4, c[0x0][0xa10] ;  /* 0x00028400ff040b82 */ /* 0x001e240000000a00 */
[----:B0-----:R-:W-:-:S05]  /*1740*/  @P0 IMAD.WIDE R4, R25, 0x4, R4 ;  /* 0x0000000419040825 */ /* 0x001fca00078e0204 */
[----:B------:R-:W2:Y:S04]  /*1750*/  @P0 LDG.E R3, desc[UR6][R4.64] ;  /* 0x0000000604030981 */ /* 0x000ea8000c1e1900 */
[----:B------:R0:W2:Y:S01]  /*1760*/  @P0 LDG.E R8, desc[UR6][R4.64+0x4] ;  /* 0x0000040604080981 */ /* 0x0000a2000c1e1900 */
[----:B------:R-:W-:Y:S01]  /*1770*/  ISETP.NE.U32.AND P1, PT, RZ, UR4, PT ;  /* 0x00000004ff007c0c */ /* 0x000fe2000bf25070 */
[----:B-----5:R-:W-:-:S03]  /*1780*/  IMAD.MOV.U32 R144, RZ, RZ, R27 ;  /* 0x000000ffff907224 */ /* 0x020fc600078e001b */
[----:B------:R-:W-:-:S13]  /*1790*/  ISETP.NE.AND.EX P1, PT, RZ, UR5, PT, P1 ;  /* 0x00000005ff007c0c */ /* 0x000fda000bf25310 */
[----:B------:R-:W-:-:S04]  /*17a0*/  @P1 IADD3 R6, P2, R28, UR4, RZ ;  /* 0x000000041c061c10 */ /* 0x000fc8000ff5e0ff */
[----:B------:R-:W-:-:S05]  /*17b0*/  @P1 IADD3.X R7, R29, UR5, RZ, P2, !PT ;  /* 0x000000051d071c10 */ /* 0x000fca00097fe4ff */
[----:B------:R3:W5:Y:S01]  /*17c0*/  @P1 LDG.E R144, desc[UR6][R6.64] ;  /* 0x0000000606901981 */ /* 0x000762000c1e1900 */
[----:B-1----:R-:W-:Y:S01]  /*17d0*/  ISETP.NE.AND P1, PT, R9, 0x1, PT ;  /* 0x000000010900780c */ /* 0x002fe20003f25270 */
[----:B------:R-:W-:Y:S01]  /*17e0*/  IMAD.SHL.U32 R230, R53, 0x80, RZ ;  /* 0x0000008035e67824 */ /* 0x000fe200078e00ff */
[----:B------:R-:W-:-:S03]  /*17f0*/  PLOP3.LUT P2, PT, PT, PT, PT, 0x80, 0x0 ;  /* 0x000000000000781c */ /* 0x000fc60003f4f070 */
[----:B0-----:R-:W-:-:S08]  /*1800*/  VIADD R4, R230, 0x7f ;  /* 0x0000007fe6047836 */ /* 0x001fd00000000000 */
[----:B------:R-:W0:Y:S08]  /*1810*/  @P1 LDC R9, c[0x0][0x44c] ;  /* 0x00011300ff091b82 */ /* 0x000e300000000800 */
[----:B------:R-:W1:Y:S01]  /*1820*/  @P1 LDC R5, c[0x0][0x450] ;  /* 0x00011400ff051b82 */ /* 0x000e620000000800 */
[----:B--2---:R-:W-:Y:S02]  /*1830*/  @P0 IMAD.IADD R2, R8, 0x1, -R3 ;  /* 0x0000000108020824 */ /* 0x004fe400078e0a03 */
[----:B------:R-:W-:-:S02]  /*1840*/  IMAD.IADD R8, R27, 0x1, -R0 ;  /* 0x000000011b087824 */ /* 0x000fc400078e0a00 */
[----:B0-----:R-:W-:-:S04]  /*1850*/  @P1 IMAD.HI.U32 R0, R4, R9, RZ ;  /* 0x0000000904001227 */ /* 0x001fc800078e00ff */
[----:B------:R-:W-:Y:S01]  /*1860*/  IMAD.IADD R232, R8, 0x1, R2 ;  /* 0x0000000108e87824 */ /* 0x000fe200078e0202 */
[----:B-1----:R-:W-:Y:S01]  /*1870*/  @P1 SHF.R.U32.HI R4, RZ, R5, R0 ;  /* 0x00000005ff041219 */ /* 0x002fe20000011600 */
[----:B------:R-:W-:Y:S02]  /*1880*/  IMAD.MOV R120, RZ, RZ, -R8 ;  /* 0x000000ffff787224 */ /* 0x000fe400078e0a08 */
[C---:B------:R-:W-:Y:S01]  /*1890*/  VIADD R0, R232.reuse, 0x4f ;  /* 0x0000004fe8007836 */ /* 0x040fe20000000000 */
[----:B------:R-:W-:Y:S02]  /*18a0*/  IADD3 R149, R232, 0x50, -R231 ;  /* 0x00000050e8957810 */ /* 0x000fe40007ffe8e7 */
[----:B------:R-:W-:Y:S01]  /*18b0*/  VIMNMX R120, RZ, R120, !PT ;  /* 0x00000078ff787248 */ /* 0x000fe20007fe0100 */
[----:B------:R-:W-:-:S04]  /*18c0*/  IMAD.HI R0, R0, 0x66666667, RZ ;  /* 0x6666666700007827 */ /* 0x000fc800078e02ff */
[----:B------:R-:W-:Y:S01]  /*18d0*/  IMAD.IADD R4, R149, 0x1, R4 ;  /* 0x0000000195047824 */ /* 0x000fe200078e0204 */
[----:B------:R-:W-:-:S03]  /*18e0*/  SHF.R.U32.HI R3, RZ, 0x1f, R0 ;  /* 0x0000001fff037819 */ /* 0x000fc60000011600 */
[----:B------:R-:W-:Y:S01]  /*18f0*/  IMAD.HI R4, R4, 0x66666667, RZ ;  /* 0x6666666704047827 */ /* 0x000fe200078e02ff */
[----:B------:R-:W-:-:S04]  /*1900*/  LEA.HI.SX32 R150, R0, R3, 0x1b ;  /* 0x0000000300967211 */ /* 0x000fc800078fdaff */
[----:B------:R-:W-:-:S04]  /*1910*/  SHF.R.U32.HI R5, RZ, 0x1f, R4 ;  /* 0x0000001fff057819 */ /* 0x000fc80000011604 */
[----:B------:R-:W-:-:S04]  /*1920*/  LEA.HI.SX32 R5, R4, R5, 0x1b ;  /* 0x0000000504057211 */ /* 0x000fc800078fdaff */
[----:B------:R-:W-:-:S05]  /*1930*/  VIMNMX R5, R150, R5, PT ;  /* 0x0000000596057248 */ /* 0x000fca0003fe0100 */
        /* <DEDUP_REMOVED lines=11> */
[----:B---3--:R-:W-:Y:S05]  /*19f0*/  @!P0 BRA `(.L_x_2862) ;  /* 0x0000009400b48947 */ /* 0x008fea0003800000 */
        /* <DEDUP_REMOVED lines=20> */
.L_x_2864:
[----:B------:R-:W-:Y:S05]  /*1b40*/  BSYNC B6 ;  /* 0x0000000000067941 */ /* 0x000fea0003800000 */
.L_x_2863:
        /* <DEDUP_REMOVED lines=20> */
.L_x_2866:
[----:B------:R-:W-:Y:S05]  /*1c90*/  BSYNC B6 ;  /* 0x0000000000067941 */ /* 0x000fea0003800000 */
.L_x_2865:
[----:B------:R-:W-:Y:S01]  /*1ca0*/  ULDC.64 UR4, c[0x0][0x9f8] ;  /* 0x00027e0000047ab9 */ /* 0x000fe20000000a00 */
[----:B------:R-:W-:Y:S01]  /*1cb0*/  ULDC.64 UR6, c[0x0][0x208] ;  /* 0x0000820000067ab9 */ /* 0x000fe20000000a00 */
[----:B------:R-:W-:Y:S01]  /*1cc0*/  ISETP.NE.U32.AND P0, PT, RZ, UR4, PT ;  /* 0x00000004ff007c0c */ /* 0x000fe2000bf05070 */
[----:B------:R-:W0:Y:S01]  /*1cd0*/  LDC.64 R98, c[0x0][0x300] ;  /* 0x0000c000ff627b82 */ /* 0x000e220000000a00 */
[----:B------:R-:W-:Y:S01]  /*1ce0*/  SHF.R.S32.HI R8, RZ, 0x1f, R54 ;  /* 0x0000001fff087819 */ /* 0x000fe20000011436 */
[----:B------:R-:W-:Y:S01]  /*1cf0*/  IMAD.IADD R113, R26, 0x1, R27 ;  /* 0x000000011a717824 */ /* 0x000fe200078e021b */
[----:B------:R-:W-:Y:S01]  /*1d00*/  ISETP.NE.AND.EX P0, PT, RZ, UR5, PT, P0 ;  /* 0x00000005ff007c0c */ /* 0x000fe2000bf05300 */
[----:B------:R-:W-:Y:S01]  /*1d10*/  ULDC UR8, c[0x0][0x2f4] ;  /* 0x0000bd0000087ab9 */ /* 0x000fe20000000800 */
[----:B------:R-:W-:-:S03]  /*1d20*/  SHF.R.S32.HI R17, RZ, 0x1f, R16 ;  /* 0x0000001fff117819 */ /* 0x000fc60000011410 */
[----:B------:R-:W1:Y:S08]  /*1d30*/  LDC R117, c[0x0][0x3f4] ;  /* 0x0000fd00ff757b82 */ /* 0x000e700000000800 */
[----:B------:R-:W-:Y:S01]  /*1d40*/  @P0 IADD3 R4, P1, R28, UR4, RZ ;  /* 0x000000041c040c10 */ /* 0x000fe2000ff3e0ff */
[----:B------:R-:W2:Y:S03]  /*1d50*/  LDC.64 R104, c[0x0][0x408] ;  /* 0x00010200ff687b82 */ /* 0x000ea60000000a00 */
[----:B------:R-:W-:Y:S01]  /*1d60*/  @P0 IADD3.X R5, R29, UR5, RZ, P1, !PT ;  /* 0x000000051d050c10 */ /* 0x000fe20008ffe4ff */
[----:B------:R-:W-:-:S04]  /*1d70*/  ULDC.64 UR4, c[0x0][0x330] ;  /* 0x0000cc0000047ab9 */ /* 0x000fc80000000a00 */
[----:B------:R3:W4:Y:S01]  /*1d80*/  @P0 LDG.E R25, desc[UR6][R4.64] ;  /* 0x0000000604190981 */ /* 0x000722000c1e1900 */
[----:B------:R-:W-:Y:S01]  /*1d90*/  IMAD R3, R8, UR4, RZ ;  /* 0x0000000408037c24 */ /* 0x000fe2000f8e02ff */
[----:B------:R-:W-:Y:S01]  /*1da0*/  SHF.R.S32.HI R11, RZ, 0x1f, R113 ;  /* 0x0000001fff0b7819 */ /* 0x000fe20000011471 */
[----:B------:R-:W-:Y:S01]  /*1db0*/  ULDC.64 UR6, c[0x0][0xa08] ;  /* 0x0002820000067ab9 */ /* 0x000fe20000000a00 */
[----:B------:R-:W-:Y:S01]  /*1dc0*/  ISETP.GE.AND P1, PT, R213, UR8, PT ;  /* 0x00000008d5007c0c */ /* 0x000fe2000bf26270 */
[----:B------:R-:W-:Y:S01]  /*1dd0*/  IMAD R13, R54, UR5, R3 ;  /* 0x00000005360d7c24 */ /* 0x000fe2000f8e0203 */
[----:B------:R-:W-:Y:S01]  /*1de0*/  ISETP.GE.AND P0, PT, R16, UR8, PT ;  /* 0x0000000810007c0c */ /* 0x000fe2000bf06270 */
[-C--:B0-----:R-:W-:Y:S01]  /*1df0*/  IMAD R0, R11, R98.reuse, RZ ;  /* 0x000000620b007224 */ /* 0x081fe200078e02ff */
[----:B------:R-:W-:Y:S01]  /*1e00*/  SEL R3, RZ, 0xffffffff, P1 ;  /* 0xffffffffff037807 */ /* 0x000fe20000800000 */
[----:B------:R-:W-:Y:S01]  /*1e10*/  IMAD.WIDE.U32 R6, R54, UR4, R16 ;  /* 0x0000000436067c25 */ /* 0x000fe2000f8e0010 */
[----:B------:R-:W-:Y:S01]  /*1e20*/  ULDC.64 UR4, c[0x0][0x308] ;  /* 0x0000c20000047ab9 */ /* 0x000fe20000000a00 */
[----:B------:R-:W-:Y:S01]  /*1e30*/  ISETP.GE.AND P1, PT, R220, UR8, PT ;  /* 0x00000008dc007c0c */ /* 0x000fe2000bf26270 */
[----:B------:R-:W0:Y:S01]  /*1e40*/  LDC.64 R110, c[0x0][0x3f8] ;  /* 0x0000fe00ff6e7b82 */ /* 0x000e220000000a00 */
[----:B------:R-:W-:Y:S01]  /*1e50*/  IMAD R9, R113, R99, R0 ;  /* 0x0000006371097224 */ /* 0x000fe200078e0200 */
[----:B------:R-:W-:Y:S01]  /*1e60*/  SEL R0, RZ, 0x1, P0 ;  /* 0x00000001ff007807 */ /* 0x000fe20000000000 */
[----:B------:R-:W-:Y:S01]  /*1e70*/  IMAD.SHL.U32 R3, R3, 0x2, RZ ;  /* 0x0000000203037824 */ /* 0x000fe200078e00ff */
[----:B------:R-:W-:Y:S01]  /*1e80*/  ISETP.NE.U32.AND P0, PT, RZ, UR6, PT ;  /* 0x00000006ff007c0c */ /* 0x000fe2000bf05070 */
[----:B---3--:R-:W-:Y:S01]  /*1e90*/  IMAD.WIDE.U32 R4, R113, R98, RZ ;  /* 0x0000006271047225 */ /* 0x008fe200078e00ff */
[----:B------:R-:W-:Y:S01]  /*1ea0*/  SHF.R.S32.HI R20, RZ, 0x1f, R212 ;  /* 0x0000001fff147819 */ /* 0x000fe200000114d4 */
[----:B------:R-:W3:Y:S01]  /*1eb0*/  S2R R151, SR_TID.X ;  /* 0x0000000000977919 */ /* 0x000ee20000002100 */
[----:B------:R-:W-:Y:S01]  /*1ec0*/  LOP3.LUT R0, R3, 0x2, R0, 0xe2, !PT ;  /* 0x0000000203007812 */ /* 0x000fe200078ee200 */
[----:B------:R-:W-:Y:S01]  /*1ed0*/  IMAD R3, R8, UR4, RZ ;  /* 0x0000000408037c24 */ /* 0x000fe2000f8e02ff */
[----:B------:R-:W-:Y:S01]  /*1ee0*/  ISETP.NE.AND.EX P0, PT, RZ, UR7, PT, P0 ;  /* 0x00000007ff007c0c */ /* 0x000fe2000bf05300 */
[----:B------:R-:W-:Y:S01]  /*1ef0*/  IMAD.IADD R5, R5, 0x1, R9 ;  /* 0x0000000105057824 */ /* 0x000fe200078e0209 */
[----:B------:R-:W-:Y:S01]  /*1f00*/  ULDC.64 UR6, c[0x0][0x310] ;  /* 0x0000c40000067ab9 */ /* 0x000fe20000000a00 */
[C---:B------:R-:W-:Y:S01]  /*1f10*/  IMAD R9, R54.reuse, UR5, R3 ;  /* 0x0000000536097c24 */ /* 0x040fe2000f8e0203 */
[----:B------:R-:W-:Y:S01]  /*1f20*/  SEL R3, RZ, 0x4, P1 ;  /* 0x00000004ff037807 */ /* 0x000fe20000800000 */
[----:B------:R-:W-:Y:S01]  /*1f30*/  IMAD.WIDE.U32 R4, R54, UR4, R4 ;  /* 0x0000000436047c25 */ /* 0x000fe2000f8e0004 */
[----:B------:R-:W-:Y:S01]  /*1f40*/  ULDC.64 UR4, c[0x0][0x338] ;  /* 0x0000ce0000047ab9 */ /* 0x000fe20000000a00 */
[----:B------:R-:W-:-:S02]  /*1f50*/  SHF.R.S32.HI R23, RZ, 0x1f, R22 ;  /* 0x0000001fff177819 */ /* 0x000fc40000011416 */
[----:B------:R-:W-:Y:S01]  /*1f60*/  LOP3.LUT R3, R0, R3, RZ, 0xfc, !PT ;  /* 0x0000000300037212 */ /* 0x000fe200078efcff */
[----:B------:R-:W-:Y:S01]  /*1f70*/  IMAD.IADD R7, R7, 0x1, R13 ;  /* 0x0000000107077824 */ /* 0x000fe200078e020d */
[----:B------:R-:W-:Y:S01]  /*1f80*/  SHF.R.U32.HI R30, RZ, 0x3, R223 ;  /* 0x00000003ff1e7819 */ /* 0x000fe200000116df */
[----:B------:R-:W-:Y:S01]  /*1f90*/  IMAD.IADD R5, R5, 0x1, R9 ;  /* 0x0000000105057824 */ /* 0x000fe200078e0209 */
[----:B------:R-:W-:Y:S01]  /*1fa0*/  SHF.R.U32.HI R21, RZ, 0x3, R224 ;  /* 0x00000003ff157819 */ /* 0x000fe200000116e0 */
[CC--:B--2---:R-:W-:Y:S01]  /*1fb0*/  IMAD.WIDE.U32 R100, R212.reuse, R104.reuse, R22 ;  /* 0x00000068d4647225 */ /* 0x0c4fe200078e0016 */
[----:B------:R-:W-:Y:S02]  /*1fc0*/  ISETP.GE.AND P2, PT, R221, UR8, PT ;  /* 0x00000008dd007c0c */ /* 0x000fe4000bf46270 */
[C---:B------:R-:W-:Y:S01]  /*1fd0*/  IADD3 R112, P3, R212.reuse, R113, RZ ;  /* 0x00000071d4707210 */ /* 0x040fe20007f7e0ff */
[----:B------:R-:W-:Y:S01]  /*1fe0*/  IMAD.WIDE.U32 R102, R212, R104, R16 ;  /* 0x00000068d4667225 */ /* 0x000fe200078e0010 */
[----:B0-----:R-:W-:-:S02]  /*1ff0*/  SHF.L.U64.HI R29, R110, 0x6, R111 ;  /* 0x000000066e1d7819 */ /* 0x001fc4000001026f */
[----:B------:R-:W-:Y:S01]  /*2000*/  SHF.L.U64.HI R128, R98, 0x5, R99 ;  /* 0x0000000562807819 */ /* 0x000fe20000010263 */
[-C--:B------:R-:W-:Y:S01]  /*2010*/  IMAD.WIDE.U32 R106, R212, R110.reuse, R22 ;  /* 0x0000006ed46a7225 */ /* 0x080fe200078e0016 */
[----:B------:R-:W-:Y:S02]  /*2020*/  SHF.L.U64.HI R130, R98, 0x6, R99 ;  /* 0x0000000662827819 */ /* 0x000fe40000010263 */
[----:B------:R-:W-:Y:S01]  /*2030*/  SHF.L.U64.HI R34, R104, 0x5, R105 ;  /* 0x0000000568227819 */ /* 0x000fe20000010269 */
[----:B------:R-:W-:Y:S01]  /*2040*/  IMAD.WIDE.U32 R108, R212, R110, R16 ;  /* 0x0000006ed46c7225 */ /* 0x000fe200078e0010 */
[----:B------:R-:W-:Y:S02]  /*2050*/  SHF.L.U64.HI R33, R104, 0x6, R105 ;  /* 0x0000000668217819 */ /* 0x000fe40000010269 */
[----:B---3--:R-:W-:Y:S01]  /*2060*/  LEA.HI R151, R151, 0x8, RZ, 0x19 ;  /* 0x0000000897977811 */ /* 0x008fe200078fc8ff */
[----:B------:R-:W-:Y:S01]  /*2070*/  IMAD.SHL.U32 R31, R212, 0x40, RZ ;  /* 0x00000040d41f7824 */ /* 0x000fe200078e00ff */
[----:B------:R-:W-:Y:S01]  /*2080*/  LOP3.LUT R26, R3, 0x1, RZ, 0xc0, !PT ;  /* 0x00000001031a7812 */ /* 0x000fe200078ec0ff */
[----:B------:R-:W-:-:S02]  /*2090*/  IMAD.SHL.U32 R28, R110, 0x20, RZ ;  /* 0x000000206e1c7824 */ /* 0x000fc400078e00ff */
[----:B------:R-:W-:Y:S02]  /*20a0*/  IMAD.SHL.U32 R27, R110, 0x40, RZ ;  /* 0x000000406e1b7824 */ /* 0x000fe400078e00ff */
[----:B------:R-:W-:Y:S02]  /*20b0*/  VIADD R10, R212, 0x20 ;  /* 0x00000020d40a7836 */ /* 0x000fe40000000000 */
[----:B------:R-:W-:Y:S02]  /*20c0*/  IMAD R121, R99, 0x50, RZ ;  /* 0x0000005063797824 */ /* 0x000fe400078e02ff */
[C---:B------:R-:W-:Y:S01]  /*20d0*/  IMAD.SHL.U32 R129, R98.reuse, 0x20, RZ ;  /* 0x0000002062817824 */ /* 0x040fe200078e00ff */
[----:B------:R-:W-:Y:S01]  /*20e0*/  SHF.R.S32.HI R148, RZ, 0x1f, R10 ;  /* 0x0000001fff947819 */ /* 0x000fe2000001140a */
[----:B------:R-:W-:Y:S02]  /*20f0*/  IMAD.SHL.U32 R131, R98, 0x40, RZ ;  /* 0x0000004062837824 */ /* 0x000fe400078e00ff */
[----:B------:R-:W-:-:S02]  /*2100*/  IMAD R123, R105, 0x50, RZ ;  /* 0x00000050697b7824 */ /* 0x000fc400078e02ff */
[----:B------:R-:W-:Y:S02]  /*2110*/  IMAD.SHL.U32 R32, R104, 0x20, RZ ;  /* 0x0000002068207824 */ /* 0x000fe400078e00ff */
[----:B------:R-:W-:Y:S01]  /*2120*/  IMAD.X R113, R20, 0x1, R11, P3 ;  /* 0x0000000114717824 */ /* 0x000fe200018e060b */
[----:B----4-:R-:W-:Y:S02]  /*2130*/  SHF.R.S32.HI R8, RZ, 0x1f, R25 ;  /* 0x0000001fff087819 */ /* 0x010fe40000011419 */
[----:B------:R-:W-:Y:S02]  /*2140*/  SEL R97, R25, RZ, !P0 ;  /* 0x000000ff19617207 */ /* 0x000fe40004000000 */
[----:B------:R-:W-:Y:S02]  /*2150*/  SEL R8, R8, RZ, !P0 ;  /* 0x000000ff08087207 */ /* 0x000fe40004000000 */
[----:B-1----:R-:W-:Y:S01]  /*2160*/  ISETP.GE.AND P0, PT, R16, R117, PT ;  /* 0x000000751000720c */ /* 0x002fe20003f06270 */
        /* <DEDUP_REMOVED lines=11> */
[----:B------:R-:W-:Y:S02]  /*2220*/  IMAD R0, R20, R104, RZ ;  /* 0x0000006814007224 */ /* 0x000fe400078e02ff */
[----:B------:R-:W-:Y:S01]  /*2230*/  IMAD.WIDE.U32 R98, R98, 0x50, RZ ;  /* 0x0000005062627825 */ /* 0x000fe200078e00ff */
[----:B------:R-:W-:Y:S02]  /*2240*/  IADD3.X R35, R36, R5, R35, P1, !PT ;  /* 0x0000000524237210 */ /* 0x000fe40000ffe423 */
[----:B------:R-:W-:Y:S01]  /*2250*/  SEL R5, R117, RZ, P0 ;  /* 0x000000ff75057207 */ /* 0x000fe20000000000 */
[----:B------:R-:W-:Y:S01]  /*2260*/  IMAD R7, R212, R105, R0 ;  /* 0x00000069d4077224 */ /* 0x000fe200078e0200 */
[----:B------:R-:W-:Y:S01]  /*2270*/  ISETP.GE.AND P1, PT, R213, R117, PT ;  /* 0x00000075d500720c */ /* 0x000fe20003f26270 */
[----:B------:R-:W-:-:S02]  /*2280*/  IMAD R0, R20, R110, RZ ;  /* 0x0000006e14007224 */ /* 0x000fc400078e02ff */
[----:B------:R-:W-:Y:S01]  /*2290*/  IMAD.IADD R5, R16, 0x1, R5 ;  /* 0x0000000110057824 */ /* 0x000fe200078e0205 */
[----:B------:R-:W-:Y:S01]  /*22a0*/  SEL R4, R117, RZ, P1 ;  /* 0x000000ff75047207 */ /* 0x000fe20000800000 */
[----:B------:R-:W-:Y:S02]  /*22b0*/  IMAD.IADD R101, R101, 0x1, R7 ;  /* 0x0000000165657824 */ /* 0x000fe400078e0207 */
[----:B------:R-:W-:Y:S02]  /*22c0*/  IMAD.IADD R103, R7, 0x1, R103 ;  /* 0x0000000107677824 */ /* 0x000fe400078e0267 */
[----:B------:R-:W-:Y:S01]  /*22d0*/  IMAD R7, R212, R111, R0 ;  /* 0x0000006fd4077224 */ /* 0x000fe200078e0200 */
[----:B------:R-:W-:Y:S01]  /*22e0*/  SHF.R.S32.HI R0, RZ, 0x1f, R5 ;  /* 0x0000001fff007819 */ /* 0x000fe20000011405 */
[----:B------:R-:W-:Y:S02]  /*22f0*/  IMAD.IADD R4, R213, 0x1, R4 ;  /* 0x00000001d5047824 */ /* 0x000fe400078e0204 */
[----:B------:R-:W-:Y:S01]  /*2300*/  IMAD.IADD R107, R107, 0x1, R7 ;  /* 0x000000016b6b7824 */ /* 0x000fe200078e0207 */
[CC--:B------:R-:W-:Y:S01]  /*2310*/  LEA.HI R13, R0.reuse, R5.reuse, RZ, 0x3 ;  /* 0x00000005000d7211 */ /* 0x0c0fe200078f18ff */
[----:B------:R-:W-:Y:S01]  /*2320*/  IMAD.IADD R109, R7, 0x1, R109 ;  /* 0x00000001076d7824 */ /* 0x000fe200078e026d */
[----:B------:R-:W-:Y:S01]  /*2330*/  LEA.HI R0, R0, R5, RZ, 0x6 ;  /* 0x0000000500007211 */ /* 0x000fe200078f30ff */
[----:B-----5:R-:W-:Y:S01]  /*2340*/  IMAD.WIDE.U32 R106, R144, R110, R106 ;  /* 0x0000006e906a7225 */ /* 0x020fe200078e006a */
[----:B------:R-:W-:-:S02]  /*2350*/  SHF.R.S32.HI R7, RZ, 0x1f, R4 ;  /* 0x0000001fff077819 */ /* 0x000fc40000011404 */
[----:B------:R-:W-:Y:S01]  /*2360*/  SHF.R.S32.HI R5, RZ, 0x6, R0 ;  /* 0x00000006ff057819 */ /* 0x000fe20000011400 */
[----:B------:R-:W-:Y:S01]  /*2370*/  IMAD.WIDE.U32 R108, R144, R110, R108 ;  /* 0x0000006e906c7225 */ /* 0x000fe200078e006c */
[--C-:B------:R-:W-:Y:S02]  /*2380*/  LOP3.LUT R0, R223, 0x38, R13.reuse, 0xf8, !PT ;  /* 0x00000038df007812 */ /* 0x100fe400078ef80d */
[----:B------:R-:W-:Y:S01]  /*2390*/  LOP3.LUT R8, R224, 0x38, R13, 0xf8, !PT ;  /* 0x00000038e0087812 */ /* 0x000fe200078ef80d */
[C---:B------:R-:W-:Y:S01]  /*23a0*/  IMAD R135, R5.reuse, 0x1400, R226 ;  /* 0x0000140005877824 */ /* 0x040fe200078e02e2 */
[----:B------:R-:W-:Y:S01]  /*23b0*/  LOP3.LUT R6, R0, R30, RZ, 0x3c, !PT ;  /* 0x0000001e00067212 */ /* 0x000fe200078e3cff */
[----:B------:R-:W-:Y:S01]  /*23c0*/  IMAD R133, R5, 0x1400, R227 ;  /* 0x0000140005857824 */ /* 0x000fe200078e02e3 */
[-C--:B------:R-:W-:Y:S01]  /*23d0*/  LEA.HI R0, R7, R4.reuse, RZ, 0x6 ;  /* 0x0000000407007211 */ /* 0x080fe200078f30ff */
[----:B------:R-:W-:Y:S01]  /*23e0*/  IMAD R137, R5, 0x1400, R228 ;  /* 0x0000140005897824 */ /* 0x000fe200078e02e4 */
[----:B------:R-:W-:Y:S01]  /*23f0*/  LEA.HI R4, R7, R4, RZ, 0x3 ;  /* 0x0000000407047211 */ /* 0x000fe200078f18ff */
[----:B------:R-:W-:Y:S01]  /*2400*/  IMAD.IADD R135, R135, 0x1, R6 ;  /* 0x0000000187877824 */ /* 0x000fe200078e0206 */
[----:B------:R-:W-:Y:S01]  /*2410*/  SHF.R.S32.HI R7, RZ, 0x6, R0 ;  /* 0x00000006ff077819 */ /* 0x000fe20000011400 */
[----:B------:R-:W-:Y:S01]  /*2420*/  IMAD.WIDE.U32 R100, R144, R104, R100 ;  /* 0x0000006890647225 */ /* 0x000fe200078e0064 */
[----:B------:R-:W-:-:S02]  /*2430*/  LOP3.LUT R6, R4, 0x38, RZ, 0xc0, !PT ;  /* 0x0000003804067812 */ /* 0x000fc400078ec0ff */
[----:B------:R-:W-:Y:S01]  /*2440*/  LOP3.LUT R0, R13, 0x38, RZ, 0xc0, !PT ;  /* 0x000000380d007812 */ /* 0x000fe200078ec0ff */
[C---:B------:R-:W-:Y:S01]  /*2450*/  IMAD R136, R7.reuse, 0x1400, R228 ;  /* 0x0000140007887824 */ /* 0x040fe200078e02e4 */
[--C-:B------:R-:W-:Y:S01]  /*2460*/  LOP3.LUT R6, R6, 0x1c0, R31.reuse, 0xf8, !PT ;  /* 0x000001c006067812 */ /* 0x100fe200078ef81f */
[C---:B------:R-:W-:Y:S01]  /*2470*/  IMAD R134, R7.reuse, 0x1400, R226 ;  /* 0x0000140007867824 */ /* 0x040fe200078e02e2 */
[----:B------:R-:W-:Y:S01]  /*2480*/  LOP3.LUT R0, R0, 0x1c0, R31, 0xf8, !PT ;  /* 0x000001c000007812 */ /* 0x000fe200078ef81f */
[----:B------:R-:W-:Y:S01]  /*2490*/  IMAD R132, R7, 0x1400, R227 ;  /* 0x0000140007847824 */ /* 0x000fe200078e02e3 */
[-C--:B------:R-:W-:Y:S01]  /*24a0*/  LOP3.LUT R5, R6, R229.reuse, RZ, 0x3c, !PT ;  /* 0x000000e506057212 */ /* 0x080fe200078e3cff */
[----:B------:R-:W-:Y:S01]  /*24b0*/  IMAD.SHL.U32 R31, R104, 0x40, RZ ;  /* 0x00000040681f7824 */ /* 0x000fe200078e00ff */
[----:B------:R-:W-:Y:S01]  /*24c0*/  LOP3.LUT R0, R0, R229, RZ, 0x3c, !PT ;  /* 0x000000e500007212 */ /* 0x000fe200078e3cff */
[----:B------:R-:W-:Y:S01]  /*24d0*/  IMAD.WIDE.U32 R102, R144, R104, R102 ;  /* 0x0000006890667225 */ /* 0x000fe200078e0066 */
[----:B------:R-:W-:-:S02]  /*24e0*/  LOP3.LUT R9, R224, 0x38, R4, 0xf8, !PT ;  /* 0x00000038e0097812 */ /* 0x000fc400078ef804 */
[-C--:B------:R-:W-:Y:S01]  /*24f0*/  LOP3.LUT R8, R8, R21.reuse, RZ, 0x3c, !PT ;  /* 0x0000001508087212 */ /* 0x080fe200078e3cff */
[----:B------:R-:W-:Y:S01]  /*2500*/  IMAD.IADD R136, R136, 0x1, R5 ;  /* 0x0000000188887824 */ /* 0x000fe200078e0205 */
[----:B------:R-:W-:Y:S01]  /*2510*/  SHF.R.S32.HI R5, RZ, 0x1f, R144 ;  /* 0x0000001fff057819 */ /* 0x000fe20000011490 */
[----:B------:R-:W-:Y:S01]  /*2520*/  IMAD.IADD R137, R137, 0x1, R0 ;  /* 0x0000000189897824 */ /* 0x000fe200078e0200 */
[----:B------:R-:W-:Y:S01]  /*2530*/  LOP3.LUT R9, R9, R21, RZ, 0x3c, !PT ;  /* 0x0000001509097212 */ /* 0x000fe200078e3cff */
[----:B------:R-:W-:Y:S01]  /*2540*/  IMAD.IADD R133, R133, 0x1, R8 ;  /* 0x0000000185857824 */ /* 0x000fe200078e0208 */
[----:B------:R-:W-:Y:S01]  /*2550*/  LOP3.LUT R8, R223, 0x38, R4, 0xf8, !PT ;  /* 0x00000038df087812 */ /* 0x000fe200078ef804 */
[C---:B------:R-:W-:Y:S01]  /*2560*/  IMAD R0, R5.reuse, R104, RZ ;  /* 0x0000006805007224 */ /* 0x040fe200078e02ff */
[----:B------:R-:W-:Y:S01]  /*2570*/  SHF.R.S32.HI R14, RZ, 0x3, R13 ;  /* 0x00000003ff0e7819 */ /* 0x000fe2000001140d */
[----:B------:R-:W-:Y:S01]  /*2580*/  IMAD.IADD R132, R132, 0x1, R9 ;  /* 0x0000000184847824 */ /* 0x000fe200078e0209 */
[----:B------:R-:W-:Y:S01]  /*2590*/  LOP3.LUT R7, R8, R30, RZ, 0x3c, !PT ;  /* 0x0000001e08077212 */ /* 0x000fe200078e3cff */
[----:B------:R-:W-:Y:S01]  /*25a0*/  IMAD R21, R144, R105, R0 ;  /* 0x0000006990157224 */ /* 0x000fe200078e0200 */
[----:B------:R-:W-:Y:S01]  /*25b0*/  SHF.L.U64.HI R30, R110, 0x5, R111 ;  /* 0x000000056e1e7819 */ /* 0x000fe2000001026f */
[----:B------:R-:W-:Y:S01]  /*25c0*/  IMAD R0, R5, R110, RZ ;  /* 0x0000006e05007224 */ /* 0x000fe200078e02ff */
[----:B------:R-:W-:Y:S01]  /*25d0*/  LOP3.LUT R13, R13, 0xfffffff8, RZ, 0xc0, !PT ;  /* 0xfffffff80d0d7812 */ /* 0x000fe200078ec0ff */
[----:B------:R-:W-:Y:S01]  /*25e0*/  IMAD R5, R111, 0x50, RZ ;  /* 0x000000506f057824 */ /* 0x000fe200078e02ff */
[----:B------:R-:W-:Y:S01]  /*25f0*/  LOP3.LUT R11, R4, 0xfffffff8, RZ, 0xc0, !PT ;  /* 0xfffffff8040b7812 */ /* 0x000fe200078ec0ff */
[----:B------:R-:W-:Y:S01]  /*2600*/  IMAD R15, R144, R111, R0 ;  /* 0x0000006f900f7224 */ /* 0x000fe200078e0200 */
[----:B------:R-:W-:Y:S01]  /*2610*/  SEL R0, RZ, 0x8, P2 ;  /* 0x00000008ff007807 */ /* 0x000fe20001000000 */
[----:B------:R-:W-:Y:S01]  /*2620*/  VIADD R8, R212, 0x40 ;  /* 0x00000040d4087836 */ /* 0x000fe20000000000 */
[----:B------:R-:W-:Y:S01]  /*2630*/  SHF.R.S32.HI R12, RZ, 0x3, R4 ;  /* 0x00000003ff0c7819 */ /* 0x000fe20000011404 */
[----:B------:R-:W-:Y:S01]  /*2640*/  IMAD.WIDE.U32 R110, R110, 0x50, RZ ;  /* 0x000000506e6e7825 */ /* 0x000fe200078e00ff */
[----:B------:R-:W-:-:S02]  /*2650*/  LOP3.LUT R0, R3, R0, RZ, 0xfc, !PT ;  /* 0x0000000003007212 */ /* 0x000fc400078efcff */
[----:B------:R-:W-:Y:S01]  /*2660*/  SHF.R.S32.HI R146, RZ, 0x1f, R8 ;  /* 0x0000001fff927819 */ /* 0x000fe20000011408 */
[----:B------:R-:W-:Y:S01]  /*2670*/  IMAD.WIDE.U32 R104, R104, 0x50, RZ ;  /* 0x0000005068687825 */ /* 0x000fe200078e00ff */
[C---:B------:R-:W-:Y:S02]  /*2680*/  LOP3.LUT R10, R0.reuse, 0x2, RZ, 0xc0, !PT ;  /* 0x00000002000a7812 */ /* 0x040fe400078ec0ff */
[----:B------:R-:W-:Y:S01]  /*2690*/  LOP3.LUT R9, R0, 0x4, RZ, 0xc0, !PT ;  /* 0x0000000400097812 */ /* 0x000fe200078ec0ff */
[----:B------:R-:W-:Y:S01]  /*26a0*/  IMAD.IADD R134, R134, 0x1, R7 ;  /* 0x0000000186867824 */ /* 0x000fe200078e0207 */
[----:B------:R-:W-:Y:S01]  /*26b0*/  LOP3.LUT R8, R0, 0x8, RZ, 0xc0, !PT ;  /* 0x0000000800087812 */ /* 0x000fe200078ec0ff */
[----:B------:R-:W-:Y:S01]  /*26c0*/  IMAD.IADD R122, R111, 0x1, R5 ;  /* 0x000000016f7a7824 */ /* 0x000fe200078e0205 */
[----:B------:R-:W-:Y:S01]  /*26d0*/  SHF.R.S32.HI R7, RZ, 0x1f, R13 ;  /* 0x0000001fff077819 */ /* 0x000fe2000001140d */
[----:B------:R-:W-:Y:S01]  /*26e0*/  IMAD.IADD R25, R101, 0x1, R21 ;  /* 0x0000000165197824 */ /* 0x000fe200078e0215 */
[----:B------:R-:W-:Y:S01]  /*26f0*/  SHF.R.S32.HI R6, RZ, 0x1f, R11 ;  /* 0x0000001fff067819 */ /* 0x000fe2000001140b */
[----:B------:R-:W-:-:S02]  /*2700*/  IMAD.IADD R20, R107, 0x1, R15 ;  /* 0x000000016b147824 */ /* 0x000fc400078e020f */
[----:B------:R-:W-:Y:S02]  /*2710*/  IMAD.SHL.U32 R117, R117, 0x2, RZ ;  /* 0x0000000275757824 */ /* 0x000fe400078e00ff */
[----:B------:R-:W-:Y:S02]  /*2720*/  IMAD.IADD R121, R99, 0x1, R121 ;  /* 0x0000000163797824 */ /* 0x000fe400078e0279 */
[----:B------:R-:W-:Y:S02]  /*2730*/  IMAD.IADD R123, R105, 0x1, R123 ;  /* 0x00000001697b7824 */ /* 0x000fe400078e027b */
[----:B------:R-:W-:Y:S02]  /*2740*/  IMAD.IADD R21, R21, 0x1, R103 ;  /* 0x0000000115157824 */ /* 0x000fe400078e0267 */
[----:B------:R-:W-:Y:S02]  /*2750*/  IMAD.IADD R15, R15, 0x1, R109 ;  /* 0x000000010f0f7824 */ /* 0x000fe400078e026d */
[----:B------:R-:W-:-:S07]  /*2760*/  IMAD.IADD R5, R39, 0x1, R41 ;  /* 0x0000000127057824 */ /* 0x000fce00078e0229 */
.L_x_2974:
[----:B------:R-:W0:Y:S01]  /*2770*/  LDC.64 R118, c[0x0][0x2e8] ;  /* 0x0000ba00ff767b82 */ /* 0x000e220000000a00 */
[----:B------:R-:W-:Y:S01]  /*2780*/  VIADD R45, R24, 0xffffffff ;  /* 0xffffffff182d7836 */ /* 0x000fe20000000000 */
[----:B------:R-:W-:Y:S05]  /*2790*/  YIELD ;  /* 0x0000000000007946 */ /* 0x000fea0003800000 */
[----:B--2---:R-:W-:Y:S01]  /*27a0*/  SHF.R.S32.HI R42, RZ, 0x1f, R45 ;  /* 0x0000001fff2a7819 */ /* 0x004fe2000001142d */
[----:B------:R-:W1:Y:S01]  /*27b0*/  LDC R116, c[0x0][0x3f4] ;  /* 0x0000fd00ff747b82 */ /* 0x000e620000000800 */
[-C--:B------:R-:W-:Y:S01]  /*27c0*/  IMAD R3, R121, R45.reuse, RZ ;  /* 0x0000002d79037224 */ /* 0x080fe200078e02ff */
[----:B------:R-:W-:Y:S01]  /*27d0*/  BSSY B0, `(.L_x_2867) ;  /* 0x0000800000007945 */ /* 0x000fe20003800000 */
[----:B------:R-:W-:-:S04]  /*27e0*/  IMAD.WIDE.U32 R126, R98, R45, RZ ;  /* 0x0000002d627e7225 */ /* 0x000fc800078e00ff */
[----:B------:R-:W-:Y:S01]  /*27f0*/  IMAD R3, R42, R98, R3 ;  /* 0x000000622a037224 */ /* 0x000fe200078e0203 */
[CC--:B------:R-:W-:Y:S02]  /*2800*/  IADD3 R40, P2, R37.reuse, R126.reuse, RZ ;  /* 0x0000007e25287210 */ /* 0x0c0fe40007f5e0ff */
[-C--:B------:R-:W-:Y:S01]  /*2810*/  IADD3 R0, P3, P4, R37, R126.reuse, R131 ;  /* 0x0000007e25007210 */ /* 0x080fe20007c7e083 */
[----:B------:R-:W-:Y:S01]  /*2820*/  IMAD.IADD R92, R127, 0x1, R3 ;  /* 0x000000017f5c7824 */ /* 0x000fe200078e0203 */
[----:B------:R-:W-:-:S03]  /*2830*/  IADD3 R4, P5, P6, R37, R126, R129 ;  /* 0x0000007e25047210 */ /* 0x000fc60007ebe081 */
[----:B------:R-:W-:Y:S01]  /*2840*/  IMAD.X R41, R92, 0x1, R35, P2 ;  /* 0x000000015c297824 */ /* 0x000fe200010e0623 */
[C---:B0-----:R-:W-:Y:S02]  /*2850*/  LEA R52, P2, R0.reuse, R118, 0x1 ;  /* 0x0000007600347211 */ /* 0x041fe400078408ff */
[CC--:B------:R-:W-:Y:S02]  /*2860*/  IADD3.X R3, R35.reuse, R92.reuse, R130, P3, P4 ;  /* 0x0000005c23037210 */ /* 0x0c0fe40001fe8482 */
[----:B------:R-:W-:Y:S02]  /*2870*/  IADD3.X R24, R35, R92, R128, P5, P6 ;  /* 0x0000005c23187210 */ /* 0x000fe40002fec480 */
[----:B------:R-:W-:Y:S01]  /*2880*/  LEA.HI.X R53, R0, R119, R3, 0x1, P2 ;  /* 0x0000007700357211 */ /* 0x000fe200010f0c03 */
[----:B------:R-:W-:Y:S01]  /*2890*/  IMAD R3, R19, 0x5000, R233 ;  /* 0x0000500013037824 */ /* 0x000fe200078e02e9 */
[----:B-1----:R-:W-:Y:S02]  /*28a0*/  ISETP.GE.AND P2, PT, R116, 0x1, PT ;  /* 0x000000017400780c */ /* 0x002fe40003f46270 */
[----:B------:R-:W-:-:S02]  /*28b0*/  LEA R54, P5, R4, R118, 0x1 ;  /* 0x0000007604367211 */ /* 0x000fc400078a08ff */
[----:B------:R-:W-:Y:S02]  /*28c0*/  LEA R60, P6, R40, R118, 0x1 ;  /* 0x00000076283c7211 */ /* 0x000fe400078c08ff */
[----:B------:R-:W-:Y:S02]  /*28d0*/  ISETP.GT.AND P3, PT, R45, R120, PT ;  /* 0x000000782d00720c */ /* 0x000fe40003f64270 */
[-C--:B------:R-:W-:Y:S01]  /*28e0*/  LEA.HI.X R55, R4, R119.reuse, R24, 0x1, P5 ;  /* 0x0000007704377211 */ /* 0x080fe200028f0c18 */
[----:B------:R-:W-:Y:S01]  /*28f0*/  IMAD R4, R3, 0x2, R18 ;  /* 0x0000000203047824 */ /* 0x000fe200078e0212 */
[----:B------:R-:W-:Y:S01]  /*2900*/  LEA.HI.X R61, R40, R119, R41, 0x1, P6 ;  /* 0x00000077283d7211 */ /* 0x000fe200030f0c29 */
[----:B------:R-:W-:Y:S01]  /*2910*/  IMAD.MOV.U32 R24, RZ, RZ, R45 ;  /* 0x000000ffff187224 */ /* 0x000fe200078e002d */
[----:B------:R-:W-:Y:S01]  /*2920*/  P2R R114, PR, RZ, 0x8 ;  /* 0x00000008ff727803 */ /* 0x000fe20000000000 */
        /* <DEDUP_REMOVED lines=32> */
[----:B------:R-:W-:Y:S01]  /*2b30*/  LEA R40, P2, R41, UR4, 0x1 ;  /* 0x0000000429287c11 */ /* 0x000fe2000f8408ff */
        /* <DEDUP_REMOVED lines=24> */
.L_x_2871:
[----:B------:R-:W-:Y:S05]  /*2cc0*/  BSYNC B1 ;  /* 0x0000000000017941 */ /* 0x000fea0003800000 */
.L_x_2870:
        /* <DEDUP_REMOVED lines=74> */
.L_x_2873:
[----:B------:R-:W-:Y:S05]  /*3170*/  BSYNC B1 ;  /* 0x0000000000017941 */ /* 0x000fea0003800000 */
.L_x_2872:
        /* <DEDUP_REMOVED lines=9> */
[----:B------:R-:W-:Y:S01]  /*3210*/  CS2R R58, SRZ ;  /* 0x00000000003a7805 */ /* 0x000fe2000001ff00 */
[----:B-----5:R-:W-:Y:S01]  /*3220*/  IMAD.MOV.U32 R142, RZ, RZ, R66 ;  /* 0x000000ffff8e7224 */ /* 0x020fe200078e0042 */
[----:B------:R-:W-:-:S03]  /*3230*/  CS2R R64, SRZ ;  /* 0x0000000000407805 */ /* 0x000fc6000001ff00 */
[----:B------:R-:W-:Y:S05]  /*3240*/  @P5 BRA `(.L_x_2875) ;  /* 0x00000000007c5947 */ /* 0x000fea0003800000 */
[----:B------:R-:W-:Y:S01]  /*3250*/  IADD3 R90, P2, P6, R106, R27, R90 ;  /* 0x0000001b6a5a7210 */ /* 0x000fe20007e5e05a */
[----:B------:R-:W-:Y:S01]  /*3260*/  ULDC.64 UR4, c[0x0][0x3e8] ;  /* 0x0000fa0000047ab9 */ /* 0x000fe20000000a00 */
[----:B------:R-:W-:Y:S01]  /*3270*/  ULDC.64 UR6, c[0x0][0x400] ;  /* 0x0001000000067ab9 */ /* 0x000fe20000000a00 */
[----:B------:R-:W-:Y:S02]  /*3280*/  CS2R R62, SRZ ;  /* 0x00000000003e7805 */ /* 0x000fe4000001ff00 */
[----:B------:R-:W-:Y:S02]  /*3290*/  IADD3.X R41, R20, R29, R0, P2, P6 ;  /* 0x0000001d14297210 */ /* 0x000fe400017ec400 */
        /* <DEDUP_REMOVED lines=26> */
.L_x_2875:
[----:B------:R-:W-:Y:S05]  /*3440*/  BSYNC B1 ;  /* 0x0000000000017941 */ /* 0x000fea0003800000 */
.L_x_2874:
[----:B------:R-:W2:Y:S01]  /*3450*/  LDL R0, [R1+0x58] ;  /* 0x0000580001007983 */ /* 0x000ea20000100800 */
[----:B0-----:R-:W-:Y:S01]  /*3460*/  IMAD.MOV.U32 R40, RZ, RZ, R70 ;  /* 0x000000ffff287224 */ /* 0x001fe200078e0046 */
[----:B------:R-:W-:Y:S01]  /*3470*/  PRMT R164, R142, 0x7610, R164 ;  /* 0x000076108ea47816 */ /* 0x000fe200000000a4 */
        /* <DEDUP_REMOVED lines=45> */
[----:B--2---:R-:W-:Y:S01]  /*3750*/  R2UR UR4, R0 ;  /* 0x00000000000472ca */ /* 0x004fe200000e0000 */
[----:B------:R-:W-:-:S05]  /*3760*/  IMAD.MOV.U32 R0, RZ, RZ, R67 ;  /* 0x000000ffff007224 */ /* 0x000fca00078e0043 */
[----:B------:R-:W-:Y:S01]  /*3770*/  PRMT R165, R0, 0x7610, R165 ;  /* 0x0000761000a57816 */ /* 0x000fe200000000a5 */
[----:B------:R-:W-:-:S05]  /*3780*/  IMAD.MOV.U32 R0, RZ, RZ, R75 ;  /* 0x000000ffff007224 */ /* 0x000fca00078e004b */
[----:B------:R-:W-:Y:S01]  /*3790*/  PRMT R173, R0, 0x7610, R173 ;  /* 0x0000761000ad7816 */ /* 0x000fe200000000ad */
[----:B------:R-:W-:Y:S01]  /*37a0*/  IMAD.MOV.U32 R0, RZ, RZ, R69 ;  /* 0x000000ffff007224 */ /* 0x000fe200078e0045 */
[----:B------:R-:W-:-:S04]  /*37b0*/  UISETP.NE.AND UP0, UPT, UR4, 0x3, UPT ;  /* 0x000000030400788c */ /* 0x000fc8000bf05270 */
[----:B------:R-:W-:Y:S01]  /*37c0*/  PRMT R167, R0, 0x7610, R167 ;  /* 0x0000761000a77816 */ /* 0x000fe200000000a7 */
[----:B------:R-:W-:Y:S01]  /*37d0*/  IMAD.MOV.U32 R0, RZ, RZ, R44 ;  /* 0x000000ffff007224 */ /* 0x000fe200078e002c */
[----:B------:R-:W-:-:S04]  /*37e0*/  PLOP3.LUT P2, PT, PT, PT, UP0, 0x80, 0x0 ;  /* 0x000000000000781c */ /* 0x000fc80003f4f008 */
[----:B------:R-:W-:Y:S01]  /*37f0*/  PRMT R88, R0, 0x7610, R88 ;  /* 0x0000761000587816 */ /* 0x000fe20000000058 */
[----:B------:R-:W-:-:S05]  /*3800*/  IMAD.MOV.U32 R0, RZ, RZ, R56 ;  /* 0x000000ffff007224 */ /* 0x000fca00078e0038 */
[----:B------:R-:W-:Y:S01]  /*3810*/  PRMT R142, R0, 0x7610, R142 ;  /* 0x00007610008e7816 */ /* 0x000fe2000000008e */
[----:B------:R-:W-:-:S05]  /*3820*/  IMAD.MOV.U32 R0, RZ, RZ, R46 ;  /* 0x000000ffff007224 */ /* 0x000fca00078e002e */
[----:B------:R-:W-:Y:S01]  /*3830*/  PRMT R90, R0, 0x7610, R90 ;  /* 0x00007610005a7816 */ /* 0x000fe2000000005a */
[----:B------:R-:W-:-:S05]  /*3840*/  IMAD.MOV.U32 R0, RZ, RZ, R49 ;  /* 0x000000ffff007224 */ /* 0x000fca00078e0031 */
[----:B------:R-:W-:Y:S01]  /*3850*/  PRMT R141, R0, 0x7610, R141 ;  /* 0x00007610008d7816 */ /* 0x000fe2000000008d */
[----:B------:R-:W-:-:S05]  /*3860*/  IMAD.MOV.U32 R0, RZ, RZ, R65 ;  /* 0x000000ffff007224 */ /* 0x000fca00078e0041 */
[----:B------:R-:W-:Y:S01]  /*3870*/  PRMT R177, R0, 0x7610, R177 ;  /* 0x0000761000b17816 */ /* 0x000fe200000000b1 */
[----:B------:R-:W-:Y:S06]  /*3880*/  @!P2 BRA `(.L_x_2876) ;  /* 0x000000000004a947 */ /* 0x000fec0003800000 */
[----:B------:R-:W-:Y:S01]  /*3890*/  BPT.TRAP 0x1 ;  /* 0x000000040000795c */ /* 0x000fe20000300000 */
.L_x_2876:
[----:B------:R-:W-:Y:S01]  /*38a0*/  IMAD R0, R19, 0x8, R18 ;  /* 0x0000000813007824 */ /* 0x000fe200078e0212 */
[----:B------:R-:W-:Y:S01]  /*38b0*/  SHF.L.U32 R115, R219, 0x1f, RZ ;  /* 0x0000001fdb737819 */ /* 0x000fe200000006ff */
[----:B------:R-:W-:Y:S03]  /*38c0*/  BSSY B1, `(.L_x_2877) ;  /* 0x0000003000017945 */ /* 0x000fe60003800000 */
[----:B------:R-:W0:Y:S02]  /*38d0*/  SYNCS.PHASECHK.TRANS64.TRYWAIT P6, [R0+URZ+0x38890], R115 ;  /* 0x03889073000075a7 */ /* 0x000e2400080c017f */
[----:B0-----:R-:W-:Y:S05]  /*38e0*/  @!P6 BRA `(.L_x_2878) ;  /* 0x000002e000d0e947 */ /* 0x001fea0003800000 */
.L_x_3292:
[----:B------:R-:W-:Y:S05]  /*38f0*/  BSYNC B1 ;  /* 0x0000000000017941 */ /* 0x000fea0003800000 */
.L_x_2877:
        /* <DEDUP_REMOVED lines=9> */
[----:B------:R-:W-:Y:S02]  /*3990*/  SHF.R.U64 R152, R124, 0x10, R125 ;  /* 0x000000107c987819 */ /* 0x000fe4000000127d */
[--C-:B------:R-:W-:Y:S02]  /*39a0*/  SHF.R.U64 R153, R126, 0x10, R127.reuse ;  /* 0x000000107e997819 */ /* 0x100fe4000000127f */
[----:B------:R-:W-:Y:S02]  /*39b0*/  SHF.R.U32.HI R155, RZ, 0x10, R127 ;  /* 0x00000010ff9b7819 */ /* 0x000fe4000001167f */
[----:B------:R-:W-:Y:S01]  /*39c0*/  SHF.R.U32.HI R154, RZ, 0x10, R125 ;  /* 0x00000010ff9a7819 */ /* 0x000fe2000001167d */
[----:B--2---:R-:W-:Y:S01]  /*39d0*/  IMAD.U32 R125, R42, 0x10000, RZ ;  /* 0x000100002a7d7824 */ /* 0x004fe200078e00ff */
[----:B------:R-:W-:Y:S02]  /*39e0*/  PRMT R126, R140, 0x5432, R152 ;  /* 0x000054328c7e7816 */ /* 0x000fe40000000098 */
[----:B------:R-:W-:-:S02]  /*39f0*/  PRMT R152, R156, 0x5410, R153 ;  /* 0x000054109c987816 */ /* 0x000fc40000000099 */
[----:B------:R-:W-:Y:S01]  /*3a00*/  PRMT R153, R157, 0x5410, R155 ;  /* 0x000054109d997816 */ /* 0x000fe2000000009b */
[----:B------:R-:W-:Y:S01]  /*3a10*/  IMAD.U32 R155, R40, 0x10000, RZ ;  /* 0x00010000289b7824 */ /* 0x000fe200078e00ff */
[----:B------:R-:W-:Y:S01]  /*3a20*/  PRMT R127, R139, 0x5432, R154 ;  /* 0x000054328b7f7816 */ /* 0x000fe2000000009a */
[C---:B------:R-:W-:Y:S01]  /*3a30*/  IMAD.U32 R154, R41.reuse, 0x10000, RZ ;  /* 0x00010000299a7824 */ /* 0x040fe200078e00ff */
[----:B------:R-:W-:Y:S01]  /*3a40*/  LOP3.LUT R158, R41, 0xffff0000, RZ, 0xc0, !PT ;  /* 0xffff0000299e7812 */ /* 0x000fe200078ec0ff */
[----:B------:R-:W-:Y:S01]  /*3a50*/  IMAD.U32 R156, R153, 0x10000, RZ ;  /* 0x00010000999c7824 */ /* 0x000fe200078e00ff */
[----:B------:R-:W-:Y:S01]  /*3a60*/  LOP3.LUT R42, R42, 0xffff0000, RZ, 0xc0, !PT ;  /* 0xffff00002a2a7812 */ /* 0x000fe200078ec0ff */
[----:B------:R-:W-:Y:S01]  /*3a70*/  IMAD.U32 R157, R127, 0x10000, RZ ;  /* 0x000100007f9d7824 */ /* 0x000fe200078e00ff */
[C---:B------:R-:W-:Y:S01]  /*3a80*/  LOP3.LUT R41, R152.reuse, 0xffff0000, RZ, 0xc0, !PT ;  /* 0xffff000098297812 */ /* 0x040fe200078ec0ff */
[----:B------:R-:W-:Y:S01]  /*3a90*/  IMAD.U32 R152, R152, 0x10000, RZ ;  /* 0x0001000098987824 */ /* 0x000fe200078e00ff */
[----:B------:R-:W-:Y:S01]  /*3aa0*/  LOP3.LUT R159, R126, 0xffff0000, RZ, 0xc0, !PT ;  /* 0xffff00007e9f7812 */ /* 0x000fe200078ec0ff */
[-C--:B------:R-:W-:Y:S01]  /*3ab0*/  FMUL.FTZ R160, R42, R156.reuse ;  /* 0x0000009c2aa07220 */ /* 0x080fe20000410000 */
[----:B------:R-:W-:Y:S01]  /*3ac0*/  LOP3.LUT R124, R43, 0xffff0000, RZ, 0xc0, !PT ;  /* 0xffff00002b7c7812 */ /* 0x000fe200078ec0ff */
[----:B------:R-:W-:Y:S01]  /*3ad0*/  FMUL.FTZ R161, R158, R41 ;  /* 0x000000299ea17220 */ /* 0x000fe20000410000 */
[----:B------:R-:W-:Y:S01]  /*3ae0*/  FMUL.FTZ R42, R42, R157 ;  /* 0x0000009d2a2a7220 */ /* 0x000fe20000410000 */
[----:B------:R-:W-:Y:S01]  /*3af0*/  FMUL.FTZ R158, R158, R159 ;  /* 0x0000009f9e9e7220 */ /* 0x000fe20000410000 */
[----:B------:R-:W-:Y:S01]  /*3b00*/  LOP3.LUT R153, R153, 0xffff0000, RZ, 0xc0, !PT ;  /* 0xffff000099997812 */ /* 0x000fe200078ec0ff */
[----:B------:R-:W-:Y:S01]  /*3b10*/  IMAD.U32 R126, R126, 0x10000, RZ ;  /* 0x000100007e7e7824 */ /* 0x000fe200078e00ff */
[----:B------:R-:W-:Y:S01]  /*3b20*/  LOP3.LUT R127, R127, 0xffff0000, RZ, 0xc0, !PT ;  /* 0xffff00007f7f7812 */ /* 0x000fe200078ec0ff */
[C---:B------:R-:W-:Y:S01]  /*3b30*/  FFMA.FTZ R160, R125.reuse, R157, -R160 ;  /* 0x0000009d7da07223 */ /* 0x040fe200000108a0 */
[----:B------:R-:W-:Y:S01]  /*3b40*/  LOP3.LUT R40, R40, 0xffff0000, RZ, 0xc0, !PT ;  /* 0xffff000028287812 */ /* 0x000fe200078ec0ff */
[C---:B------:R-:W-:Y:S01]  /*3b50*/  FFMA.FTZ R161, R154.reuse, R159, -R161 ;  /* 0x0000009f9aa17223 */ /* 0x040fe200000108a1 */
[----:B------:R-:W-:Y:S01]  /*3b60*/  FFMA.FTZ R158, R154, R41, R158 ;  /* 0x000000299a9e7223 */ /* 0x000fe2000001009e */
[----:B------:R-:W-:Y:S01]  /*3b70*/  FFMA.FTZ R125, R125, R156, R42 ;  /* 0x0000009c7d7d7223 */ /* 0x000fe2000001002a */
[----:B------:R-:W-:-:S02]  /*3b80*/  IMAD.U32 R43, R43, 0x10000, RZ ;  /* 0x000100002b2b7824 */ /* 0x000fc400078e00ff */
        /* <DEDUP_REMOVED lines=8> */
[----:B------:R-:W-:Y:S02]  /*3c10*/  F2FP.BF16.F32.PACK_AB R158, R158, R161 ;  /* 0x000000a19e9e723e */ /* 0x000fe400000010ff */
[----:B------:R-:W-:-:S02]  /*3c20*/  F2FP.BF16.F32.PACK_AB R43, R43, R42 ;  /* 0x0000002a2b2b723e */ /* 0x000fc400000010ff */
[----:B------:R-:W-:Y:S01]  /*3c30*/  F2FP.BF16.F32.PACK_AB R40, R41, R124 ;  /* 0x0000007c2928723e */ /* 0x000fe200000010ff */
[----:B------:R-:W-:Y:S01]  /*3c40*/  IMAD.MOV.U32 R41, RZ, RZ, R158 ;  /* 0x000000ffff297224 */ /* 0x000fe200078e009e */
[----:B------:R-:W-:-:S07]  /*3c50*/  F2FP.BF16.F32.PACK_AB R42, R125, R160 ;  /* 0x000000a07d2a723e */ /* 0x000fce00000010ff */
.L_x_2884:
[----:B------:R-:W-:Y:S05]  /*3c60*/  BSYNC B3 ;  /* 0x0000000000037941 */ /* 0x000fea0003800000 */
.L_x_2883:
[----:B------:R-:W-:Y:S02]  /*3c70*/  ULDC.64 UR4, c[0x0][0x208] ;  /* 0x0000820000047ab9 */ /* 0x000fe40000000a00 */
[----:B--2---:R1:W-:Y:S03]  /*3c80*/  STG.E.128 desc[UR4][R60.64], R40 ;  /* 0x000000283c007986 */ /* 0x0043e6000c101d04 */
.L_x_2882:
[----:B------:R-:W-:Y:S05]  /*3c90*/  BSYNC B2 ;  /* 0x0000000000027941 */ /* 0x000fea0003800000 */
.L_x_2881:
        /* <DEDUP_REMOVED lines=52> */
.L_x_2888:
[----:B------:R-:W-:Y:S05]  /*3fe0*/  BSYNC B3 ;  /* 0x0000000000037941 */ /* 0x000fea0003800000 */
.L_x_2887:
[----:B------:R-:W-:Y:S02]  /*3ff0*/  ULDC.64 UR4, c[0x0][0x208] ;  /* 0x0000820000047ab9 */ /* 0x000fe40000000a00 */
[----:B--2---:R2:W-:Y:S03]  /*4000*/  STG.E.128 desc[UR4][R60.64+0x80], R40 ;  /* 0x000080283c007986 */ /* 0x0045e6000c101d04 */
.L_x_2886:
[----:B------:R-:W-:Y:S05]  /*4010*/  BSYNC B2 ;  /* 0x0000000000027941 */ /* 0x000fea0003800000 */
.L_x_2885:
        /* <DEDUP_REMOVED lines=52> */
.L_x_2892:
[----:B------:R-:W-:Y:S05]  /*4360*/  BSYNC B3 ;  /* 0x0000000000037941 */ /* 0x000fea0003800000 */
.L_x_2891:
[----:B------:R-:W-:Y:S02]  /*4370*/  ULDC.64 UR4, c[0x0][0x208] ;  /* 0x0000820000047ab9 */ /* 0x000fe40000000a00 */
[----:B--2---:R3:W-:Y:S03]  /*4380*/  STG.E.128 desc[UR4][R60.64+0x100], R40 ;  /* 0x000100283c007986 */ /* 0x0047e6000c101d04 */
.L_x_2890:
[----:B------:R-:W-:Y:S05]  /*4390*/  BSYNC B2 ;  /* 0x0000000000027941 */ /* 0x000fea0003800000 */
.L_x_2889:
[----:B------:R-:W-:-:S13]  /*43a0*/  ISETP.NE.AND P3, PT, R8, RZ, PT ;  /* 0x000000ff0800720c */ /* 0x000fda0003f65270 */
[----:B------:R-:W-:Y:S05]  /*43b0*/  @!P3 BRA `(.L_x_2880) ;  /* 0x0000000000ccb947 */ /* 0x000fea0003800000 */
[----:B-123--:R1:W2:Y:S01]  /*43c0*/  LDS.128 R40, [R4+0x2bc00] ;  /* 0x02bc000004287984 */ /* 0x00e2a20000000c00 */
[----:B------:R-:W-:Y:S01]  /*43d0*/  ISETP.GE.AND P3, PT, R216, R116, PT ;  /* 0x00000074d800720c */ /* 0x000fe20003f66270 */
[----:B------:R-:W-:-:S12]  /*43e0*/  BSSY B2, `(.L_x_2893) ;  /* 0x000002e000027945 */ /* 0x000fd80003800000 */
[----:B-1----:R-:W-:Y:S05]  /*43f0*/  @P3 BRA `(.L_x_2894) ;  /* 0x0000000000b03947 */ /* 0x002fea0003800000 */
[--C-:B------:R-:W-:Y:S02]  /*4400*/  SHF.R.U64 R87, R82, 0x10, R83.reuse ;  /* 0x0000001052577819 */ /* 0x100fe40000001253 */
[----:B------:R-:W-:Y:S02]  /*4410*/  SHF.R.U32.HI R82, RZ, 0x10, R83 ;  /* 0x00000010ff527819 */ /* 0x000fe40000011653 */
[--C-:B------:R-:W-:Y:S02]  /*4420*/  SHF.R.U64 R83, R84, 0x10, R85.reuse ;  /* 0x0000001054537819 */ /* 0x100fe40000001255 */
[----:B------:R-:W-:Y:S01]  /*4430*/  SHF.R.U32.HI R86, RZ, 0x10, R85 ;  /* 0x00000010ff567819 */ /* 0x000fe20000011655 */
[----:B--2---:R-:W-:Y:S01]  /*4440*/  IMAD.U32 R85, R42, 0x10000, RZ ;  /* 0x000100002a557824 */ /* 0x004fe200078e00ff */
[----:B------:R-:W-:Y:S02]  /*4450*/  PRMT R186, R186, 0x5410, R83 ;  /* 0x00005410baba7816 */ /* 0x000fe40000000053 */
[----:B------:R-:W-:-:S02]  /*4460*/  PRMT R180, R180, 0x5410, R87 ;  /* 0x00005410b4b47816 */ /* 0x000fc40000000057 */
[----:B------:R-:W-:Y:S01]  /*4470*/  PRMT R181, R181, 0x5410, R82 ;  /* 0x00005410b5b57816 */ /* 0x000fe20000000052 */
[----:B------:R-:W-:Y:S01]  /*4480*/  IMAD.U32 R82, R41, 0x10000, RZ ;  /* 0x0001000029527824 */ /* 0x000fe200078e00ff */
[----:B------:R-:W-:Y:S01]  /*4490*/  PRMT R187, R187, 0x5410, R86 ;  /* 0x00005410bbbb7816 */ /* 0x000fe20000000056 */
[----:B------:R-:W-:Y:S01]  /*44a0*/  IMAD.U32 R86, R40, 0x10000, RZ ;  /* 0x0001000028567824 */ /* 0x000fe200078e00ff */
[----:B------:R-:W-:Y:S01]  /*44b0*/  LOP3.LUT R94, R41, 0xffff0000, RZ, 0xc0, !PT ;  /* 0xffff0000295e7812 */ /* 0x000fe200078ec0ff */
[----:B------:R-:W-:Y:S01]  /*44c0*/  IMAD.U32 R92, R181, 0x10000, RZ ;  /* 0x00010000b55c7824 */ /* 0x000fe200078e00ff */
[----:B------:R-:W-:Y:S01]  /*44d0*/  LOP3.LUT R41, R186, 0xffff0000, RZ, 0xc0, !PT ;  /* 0xffff0000ba297812 */ /* 0x000fe200078ec0ff */
[----:B------:R-:W-:Y:S01]  /*44e0*/  IMAD.U32 R87, R187, 0x10000, RZ ;  /* 0x00010000bb577824 */ /* 0x000fe200078e00ff */
[----:B------:R-:W-:Y:S02]  /*44f0*/  LOP3.LUT R83, R180, 0xffff0000, RZ, 0xc0, !PT ;  /* 0xffff0000b4537812 */ /* 0x000fe400078ec0ff */
[----:B------:R-:W-:Y:S01]  /*4500*/  LOP3.LUT R42, R42, 0xffff0000, RZ, 0xc0, !PT ;  /* 0xffff00002a2a7812 */ /* 0x000fe200078ec0ff */
[C---:B------:R-:W-:Y:S01]  /*4510*/  FMUL.FTZ R93, R94.reuse, R41 ;  /* 0x000000295e5d7220 */ /* 0x040fe20000410000 */
[----:B------:R-:W-:Y:S01]  /*4520*/  LOP3.LUT R84, R43, 0xffff0000, RZ, 0xc0, !PT ;  /* 0xffff00002b547812 */ /* 0x000fe200078ec0ff */
[----:B------:R-:W-:Y:S01]  /*4530*/  FMUL.FTZ R94, R94, R83 ;  /* 0x000000535e5e7220 */ /* 0x000fe20000410000 */
[----:B------:R-:W-:Y:S01]  /*4540*/  LOP3.LUT R187, R187, 0xffff0000, RZ, 0xc0, !PT ;  /* 0xffff0000bbbb7812 */ /* 0x000fe200078ec0ff */
[C---:B------:R-:W-:Y:S01]  /*4550*/  FMUL.FTZ R118, R42.reuse, R87 ;  /* 0x000000572a767220 */ /* 0x040fe20000410000 */
[----:B------:R-:W-:Y:S01]  /*4560*/  FMUL.FTZ R42, R42, R92 ;  /* 0x0000005c2a2a7220 */ /* 0x000fe20000410000 */
[----:B------:R-:W-:Y:S01]  /*4570*/  LOP3.LUT R40, R40, 0xffff0000, RZ, 0xc0, !PT ;  /* 0xffff000028287812 */ /* 0x000fe200078ec0ff */
[C---:B------:R-:W-:Y:S01]  /*4580*/  FFMA.FTZ R94, R82.reuse, R41, R94 ;  /* 0x00000029525e7223 */ /* 0x040fe2000001005e */
[----:B------:R-:W-:Y:S01]  /*4590*/  LOP3.LUT R181, R181, 0xffff0000, RZ, 0xc0, !PT ;  /* 0xffff0000b5b57812 */ /* 0x000fe200078ec0ff */
[----:B------:R-:W-:Y:S01]  /*45a0*/  FFMA.FTZ R93, R82, R83, -R93 ;  /* 0x00000053525d7223 */ /* 0x000fe2000001085d */
[----:B------:R-:W-:-:S02]  /*45b0*/  IMAD.U32 R41, R186, 0x10000, RZ ;  /* 0x00010000ba297824 */ /* 0x000fc400078e00ff */
[C---:B------:R-:W-:Y:S01]  /*45c0*/  FFMA.FTZ R118, R85.reuse, R92, -R118 ;  /* 0x0000005c55767223 */ /* 0x040fe20000010876 */
[----:B------:R-:W-:Y:S02]  /*45d0*/  IMAD.U32 R83, R180, 0x10000, RZ ;  /* 0x00010000b4537824 */ /* 0x000fe400078e00ff */
[----:B------:R-:W-:Y:S01]  /*45e0*/  FFMA.FTZ R85, R85, R87, R42 ;  /* 0x0000005755557223 */ /* 0x000fe2000001002a */
[----:B------:R-:W-:Y:S02]  /*45f0*/  IMAD.U32 R43, R43, 0x10000, RZ ;  /* 0x000100002b2b7824 */ /* 0x000fe400078e00ff */
[C---:B------:R-:W-:Y:S01]  /*4600*/  FMUL.FTZ R42, R84.reuse, R187 ;  /* 0x000000bb542a7220 */ /* 0x040fe20000410000 */
        /* <DEDUP_REMOVED lines=10> */
[----:B------:R-:W-:-:S07]  /*46b0*/  F2FP.BF16.F32.PACK_AB R40, R40, R87 ;  /* 0x000000572828723e */ /* 0x000fce00000010ff */
.L_x_2894:
[----:B------:R-:W-:Y:S05]  /*46c0*/  BSYNC B2 ;  /* 0x0000000000027941 */ /* 0x000fea0003800000 */
.L_x_2893:
[----:B------:R-:W-:Y:S02]  /*46d0*/  ULDC.64 UR4, c[0x0][0x208] ;  /* 0x0000820000047ab9 */ /* 0x000fe40000000a00 */
[----:B--2---:R4:W-:Y:S03]  /*46e0*/  STG.E.128 desc[UR4][R60.64+0x180], R40 ;  /* 0x000180283c007986 */ /* 0x0049e6000c101d04 */
.L_x_2880:
[----:B------:R-:W-:Y:S05]  /*46f0*/  BSYNC B1 ;  /* 0x0000000000017941 */ /* 0x000fea0003800000 */
.L_x_2879:
        /* <DEDUP_REMOVED lines=18> */
[----:B------:R-:W-:Y:S01]  /*4820*/  LOP3.LUT R79, R41, 0xffff0000, RZ, 0xc0, !PT ;  /* 0xffff0000294f7812 */ /* 0x000fe200078ec0ff */
[----:B------:R-:W-:Y:S01]  /*4830*/  IMAD.U32 R41, R40, 0x10000, RZ ;  /* 0x0001000028297824 */ /* 0x000fe200078e00ff */
[C---:B------:R-:W-:Y:S01]  /*4840*/  LOP3.LUT R84, R190.reuse, 0xffff0000, RZ, 0xc0, !PT ;  /* 0xffff0000be547812 */ /* 0x040fe200078ec0ff */
[----:B------:R-:W-:Y:S01]  /*4850*/  IMAD.U32 R190, R190, 0x10000, RZ ;  /* 0x00010000bebe7824 */ /* 0x000fe200078e00ff */
[C---:B------:R-:W-:Y:S01]  /*4860*/  LOP3.LUT R80, R178.reuse, 0xffff0000, RZ, 0xc0, !PT ;  /* 0xffff0000b2507812 */ /* 0x040fe200078ec0ff */
[----:B------:R-:W-:Y:S01]  /*4870*/  IMAD.U32 R178, R178, 0x10000, RZ ;  /* 0x00010000b2b27824 */ /* 0x000fe200078e00ff */
[----:B------:R-:W-:Y:S01]  /*4880*/  PRMT R179, R179, 0x5410, R78 ;  /* 0x00005410b3b37816 */ /* 0x000fe2000000004e */
[----:B------:R-:W-:Y:S01]  /*4890*/  FMUL.FTZ R86, R79, R84 ;  /* 0x000000544f567220 */ /* 0x000fe20000410000 */
[----:B------:R-:W-:Y:S01]  /*48a0*/  LOP3.LUT R61, R42, 0xffff0000, RZ, 0xc0, !PT ;  /* 0xffff00002a3d7812 */ /* 0x000fe200078ec0ff */
[----:B------:R-:W-:-:S02]  /*48b0*/  IMAD.U32 R78, R191, 0x10000, RZ ;  /* 0x00010000bf4e7824 */ /* 0x000fc400078e00ff */
[-C--:B------:R-:W-:Y:S01]  /*48c0*/  FMUL.FTZ R83, R79, R80.reuse ;  /* 0x000000504f537220 */ /* 0x080fe20000410000 */
[----:B------:R-:W-:Y:S01]  /*48d0*/  IMAD.U32 R82, R179, 0x10000, RZ ;  /* 0x00010000b3527824 */ /* 0x000fe200078e00ff */
[----:B------:R-:W-:Y:S01]  /*48e0*/  LOP3.LUT R79, R40, 0xffff0000, RZ, 0xc0, !PT ;  /* 0xffff0000284f7812 */ /* 0x000fe200078ec0ff */
[----:B------:R-:W-:Y:S01]  /*48f0*/  FFMA.FTZ R40, R81, R80, -R86 ;  /* 0x0000005051287223 */ /* 0x000fe20000010856 */
[----:B------:R-:W-:Y:S01]  /*4900*/  FMUL.FTZ R85, R61, R78 ;  /* 0x0000004e3d557220 */ /* 0x000fe20000410000 */
[----:B------:R-:W-:Y:S01]  /*4910*/  FFMA.FTZ R81, R81, R84, R83 ;  /* 0x0000005451517223 */ /* 0x000fe20000010053 */
[----:B------:R-:W-:Y:S01]  /*4920*/  LOP3.LUT R42, R43, 0xffff0000, RZ, 0xc0, !PT ;  /* 0xffff00002b2a7812 */ /* 0x000fe200078ec0ff */
[-C--:B------:R-:W-:Y:S01]  /*4930*/  FMUL.FTZ R83, R61, R82.reuse ;  /* 0x000000523d537220 */ /* 0x080fe20000410000 */
[----:B------:R-:W-:Y:S01]  /*4940*/  LOP3.LUT R191, R191, 0xffff0000, RZ, 0xc0, !PT ;  /* 0xffff0000bfbf7812 */ /* 0x000fe200078ec0ff */
[C---:B------:R-:W-:Y:S01]  /*4950*/  FFMA.FTZ R61, R60.reuse, R82, -R85 ;  /* 0x000000523c3d7223 */ /* 0x040fe20000010855 */
[----:B------:R-:W-:Y:S01]  /*4960*/  LOP3.LUT R179, R179, 0xffff0000, RZ, 0xc0, !PT ;  /* 0xffff0000b3b37812 */ /* 0x000fe200078ec0ff */
        /* <DEDUP_REMOVED lines=15> */
.L_x_2900:
[----:B------:R-:W-:Y:S05]  /*4a60*/  BSYNC B3 ;  /* 0x0000000000037941 */ /* 0x000fea0003800000 */
.L_x_2899:
[----:B------:R-:W-:Y:S02]  /*4a70*/  ULDC.64 UR4, c[0x0][0x208] ;  /* 0x0000820000047ab9 */ /* 0x000fe40000000a00 */
[----:B--2---:R1:W-:Y:S03]  /*4a80*/  STG.E.128 desc[UR4][R54.64], R40 ;  /* 0x0000002836007986 */ /* 0x0043e6000c101d04 */
.L_x_2898:
[----:B------:R-:W-:Y:S05]  /*4a90*/  BSYNC B2 ;  /* 0x0000000000027941 */ /* 0x000fea0003800000 */
.L_x_2897:
        /* <DEDUP_REMOVED lines=9> */
[----:B------:R-:W-:Y:S02]  /*4b30*/  SHF.R.U64 R79, R74, 0x10, R75 ;  /* 0x000000104a4f7819 */ /* 0x000fe4000000124b */
[----:B------:R-:W-:Y:S02]  /*4b40*/  SHF.R.U32.HI R76, RZ, 0x10, R77 ;  /* 0x00000010ff4c7819 */ /* 0x000fe4000001164d */
[----:B------:R-:W-:Y:S02]  /*4b50*/  SHF.R.U32.HI R74, RZ, 0x10, R75 ;  /* 0x00000010ff4a7819 */ /* 0x000fe4000001164b */
[----:B------:R-:W-:Y:S01]  /*4b60*/  PRMT R174, R174, 0x5410, R61 ;  /* 0x00005410aeae7816 */ /* 0x000fe2000000003d */
[----:B------:R-:W-:Y:S01]  /*4b70*/  IMAD.U32 R61, R41, 0x10000, RZ ;  /* 0x00010000293d7824 */ /* 0x000fe200078e00ff */
[----:B------:R-:W-:-:S02]  /*4b80*/  PRMT R172, R172, 0x5410, R79 ;  /* 0x00005410acac7816 */ /* 0x000fc4000000004f */
[----:B------:R-:W-:Y:S02]  /*4b90*/  PRMT R175, R175, 0x5410, R76 ;  /* 0x00005410afaf7816 */ /* 0x000fe4000000004c */
[----:B------:R-:W-:Y:S02]  /*4ba0*/  PRMT R173, R173, 0x5410, R74 ;  /* 0x00005410adad7816 */ /* 0x000fe4000000004a */
[----:B------:R-:W-:Y:S01]  /*4bb0*/  LOP3.LUT R74, R41, 0xffff0000, RZ, 0xc0, !PT ;  /* 0xffff0000294a7812 */ /* 0x000fe200078ec0ff */
[----:B------:R-:W-:Y:S01]  /*4bc0*/  IMAD.U32 R79, R175, 0x10000, RZ ;  /* 0x00010000af4f7824 */ /* 0x000fe200078e00ff */
[----:B------:R-:W-:Y:S01]  /*4bd0*/  LOP3.LUT R78, R174, 0xffff0000, RZ, 0xc0, !PT ;  /* 0xffff0000ae4e7812 */ /* 0x000fe200078ec0ff */
[----:B------:R-:W-:Y:S01]  /*4be0*/  IMAD.U32 R77, R173, 0x10000, RZ ;  /* 0x00010000ad4d7824 */ /* 0x000fe200078e00ff */
[----:B------:R-:W-:Y:S01]  /*4bf0*/  LOP3.LUT R75, R42, 0xffff0000, RZ, 0xc0, !PT ;  /* 0xffff00002a4b7812 */ /* 0x000fe200078ec0ff */
[----:B------:R-:W-:Y:S01]  /*4c00*/  IMAD.U32 R41, R40, 0x10000, RZ ;  /* 0x0001000028297824 */ /* 0x000fe200078e00ff */
[----:B------:R-:W-:Y:S01]  /*4c10*/  LOP3.LUT R76, R172, 0xffff0000, RZ, 0xc0, !PT ;  /* 0xffff0000ac4c7812 */ /* 0x000fe200078ec0ff */
[C---:B------:R-:W-:Y:S01]  /*4c20*/  FMUL.FTZ R80, R74.reuse, R78 ;  /* 0x0000004e4a507220 */ /* 0x040fe20000410000 */
[----:B------:R-:W-:Y:S01]  /*4c30*/  LOP3.LUT R42, R43, 0xffff0000, RZ, 0xc0, !PT ;  /* 0xffff00002b2a7812 */ /* 0x000fe200078ec0ff */
[----:B------:R-:W-:Y:S01]  /*4c40*/  FMUL.FTZ R83, R75, R79 ;  /* 0x0000004f4b537220 */ /* 0x000fe20000410000 */
[----:B------:R-:W-:Y:S01]  /*4c50*/  LOP3.LUT R175, R175, 0xffff0000, RZ, 0xc0, !PT ;  /* 0xffff0000afaf7812 */ /* 0x000fe200078ec0ff */
[----:B------:R-:W-:Y:S01]  /*4c60*/  FMUL.FTZ R81, R74, R76 ;  /* 0x0000004c4a517220 */ /* 0x000fe20000410000 */
[----:B------:R-:W-:Y:S01]  /*4c70*/  LOP3.LUT R173, R173, 0xffff0000, RZ, 0xc0, !PT ;  /* 0xffff0000adad7812 */ /* 0x000fe200078ec0ff */
[----:B------:R-:W-:Y:S01]  /*4c80*/  FMUL.FTZ R75, R75, R77 ;  /* 0x0000004d4b4b7220 */ /* 0x000fe20000410000 */
[----:B------:R-:W-:Y:S01]  /*4c90*/  LOP3.LUT R40, R40, 0xffff0000, RZ, 0xc0, !PT ;  /* 0xffff000028287812 */ /* 0x000fe200078ec0ff */
[----:B------:R-:W-:-:S02]  /*4ca0*/  IMAD.U32 R174, R174, 0x10000, RZ ;  /* 0x00010000aeae7824 */ /* 0x000fc400078e00ff */
[C---:B------:R-:W-:Y:S01]  /*4cb0*/  FFMA.FTZ R80, R61.reuse, R76, -R80 ;  /* 0x0000004c3d507223 */ /* 0x040fe20000010850 */
[----:B------:R-:W-:Y:S02]  /*4cc0*/  IMAD.U32 R172, R172, 0x10000, RZ ;  /* 0x00010000acac7824 */ /* 0x000fe400078e00ff */
[----:B------:R-:W-:Y:S01]  /*4cd0*/  FFMA.FTZ R81, R61, R78, R81 ;  /* 0x0000004e3d517223 */ /* 0x000fe20000010051 */
[----:B------:R-:W-:Y:S01]  /*4ce0*/  FFMA.FTZ R83, R60, R77, -R83 ;  /* 0x0000004d3c537223 */ /* 0x000fe20000010853 */
[C---:B------:R-:W-:Y:S01]  /*4cf0*/  FMUL.FTZ R74, R42.reuse, R175 ;  /* 0x000000af2a4a7220 */ /* 0x040fe20000410000 */
[----:B------:R-:W-:Y:S01]  /*4d00*/  FMUL.FTZ R76, R42, R173 ;  /* 0x000000ad2a4c7220 */ /* 0x000fe20000410000 */
[----:B------:R-:W-:Y:S02]  /*4d10*/  IMAD.U32 R43, R43, 0x10000, RZ ;  /* 0x000100002b2b7824 */ /* 0x000fe400078e00ff */
        /* <DEDUP_REMOVED lines=11> */
[----:B------:R-:W-:-:S07]  /*4dd0*/  F2FP.BF16.F32.PACK_AB R43, R43, R74 ;  /* 0x0000004a2b2b723e */ /* 0x000fce00000010ff */
.L_x_2904:
[----:B------:R-:W-:Y:S05]  /*4de0*/  BSYNC B3 ;  /* 0x0000000000037941 */ /* 0x000fea0003800000 */
.L_x_2903:
[----:B------:R-:W-:Y:S02]  /*4df0*/  ULDC.64 UR4, c[0x0][0x208] ;  /* 0x0000820000047ab9 */ /* 0x000fe40000000a00 */
[----:B--2---:R1:W-:Y:S03]  /*4e00*/  STG.E.128 desc[UR4][R54.64+0x80], R40 ;  /* 0x0000802836007986 */ /* 0x0043e6000c101d04 */
.L_x_2902:
[----:B------:R-:W-:Y:S05]  /*4e10*/  BSYNC B2 ;  /* 0x0000000000027941 */ /* 0x000fea0003800000 */
.L_x_2901:
        /* <DEDUP_REMOVED lines=53> */
.L_x_2908:
[----:B------:R-:W-:Y:S05]  /*5170*/  BSYNC B3 ;  /* 0x0000000000037941 */ /* 0x000fea0003800000 */
.L_x_2907:
[----:B------:R-:W-:Y:S02]  /*5180*/  ULDC.64 UR4, c[0x0][0x208] ;  /* 0x0000820000047ab9 */ /* 0x000fe40000000a00 */
[----:B--2---:R1:W-:Y:S03]  /*5190*/  STG.E.128 desc[UR4][R54.64+0x100], R40 ;  /* 0x0001002836007986 */ /* 0x0043e6000c101d04 */
.L_x_2906:
[----:B------:R-:W-:Y:S05]  /*51a0*/  BSYNC B2 ;  /* 0x0000000000027941 */ /* 0x000fea0003800000 */
.L_x_2905:
[----:B------:R-:W-:-:S13]  /*51b0*/  ISETP.NE.AND P3, PT, R8, RZ, PT ;  /* 0x000000ff0800720c */ /* 0x000fda0003f65270 */
        /* <DEDUP_REMOVED lines=51> */
.L_x_2910:
[----:B------:R-:W-:Y:S05]  /*54f0*/  BSYNC B2 ;  /* 0x0000000000027941 */ /* 0x000fea0003800000 */
.L_x_2909:
[----:B------:R-:W-:Y:S02]  /*5500*/  ULDC.64 UR4, c[0x0][0x208] ;  /* 0x0000820000047ab9 */ /* 0x000fe40000000a00 */
[----:B--2---:R1:W-:Y:S03]  /*5510*/  STG.E.128 desc[UR4][R54.64+0x180], R40 ;  /* 0x0001802836007986 */ /* 0x0043e6000c101d04 */
.L_x_2896:
[----:B------:R-:W-:Y:S05]  /*5520*/  BSYNC B1 ;  /* 0x0000000000017941 */ /* 0x000fea0003800000 */
.L_x_2895:
        /* <DEDUP_REMOVED lines=54> */
.L_x_2915:
[----:B------:R-:W-:Y:S05]  /*5890*/  BSYNC B2 ;  /* 0x0000000000027941 */ /* 0x000fea0003800000 */
.L_x_2914:
[----:B------:R-:W-:Y:S02]  /*58a0*/  ULDC.64 UR4, c[0x0][0x208] ;  /* 0x0000820000047ab9 */ /* 0x000fe40000000a00 */
[----:B--2---:R1:W-:Y:S03]  /*58b0*/  STG.E.128 desc[UR4][R52.64], R40 ;  /* 0x0000002834007986 */ /* 0x0043e6000c101d04 */
.L_x_2913:
[----:B------:R-:W-:Y:S05]  /*58c0*/  BSYNC B1 ;  /* 0x0000000000017941 */ /* 0x000fea0003800000 */
.L_x_2912:
        /* <DEDUP_REMOVED lines=53> */
.L_x_2919:
[----:B------:R-:W-:Y:S05]  /*5c20*/  BSYNC B2 ;  /* 0x0000000000027941 */ /* 0x000fea0003800000 */
.L_x_2918:
[----:B------:R-:W-:Y:S02]  /*5c30*/  ULDC.64 UR4, c[0x0][0x208] ;  /* 0x0000820000047ab9 */ /* 0x000fe40000000a00 */
[----:B--2---:R1:W-:Y:S03]  /*5c40*/  STG.E.128 desc[UR4][R52.64+0x80], R40 ;  /* 0x0000802834007986 */ /* 0x0043e6000c101d04 */
.L_x_2917:
[----:B------:R-:W-:Y:S05]  /*5c50*/  BSYNC B1 ;  /* 0x0000000000017941 */ /* 0x000fea0003800000 */
.L_x_2916:
        /* <DEDUP_REMOVED lines=30> */
[C---:B------:R-:W-:Y:S01]  /*5e40*/  FMUL.FTZ R59, R43.reuse, R56 ;  /* 0x000000382b3b7220 */ /* 0x040fe20000410000 */
        /* <DEDUP_REMOVED lines=22> */
.L_x_2923:
[----:B------:R-:W-:Y:S05]  /*5fb0*/  BSYNC B2 ;  /* 0x0000000000027941 */ /* 0x000fea0003800000 */
.L_x_2922:
[----:B------:R-:W-:Y:S02]  /*5fc0*/  ULDC.64 UR4, c[0x0][0x208] ;  /* 0x0000820000047ab9 */ /* 0x000fe40000000a00 */
[----:B--2---:R1:W-:Y:S03]  /*5fd0*/  STG.E.128 desc[UR4][R52.64+0x100], R40 ;  /* 0x0001002834007986 */ /* 0x0043e6000c101d04 */
.L_x_2921:
[----:B------:R-:W-:Y:S05]  /*5fe0*/  BSYNC B1 ;  /* 0x0000000000017941 */ /* 0x000fea0003800000 */
.L_x_2920:
        /* <DEDUP_REMOVED lines=52> */
.L_x_2925:
[----:B------:R-:W-:Y:S05]  /*6330*/  BSYNC B1 ;  /* 0x0000000000017941 */ /* 0x000fea0003800000 */
.L_x_2924:
[----:B------:R-:W-:Y:S02]  /*6340*/  ULDC.64 UR4, c[0x0][0x208] ;  /* 0x0000820000047ab9 */ /* 0x000fe40000000a00 */
[----:B--2---:R1:W-:Y:S01]  /*6350*/  STG.E.128 desc[UR4][R52.64+0x180], R40 ;  /* 0x0001802834007986 */ /* 0x0043e2000c101d04 */
[----:B------:R-:W-:Y:S05]  /*6360*/  BRA `(.L_x_2911) ;  /* 0x0000004400187947 */ /* 0x000fea0003800000 */
.L_x_2869:
        /* <DEDUP_REMOVED lines=37> */
.L_x_2927:
[----:B------:R-:W-:Y:S05]  /*65c0*/  BSYNC B1 ;  /* 0x0000000000017941 */ /* 0x000fea0003800000 */
.L_x_2926:
        /* <DEDUP_REMOVED lines=67> */
.L_x_2929:
[----:B------:R-:W-:Y:S05]  /*6a00*/  BSYNC B1 ;  /* 0x0000000000017941 */ /* 0x000fea0003800000 */
.L_x_2928:
        /* <DEDUP_REMOVED lines=34> */
.L_x_2931:
[----:B------:R-:W-:Y:S05]  /*6c30*/  BSYNC B1 ;  /* 0x0000000000017941 */ /* 0x000fea0003800000 */
.L_x_2930:
[----:B------:R-:W2:Y:S01]  /*6c40*/  LDL R0, [R1+0x58] ;  /* 0x0000580001007983 */ /* 0x000ea20000100800 */
[----:B0-----:R-:W-:Y:S01]  /*6c50*/  IMAD.MOV.U32 R88, RZ, RZ, R56 ;  /* 0x000000ffff587224 */ /* 0x001fe200078e0038 */
[----:B------:R-:W-:Y:S01]  /*6c60*/  PRMT R170, R93, 0x7610, R170 ;  /* 0x000076105daa7816 */ /* 0x000fe200000000aa */
[----:B------:R-:W-:Y:S02]  /*6c70*/  IMAD.MOV.U32 R89, RZ, RZ, R57 ;  /* 0x000000ffff597224 */ /* 0x000fe400078e0039 */
[----:B------:R-:W-:-:S03]  /*6c80*/  IMAD.MOV.U32 R90, RZ, RZ, R62 ;  /* 0x000000ffff5a7224 */ /* 0x000fc600078e003e */
        /* <DEDUP_REMOVED lines=10> */
[----:B------:R-:W-:-:S03]  /*6d30*/  IMAD.MOV.U32 R90, RZ, RZ, R70 ;  /* 0x000000ffff5a7224 */ /* 0x000fc600078e0046 */
[----:B------:R-:W-:Y:S01]  /*6d40*/  PRMT R173, R88, 0x5410, R89 ;  /* 0x0000541058ad7816 */ /* 0x000fe20000000059 */
[----:B------:R-:W-:Y:S02]  /*6d50*/  IMAD.MOV.U32 R88, RZ, RZ, R68 ;  /* 0x000000ffff587224 */ /* 0x000fe400078e0044 */
[----:B------:R-:W-:-:S03]  /*6d60*/  IMAD.MOV.U32 R89, RZ, RZ, R69 ;  /* 0x000000ffff597224 */ /* 0x000fc600078e0045 */
[----:B------:R-:W-:Y:S01]  /*6d70*/  PRMT R177, R177, 0x5410, R88 ;  /* 0x00005410b1b17816 */ /* 0x000fe20000000058 */
[----:B-----5:R-:W-:Y:S01]  /*6d80*/  IMAD.MOV.U32 R88, RZ, RZ, R73 ;  /* 0x000000ffff587224 */ /* 0x020fe200078e0049 */
[----:B--2---:R-:W-:Y:S01]  /*6d90*/  R2UR UR4, R0 ;  /* 0x00000000000472ca */ /* 0x004fe200000e0000 */
[----:B------:R-:W-:-:S05]  /*6da0*/  IMAD.MOV.U32 R0, RZ, RZ, R59 ;  /* 0x000000ffff007224 */ /* 0x000fca00078e003b */
[----:B------:R-:W-:Y:S01]  /*6db0*/  PRMT R170, R170, 0x5410, R0 ;  /* 0x00005410aaaa7816 */ /* 0x000fe20000000000 */
[----:B------:R-:W-:-:S05]  /*6dc0*/  IMAD.MOV.U32 R0, RZ, RZ, R63 ;  /* 0x000000ffff007224 */ /* 0x000fca00078e003f */
[----:B------:R-:W-:Y:S01]  /*6dd0*/  PRMT R174, R0, 0x7610, R174 ;  /* 0x0000761000ae7816 */ /* 0x000fe200000000ae */
[----:B------:R-:W-:Y:S01]  /*6de0*/  IMAD.MOV.U32 R0, RZ, RZ, R67 ;  /* 0x000000ffff007224 */ /* 0x000fe200078e0043 */
[----:B------:R-:W-:Y:S02]  /*6df0*/  UISETP.NE.AND UP0, UPT, UR4, 0x3, UPT ;  /* 0x000000030400788c */ /* 0x000fe4000bf05270 */
[----:B------:R-:W-:Y:S01]  /*6e00*/  PRMT R174, R174, 0x5410, R90 ;  /* 0x00005410aeae7816 */ /* 0x000fe2000000005a */
[----:B------:R-:W-:Y:S01]  /*6e10*/  IMAD.MOV.U32 R90, RZ, RZ, R74 ;  /* 0x000000ffff5a7224 */ /* 0x000fe200078e004a */
[----:B------:R-:W-:Y:S01]  /*6e20*/  PRMT R172, R172, 0x5410, R0 ;  /* 0x00005410acac7816 */ /* 0x000fe20000000000 */
[----:B------:R-:W-:Y:S01]  /*6e30*/  IMAD.MOV.U32 R0, RZ, RZ, R71 ;  /* 0x000000ffff007224 */ /* 0x000fe200078e0047 */
[----:B------:R-:W-:Y:S02]  /*6e40*/  PLOP3.LUT P2, PT, PT, PT, UP0, 0x80, 0x0 ;  /* 0x000000000000781c */ /* 0x000fe40003f4f008 */
[----:B------:R-:W-:Y:S01]  /*6e50*/  PRMT R153, R153, 0x5410, R90 ;  /* 0x0000541099997816 */ /* 0x000fe2000000005a */
[----:B------:R-:W-:Y:S01]  /*6e60*/  IMAD.MOV.U32 R90, RZ, RZ, R75 ;  /* 0x000000ffff5a7224 */ /* 0x000fe200078e004b */
[----:B------:R-:W-:Y:S01]  /*6e70*/  PRMT R175, R0, 0x5410, R89 ;  /* 0x0000541000af7816 */ /* 0x000fe20000000059 */
[----:B------:R-:W-:-:S02]  /*6e80*/  IMAD.MOV.U32 R89, RZ, RZ, R72 ;  /* 0x000000ffff597224 */ /* 0x000fc400078e0048 */
[----:B------:R-:W-:Y:S01]  /*6e90*/  IMAD.MOV.U32 R0, RZ, RZ, R78 ;  /* 0x000000ffff007224 */ /* 0x000fe200078e004e */
[----:B------:R-:W-:Y:S01]  /*6ea0*/  PRMT R153, R90, 0x7610, R153 ;  /* 0x000076105a997816 */ /* 0x000fe20000000099 */
        /* <DEDUP_REMOVED lines=14> */
[----:B------:R-:W-:-:S03]  /*6f90*/  IMAD.MOV.U32 R89, RZ, RZ, R87 ;  /* 0x000000ffff597224 */ /* 0x000fc600078e0057 */
[----:B------:R-:W-:Y:S01]  /*6fa0*/  PRMT R155, R88, 0x5410, R0 ;  /* 0x00005410589b7816 */ /* 0x000fe20000000000 */
[----:B------:R-:W-:Y:S01]  /*6fb0*/  IMAD.MOV.U32 R88, RZ, RZ, R84 ;  /* 0x000000ffff587224 */ /* 0x000fe200078e0054 */
[----:B------:R-:W-:Y:S01]  /*6fc0*/  PRMT R156, R89, 0x5410, R90 ;  /* 0x00005410599c7816 */ /* 0x000fe2000000005a */
[----:B------:R-:W-:-:S05]  /*6fd0*/  IMAD.MOV.U32 R0, RZ, RZ, R85 ;  /* 0x000000ffff007224 */ /* 0x000fca00078e0055 */
[----:B------:R-:W-:Y:S01]  /*6fe0*/  PRMT R169, R88, 0x5410, R0 ;  /* 0x0000541058a97816 */ /* 0x000fe20000000000 */
[----:B------:R-:W-:Y:S06]  /*6ff0*/  @!P2 BRA `(.L_x_2932) ;  /* 0x000000000004a947 */ /* 0x000fec0003800000 */
[----:B------:R-:W-:Y:S01]  /*7000*/  BPT.TRAP 0x1 ;  /* 0x000000040000795c */ /* 0x000fe20000300000 */
.L_x_2932:
[----:B------:R-:W-:Y:S01]  /*7010*/  IMAD R0, R19, 0x8, R18 ;  /* 0x0000000813007824 */ /* 0x000fe200078e0212 */
[----:B------:R-:W-:Y:S01]  /*7020*/  SHF.L.U32 R115, R219, 0x1f, RZ ;  /* 0x0000001fdb737819 */ /* 0x000fe200000006ff */
[----:B------:R-:W0:Y:S01]  /*7030*/  LDC R145, c[0x0][0x2f4] ;  /* 0x0000bd00ff917b82 */ /* 0x000e220000000800 */
[----:B------:R-:W-:Y:S02]  /*7040*/  BSSY B1, `(.L_x_2933) ;  /* 0x0000004000017945 */ /* 0x000fe40003800000 */
[----:B------:R-:W1:Y:S05]  /*7050*/  SYNCS.PHASECHK.TRANS64.TRYWAIT P6, [R0+URZ+0x38890], R115 ;  /* 0x03889073000075a7 */ /* 0x000e6a00080c017f */
[----:B------:R-:W2:Y:S01]  /*7060*/  LDC.64 R124, c[0x0][0x300] ;  /* 0x0000c000ff7c7b82 */ /* 0x000ea20000000a00 */
[----:B-1----:R-:W-:Y:S05]  /*7070*/  @!P6 BRA `(.L_x_2934) ;  /* 0x000002ac0000e947 */ /* 0x002fea0003800000 */
.L_x_3293:
[----:B------:R-:W-:Y:S05]  /*7080*/  BSYNC B1 ;  /* 0x0000000000017941 */ /* 0x000fea0003800000 */
.L_x_2933:
        /* <DEDUP_REMOVED lines=61> */
[----:B------:R-:W-:Y:S01]  /*7460*/  PRMT R53, R181, 0x5410, R53 ;  /* 0x00005410b5357816 */ /* 0x000fe20000000035 */
[----:B------:R-:W-:Y:S01]  /*7470*/  FFMA.FTZ R163, R162, R163, -R166 ;  /* 0x000000a3a2a37223 */ /* 0x000fe200000108a6 */
[----:B------:R-:W-:-:S02]  /*7480*/  IMAD.U32 R166, R95, 0x10000, RZ ;  /* 0x000100005fa67824 */ /* 0x000fc400078e00ff */
[----:B------:R-:W-:Y:S01]  /*7490*/  FFMA.FTZ R162, R162, R164, R165 ;  /* 0x000000a4a2a27223 */ /* 0x000fe200000100a5 */
[----:B------:R-:W-:Y:S02]  /*74a0*/  LOP3.LUT R164, R161, 0xffff0000, RZ, 0xc0, !PT ;  /* 0xffff0000a1a47812 */ /* 0x000fe400078ec0ff */
[----:B------:R-:W-:Y:S02]  /*74b0*/  LOP3.LUT R161, R160, 0xffff0000, RZ, 0xc0, !PT ;  /* 0xffff0000a0a17812 */ /* 0x000fe400078ec0ff */
[----:B------:R-:W-:Y:S02]  /*74c0*/  SHF.R.U64 R54, R54, 0x10, R55 ;  /* 0x0000001036367819 */ /* 0x000fe40000001237 */
[----:B------:R-:W-:Y:S01]  /*74d0*/  SHF.R.U64 R46, R46, 0x10, R47 ;  /* 0x000000102e2e7819 */ /* 0x000fe2000000122f */
        /* <DEDUP_REMOVED lines=9> */
[----:B------:R-:W-:Y:S01]  /*7570*/  PRMT R93, R168, 0x5410, R93 ;  /* 0x00005410a85d7816 */ /* 0x000fe2000000005d */
[----:B------:R-:W-:Y:S01]  /*7580*/  IMAD.U32 R47, R90, 0x10000, RZ ;  /* 0x000100005a2f7824 */ /* 0x000fe200078e00ff */
[----:B------:R-:W-:Y:S02]  /*7590*/  PRMT R161, R167, 0x5410, R161 ;  /* 0x00005410a7a17816 */ /* 0x000fe400000000a1 */
[----:B------:R-:W-:Y:S01]  /*75a0*/  PRMT R46, R183, 0x5432, R46 ;  /* 0x00005432b72e7816 */ /* 0x000fe2000000002e */
[C---:B------:R-:W-:Y:S01]  /*75b0*/  IMAD.U32 R165, R93.reuse, 0x10000, RZ ;  /* 0x000100005da57824 */ /* 0x040fe200078e00ff */
[----:B------:R-:W-:Y:S01]  /*75c0*/  LOP3.LUT R93, R93, 0xffff0000, RZ, 0xc0, !PT ;  /* 0xffff00005d5d7812 */ /* 0x000fe200078ec0ff */
[----:B------:R-:W-:Y:S01]  /*75d0*/  IMAD.U32 R167, R161, 0x10000, RZ ;  /* 0x00010000a1a77824 */ /* 0x000fe200078e00ff */
[----:B------:R-:W-:Y:S01]  /*75e0*/  LOP3.LUT R94, R94, 0xffff0000, RZ, 0xc0, !PT ;  /* 0xffff00005e5e7812 */ /* 0x000fe200078ec0ff */
[----:B------:R-:W-:Y:S01]  /*75f0*/  FMUL.FTZ R168, R166, R165 ;  /* 0x000000a5a6a87220 */ /* 0x000fe20000410000 */
[----:B------:R-:W-:Y:S01]  /*7600*/  LOP3.LUT R90, R90, 0xffff0000, RZ, 0xc0, !PT ;  /* 0xffff00005a5a7812 */ /* 0x000fe200078ec0ff */
[----:B------:R-:W-:Y:S01]  /*7610*/  FMUL.FTZ R166, R166, R167 ;  /* 0x000000a7a6a67220 */ /* 0x000fe20000410000 */
[----:B------:R-:W-:Y:S01]  /*7620*/  F2FP.BF16.F32.PACK_AB R160, R160, R163 ;  /* 0x000000a3a0a0723e */ /* 0x000fe200000010ff */
[C---:B------:R-:W-:Y:S01]  /*7630*/  FFMA.FTZ R167, R164.reuse, R167, -R168 ;  /* 0x000000a7a4a77223 */ /* 0x040fe200000108a8 */
[----:B------:R-:W-:Y:S01]  /*7640*/  F2FP.BF16.F32.PACK_AB R162, R89, R162 ;  /* 0x000000a259a2723e */ /* 0x000fe200000010ff */
[----:B------:R-:W-:Y:S01]  /*7650*/  FFMA.FTZ R166, R164, R165, R166 ;  /* 0x000000a5a4a67223 */ /* 0x000fe200000100a6 */
[----:B------:R-:W-:Y:S01]  /*7660*/  SHF.R.U64 R164, R44, 0x10, R45 ;  /* 0x000000102ca47819 */ /* 0x000fe2000000122d */
[----:B------:R-:W-:Y:S01]  /*7670*/  IMAD.MOV.U32 R89, RZ, RZ, R160 ;  /* 0x000000ffff597224 */ /* 0x000fe200078e00a0 */
[----:B------:R-:W-:-:S02]  /*7680*/  LOP3.LUT R45, R161, 0xffff0000, RZ, 0xc0, !PT ;  /* 0xffff0000a12d7812 */ /* 0x000fc400078ec0ff */
[----:B------:R-:W-:Y:S01]  /*7690*/  LOP3.LUT R44, R91, 0xffff0000, RZ, 0xc0, !PT ;  /* 0xffff00005b2c7812 */ /* 0x000fe200078ec0ff */
[C---:B------:R-:W-:Y:S02]  /*76a0*/  FMUL.FTZ R91, R52.reuse, R93 ;  /* 0x0000005d345b7220 */ /* 0x040fe40000410000 */
[-C--:B------:R-:W-:Y:S02]  /*76b0*/  FMUL.FTZ R52, R52, R45.reuse ;  /* 0x0000002d34347220 */ /* 0x080fe40000410000 */
[----:B------:R-:W-:Y:S01]  /*76c0*/  FFMA.FTZ R45, R44, R45, -R91 ;  /* 0x0000002d2c2d7223 */ /* 0x000fe2000001085b */
[----:B------:R-:W-:Y:S02]  /*76d0*/  IMAD.U32 R91, R88, 0x10000, RZ ;  /* 0x00010000585b7824 */ /* 0x000fe400078e00ff */
[----:B------:R-:W-:Y:S01]  /*76e0*/  FFMA.FTZ R44, R44, R93, R52 ;  /* 0x0000005d2c2c7223 */ /* 0x000fe20000010034 */
[----:B------:R-:W-:Y:S01]  /*76f0*/  PRMT R52, R184, 0x5432, R164 ;  /* 0x00005432b8347816 */ /* 0x000fe200000000a4 */
[C---:B------:R-:W-:Y:S01]  /*7700*/  IMAD.U32 R164, R92.reuse, 0x10000, RZ ;  /* 0x000100005ca47824 */ /* 0x040fe200078e00ff */
[----:B------:R-:W-:Y:S01]  /*7710*/  LOP3.LUT R92, R92, 0xffff0000, RZ, 0xc0, !PT ;  /* 0xffff00005c5c7812 */ /* 0x000fe200078ec0ff */
        /* <DEDUP_REMOVED lines=11> */
[CC--:B------:R-:W-:Y:S01]  /*77d0*/  FMUL.FTZ R91, R92.reuse, R53.reuse ;  /* 0x000000355c5b7220 */ /* 0x0c0fe20000410000 */
[-C--:B------:R-:W-:Y:S01]  /*77e0*/  FMUL.FTZ R92, R92, R52.reuse ;  /* 0x000000345c5c7220 */ /* 0x080fe20000410000 */
[C---:B------:R-:W-:Y:S01]  /*77f0*/  IMAD.U32 R93, R46.reuse, 0x10000, RZ ;  /* 0x000100002e5d7824 */ /* 0x040fe200078e00ff */
[----:B------:R-:W-:Y:S01]  /*7800*/  LOP3.LUT R46, R46, 0xffff0000, RZ, 0xc0, !PT ;  /* 0xffff00002e2e7812 */ /* 0x000fe200078ec0ff */
[----:B------:R-:W-:Y:S01]  /*7810*/  FFMA.FTZ R91, R88, R52, -R91 ;  /* 0x00000034585b7223 */ /* 0x000fe2000001085b */
[C---:B------:R-:W-:Y:S01]  /*7820*/  IMAD.U32 R52, R54.reuse, 0x10000, RZ ;  /* 0x0001000036347824 */ /* 0x040fe200078e00ff */
        /* <DEDUP_REMOVED lines=11> */
[----:B------:R-:W-:Y:S01]  /*78e0*/  F2FP.BF16.F32.PACK_AB R92, R92, R164 ;  /* 0x000000a45c5c723e */ /* 0x000fe200000010ff */
[----:B------:R-:W-:-:S02]  /*78f0*/  IMAD.MOV.U32 R93, RZ, RZ, R162 ;  /* 0x000000ffff5d7224 */ /* 0x000fc400078e00a2 */
[----:B------:R-:W-:Y:S01]  /*7900*/  F2FP.BF16.F32.PACK_AB R53, R55, R53 ;  /* 0x000000353735723e */ /* 0x000fe200000010ff */
[----:B------:R-:W-:Y:S01]  /*7910*/  IMAD.MOV.U32 R95, RZ, RZ, R44 ;  /* 0x000000ffff5f7224 */ /* 0x000fe200078e002c */
[----:B------:R-:W-:Y:S01]  /*7920*/  F2FP.BF16.F32.PACK_AB R94, R94, R88 ;  /* 0x000000585e5e723e */ /* 0x000fe200000010ff */
[----:B------:R-:W-:Y:S02]  /*7930*/  IMAD.MOV.U32 R88, RZ, RZ, R91 ;  /* 0x000000ffff587224 */ /* 0x000fe400078e005b */
[----:B------:R-:W-:Y:S02]  /*7940*/  IMAD.MOV.U32 R90, RZ, RZ, R53 ;  /* 0x000000ffff5a7224 */ /* 0x000fe400078e0035 */
[----:B------:R-:W-:-:S07]  /*7950*/  IMAD.MOV.U32 R91, RZ, RZ, R45 ;  /* 0x000000ffff5b7224 */ /* 0x000fce00078e002d */
.L_x_2940:
[----:B------:R-:W-:Y:S05]  /*7960*/  BSYNC B3 ;  /* 0x0000000000037941 */ /* 0x000fea0003800000 */
.L_x_2939:
[----:B------:R-:W-:Y:S02]  /*7970*/  ULDC.64 UR4, c[0x0][0x208] ;  /* 0x0000820000047ab9 */ /* 0x000fe40000000a00 */
[----:B0-----:R0:W-:Y:S04]  /*7980*/  STG.E.128 desc[UR4][R140.64], R88 ;  /* 0x000000588c007986 */ /* 0x0011e8000c101d04 */
[----:B--2---:R0:W-:Y:S02]  /*7990*/  @!P5 STG.E.128 desc[UR4][R142.64], R92 ;  /* 0x0000005c8e00d986 */ /* 0x0041e4000c101d04 */
.L_x_2938:
[----:B------:R-:W-:Y:S05]  /*79a0*/  BSYNC B2 ;  /* 0x0000000000027941 */ /* 0x000fea0003800000 */
.L_x_2937:
        /* <DEDUP_REMOVED lines=19> */
[----:B------:R-:W-:Y:S01]  /*7ae0*/  LEA.HI.X R89, R47, R119, R46, 0x1, P6 ;  /* 0x000000772f597211 */ /* 0x000fe200030f0c2e */
[----:B------:R-:W-:Y:S01]  /*7af0*/  IMAD R47, R19, 0x5000, R136 ;  /* 0x00005000132f7824 */ /* 0x000fe200078e0288 */
        /* <DEDUP_REMOVED lines=9> */
[----:B------:R-:W-:-:S04]  /*7b90*/  IMAD.IADD R44, R45, 0x1, R44 ;  /* 0x000000012d2c7824 */ /* 0x000fc800078e022c */
[----:B------:R-:W-:Y:S02]  /*7ba0*/  IMAD R45, R19, 0x5000, R44 ;  /* 0x00005000132d7824 */ /* 0x000fe400078e022c */
[--C-:B------:R-:W-:Y:S02]  /*7bb0*/  IMAD R44, R47, 0x2, R18.reuse ;  /* 0x000000022f2c7824 */ /* 0x100fe400078e0212 */
[----:B------:R-:W-:-:S04]  /*7bc0*/  IMAD R52, R45, 0x2, R18 ;  /* 0x000000022d347824 */ /* 0x000fc800078e0212 */
        /* <DEDUP_REMOVED lines=13> */
[----:B------:R-:W-:Y:S02]  /*7ca0*/  PRMT R48, R180, 0x5432, R48 ;  /* 0x00005432b4307816 */ /* 0x000fe40000000030 */
        /* <DEDUP_REMOVED lines=82> */
.L_x_2942:
[----:B------:R-:W-:Y:S05]  /*81d0*/  BSYNC B2 ;  /* 0x0000000000027941 */ /* 0x000fea0003800000 */
.L_x_2941:
[----:B------:R-:W-:Y:S02]  /*81e0*/  ULDC.64 UR4, c[0x0][0x208] ;  /* 0x0000820000047ab9 */ /* 0x000fe40000000a00 */
[----:B0-----:R3:W-:Y:S04]  /*81f0*/  STG.E.128 desc[UR4][R88.64], R44 ;  /* 0x0000002c58007986 */ /* 0x0017e8000c101d04 */
[----:B--2---:R3:W-:Y:S02]  /*8200*/  @!P5 STG.E.128 desc[UR4][R90.64], R52 ;  /* 0x000000345a00d986 */ /* 0x0047e4000c101d04 */
.L_x_2936:
[----:B------:R-:W-:Y:S05]  /*8210*/  BSYNC B1 ;  /* 0x0000000000017941 */ /* 0x000fea0003800000 */
.L_x_2935:
        /* <DEDUP_REMOVED lines=17> */
[----:B------:R-:W-:-:S05]  /*8330*/  LEA.HI.SX32 R44, R41, R14, 0x1c ;  /* 0x0000000e292c7211 */ /* 0x000fca00078fe2ff */
[----:B------:R-:W-:-:S05]  /*8340*/  IMAD.SHL.U32 R45, R44, 0x8, RZ ;  /* 0x000000082c2d7824 */ /* 0x000fca00078e00ff */
[----:B------:R-:W-:-:S13]  /*8350*/  ISETP.GE.AND P3, PT, R45, R145, PT ;  /* 0x000000912d00720c */ /* 0x000fda0003f66270 */
[--C-:B------:R-:W-:Y:S02]  /*8360*/  @!P3 SHF.R.S32.HI R47, RZ, 0x1f, R45.reuse ;  /* 0x0000001fff2fb819 */ /* 0x100fe4000001142d */
[----:B------:R-:W-:-:S04]  /*8370*/  @!P3 IADD3 R41, P5, P6, R96, R48, R45 ;  /* 0x000000306029b210 */ /* 0x000fc80007ebe02d */
[----:B------:R-:W-:Y:S02]  /*8380*/  @!P3 IADD3.X R40, R36, R54, R47, P5, P6 ;  /* 0x000000362428b210 */ /* 0x000fe40002fec42f */
[----:B------:R-:W-:Y:S02]  /*8390*/  SHF.R.S32.HI R47, RZ, 0x1f, R44 ;  /* 0x0000001fff2f7819 */ /* 0x000fe4000001142c */
[----:B------:R-:W-:Y:S02]  /*83a0*/  LEA R50, P5, R42, R118, 0x1 ;  /* 0x000000762a327211 */ /* 0x000fe400078a08ff */
[----:B------:R-:W-:Y:S02]  /*83b0*/  LEA.HI R47, R47, R44, RZ, 0x3 ;  /* 0x0000002c2f2f7211 */ /* 0x000fe400078f18ff */
[----:B------:R-:W-:Y:S02]  /*83c0*/  LOP3.LUT R44, R223, 0x38, R45, 0xf8, !PT ;  /* 0x00000038df2c7812 */ /* 0x000fe400078ef82d */
[----:B------:R-:W-:-:S02]  /*83d0*/  SHF.R.S32.HI R47, RZ, 0x3, R47 ;  /* 0x00000003ff2f7819 */ /* 0x000fc4000001142f */
[----:B------:R-:W-:Y:S02]  /*83e0*/  LOP3.LUT R44, R44, R46, RZ, 0x3c, !PT ;  /* 0x0000002e2c2c7212 */ /* 0x000fe400078e3cff */
[----:B------:R-:W-:Y:S01]  /*83f0*/  LEA.HI.X R51, R42, R119, R43, 0x1, P5 ;  /* 0x000000772a337211 */ /* 0x000fe200028f0c2b */
[----:B------:R-:W-:Y:S01]  /*8400*/  IMAD R45, R47, 0x1400, R226 ;  /* 0x000014002f2d7824 */ /* 0x000fe200078e02e2 */
[----:B------:R-:W-:-:S03]  /*8410*/  @!P3 LEA R52, P5, R41, R118, 0x1 ;  /* 0x000000762934b211 */ /* 0x000fc600078a08ff */
[----:B------:R-:W-:Y:S01]  /*8420*/  IMAD.IADD R44, R45, 0x1, R44 ;  /* 0x000000012d2c7824 */ /* 0x000fe200078e022c */
[----:B------:R-:W-:Y:S01]  /*8430*/  @!P3 LEA.HI.X R53, R41, R119, R40, 0x1, P5 ;  /* 0x000000772935b211 */ /* 0x000fe200028f0c28 */
[C---:B------:R-:W-:Y:S01]  /*8440*/  IMAD R45, R19.reuse, 0x5000, R135 ;  /* 0x00005000132d7824 */ /* 0x040fe200078e0287 */
[----:B------:R-:W-:Y:S01]  /*8450*/  ISETP.GE.AND P5, PT, R16, R116, PT ;  /* 0x000000741000720c */ /* 0x000fe20003fa6270 */
[----:B------:R-:W-:Y:S02]  /*8460*/  IMAD R47, R19, 0x5000, R44 ;  /* 0x00005000132f7824 */ /* 0x000fe400078e022c */
[--C-:B------:R-:W-:Y:S02]  /*8470*/  IMAD R42, R45, 0x2, R18.reuse ;  /* 0x000000022d2a7824 */ /* 0x100fe400078e0212 */
[----:B------:R-:W-:-:S04]  /*8480*/  IMAD R47, R47, 0x2, R18 ;  /* 0x000000022f2f7824 */ /* 0x000fc800078e0212 */
[----:B------:R-:W2:Y:S04]  /*8490*/  LDS.128 R40, [R42+0x24400] ;  /* 0x024400002a287984 */ /* 0x000ea80000000c00 */
[----:B------:R-:W3:Y:S01]  /*84a0*/  LDS.128 R44, [R47+0x24400] ;  /* 0x024400002f2c7984 */ /* 0x000ee20000000c00 */
        /* <DEDUP_REMOVED lines=51> */
[----:B------:R-:W-:Y:S01]  /*87e0*/  FFMA.FTZ R88, R43, R63, -R88 ;  /* 0x0000003f2b587223 */ /* 0x000fe20000010858 */
[----:B------:R-:W-:Y:S01]  /*87f0*/  LOP3.LUT R62, R62, 0xffff0000, RZ, 0xc0, !PT ;  /* 0xffff00003e3e7812 */ /* 0x000fe200078ec0ff */
[C---:B------:R-:W-:Y:S01]  /*8800*/  IMAD.U32 R41, R40.reuse, 0x10000, RZ ;  /* 0x0001000028297824 */ /* 0x040fe200078e00ff */
[----:B------:R-:W-:Y:S01]  /*8810*/  LOP3.LUT R63, R55, 0xffff0000, RZ, 0xc0, !PT ;  /* 0xffff0000373f7812 */ /* 0x000fe200078ec0ff */
[CC--:B------:R-:W-:Y:S01]  /*8820*/  FMUL.FTZ R55, R45.reuse, R71.reuse ;  /* 0x000000472d377220 */ /* 0x0c0fe20000410000 */
[----:B------:R-:W-:Y:S01]  /*8830*/  FMUL.FTZ R45, R45, R68 ;  /* 0x000000442d2d7220 */ /* 0x000fe20000410000 */
[----:B------:R-:W-:Y:S01]  /*8840*/  LOP3.LUT R40, R40, 0xffff0000, RZ, 0xc0, !PT ;  /* 0xffff000028287812 */ /* 0x000fe200078ec0ff */
[----:B------:R-:W-:Y:S01]  /*8850*/  FFMA.FTZ R70, R43, R70, R47 ;  /* 0x000000462b467223 */ /* 0x000fe2000001002f */
[----:B------:R-:W-:Y:S01]  /*8860*/  PRMT R61, R176, 0x5432, R61 ;  /* 0x00005432b03d7816 */ /* 0x000fe2000000003d */
[C---:B------:R-:W-:Y:S01]  /*8870*/  FMUL.FTZ R43, R44.reuse, R62 ;  /* 0x0000003e2c2b7220 */ /* 0x040fe20000410000 */
        /* <DEDUP_REMOVED lines=13> */
[----:B------:R-:W-:Y:S01]  /*8950*/  FFMA.FTZ R93, R92, R138, R93 ;  /* 0x0000008a5c5d7223 */ /* 0x000fe2000001005d */
[----:B------:R-:W-:Y:S01]  /*8960*/  FMUL.FTZ R94, R94, R43 ;  /* 0x0000002b5e5e7220 */ /* 0x000fe20000410000 */
[----:B------:R-:W-:Y:S01]  /*8970*/  FMUL.FTZ R46, R46, R61 ;  /* 0x0000003d2e2e7220 */ /* 0x000fe20000410000 */
[C---:B------:R-:W-:Y:S01]  /*8980*/  FFMA.FTZ R43, R91.reuse, R43, -R62 ;  /* 0x0000002b5b2b7223 */ /* 0x040fe2000001083e */
[C---:B------:R-:W-:Y:S01]  /*8990*/  FFMA.FTZ R62, R42.reuse, R61, -R41 ;  /* 0x0000003d2a3e7223 */ /* 0x040fe20000010829 */
[----:B------:R-:W-:Y:S01]  /*89a0*/  FFMA.FTZ R47, R91, R47, R94 ;  /* 0x0000002f5b2f7223 */ /* 0x000fe2000001005e */
        /* <DEDUP_REMOVED lines=12> */
[----:B------:R-:W-:-:S02]  /*8a70*/  IMAD.MOV.U32 R43, RZ, RZ, R60 ;  /* 0x000000ffff2b7224 */ /* 0x000fc400078e003c */
[----:B------:R-:W-:-:S07]  /*8a80*/  IMAD.MOV.U32 R47, RZ, RZ, R70 ;  /* 0x000000ffff2f7224 */ /* 0x000fce00078e0046 */
.L_x_2948:
[----:B------:R-:W-:Y:S05]  /*8a90*/  BSYNC B3 ;  /* 0x0000000000037941 */ /* 0x000fea0003800000 */
.L_x_2947:
[----:B------:R-:W-:Y:S02]  /*8aa0*/  ULDC.64 UR4, c[0x0][0x208] ;  /* 0x0000820000047ab9 */ /* 0x000fe40000000a00 */
[----:B--2---:R2:W-:Y:S04]  /*8ab0*/  STG.E.128 desc[UR4][R50.64], R40 ;  /* 0x0000002832007986 */ /* 0x0045e8000c101d04 */
[----:B---3--:R2:W-:Y:S02]  /*8ac0*/  @!P3 STG.E.128 desc[UR4][R52.64], R44 ;  /* 0x0000002c3400b986 */ /* 0x0085e4000c101d04 */
.L_x_2946:
[----:B------:R-:W-:Y:S05]  /*8ad0*/  BSYNC B2 ;  /* 0x0000000000027941 */ /* 0x000fea0003800000 */
.L_x_2945:
        /* <DEDUP_REMOVED lines=35> */
[----:B--2---:R-:W-:Y:S01]  /*8d10*/  IMAD.U32 R62, R43, 0x10000, RZ ;  /* 0x000100002b3e7824 */ /* 0x004fe200078e00ff */
[----:B------:R-:W-:Y:S01]  /*8d20*/  SHF.R.U32.HI R64, RZ, 0x10, R65 ;  /* 0x00000010ff407819 */ /* 0x000fe20000011641 */
[----:B---3--:R-:W-:Y:S01]  /*8d30*/  IMAD.U32 R65, R45, 0x10000, RZ ;  /* 0x000100002d417824 */ /* 0x008fe200078e00ff */
[--C-:B------:R-:W-:Y:S01]  /*8d40*/  SHF.R.U64 R52, R56, 0x10, R57.reuse ;  /* 0x0000001038347819 */ /* 0x100fe20000001239 */
[----:B------:R-:W-:Y:S01]  /*8d50*/  IMAD.U32 R61, R42, 0x10000, RZ ;  /* 0x000100002a3d7824 */ /* 0x000fe200078e00ff */
[----:B------:R-:W-:Y:S01]  /*8d60*/  SHF.R.U32.HI R56, RZ, 0x10, R57 ;  /* 0x00000010ff387819 */ /* 0x000fe20000011639 */
[----:B------:R-:W-:Y:S01]  /*8d70*/  IMAD.U32 R57, R41, 0x10000, RZ ;  /* 0x0001000029397824 */ /* 0x000fe200078e00ff */
[--C-:B------:R-:W-:Y:S01]  /*8d80*/  SHF.R.U64 R55, R66, 0x10, R67.reuse ;  /* 0x0000001042377819 */ /* 0x100fe20000001243 */
[----:B------:R-:W-:Y:S01]  /*8d90*/  IMAD.U32 R66, R47, 0x10000, RZ ;  /* 0x000100002f427824 */ /* 0x000fe200078e00ff */
[----:B------:R-:W-:-:S02]  /*8da0*/  SHF.R.U32.HI R67, RZ, 0x10, R67 ;  /* 0x00000010ff437819 */ /* 0x000fc40000011643 */
[----:B------:R-:W-:Y:S02]  /*8db0*/  PRMT R64, R173, 0x5432, R64 ;  /* 0x00005432ad407816 */ /* 0x000fe40000000040 */
[--C-:B------:R-:W-:Y:S02]  /*8dc0*/  SHF.R.U64 R53, R58, 0x10, R59.reuse ;  /* 0x000000103a357819 */ /* 0x100fe4000000123b */
[----:B------:R-:W-:Y:S01]  /*8dd0*/  SHF.R.U32.HI R59, RZ, 0x10, R59 ;  /* 0x00000010ff3b7819 */ /* 0x000fe2000001163b */
[----:B------:R-:W-:Y:S01]  /*8de0*/  IMAD.U32 R68, R64, 0x10000, RZ ;  /* 0x0001000040447824 */ /* 0x000fe200078e00ff */
[----:B------:R-:W-:Y:S02]  /*8df0*/  PRMT R56, R171, 0x5432, R56 ;  /* 0x00005432ab387816 */ /* 0x000fe40000000038 */
[C---:B------:R-:W-:Y:S01]  /*8e00*/  PRMT R55, R172.reuse, 0x5410, R55 ;  /* 0x00005410ac377816 */ /* 0x040fe20000000037 */
[----:B------:R-:W-:Y:S01]  /*8e10*/  FMUL.FTZ R70, R65, R68 ;  /* 0x0000004441467220 */ /* 0x000fe20000410000 */
[----:B------:R-:W-:-:S02]  /*8e20*/  PRMT R172, R172, 0x5432, R67 ;  /* 0x00005432acac7816 */ /* 0x000fc40000000043 */
[----:B------:R-:W-:Y:S01]  /*8e30*/  LOP3.LUT R60, R45, 0xffff0000, RZ, 0xc0, !PT ;  /* 0xffff00002d3c7812 */ /* 0x000fe200078ec0ff */
[----:B------:R-:W-:Y:S01]  /*8e40*/  IMAD.U32 R45, R44, 0x10000, RZ ;  /* 0x000100002c2d7824 */ /* 0x000fe200078e00ff */
[----:B------:R-:W-:Y:S01]  /*8e50*/  LOP3.LUT R67, R64, 0xffff0000, RZ, 0xc0, !PT ;  /* 0xffff000040437812 */ /* 0x000fe200078ec0ff */
[----:B------:R-:W-:Y:S01]  /*8e60*/  IMAD.U32 R69, R172, 0x10000, RZ ;  /* 0x00010000ac457824 */ /* 0x000fe200078e00ff */
[C---:B------:R-:W-:Y:S02]  /*8e70*/  PRMT R53, R170.reuse, 0x5410, R53 ;  /* 0x00005410aa357816 */ /* 0x040fe40000000035 */
[----:B------:R-:W-:Y:S01]  /*8e80*/  PRMT R170, R170, 0x5432, R59 ;  /* 0x00005432aaaa7816 */ /* 0x000fe2000000003b */
[----:B------:R-:W-:Y:S01]  /*8e90*/  FMUL.FTZ R71, R60, R67 ;  /* 0x000000433c477220 */ /* 0x000fe20000410000 */
[----:B------:R-:W-:Y:S01]  /*8ea0*/  PRMT R173, R173, 0x5410, R54 ;  /* 0x00005410adad7816 */ /* 0x000fe20000000036 */
[C---:B------:R-:W-:Y:S01]  /*8eb0*/  IMAD.U32 R54, R56.reuse, 0x10000, RZ ;  /* 0x0001000038367824 */ /* 0x040fe200078e00ff */
[----:B------:R-:W-:-:S02]  /*8ec0*/  LOP3.LUT R59, R56, 0xffff0000, RZ, 0xc0, !PT ;  /* 0xffff0000383b7812 */ /* 0x000fc400078ec0ff */
[----:B------:R-:W-:Y:S01]  /*8ed0*/  LOP3.LUT R58, R41, 0xffff0000, RZ, 0xc0, !PT ;  /* 0xffff0000293a7812 */ /* 0x000fe200078ec0ff */
[-C--:B------:R-:W-:Y:S01]  /*8ee0*/  FMUL.FTZ R64, R65, R54.reuse ;  /* 0x0000003641407220 */ /* 0x080fe20000410000 */
[----:B------:R-:W-:Y:S01]  /*8ef0*/  PRMT R52, R171, 0x5410, R52 ;  /* 0x00005410ab347816 */ /* 0x000fe20000000034 */
[-C--:B0-----:R-:W-:Y:S01]  /*8f00*/  FMUL.FTZ R89, R60, R59.reuse ;  /* 0x0000003b3c597220 */ /* 0x081fe20000410000 */
[C---:B------:R-:W-:Y:S01]  /*8f10*/  FFMA.FTZ R54, R57.reuse, R54, -R70 ;  /* 0x0000003639367223 */ /* 0x040fe20000010846 */
[----:B------:R-:W-:Y:S01]  /*8f20*/  FFMA.FTZ R59, R58, R59, -R71 ;  /* 0x0000003b3a3b7223 */ /* 0x000fe20000010847 */
[----:B------:R-:W-:Y:S02]  /*8f30*/  IMAD.U32 R65, R170, 0x10000, RZ ;  /* 0x00010000aa417824 */ /* 0x000fe400078e00ff */
[----:B------:R-:W-:Y:S01]  /*8f40*/  FMUL.FTZ R71, R66, R69 ;  /* 0x0000004542477220 */ /* 0x000fe20000410000 */
[----:B------:R-:W-:Y:S01]  /*8f50*/  FFMA.FTZ R57, R57, R68, R64 ;  /* 0x0000004439397223 */ /* 0x000fe20000010040 */
[----:B------:R-:W-:-:S02]  /*8f60*/  IMAD.U32 R64, R173, 0x10000, RZ ;  /* 0x00010000ad407824 */ /* 0x000fc400078e00ff */
[-C--:B------:R-:W-:Y:S01]  /*8f70*/  FMUL.FTZ R66, R66, R65.reuse ;  /* 0x0000004142427220 */ /* 0x080fe20000410000 */
[----:B------:R-:W-:Y:S02]  /*8f80*/  IMAD.U32 R60, R52, 0x10000, RZ ;  /* 0x00010000343c7824 */ /* 0x000fe400078e00ff */
[----:B------:R-:W-:Y:S01]  /*8f90*/  FFMA.FTZ R56, R62, R65, -R71 ;  /* 0x000000413e387223 */ /* 0x000fe20000010847 */
[----:B------:R-:W-:Y:S01]  /*8fa0*/  LOP3.LUT R44, R44, 0xffff0000, RZ, 0xc0, !PT ;  /* 0xffff00002c2c7812 */ /* 0x000fe200078ec0ff */
[----:B------:R-:W-:Y:S01]  /*8fb0*/  IMAD.U32 R41, R40, 0x10000, RZ ;  /* 0x0001000028297824 */ /* 0x000fe200078e00ff */
[----:B------:R-:W-:Y:S01]  /*8fc0*/  LOP3.LUT R173, R173, 0xffff0000, RZ, 0xc0, !PT ;  /* 0xffff0000adad7812 */ /* 0x000fe200078ec0ff */
[----:B------:R-:W-:Y:S01]  /*8fd0*/  FFMA.FTZ R58, R58, R67, R89 ;  /* 0x000000433a3a7223 */ /* 0x000fe20000010059 */
[----:B------:R-:W-:Y:S01]  /*8fe0*/  LOP3.LUT R65, R52, 0xffff0000, RZ, 0xc0, !PT ;  /* 0xffff000034417812 */ /* 0x000fe200078ec0ff */
[----:B------:R-:W-:Y:S01]  /*8ff0*/  FMUL.FTZ R52, R45, R64 ;  /* 0x000000402d347220 */ /* 0x000fe20000410000 */
[----:B------:R-:W-:Y:S01]  /*9000*/  LOP3.LUT R47, R47, 0xffff0000, RZ, 0xc0, !PT ;  /* 0xffff00002f2f7812 */ /* 0x000fe200078ec0ff */
[-C--:B------:R-:W-:Y:S01]  /*9010*/  FMUL.FTZ R45, R45, R60.reuse ;  /* 0x0000003c2d2d7220 */ /* 0x080fe20000410000 */
[----:B------:R-:W-:Y:S01]  /*9020*/  LOP3.LUT R172, R172, 0xffff0000, RZ, 0xc0, !PT ;  /* 0xffff0000acac7812 */ /* 0x000fe200078ec0ff */
[----:B------:R-:W-:Y:S01]  /*9030*/  FFMA.FTZ R62, R62, R69, R66 ;  /* 0x000000453e3e7223 */ /* 0x000fe20000010042 */
[----:B------:R-:W-:Y:S01]  /*9040*/  LOP3.LUT R170, R170, 0xffff0000, RZ, 0xc0, !PT ;  /* 0xffff0000aaaa7812 */ /* 0x000fe200078ec0ff */
[----:B------:R-:W-:Y:S01]  /*9050*/  FMUL.FTZ R67, R44, R173 ;  /* 0x000000ad2c437220 */ /* 0x000fe20000410000 */
[----:B------:R-:W-:Y:S01]  /*9060*/  LOP3.LUT R40, R40, 0xffff0000, RZ, 0xc0, !PT ;  /* 0xffff000028287812 */ /* 0x000fe200078ec0ff */
[-C--:B------:R-:W-:Y:S01]  /*9070*/  FMUL.FTZ R69, R44, R65.reuse ;  /* 0x000000412c457220 */ /* 0x080fe20000410000 */
[----:B------:R-:W-:Y:S01]  /*9080*/  LOP3.LUT R63, R42, 0xffff0000, RZ, 0xc0, !PT ;  /* 0xffff00002a3f7812 */ /* 0x000fe200078ec0ff */
[C---:B------:R-:W-:Y:S01]  /*9090*/  IMAD.U32 R42, R46.reuse, 0x10000, RZ ;  /* 0x000100002e2a7824 */ /* 0x040fe200078e00ff */
[----:B------:R-:W-:Y:S01]  /*90a0*/  LOP3.LUT R43, R43, 0xffff0000, RZ, 0xc0, !PT ;  /* 0xffff00002b2b7812 */ /* 0x000fe200078ec0ff */
[C---:B------:R-:W-:Y:S01]  /*90b0*/  FFMA.FTZ R52, R41.reuse, R60, -R52 ;  /* 0x0000003c29347223 */ /* 0x040fe20000010834 */
[----:B------:R-:W-:Y:S01]  /*90c0*/  FFMA.FTZ R45, R41, R64, R45 ;  /* 0x00000040292d7223 */ /* 0x000fe2000001002d */
[----:B------:R-:W-:Y:S01]  /*90d0*/  IMAD.U32 R44, R55, 0x10000, RZ ;  /* 0x00010000372c7824 */ /* 0x000fe200078e00ff */
[----:B------:R-:W-:Y:S01]  /*90e0*/  LOP3.LUT R46, R46, 0xffff0000, RZ, 0xc0, !PT ;  /* 0xffff00002e2e7812 */ /* 0x000fe200078ec0ff */
[----:B------:R-:W-:Y:S01]  /*90f0*/  FMUL.FTZ R66, R47, R172 ;  /* 0x000000ac2f427220 */ /* 0x000fe20000410000 */
[----:B------:R-:W-:Y:S01]  /*9100*/  IMAD.U32 R41, R53, 0x10000, RZ ;  /* 0x0001000035297824 */ /* 0x000fe200078e00ff */
[----:B------:R-:W-:Y:S01]  /*9110*/  LOP3.LUT R55, R55, 0xffff0000, RZ, 0xc0, !PT ;  /* 0xffff000037377812 */ /* 0x000fe200078ec0ff */
[-C--:B------:R-:W-:Y:S01]  /*9120*/  FMUL.FTZ R68, R47, R170.reuse ;  /* 0x000000aa2f447220 */ /* 0x080fe20000410000 */
[----:B------:R-:W-:Y:S01]  /*9130*/  LOP3.LUT R53, R53, 0xffff0000, RZ, 0xc0, !PT ;  /* 0xffff000035357812 */ /* 0x000fe200078ec0ff */
[----:B------:R-:W-:Y:S01]  /*9140*/  FFMA.FTZ R67, R40, R65, -R67 ;  /* 0x0000004128437223 */ /* 0x000fe20000010843 */
[C---:B------:R-:W-:Y:S01]  /*9150*/  FFMA.FTZ R47, R43.reuse, R170, -R66 ;  /* 0x000000aa2b2f7223 */ /* 0x040fe20000010842 */
[C---:B------:R-:W-:Y:S01]  /*9160*/  FMUL.FTZ R60, R42.reuse, R44 ;  /* 0x0000002c2a3c7220 */ /* 0x040fe20000410000 */
[----:B------:R-:W-:Y:S01]  /*9170*/  FMUL.FTZ R65, R42, R41 ;  /* 0x000000292a417220 */ /* 0x000fe20000410000 */
[----:B------:R-:W-:Y:S01]  /*9180*/  FFMA.FTZ R43, R43, R172, R68 ;  /* 0x000000ac2b2b7223 */ /* 0x000fe20000010044 */
[C---:B------:R-:W-:Y:S01]  /*9190*/  FMUL.FTZ R42, R46.reuse, R55 ;  /* 0x000000372e2a7220 */ /* 0x040fe20000410000 */
[----:B------:R-:W-:Y:S01]  /*91a0*/  FMUL.FTZ R46, R46, R53 ;  /* 0x000000352e2e7220 */ /* 0x000fe20000410000 */
[----:B------:R-:W-:Y:S01]  /*91b0*/  FFMA.FTZ R40, R40, R173, R69 ;  /* 0x000000ad28287223 */ /* 0x000fe20000010045 */
        /* <DEDUP_REMOVED lines=14> */
[----:B------:R-:W-:Y:S01]  /*92a0*/  IMAD.MOV.U32 R47, RZ, RZ, R62 ;  /* 0x000000ffff2f7224 */ /* 0x000fe200078e003e */
[----:B------:R-:W-:-:S07]  /*92b0*/  F2FP.BF16.F32.PACK_AB R46, R46, R65 ;  /* 0x000000412e2e723e */ /* 0x000fce00000010ff */
.L_x_2950:
[----:B------:R-:W-:Y:S05]  /*92c0*/  BSYNC B2 ;  /* 0x0000000000027941 */ /* 0x000fea0003800000 */
.L_x_2949:
[----:B------:R-:W-:Y:S02]  /*92d0*/  ULDC.64 UR4, c[0x0][0x208] ;  /* 0x0000820000047ab9 */ /* 0x000fe40000000a00 */
[----:B--2---:R4:W-:Y:S04]  /*92e0*/  STG.E.128 desc[UR4][R48.64], R40 ;  /* 0x0000002830007986 */ /* 0x0049e8000c101d04 */
[----:B---3--:R4:W-:Y:S02]  /*92f0*/  @!P3 STG.E.128 desc[UR4][R50.64], R44 ;  /* 0x0000002c3200b986 */ /* 0x0089e4000c101d04 */
.L_x_2944:
[----:B------:R-:W-:Y:S05]  /*9300*/  BSYNC B1 ;  /* 0x0000000000017941 */ /* 0x000fea0003800000 */
.L_x_2943:
[----:B--2-4-:R-:W-:Y:S02]  /*9310*/  VIADD R41, R212, 0x40 ;  /* 0x00000040d4297836 */ /* 0x014fe40000000000 */
        /* <DEDUP_REMOVED lines=42> */
[--C-:B------:R-:W-:Y:S01]  /*95c0*/  SHF.R.U64 R66, R84, 0x10, R85.reuse ;  /* 0x0000001054427819 */ /* 0x100fe20000001255 */
[----:B------:R-:W-:Y:S01]  /*95d0*/  IMAD.U32 R58, R45, 0x10000, RZ ;  /* 0x000100002d3a7824 */ /* 0x000fe200078e00ff */
[----:B------:R-:W-:Y:S01]  /*95e0*/  SHF.R.U32.HI R84, RZ, 0x10, R85 ;  /* 0x00000010ff547819 */ /* 0x000fe20000011655 */
[----:B--2---:R-:W-:Y:S01]  /*95f0*/  IMAD.U32 R56, R41, 0x10000, RZ ;  /* 0x0001000029387824 */ /* 0x004fe200078e00ff */
[--C-:B------:R-:W-:Y:S01]  /*9600*/  SHF.R.U64 R60, R76, 0x10, R77.reuse ;  /* 0x000000104c3c7819 */ /* 0x100fe2000000124d */
[----:B------:R-:W-:Y:S01]  /*9610*/  IMAD.U32 R62, R43, 0x10000, RZ ;  /* 0x000100002b3e7824 */ /* 0x000fe200078e00ff */
[----:B------:R-:W-:Y:S01]  /*9620*/  SHF.R.U32.HI R76, RZ, 0x10, R77 ;  /* 0x00000010ff4c7819 */ /* 0x000fe2000001164d */
[----:B------:R-:W-:Y:S01]  /*9630*/  IMAD.U32 R54, R44, 0x10000, RZ ;  /* 0x000100002c367824 */ /* 0x000fe200078e00ff */
[----:B------:R-:W-:Y:S01]  /*9640*/  LOP3.LUT R59, R47, 0xffff0000, RZ, 0xc0, !PT ;  /* 0xffff00002f3b7812 */ /* 0x000fe200078ec0ff */
[----:B------:R-:W-:Y:S01]  /*9650*/  IMAD.U32 R52, R40, 0x10000, RZ ;  /* 0x0001000028347824 */ /* 0x000fe200078e00ff */
[----:B------:R-:W-:-:S02]  /*9660*/  PRMT R47, R158, 0x5432, R65 ;  /* 0x000054329e2f7816 */ /* 0x000fc40000000041 */
[----:B------:R-:W-:Y:S02]  /*9670*/  PRMT R65, R169, 0x5432, R84 ;  /* 0x00005432a9417816 */ /* 0x000fe40000000054 */
[C---:B------:R-:W-:Y:S02]  /*9680*/  PRMT R60, R157.reuse, 0x5432, R60 ;  /* 0x000054329d3c7816 */ /* 0x040fe4000000003c */
[----:B------:R-:W-:Y:S01]  /*9690*/  PRMT R157, R157, 0x5410, R76 ;  /* 0x000054109d9d7816 */ /* 0x000fe2000000004c */
[----:B------:R-:W-:Y:S01]  /*96a0*/  IMAD.U32 R67, R65, 0x10000, RZ ;  /* 0x0001000041437824 */ /* 0x000fe200078e00ff */
[--C-:B------:R-:W-:Y:S02]  /*96b0*/  SHF.R.U64 R57, R86, 0x10, R87.reuse ;  /* 0x0000001056397819 */ /* 0x100fe40000001257 */
[----:B------:R-:W-:Y:S01]  /*96c0*/  SHF.R.U32.HI R87, RZ, 0x10, R87 ;  /* 0x00000010ff577819 */ /* 0x000fe20000011657 */
[----:B------:R-:W-:Y:S01]  /*96d0*/  FMUL.FTZ R69, R58, R67 ;  /* 0x000000433a457220 */ /* 0x000fe20000410000 */
[----:B------:R-:W-:Y:S01]  /*96e0*/  LOP3.LUT R63, R45, 0xffff0000, RZ, 0xc0, !PT ;  /* 0xffff00002d3f7812 */ /* 0x000fe200078ec0ff */
[----:B------:R-:W-:Y:S01]  /*96f0*/  IMAD.U32 R45, R157, 0x10000, RZ ;  /* 0x000100009d2d7824 */ /* 0x000fe200078e00ff */
[----:B------:R-:W-:-:S02]  /*9700*/  SHF.R.U32.HI R79, RZ, 0x10, R79 ;  /* 0x00000010ff4f7819 */ /* 0x000fc4000001164f */
[C---:B------:R-:W-:Y:S02]  /*9710*/  PRMT R57, R156.reuse, 0x5432, R57 ;  /* 0x000054329c397816 */ /* 0x040fe40000000039 */
[----:B------:R-:W-:Y:S02]  /*9720*/  PRMT R169, R169, 0x5410, R66 ;  /* 0x00005410a9a97816 */ /* 0x000fe40000000042 */
[----:B------:R-:W-:Y:S02]  /*9730*/  PRMT R156, R156, 0x5410, R87 ;  /* 0x000054109c9c7816 */ /* 0x000fe40000000057 */
[----:B------:R-:W-:Y:S01]  /*9740*/  LOP3.LUT R66, R65, 0xffff0000, RZ, 0xc0, !PT ;  /* 0xffff000041427812 */ /* 0x000fe200078ec0ff */
[-C--:B------:R-:W-:Y:S01]  /*9750*/  FMUL.FTZ R65, R58, R45.reuse ;  /* 0x0000002d3a417220 */ /* 0x080fe20000410000 */
[----:B------:R-:W-:Y:S01]  /*9760*/  PRMT R158, R158, 0x5410, R79 ;  /* 0x000054109e9e7816 */ /* 0x000fe2000000004f */
[----:B------:R-:W-:Y:S01]  /*9770*/  FFMA.FTZ R45, R56, R45, -R69 ;  /* 0x0000002d382d7223 */ /* 0x000fe20000010845 */
[----:B------:R-:W-:Y:S01]  /*9780*/  LOP3.LUT R58, R157, 0xffff0000, RZ, 0xc0, !PT ;  /* 0xffff00009d3a7812 */ /* 0x000fe200078ec0ff */
[----:B------:R-:W-:Y:S01]  /*9790*/  IMAD.U32 R69, R156, 0x10000, RZ ;  /* 0x000100009c457824 */ /* 0x000fe200078e00ff */
[----:B------:R-:W-:Y:S01]  /*97a0*/  LOP3.LUT R61, R41, 0xffff0000, RZ, 0xc0, !PT ;  /* 0xffff0000293d7812 */ /* 0x000fe200078ec0ff */
[----:B------:R-:W-:Y:S01]  /*97b0*/  FMUL.FTZ R68, R63, R66 ;  /* 0x000000423f447220 */ /* 0x000fe20000410000 */
[----:B------:R-:W-:Y:S01]  /*97c0*/  FFMA.FTZ R56, R56, R67, R65 ;  /* 0x0000004338387223 */ /* 0x000fe20000010041 */
[----:B------:R-:W-:-:S02]  /*97d0*/  IMAD.U32 R65, R158, 0x10000, RZ ;  /* 0x000100009e417824 */ /* 0x000fc400078e00ff */
[-C--:B------:R-:W-:Y:S01]  /*97e0*/  FMUL.FTZ R70, R63, R58.reuse ;  /* 0x0000003a3f467220 */ /* 0x080fe20000410000 */
[C---:B------:R-:W-:Y:S01]  /*97f0*/  FMUL.FTZ R63, R64.reuse, R69 ;  /* 0x00000045403f7220 */ /* 0x040fe20000410000 */
[C---:B------:R-:W-:Y:S01]  /*9800*/  FFMA.FTZ R58, R61.reuse, R58, -R68 ;  /* 0x0000003a3d3a7223 */ /* 0x040fe20000010844 */
[-C--:B------:R-:W-:Y:S01]  /*9810*/  FMUL.FTZ R68, R64, R65.reuse ;  /* 0x0000004140447220 */ /* 0x080fe20000410000 */
[----:B------:R-:W-:Y:S01]  /*9820*/  LOP3.LUT R156, R156, 0xffff0000, RZ, 0xc0, !PT ;  /* 0xffff00009c9c7812 */ /* 0x000fe200078ec0ff */
[----:B------:R-:W-:Y:S01]  /*9830*/  FFMA.FTZ R64, R62, R65, -R63 ;  /* 0x000000413e407223 */ /* 0x000fe2000001083f */
[----:B------:R-:W-:Y:S01]  /*9840*/  LOP3.LUT R158, R158, 0xffff0000, RZ, 0xc0, !PT ;  /* 0xffff00009e9e7812 */ /* 0x000fe200078ec0ff */
[----:B------:R-:W-:Y:S01]  /*9850*/  FFMA.FTZ R67, R61, R66, R70 ;  /* 0x000000423d437223 */ /* 0x000fe20000010046 */
[----:B------:R-:W-:Y:S02]  /*9860*/  IMAD.U32 R63, R169, 0x10000, RZ ;  /* 0x00010000a93f7824 */ /* 0x000fe400078e00ff */
[----:B------:R-:W-:Y:S01]  /*9870*/  FFMA.FTZ R68, R62, R69, R68 ;  /* 0x000000453e447223 */ /* 0x000fe20000010044 */
[----:B------:R-:W-:Y:S01]  /*9880*/  IMAD.U32 R61, R60, 0x10000, RZ ;  /* 0x000100003c3d7824 */ /* 0x000fe200078e00ff */
[----:B------:R-:W-:Y:S01]  /*9890*/  LOP3.LUT R55, R43, 0xffff0000, RZ, 0xc0, !PT ;  /* 0xffff00002b377812 */ /* 0x000fe200078ec0ff */
        /* <DEDUP_REMOVED lines=42> */
.L_x_2954:
[----:B------:R-:W-:Y:S05]  /*9b40*/  BSYNC B2 ;  /* 0x0000000000027941 */ /* 0x000fea0003800000 */
.L_x_2953:
[----:B------:R-:W-:Y:S02]  /*9b50*/  ULDC.64 UR4, c[0x0][0x208] ;  /* 0x0000820000047ab9 */ /* 0x000fe40000000a00 */
[----:B--2---:R2:W-:Y:S04]  /*9b60*/  STG.E.128 desc[UR4][R48.64], R40 ;  /* 0x0000002830007986 */ /* 0x0045e8000c101d04 */
[----:B---3--:R2:W-:Y:S02]  /*9b70*/  @!P3 STG.E.128 desc[UR4][R50.64], R44 ;  /* 0x0000002c3200b986 */ /* 0x0085e4000c101d04 */
.L_x_2952:
[----:B------:R-:W-:Y:S05]  /*9b80*/  BSYNC B1 ;  /* 0x0000000000017941 */ /* 0x000fea0003800000 */
.L_x_2951:
        /* <DEDUP_REMOVED lines=28> */
[--C-:B------:R-:W-:Y:S01]  /*9d50*/  SHF.R.U64 R66, R80, 0x10, R81.reuse ;  /* 0x0000001050427819 */ /* 0x100fe20000001251 */
[----:B---3--:R-:W-:Y:S01]  /*9d60*/  IMAD.U32 R57, R45, 0x10000, RZ ;  /* 0x000100002d397824 */ /* 0x008fe200078e00ff */
[----:B------:R-:W-:Y:S01]  /*9d70*/  SHF.R.U32.HI R80, RZ, 0x10, R81 ;  /* 0x00000010ff507819 */ /* 0x000fe20000011651 */
[----:B--2---:R-:W-:Y:S01]  /*9d80*/  IMAD.U32 R52, R41, 0x10000, RZ ;  /* 0x0001000029347824 */ /* 0x004fe200078e00ff */
[--C-:B------:R-:W-:Y:S01]  /*9d90*/  SHF.R.U64 R61, R72, 0x10, R73.reuse ;  /* 0x00000010483d7819 */ /* 0x100fe20000001249 */
[----:B------:R-:W-:Y:S01]  /*9da0*/  IMAD.U32 R59, R47, 0x10000, RZ ;  /* 0x000100002f3b7824 */ /* 0x000fe200078e00ff */
[----:B------:R-:W-:Y:S01]  /*9db0*/  SHF.R.U32.HI R73, RZ, 0x10, R73 ;  /* 0x00000010ff497819 */ /* 0x000fe20000011649 */
[----:B------:R-:W-:Y:S01]  /*9dc0*/  IMAD.U32 R55, R44, 0x10000, RZ ;  /* 0x000100002c377824 */ /* 0x000fe200078e00ff */
[----:B------:R-:W-:Y:S01]  /*9dd0*/  PRMT R63, R155, 0x5432, R80 ;  /* 0x000054329b3f7816 */ /* 0x000fe20000000050 */
[----:B------:R-:W-:Y:S01]  /*9de0*/  IMAD.U32 R50, R40, 0x10000, RZ ;  /* 0x0001000028327824 */ /* 0x000fe200078e00ff */
[----:B------:R-:W-:-:S02]  /*9df0*/  PRMT R60, R152, 0x5432, R61 ;  /* 0x00005432983c7816 */ /* 0x000fc4000000003d */
[----:B------:R-:W-:Y:S01]  /*9e00*/  PRMT R152, R152, 0x5410, R73 ;  /* 0x0000541098987816 */ /* 0x000fe20000000049 */
[----:B------:R-:W-:Y:S01]  /*9e10*/  IMAD.U32 R64, R63, 0x10000, RZ ;  /* 0x000100003f407824 */ /* 0x000fe200078e00ff */
[--C-:B------:R-:W-:Y:S02]  /*9e20*/  SHF.R.U64 R65, R82, 0x10, R83.reuse ;  /* 0x0000001052417819 */ /* 0x100fe40000001253 */
[----:B------:R-:W-:Y:S01]  /*9e30*/  SHF.R.U32.HI R83, RZ, 0x10, R83 ;  /* 0x00000010ff537819 */ /* 0x000fe20000011653 */
[----:B------:R-:W-:Y:S01]  /*9e40*/  IMAD.U32 R61, R152, 0x10000, RZ ;  /* 0x00010000983d7824 */ /* 0x000fe200078e00ff */
[--C-:B------:R-:W-:Y:S01]  /*9e50*/  SHF.R.U64 R62, R74, 0x10, R75.reuse ;  /* 0x000000104a3e7819 */ /* 0x100fe2000000124b */
[CC--:B------:R-:W-:Y:S01]  /*9e60*/  FMUL.FTZ R67, R57.reuse, R64.reuse ;  /* 0x0000004039437220 */ /* 0x0c0fe20000410000 */
[----:B------:R-:W-:Y:S01]  /*9e70*/  SHF.R.U32.HI R74, RZ, 0x10, R75 ;  /* 0x00000010ff4a7819 */ /* 0x000fe2000001164b */
[-C--:B------:R-:W-:Y:S01]  /*9e80*/  FMUL.FTZ R69, R57, R61.reuse ;  /* 0x0000003d39457220 */ /* 0x080fe20000410000 */
[----:B------:R-:W-:Y:S01]  /*9e90*/  LOP3.LUT R58, R45, 0xffff0000, RZ, 0xc0, !PT ;  /* 0xffff00002d3a7812 */ /* 0x000fe200078ec0ff */
[----:B------:R-:W-:Y:S01]  /*9ea0*/  FFMA.FTZ R67, R52, R61, -R67 ;  /* 0x0000003d34437223 */ /* 0x000fe20000010843 */
[----:B------:R-:W-:Y:S01]  /*9eb0*/  PRMT R65, R154, 0x5410, R65 ;  /* 0x000054109a417816 */ /* 0x000fe20000000041 */
[----:B------:R-:W-:Y:S01]  /*9ec0*/  FFMA.FTZ R69, R52, R64, R69 ;  /* 0x0000004034457223 */ /* 0x000fe20000010045 */
[----:B------:R-:W-:-:S02]  /*9ed0*/  LOP3.LUT R63, R63, 0xffff0000, RZ, 0xc0, !PT ;  /* 0xffff00003f3f7812 */ /* 0x000fc400078ec0ff */
[----:B------:R-:W-:Y:S02]  /*9ee0*/  PRMT R154, R154, 0x5432, R83 ;  /* 0x000054329a9a7816 */ /* 0x000fe40000000053 */
[----:B------:R-:W-:Y:S01]  /*9ef0*/  PRMT R62, R153, 0x5432, R62 ;  /* 0x00005432993e7816 */ /* 0x000fe2000000003e */
[----:B------:R-:W-:Y:S01]  /*9f00*/  FMUL.FTZ R71, R58, R63 ;  /* 0x0000003f3a477220 */ /* 0x000fe20000410000 */
[----:B------:R-:W-:Y:S01]  /*9f10*/  LOP3.LUT R54, R41, 0xffff0000, RZ, 0xc0, !PT ;  /* 0xffff000029367812 */ /* 0x000fe200078ec0ff */
[----:B------:R-:W-:Y:S01]  /*9f20*/  IMAD.U32 R61, R154, 0x10000, RZ ;  /* 0x000100009a3d7824 */ /* 0x000fe200078e00ff */
[----:B------:R-:W-:Y:S02]  /*9f30*/  PRMT R153, R153, 0x5410, R74 ;  /* 0x0000541099997816 */ /* 0x000fe4000000004a */
[----:B------:R-:W-:Y:S02]  /*9f40*/  LOP3.LUT R57, R152, 0xffff0000, RZ, 0xc0, !PT ;  /* 0xffff000098397812 */ /* 0x000fe400078ec0ff */
[----:B------:R-:W-:Y:S01]  /*9f50*/  LOP3.LUT R56, R44, 0xffff0000, RZ, 0xc0, !PT ;  /* 0xffff00002c387812 */ /* 0x000fe200078ec0ff */
[----:B------:R-:W-:Y:S01]  /*9f60*/  IMAD.U32 R52, R153, 0x10000, RZ ;  /* 0x0001000099347824 */ /* 0x000fe200078e00ff */
[----:B------:R-:W-:Y:S01]  /*9f70*/  PRMT R155, R155, 0x5410, R66 ;  /* 0x000054109b9b7816 */ /* 0x000fe20000000042 */
[-C--:B------:R-:W-:Y:S01]  /*9f80*/  FMUL.FTZ R73, R58, R57.reuse ;  /* 0x000000393a497220 */ /* 0x080fe20000410000 */
[----:B------:R-:W-:Y:S01]  /*9f90*/  FFMA.FTZ R64, R54, R57, -R71 ;  /* 0x0000003936407223 */ /* 0x000fe20000010847 */
[----:B------:R-:W-:-:S02]  /*9fa0*/  IMAD.U32 R44, R43, 0x10000, RZ ;  /* 0x000100002b2c7824 */ /* 0x000fc400078e00ff */
[C---:B------:R-:W-:Y:S01]  /*9fb0*/  FMUL.FTZ R57, R59.reuse, R61 ;  /* 0x0000003d3b397220 */ /* 0x040fe20000410000 */
[-C--:B------:R-:W-:Y:S01]  /*9fc0*/  FMUL.FTZ R58, R59, R52.reuse ;  /* 0x000000343b3a7220 */ /* 0x080fe20000410000 */
[----:B------:R-:W-:Y:S01]  /*9fd0*/  LOP3.LUT R47, R47, 0xffff0000, RZ, 0xc0, !PT ;  /* 0xffff00002f2f7812 */ /* 0x000fe200078ec0ff */
[----:B------:R-:W-:Y:S01]  /*9fe0*/  FFMA.FTZ R66, R54, R63, R73 ;  /* 0x0000003f36427223 */ /* 0x000fe20000010049 */
[----:B------:R-:W-:Y:S01]  /*9ff0*/  FFMA.FTZ R59, R44, R52, -R57 ;  /* 0x000000342c3b7223 */ /* 0x000fe20000010839 */
[----:B------:R-:W-:Y:S01]  /*a000*/  LOP3.LUT R154, R154, 0xffff0000, RZ, 0xc0, !PT ;  /* 0xffff00009a9a7812 */ /* 0x000fe200078ec0ff */
[----:B------:R-:W-:Y:S01]  /*a010*/  IMAD.U32 R54, R155, 0x10000, RZ ;  /* 0x000100009b367824 */ /* 0x000fe200078e00ff */
[----:B------:R-:W-:Y:S01]  /*a020*/  LOP3.LUT R52, R153, 0xffff0000, RZ, 0xc0, !PT ;  /* 0xffff000099347812 */ /* 0x000fe200078ec0ff */
[----:B------:R-:W-:Y:S01]  /*a030*/  FFMA.FTZ R61, R44, R61, R58 ;  /* 0x0000003d2c3d7223 */ /* 0x000fe2000001003a */
[----:B------:R-:W-:Y:S01]  /*a040*/  LOP3.LUT R45, R43, 0xffff0000, RZ, 0xc0, !PT ;  /* 0xffff00002b2d7812 */ /* 0x000fe200078ec0ff */
[----:B------:R-:W-:Y:S01]  /*a050*/  FMUL.FTZ R58, R47, R154 ;  /* 0x0000009a2f3a7220 */ /* 0x000fe20000410000 */
[----:B------:R-:W-:-:S02]  /*a060*/  IMAD.U32 R44, R60, 0x10000, RZ ;  /* 0x000100003c2c7824 */ /* 0x000fc400078e00ff */
[----:B------:R-:W-:Y:S01]  /*a070*/  FMUL.FTZ R70, R47, R52 ;  /* 0x000000342f467220 */ /* 0x000fe20000410000 */
[----:B------:R-:W-:Y:S01]  /*a080*/  LOP3.LUT R155, R155, 0xffff0000, RZ, 0xc0, !PT ;  /* 0xffff00009b9b7812 */ /* 0x000fe200078ec0ff */
[----:B------:R-:W-:Y:S01]  /*a090*/  FMUL.FTZ R47, R55, R54 ;  /* 0x00000036372f7220 */ /* 0x000fe20000410000 */
[----:B------:R-:W-:Y:S01]  /*a0a0*/  LOP3.LUT R60, R60, 0xffff0000, RZ, 0xc0, !PT ;  /* 0xffff00003c3c7812 */ /* 0x000fe200078ec0ff */
[----:B------:R-:W-:Y:S01]  /*a0b0*/  FFMA.FTZ R68, R45, R52, -R58 ;  /* 0x000000342d447223 */ /* 0x000fe2000001083a */
[----:B------:R-:W-:Y:S01]  /*a0c0*/  LOP3.LUT R41, R40, 0xffff0000, RZ, 0xc0, !PT ;  /* 0xffff000028297812 */ /* 0x000fe200078ec0ff */
[-C--:B------:R-:W-:Y:S01]  /*a0d0*/  FMUL.FTZ R58, R56, R155.reuse ;  /* 0x0000009b383a7220 */ /* 0x080fe20000410000 */
[-C--:B------:R-:W-:Y:S01]  /*a0e0*/  FFMA.FTZ R52, R50, R44.reuse, -R47 ;  /* 0x0000002c32347223 */ /* 0x080fe2000001082f */
[----:B------:R-:W-:Y:S02]  /*a0f0*/  IMAD.U32 R43, R46, 0x10000, RZ ;  /* 0x000100002e2b7824 */ /* 0x000fe400078e00ff */
[----:B------:R-:W-:Y:S01]  /*a100*/  FMUL.FTZ R55, R55, R44 ;  /* 0x0000002c37377220 */ /* 0x000fe20000410000 */
[----:B------:R-:W-:Y:S01]  /*a110*/  FMUL.FTZ R56, R56, R60 ;  /* 0x0000003c38387220 */ /* 0x000fe20000410000 */
[----:B------:R-:W-:Y:S01]  /*a120*/  IMAD.U32 R47, R65, 0x10000, RZ ;  /* 0x00010000412f7824 */ /* 0x000fe200078e00ff */
[----:B------:R-:W-:Y:S01]  /*a130*/  LOP3.LUT R46, R46, 0xffff0000, RZ, 0xc0, !PT ;  /* 0xffff00002e2e7812 */ /* 0x000fe200078ec0ff */
[----:B------:R-:W-:Y:S01]  /*a140*/  FFMA.FTZ R70, R45, R154, R70 ;  /* 0x0000009a2d467223 */ /* 0x000fe20000010046 */
[----:B------:R-:W-:Y:S01]  /*a150*/  IMAD.U32 R44, R62, 0x10000, RZ ;  /* 0x000100003e2c7824 */ /* 0x000fe200078e00ff */
[----:B------:R-:W-:Y:S01]  /*a160*/  LOP3.LUT R65, R65, 0xffff0000, RZ, 0xc0, !PT ;  /* 0xffff000041417812 */ /* 0x000fe200078ec0ff */
[----:B------:R-:W-:Y:S01]  /*a170*/  IMAD.U32 R40, R42, 0x10000, RZ ;  /* 0x000100002a287824 */ /* 0x000fe200078e00ff */
[----:B------:R-:W-:Y:S01]  /*a180*/  LOP3.LUT R45, R62, 0xffff0000, RZ, 0xc0, !PT ;  /* 0xffff00003e2d7812 */ /* 0x000fe200078ec0ff */
[----:B------:R-:W-:Y:S01]  /*a190*/  FFMA.FTZ R55, R50, R54, R55 ;  /* 0x0000003632377223 */ /* 0x000fe20000010037 */
[C---:B------:R-:W-:Y:S01]  /*a1a0*/  FFMA.FTZ R57, R41.reuse, R60, -R58 ;  /* 0x0000003c29397223 */ /* 0x040fe2000001083a */
        /* <DEDUP_REMOVED lines=20> */
.L_x_2956:
[----:B------:R-:W-:Y:S05]  /*a2f0*/  BSYNC B1 ;  /* 0x0000000000017941 */ /* 0x000fea0003800000 */
.L_x_2955:
        /* <DEDUP_REMOVED lines=12> */
.L_x_2868:
[----:B------:R-:W2:Y:S02]  /*a3c0*/  LDL R40, [R1+0x58] ;  /* 0x0000580001287983 */ /* 0x000ea40000100800 */
[----:B--2---:R-:W-:-:S13]  /*a3d0*/  R2UR UR4, R40 ;  /* 0x00000000280472ca */ /* 0x004fda00000e0000 */
[----:B------:R-:W-:-:S06]  /*a3e0*/  UISETP.NE.AND UP0, UPT, UR4, 0x3, UPT ;  /* 0x000000030400788c */ /* 0x000fcc000bf05270 */
[----:B------:R-:W-:-:S13]  /*a3f0*/  PLOP3.LUT P2, PT, PT, PT, UP0, 0x80, 0x0 ;  /* 0x000000000000781c */ /* 0x000fda0003f4f008 */
[----:B------:R-:W-:Y:S05]  /*a400*/  @!P2 BRA `(.L_x_2957) ;  /* 0x000000000004a947 */ /* 0x000fea0003800000 */
[----:B------:R-:W-:Y:S01]  /*a410*/  BPT.TRAP 0x1 ;  /* 0x000000040000795c */ /* 0x000fe20000300000 */
.L_x_2957:
[----:B------:R-:W-:Y:S01]  /*a420*/  IMAD R0, R19, 0x8, R18 ;  /* 0x0000000813007824 */ /* 0x000fe200078e0212 */
[----:B------:R-:W-:Y:S01]  /*a430*/  SHF.L.U32 R115, R219, 0x1f, RZ ;  /* 0x0000001fdb737819 */ /* 0x000fe200000006ff */
[----:B------:R-:W-:Y:S01]  /*a440*/  IMAD R3, R24, -0x50, R2 ;  /* 0xffffffb018037824 */ /* 0x000fe200078e0202 */
[----:B------:R-:W-:Y:S02]  /*a450*/  BSSY B1, `(.L_x_2958) ;  /* 0x0000005000017945 */ /* 0x000fe40003800000 */
[----:B------:R-:W0:Y:S02]  /*a460*/  SYNCS.PHASECHK.TRANS64.TRYWAIT P3, [R0+URZ+0x38890], R115 ;  /* 0x03889073000075a7 */ /* 0x000e24000806017f */
[----:B------:R-:W-:-:S04]  /*a470*/  VIMNMX R3, R3, 0x50, PT ;  /* 0x0000005003037848 */ /* 0x000fc80003fe0100 */
[----:B------:R-:W-:Y:S01]  /*a480*/  ISETP.GE.AND P4, PT, R212, R3, PT ;  /* 0x00000003d400720c */ /* 0x000fe20003f86270 */
[----:B0-----:R-:W-:-:S12]  /*a490*/  @!P3 BRA `(.L_x_2959) ;  /* 0x00000278000cb947 */ /* 0x001fd80003800000 */
.L_x_3294:
[----:B------:R-:W-:Y:S05]  /*a4a0*/  BSYNC B1 ;  /* 0x0000000000017941 */ /* 0x000fea0003800000 */
.L_x_2958:
[----:B------:R-:W-:Y:S04]  /*a4b0*/  BSSY B1, `(.L_x_2960) ;  /* 0x000000f000017945 */ /* 0x000fe80003800000 */
[----:B------:R-:W-:Y:S05]  /*a4c0*/  @P4 BRA `(.L_x_2961) ;  /* 0x0000000000344947 */ /* 0x000fea0003800000 */
[----:B------:R-:W-:Y:S01]  /*a4d0*/  ISETP.NE.AND P5, PT, R26, RZ, PT ;  /* 0x000000ff1a00720c */ /* 0x000fe20003fa5270 */
[----:B------:R-:W-:Y:S01]  /*a4e0*/  ULDC.64 UR4, c[0x0][0x208] ;  /* 0x0000820000047ab9 */ /* 0x000fe20000000a00 */
        /* <DEDUP_REMOVED lines=11> */
.L_x_2961:
[----:B------:R-:W-:Y:S05]  /*a5a0*/  BSYNC B1 ;  /* 0x0000000000017941 */ /* 0x000fea0003800000 */
.L_x_2960:
[----:B-1----:R-:W-:Y:S01]  /*a5b0*/  VIADD R40, R212, 0x20 ;  /* 0x00000020d4287836 */ /* 0x002fe20000000000 */
[----:B------:R-:W-:Y:S04]  /*a5c0*/  BSSY B1, `(.L_x_2962) ;  /* 0x0000010000017945 */ /* 0x000fe80003800000 */
[----:B------:R-:W-:-:S13]  /*a5d0*/  ISETP.GE.AND P3, PT, R40, R3, PT ;  /* 0x000000032800720c */ /* 0x000fda0003f66270 */
        /* <DEDUP_REMOVED lines=14> */
.L_x_2963:
[----:B------:R-:W-:Y:S05]  /*a6c0*/  BSYNC B1 ;  /* 0x0000000000017941 */ /* 0x000fea0003800000 */
.L_x_2962:
[----:B-1----:R-:W-:-:S05]  /*a6d0*/  VIADD R40, R212, 0x40 ;  /* 0x00000040d4287836 */ /* 0x002fca0000000000 */
        /* <DEDUP_REMOVED lines=15> */
.L_x_2911:
[----:B------:R-:W-:Y:S05]  /*a7d0*/  BSYNC B0 ;  /* 0x0000000000007941 */ /* 0x000fea0003800000 */
.L_x_2867:
        /* <DEDUP_REMOVED lines=17> */
.L_x_2965:
[----:B------:R-:W-:Y:S05]  /*a8f0*/  BSYNC B0 ;  /* 0x0000000000007941 */ /* 0x000fea0003800000 */
.L_x_2964:
[----:B------:R-:W2:Y:S01]  /*a900*/  SYNCS.PHASECHK.TRANS64.TRYWAIT P2, [R0+URZ+0x388b0], R115 ;  /* 0x0388b073000075a7 */ /* 0x000ea2000804017f */
[----:B------:R-:W-:Y:S01]  /*a910*/  ULDC.64 UR4, c[0x0][0x318] ;  /* 0x0000c60000047ab9 */ /* 0x000fe20000000a00 */
[----:B------:R-:W-:Y:S01]  /*a920*/  ULDC.64 UR60, c[0x0][0x328] ;  /* 0x0000ca00003c7ab9 */ /* 0x000fe20000000a00 */
[----:B-1----:R-:W-:Y:S01]  /*a930*/  IMAD.U32 R40, RZ, RZ, UR5 ;  /* 0x00000005ff287e24 */ /* 0x002fe2000f8e00ff */
[----:B------:R-:W-:Y:S01]  /*a940*/  BSSY B0, `(.L_x_2966) ;  /* 0x0000007000007945 */ /* 0x000fe20003800000 */
[----:B------:R-:W-:Y:S01]  /*a950*/  IMAD.U32 R41, RZ, RZ, UR4 ;  /* 0x00000004ff297e24 */ /* 0x000fe2000f8e00ff */
[----:B------:R-:W-:Y:S01]  /*a960*/  ISETP.GE.AND P4, PT, R212, R3, PT ;  /* 0x00000003d400720c */ /* 0x000fe20003f86270 */
[----:B------:R-:W-:Y:S01]  /*a970*/  IMAD.WIDE R52, R24, 0x50, R112 ;  /* 0x0000005018347825 */ /* 0x000fe200078e0270 */
[----:B------:R1:W-:Y:S04]  /*a980*/  STL [R1+0x50], R40 ;  /* 0x0000502801007387 */ /* 0x0003e80000100800 */
[----:B------:R1:W-:Y:S02]  /*a990*/  STL [R1+0x54], R41 ;  /* 0x0000542901007387 */ /* 0x0003e40000100800 */
[----:B-12---:R-:W-:Y:S05]  /*a9a0*/  @!P2 BRA `(.L_x_2967) ;  /* 0x0000027000dca947 */ /* 0x006fea0003800000 */
.L_x_3295:
[----:B------:R-:W-:Y:S05]  /*a9b0*/  BSYNC B0 ;  /* 0x0000000000007941 */ /* 0x000fea0003800000 */
.L_x_2966:
[----:B------:R-:W-:Y:S04]  /*a9c0*/  BSSY B0, `(.L_x_2968) ;  /* 0x000001c000007945 */ /* 0x000fe80003800000 */
[----:B------:R-:W-:Y:S05]  /*a9d0*/  @P4 BRA `(.L_x_2969) ;  /* 0x0000000000684947 */ /* 0x000fea0003800000 */
[----:B------:R-:W2:Y:S01]  /*a9e0*/  LDL R41, [R1+0x54] ;  /* 0x0000540001297983 */ /* 0x000ea20000100800 */
[----:B------:R-:W-:-:S03]  /*a9f0*/  ULDC UR6, c[0x0][0x2f4] ;  /* 0x0000bd0000067ab9 */ /* 0x000fc60000000800 */
[----:B------:R-:W3:Y:S01]  /*aa00*/  LDL R40, [R1+0x50] ;  /* 0x0000500001287983 */ /* 0x000ee20000100800 */
[----:B------:R-:W-:Y:S01]  /*aa10*/  ISETP.GE.AND P5, PT, R16, UR6, PT ;  /* 0x0000000610007c0c */ /* 0x000fe2000bfa6270 */
[----:B------:R-:W-:Y:S01]  /*aa20*/  IMAD R47, R53, UR60, RZ ;  /* 0x0000003c352f7c24 */ /* 0x000fe2000f8e02ff */
[----:B------:R-:W-:Y:S01]  /*aa30*/  ISETP.GE.AND P4, PT, R213, UR6, PT ;  /* 0x00000006d5007c0c */ /* 0x000fe2000bf86270 */
[----:B------:R-:W-:Y:S02]  /*aa40*/  IMAD.MOV.U32 R44, RZ, RZ, R38 ;  /* 0x000000ffff2c7224 */ /* 0x000fe400078e0026 */
[----:B------:R-:W-:Y:S02]  /*aa50*/  IMAD.MOV.U32 R45, RZ, RZ, R5 ;  /* 0x000000ffff2d7224 */ /* 0x000fe400078e0005 */
[C---:B------:R-:W-:Y:S02]  /*aa60*/  IMAD R47, R52.reuse, UR61, R47 ;  /* 0x0000003d342f7c24 */ /* 0x040fe4000f8e022f */
[----:B------:R-:W-:-:S04]  /*aa70*/  IMAD.WIDE.U32 R44, R52, UR60, R44 ;  /* 0x0000003c342c7c25 */ /* 0x000fc8000f8e002c */
[----:B------:R-:W-:Y:S01]  /*aa80*/  IMAD.IADD R45, R45, 0x1, R47 ;  /* 0x000000012d2d7824 */ /* 0x000fe200078e022f */
[----:B--2---:R-:W-:Y:S02]  /*aa90*/  R2UR UR4, R41 ;  /* 0x00000000290472ca */ /* 0x004fe400000e0000 */
[----:B---3--:R-:W-:Y:S02]  /*aaa0*/  R2UR UR7, R40 ;  /* 0x00000000280772ca */ /* 0x008fe400000e0000 */
[----:B------:R-:W2:Y:S09]  /*aab0*/  @!P5 LDS.128 R40, [R4+0x400] ;  /* 0x000400000428d984 */ /* 0x000eb20000000c00 */
[----:B------:R-:W-:Y:S01]  /*aac0*/  LEA R54, P2, R44, UR4, 0x1 ;  /* 0x000000042c367c11 */ /* 0x000fe2000f8408ff */
[----:B------:R-:W-:-:S03]  /*aad0*/  ULDC.64 UR4, c[0x0][0x208] ;  /* 0x0000820000047ab9 */ /* 0x000fc60000000a00 */
[----:B------:R-:W-:Y:S02]  /*aae0*/  LEA.HI.X R55, R44, UR7, R45, 0x1, P2 ;  /* 0x000000072c377c11 */ /* 0x000fe400090f0c2d */
[----:B------:R-:W-:-:S13]  /*aaf0*/  ISETP.GE.AND P2, PT, R220, UR6, PT ;  /* 0x00000006dc007c0c */ /* 0x000fda000bf46270 */
[----:B------:R-:W3:Y:S04]  /*ab00*/  @!P2 LDS.128 R44, [R4+0x5400] ;  /* 0x00540000042ca984 */ /* 0x000ee80000000c00 */
[----:B--2---:R-:W-:Y:S01]  /*ab10*/  @!P5 STG.E.128 desc[UR4][R54.64], R40 ;  /* 0x000000283600d986 */ /* 0x004fe2000c101d04 */
[----:B------:R-:W-:-:S03]  /*ab20*/  ISETP.GE.AND P5, PT, R221, UR6, PT ;  /* 0x00000006dd007c0c */ /* 0x000fc6000bfa6270 */
[----:B------:R-:W2:Y:S10]  /*ab30*/  @!P4 LDS.128 R40, [R4+0x2c00] ;  /* 0x002c00000428c984 */ /* 0x000eb40000000c00 */
[----:B------:R-:W4:Y:S04]  /*ab40*/  @!P5 LDS.128 R48, [R4+0x7c00] ;  /* 0x007c00000430d984 */ /* 0x000f280000000c00 */
[----:B---3--:R3:W-:Y:S04]  /*ab50*/  @!P2 STG.E.128 desc[UR4][R54.64+0x100], R44 ;  /* 0x0001002c3600a986 */ /* 0x0087e8000c101d04 */
[----:B--2---:R3:W-:Y:S04]  /*ab60*/  @!P4 STG.E.128 desc[UR4][R54.64+0x80], R40 ;  /* 0x000080283600c986 */ /* 0x0047e8000c101d04 */
[----:B----4-:R3:W-:Y:S02]  /*ab70*/  @!P5 STG.E.128 desc[UR4][R54.64+0x180], R48 ;  /* 0x000180303600d986 */ /* 0x0107e4000c101d04 */
.L_x_2969:
[----:B------:R-:W-:Y:S05]  /*ab80*/  BSYNC B0 ;  /* 0x0000000000007941 */ /* 0x000fea0003800000 */
.L_x_2968:
[----:B---3--:R-:W2:Y:S04]  /*ab90*/  LDL R42, [R1+0x54] ;  /* 0x00005400012a7983 */ /* 0x008ea80000100800 */
[----:B------:R-:W3:Y:S01]  /*aba0*/  LDL R41, [R1+0x50] ;  /* 0x0000500001297983 */ /* 0x000ee20000100800 */
[----:B------:R-:W-:Y:S01]  /*abb0*/  VIADD R40, R212, 0x20 ;  /* 0x00000020d4287836 */ /* 0x000fe20000000000 */
[----:B------:R-:W-:Y:S04]  /*abc0*/  BSSY B0, `(.L_x_2970) ;  /* 0x000001f000007945 */ /* 0x000fe80003800000 */
[----:B------:R-:W-:Y:S01]  /*abd0*/  ISETP.GE.AND P2, PT, R40, R3, PT ;  /* 0x000000032800720c */ /* 0x000fe20003f46270 */
[----:B--2---:R-:W-:-:S02]  /*abe0*/  IMAD.MOV.U32 R57, RZ, RZ, R42 ;  /* 0x000000ffff397224 */ /* 0x004fc400078e002a */
[----:B---3--:R-:W-:-:S10]  /*abf0*/  IMAD.MOV.U32 R56, RZ, RZ, R41 ;  /* 0x000000ffff387224 */ /* 0x008fd400078e0029 */
[----:B------:R-:W-:Y:S05]  /*ac00*/  @P2 BRA `(.L_x_2971) ;  /* 0x0000000000682947 */ /* 0x000fea0003800000 */
[----:B------:R-:W-:Y:S01]  /*ac10*/  ULDC UR6, c[0x0][0x2f4] ;  /* 0x0000bd0000067ab9 */ /* 0x000fe20000000800 */
[----:B------:R-:W-:Y:S01]  /*ac20*/  IADD3 R47, P4, R52, 0x20, RZ ;  /* 0x00000020342f7810 */ /* 0x000fe20007f9e0ff */
[----:B------:R-:W-:Y:S01]  /*ac30*/  IMAD.MOV.U32 R45, RZ, RZ, R5 ;  /* 0x000000ffff2d7224 */ /* 0x000fe200078e0005 */
[----:B------:R-:W-:Y:S02]  /*ac40*/  ISETP.GE.AND P2, PT, R16, UR6, PT ;  /* 0x0000000610007c0c */ /* 0x000fe4000bf46270 */
[----:B------:R-:W-:Y:S01]  /*ac50*/  R2UR UR4, R57 ;  /* 0x00000000390472ca */ /* 0x000fe200000e0000 */
[----:B------:R-:W-:Y:S01]  /*ac60*/  IMAD.X R44, RZ, RZ, R53, P4 ;  /* 0x000000ffff2c7224 */ /* 0x000fe200020e0635 */
[----:B------:R-:W-:Y:S02]  /*ac70*/  R2UR UR7, R56 ;  /* 0x00000000380772ca */ /* 0x000fe400000e0000 */
[----:B------:R-:W-:Y:S01]  /*ac80*/  ISETP.GE.AND P5, PT, R213, UR6, PT ;  /* 0x00000006d5007c0c */ /* 0x000fe2000bfa6270 */
[----:B------:R-:W-:-:S02]  /*ac90*/  IMAD R46, R44, UR60, RZ ;  /* 0x0000003c2c2e7c24 */ /* 0x000fc4000f8e02ff */
[----:B------:R-:W-:-:S04]  /*aca0*/  IMAD.MOV.U32 R44, RZ, RZ, R38 ;  /* 0x000000ffff2c7224 */ /* 0x000fc800078e0026 */
[----:B------:R-:W2:Y:S01]  /*acb0*/  @!P2 LDS.128 R40, [R4+0x1400] ;  /* 0x001400000428a984 */ /* 0x000ea20000000c00 */
[----:B------:R-:W-:-:S04]  /*acc0*/  IMAD.WIDE.U32 R44, R47, UR60, R44 ;  /* 0x0000003c2f2c7c25 */ /* 0x000fc8000f8e002c */
[----:B------:R-:W-:Y:S01]  /*acd0*/  IMAD R47, R47, UR61, R46 ;  /* 0x0000003d2f2f7c24 */ /* 0x000fe2000f8e022e */
[----:B------:R-:W-:Y:S01]  /*ace0*/  LEA R54, P4, R44, UR4, 0x1 ;  /* 0x000000042c367c11 */ /* 0x000fe2000f8808ff */
[----:B------:R-:W-:Y:S02]  /*acf0*/  ULDC.64 UR4, c[0x0][0x208] ;  /* 0x0000820000047ab9 */ /* 0x000fe40000000a00 */
[----:B------:R-:W-:-:S05]  /*ad00*/  IMAD.IADD R45, R45, 0x1, R47 ;  /* 0x000000012d2d7824 */ /* 0x000fca00078e022f */
        /* <DEDUP_REMOVED lines=10> */
.L_x_2971:
[----:B------:R-:W-:Y:S05]  /*adb0*/  BSYNC B0 ;  /* 0x0000000000007941 */ /* 0x000fea0003800000 */
.L_x_2970:
[----:B---3--:R-:W-:Y:S01]  /*adc0*/  VIADD R40, R212, 0x40 ;  /* 0x00000040d4287836 */ /* 0x008fe20000000000 */
[----:B------:R-:W-:Y:S04]  /*add0*/  BSSY B0, `(.L_x_2972) ;  /* 0x000001d000007945 */ /* 0x000fe80003800000 */
[----:B------:R-:W-:-:S13]  /*ade0*/  ISETP.GE.AND P2, PT, R40, R3, PT ;  /* 0x000000032800720c */ /* 0x000fda0003f46270 */
[----:B------:R-:W-:Y:S05]  /*adf0*/  @P2 BRA `(.L_x_2973) ;  /* 0x0000000000682947 */ /* 0x000fea0003800000 */
[----:B------:R-:W-:Y:S01]  /*ae00*/  ULDC UR6, c[0x0][0x2f4] ;  /* 0x0000bd0000067ab9 */ /* 0x000fe20000000800 */
[----:B------:R-:W-:Y:S01]  /*ae10*/  IADD3 R3, P4, R52, 0x40, RZ ;  /* 0x0000004034037810 */ /* 0x000fe20007f9e0ff */
[----:B------:R-:W-:Y:S01]  /*ae20*/  IMAD.MOV.U32 R44, RZ, RZ, R38 ;  /* 0x000000ffff2c7224 */ /* 0x000fe200078e0026 */
[----:B------:R-:W-:Y:S01]  /*ae30*/  ISETP.GE.AND P2, PT, R16, UR6, PT ;  /* 0x0000000610007c0c */ /* 0x000fe2000bf46270 */
[----:B------:R-:W-:Y:S01]  /*ae40*/  IMAD.MOV.U32 R45, RZ, RZ, R5 ;  /* 0x000000ffff2d7224 */ /* 0x000fe200078e0005 */
[----:B------:R-:W-:Y:S01]  /*ae50*/  R2UR UR4, R57 ;  /* 0x00000000390472ca */ /* 0x000fe200000e0000 */
[----:B------:R-:W-:Y:S01]  /*ae60*/  IMAD.X R52, RZ, RZ, R53, P4 ;  /* 0x000000ffff347224 */ /* 0x000fe200020e0635 */
[----:B------:R-:W-:Y:S01]  /*ae70*/  R2UR UR7, R56 ;  /* 0x00000000380772ca */ /* 0x000fe200000e0000 */
[----:B------:R-:W-:Y:S01]  /*ae80*/  IMAD.WIDE.U32 R44, R3, UR60, R44 ;  /* 0x0000003c032c7c25 */ /* 0x000fe2000f8e002c */
[----:B------:R-:W-:-:S03]  /*ae90*/  ISETP.GE.AND P5, PT, R213, UR6, PT ;  /* 0x00000006d5007c0c */ /* 0x000fc6000bfa6270 */
[----:B------:R-:W-:-:S04]  /*aea0*/  IMAD R52, R52, UR60, RZ ;  /* 0x0000003c34347c24 */ /* 0x000fc8000f8e02ff */
[----:B------:R-:W2:Y:S01]  /*aeb0*/  @!P2 LDS.128 R40, [R4+0x2400] ;  /* 0x002400000428a984 */ /* 0x000ea20000000c00 */
[----:B------:R-:W-:Y:S01]  /*aec0*/  IMAD R3, R3, UR61, R52 ;  /* 0x0000003d03037c24 */ /* 0x000fe2000f8e0234 */
[----:B------:R-:W-:Y:S01]  /*aed0*/  LEA R52, P4, R44, UR4, 0x1 ;  /* 0x000000042c347c11 */ /* 0x000fe2000f8808ff */
[----:B------:R-:W-:Y:S02]  /*aee0*/  ULDC.64 UR4, c[0x0][0x208] ;  /* 0x0000820000047ab9 */ /* 0x000fe40000000a00 */
[----:B------:R-:W-:-:S05]  /*aef0*/  IMAD.IADD R3, R45, 0x1, R3 ;  /* 0x000000012d037824 */ /* 0x000fca00078e0203 */
[----:B------:R-:W-:Y:S02]  /*af00*/  LEA.HI.X R53, R44, UR7, R3, 0x1, P4 ;  /* 0x000000072c357c11 */ /* 0x000fe4000a0f0c03 */
[----:B------:R-:W-:Y:S01]  /*af10*/  ISETP.GE.AND P4, PT, R220, UR6, PT ;  /* 0x00000006dc007c0c */ /* 0x000fe2000bf86270 */
[----:B------:R-:W3:Y:S04]  /*af20*/  @!P5 LDS.128 R44, [R4+0x4c00] ;  /* 0x004c0000042cd984 */ /* 0x000ee80000000c00 */
[----:B--2---:R-:W-:Y:S01]  /*af30*/  @!P2 STG.E.128 desc[UR4][R52.64], R40 ;  /* 0x000000283400a986 */ /* 0x004fe2000c101d04 */
[----:B------:R-:W-:-:S07]  /*af40*/  ISETP.GE.AND P2, PT, R221, UR6, PT ;  /* 0x00000006dd007c0c */ /* 0x000fce000bf46270 */
[----:B------:R-:W2:Y:S04]  /*af50*/  @!P4 LDS.128 R40, [R4+0x7400] ;  /* 0x007400000428c984 */ /* 0x000ea80000000c00 */
[----:B---3--:R-:W-:Y:S04]  /*af60*/  @!P5 STG.E.128 desc[UR4][R52.64+0x80], R44 ;  /* 0x0000802c3400d986 */ /* 0x008fe8000c101d04 */
[----:B------:R-:W3:Y:S04]  /*af70*/  @!P2 LDS.128 R48, [R4+0x9c00] ;  /* 0x009c00000430a984 */ /* 0x000ee80000000c00 */
[----:B--2---:R2:W-:Y:S04]  /*af80*/  @!P4 STG.E.128 desc[UR4][R52.64+0x100], R40 ;  /* 0x000100283400c986 */ /* 0x0045e8000c101d04 */
[----:B---3--:R2:W-:Y:S02]  /*af90*/  @!P2 STG.E.128 desc[UR4][R52.64+0x180], R48 ;  /* 0x000180303400a986 */ /* 0x0085e4000c101d04 */
.L_x_2973:
[----:B------:R-:W-:Y:S05]  /*afa0*/  BSYNC B0 ;  /* 0x0000000000007941 */ /* 0x000fea0003800000 */
.L_x_2972:
[----:B------:R-:W-:Y:S01]  /*afb0*/  @!PT LDS RZ, [RZ] ;  /* 0x00000000fffff984 */ /* 0x000fe20000000800 */
[----:B------:R-:W-:Y:S01]  /*afc0*/  @!PT LDS RZ, [RZ] ;  /* 0x00000000fffff984 */ /* 0x000fe20000000800 */
[----:B------:R-:W-:Y:S01]  /*afd0*/  @!PT LDS RZ, [RZ] ;  /* 0x00000000fffff984 */ /* 0x000fe20000000800 */
[----:B------:R-:W-:Y:S01]  /*afe0*/  @!PT LDS RZ, [RZ] ;  /* 0x00000000fffff984 */ /* 0x000fe20000000800 */
[----:B------:R3:W-:Y:S06]  /*aff0*/  MEMBAR.ALL.CTA ;  /* 0x0000000000007992 */ /* 0x0007ec0000008000 */
[----:B---3--:R-:W3:Y:S01]  /*b000*/  FENCE.VIEW.ASYNC.S ;  /* 0x00000000000073c6 */ /* 0x008ee20000000000 */
[----:B01----:R-:W-:Y:S01]  /*b010*/  @!P3 VIADD R0, R0, 0x388c0 ;  /* 0x000388c00000b836 */ /* 0x003fe20000000000 */
[----:B---3--:R0:W-:Y:S01]  /*b020*/  BAR.SYNC.DEFER_BLOCKING R151, 0x80 ;  /* 0x000200970000751d */ /* 0x0081e20000010000 */
[----:B------:R-:W-:Y:S01]  /*b030*/  ISETP.NE.AND P4, PT, R114, RZ, PT ;  /* 0x000000ff7200720c */ /* 0x000fe20003f85270 */
[----:B------:R-:W-:-:S02]  /*b040*/  VIADD R19, R19, 0x1 ;  /* 0x0000000113137836 */ /* 0x000fc40000000000 */
[----:B------:R-:W-:Y:S02]  /*b050*/  @!P3 PRMT R0, RZ, 0x654, R0 ;  /* 0x00000654ff00b816 */ /* 0x000fe40000000000 */
[----:B------:R-:W-:Y:S02]  /*b060*/  PLOP3.LUT P2, PT, PT, PT, PT, 0x8, 0x0 ;  /* 0x000000000000781c */ /* 0x000fe40003f4e170 */
[----:B------:R1:W-:Y:S01]  /*b070*/  @!P3 SYNCS.ARRIVE.TRANS64.RED.A1T0 RZ, [R0+URZ], RZ ;  /* 0x000000ff00ffb9a7 */ /* 0x0003e2000810043f */
[----:B------:R-:W-:-:S04]  /*b080*/  ISETP.NE.AND P3, PT, R19, 0x2, PT ;  /* 0x000000021300780c */ /* 0x000fc80003f65270 */
[----:B------:R-:W-:Y:S02]  /*b090*/  SEL R19, R19, RZ, P3 ;  /* 0x000000ff13137207 */ /* 0x000fe40001800000 */
[----:B-1----:R-:W-:-:S04]  /*b0a0*/  SEL R0, RZ, 0x1, P3 ;  /* 0x00000001ff007807 */ /* 0x002fc80001800000 */
[----:B------:R-:W-:Y:S01]  /*b0b0*/  LOP3.LUT R219, R219, R0, RZ, 0x3c, !PT ;  /* 0x00000000dbdb7212 */ /* 0x000fe200078e3cff */
[----:B0-----:R-:W-:Y:S06]  /*b0c0*/  @P4 BRA `(.L_x_2974) ;  /* 0xffffff7400a84947 */ /* 0x001fec000383ffff */
.L_x_2862:
[----:B------:R-:W0:Y:S01]  /*b0d0*/  LDC R0, c[0x0][0x448] ;  /* 0x00011200ff007b82 */ /* 0x000e220000000800 */
[----:B------:R-:W-:Y:S01]  /*b0e0*/  BSSY B0, `(.L_x_2975) ;  /* 0x0000055000007945 */ /* 0x000fe20003800000 */
        /* <DEDUP_REMOVED lines=22> */
[----:B0-----:R-:W-:Y:S01]  /*b250*/  ISETP.NE.AND P0, PT, R0, 0x1, PT ;  /* 0x000000010000780c */ /* 0x001fe20003f05270 */
[----:B------:R-:W-:Y:S01]  /*b260*/  VIADD R0, R230, 0x7f ;  /* 0x0000007fe6007836 */ /* 0x000fe20000000000 */
[----:B------:R-:W-:Y:S02]  /*b270*/  CS2R R156, SRZ ;  /* 0x00000000009c7805 */ /* 0x000fe4000001ff00 */
[----:B------:R-:W-:-:S02]  /*b280*/  CS2R R174, SRZ ;  /* 0x0000000000ae7805 */ /* 0x000fc4000001ff00 */
[----:B------:R-:W-:Y:S02]  /*b290*/  CS2R R56, SRZ ;  /* 0x0000000000387805 */ /* 0x000fe4000001ff00 */
[----:B------:R-:W-:Y:S02]  /*b2a0*/  CS2R R46, SRZ ;  /* 0x00000000002e7805 */ /* 0x000fe4000001ff00 */
[----:B------:R-:W-:Y:S02]  /*b2b0*/  CS2R R44, SRZ ;  /* 0x00000000002c7805 */ /* 0x000fe4000001ff00 */
[----:B--2---:R-:W-:Y:S02]  /*b2c0*/  CS2R R42, SRZ ;  /* 0x00000000002a7805 */ /* 0x004fe4000001ff00 */
[----:B------:R-:W-:Y:S02]  /*b2d0*/  CS2R R154, SRZ ;  /* 0x00000000009a7805 */ /* 0x000fe4000001ff00 */
[----:B------:R-:W-:-:S02]  /*b2e0*/  CS2R R172, SRZ ;  /* 0x0000000000ac7805 */ /* 0x000fc4000001ff00 */
[----:B------:R-:W-:Y:S02]  /*b2f0*/  CS2R R40, SRZ ;  /* 0x0000000000287805 */ /* 0x000fe4000001ff00 */
[----:B------:R-:W-:Y:S02]  /*b300*/  CS2R R36, SRZ ;  /* 0x0000000000247805 */ /* 0x000fe4000001ff00 */
[----:B------:R-:W-:Y:S01]  /*b310*/  CS2R R98, SRZ ;  /* 0x0000000000627805 */ /* 0x000fe2000001ff00 */
[----:B------:R-:W0:Y:S01]  /*b320*/  @P0 LDC R3, c[0x0][0x44c] ;  /* 0x00011300ff030b82 */ /* 0x000e220000000800 */
[----:B------:R-:W-:Y:S02]  /*b330*/  CS2R R152, SRZ ;  /* 0x0000000000987805 */ /* 0x000fe4000001ff00 */
[----:B------:R-:W-:Y:S02]  /*b340*/  CS2R R170, SRZ ;  /* 0x0000000000aa7805 */ /* 0x000fe4000001ff00 */
[----:B------:R-:W-:-:S02]  /*b350*/  CS2R R94, SRZ ;  /* 0x00000000005e7805 */ /* 0x000fc4000001ff00 */
[----:B------:R-:W-:Y:S02]  /*b360*/  CS2R R90, SRZ ;  /* 0x00000000005a7805 */ /* 0x000fe4000001ff00 */
[----:B------:R-:W-:Y:S02]  /*b370*/  CS2R R64, SRZ ;  /* 0x0000000000407805 */ /* 0x000fe4000001ff00 */
[----:B------:R-:W-:Y:S02]  /*b380*/  CS2R R168, SRZ ;  /* 0x0000000000a87805 */ /* 0x000fe4000001ff00 */
[----:B------:R-:W-:Y:S01]  /*b390*/  CS2R R86, SRZ ;  /* 0x0000000000567805 */ /* 0x000fe2000001ff00 */
[----:B------:R-:W1:Y:S01]  /*b3a0*/  @P0 LDC R2, c[0x0][0x450] ;  /* 0x00011400ff020b82 */ /* 0x000e620000000800 */
        /* <DEDUP_REMOVED lines=14> */
[----:B------:R-:W-:Y:S01]  /*b490*/  CS2R R28, SRZ ;  /* 0x00000000001c7805 */ /* 0x000fe2000001ff00 */
[----:B0-----:R-:W-:Y:S01]  /*b4a0*/  @P0 IMAD.HI.U32 R3, R0, R3, RZ ;  /* 0x0000000300030227 */ /* 0x001fe200078e00ff */
[----:B------:R-:W-:-:S02]  /*b4b0*/  CS2R R14, SRZ ;  /* 0x00000000000e7805 */ /* 0x000fc4000001ff00 */
[----:B------:R-:W-:Y:S02]  /*b4c0*/  CS2R R12, SRZ ;  /* 0x00000000000c7805 */ /* 0x000fe4000001ff00 */
[----:B------:R-:W-:Y:S01]  /*b4d0*/  CS2R R38, SRZ ;  /* 0x0000000000267805 */ /* 0x000fe2000001ff00 */
[----:B------:R-:W-:Y:S01]  /*b4e0*/  IMAD.MOV.U32 R24, RZ, RZ, RZ ;  /* 0x000000ffff187224 */ /* 0x000fe200078e00ff */
[----:B------:R-:W-:Y:S02]  /*b4f0*/  CS2R R34, SRZ ;  /* 0x0000000000227805 */ /* 0x000fe4000001ff00 */
[----:B------:R-:W-:Y:S01]  /*b500*/  CS2R R32, SRZ ;  /* 0x0000000000207805 */ /* 0x000fe2000001ff00 */
[----:B------:R-:W-:Y:S01]  /*b510*/  IMAD.MOV.U32 R31, RZ, RZ, RZ ;  /* 0x000000ffff1f7224 */ /* 0x000fe200078e00ff */
[----:B-1----:R-:W-:Y:S02]  /*b520*/  @P0 SHF.R.U32.HI R0, RZ, R2, R3 ;  /* 0x00000002ff000219 */ /* 0x002fe40000011603 */
[----:B------:R-:W-:-:S02]  /*b530*/  CS2R R10, SRZ ;  /* 0x00000000000a7805 */ /* 0x000fc4000001ff00 */
[----:B------:R-:W-:Y:S01]  /*b540*/  PLOP3.LUT P0, PT, PT, PT, PT, 0x80, 0x0 ;  /* 0x000000000000781c */ /* 0x000fe20003f0f070 */
[----:B------:R-:W-:Y:S02]  /*b550*/  IMAD.MOV.U32 R9, RZ, RZ, RZ ;  /* 0x000000ffff097224 */ /* 0x000fe400078e00ff */
[----:B------:R-:W-:Y:S01]  /*b560*/  IMAD.IADD R0, R149, 0x1, R0 ;  /* 0x0000000195007824 */ /* 0x000fe200078e0200 */
[----:B------:R-:W-:-:S03]  /*b570*/  CS2R R148, SRZ ;  /* 0x0000000000947805 */ /* 0x000fc6000001ff00 */
[----:B------:R-:W-:-:S05]  /*b580*/  IMAD.HI R0, R0, 0x66666667, RZ ;  /* 0x6666666700007827 */ /* 0x000fca00078e02ff */
[----:B------:R-:W-:-:S04]  /*b590*/  SHF.R.U32.HI R3, RZ, 0x1f, R0 ;  /* 0x0000001fff037819 */ /* 0x000fc80000011600 */
[----:B------:R-:W-:Y:S01]  /*b5a0*/  LEA.HI.SX32 R3, R0, R3, 0x1b ;  /* 0x0000000300037211 */ /* 0x000fe200078fdaff */
[----:B------:R-:W-:-:S03]  /*b5b0*/  IMAD.MOV.U32 R0, RZ, RZ, RZ ;  /* 0x000000ffff007224 */ /* 0x000fc600078e00ff */
[----:B------:R-:W-:Y:S01]  /*b5c0*/  VIMNMX R84, R150, R3, PT ;  /* 0x0000000396547248 */ /* 0x000fe20003fe0100 */
[----:B------:R-:W-:Y:S01]  /*b5d0*/  IMAD.MOV.U32 R150, RZ, RZ, RZ ;  /* 0x000000ffff967224 */ /* 0x000fe200078e00ff */
[----:B------:R-:W-:Y:S02]  /*b5e0*/  CS2R R2, SRZ ;  /* 0x0000000000027805 */ /* 0x000fe4000001ff00 */
[----:B------:R-:W-:Y:S01]  /*b5f0*/  ISETP.GE.AND P1, PT, R84, 0x1, PT ;  /* 0x000000015400780c */ /* 0x000fe20003f26270 */
[----:B------:R-:W-:-:S12]  /*b600*/  @P2 BRA `(.L_x_2976) ;  /* 0x0000000000082947 */ /* 0x000fd80003800000 */
[----:B------:R-:W0:Y:S02]  /*b610*/  FENCE.VIEW.ASYNC.G ;  /* 0x00000000000073c6 */ /* 0x000e240000000100 */
[----:B0-----:R-:W-:Y:S06]  /*b620*/  BAR.ARV 0xc, 0x180 ;  /* 0x0306000000007b1d */ /* 0x001fec0000002000 */
.L_x_2976:
[----:B------:R-:W-:Y:S05]  /*b630*/  BSYNC B0 ;  /* 0x0000000000007941 */ /* 0x000fea0003800000 */
.L_x_2975:
[----:B------:R-:W-:Y:S02]  /*b640*/  IMAD.MOV.U32 R25, RZ, RZ, RZ ;  /* 0x000000ffff197224 */ /* 0x000fe400078e00ff */
[----:B------:R-:W-:Y:S01]  /*b650*/  IMAD.MOV.U32 R8, RZ, RZ, RZ ;  /* 0x000000ffff087224 */ /* 0x000fe200078e00ff */
[----:B------:R-:W-:Y:S06]  /*b660*/  @!P1 BRA `(.L_x_2977) ;  /* 0x000001a400d09947 */ /* 0x000fec0003800000 */
[----:B------:R-:W2:Y:S04]  /*b670*/  LDL R20, [R1+0x7c] ;  /* 0x00007c0001147983 */ /* 0x000ea80000100800 */
[----:B------:R-:W3:Y:S04]  /*b680*/  LDL R21, [R1+0x64] ;  /* 0x0000640001157983 */ /* 0x000ee80000100800 */
[----:B--2---:R-:W0:Y:S01]  /*b690*/  SHFL.IDX PT, R0, R20, RZ, 0x1f ;  /* 0x00001fff14007589 */ /* 0x004e2200000e0000 */
[----:B---3--:R-:W-:-:S13]  /*b6a0*/  R2UR UR4, R21 ;  /* 0x00000000150472ca */ /* 0x008fda00000e0000 */
[----:B------:R-:W-:Y:S01]  /*b6b0*/  ULOP3.LUT UP0, URZ, UR4, 0x9f, URZ, 0xc0, !UPT ;  /* 0x0000009f043f7892 */ /* 0x000fe2000f80c03f */
[----:B0-----:R-:W-:-:S04]  /*b6c0*/  LEA.HI R2, R0, R0, RZ, 0x1 ;  /* 0x0000000000027211 */ /* 0x001fc800078f08ff */
[----:B------:R-:W-:Y:S02]  /*b6d0*/  LOP3.LUT R3, R2, 0x1e, RZ, 0xc0, !PT ;  /* 0x0000001e02037812 */ /* 0x000fe400078ec0ff */
[----:B------:R-:W-:-:S03]  /*b6e0*/  PLOP3.LUT P0, PT, PT, PT, UP0, 0x80, 0x0 ;  /* 0x000000000000781c */ /* 0x000fc60003f0f008 */
[----:B------:R-:W-:-:S05]  /*b6f0*/  IMAD.IADD R3, R0, 0x1, -R3 ;  /* 0x0000000100037824 */ /* 0x000fca00078e0a03 */
[----:B------:R-:W-:-:S04]  /*b700*/  LEA R3, R3, UR4, 0xd ;  /* 0x0000000403037c11 */ /* 0x000fc8000f8e68ff */
        /* <DEDUP_REMOVED lines=19> */
.L_x_2978:
        /* <DEDUP_REMOVED lines=13> */
.L_x_2982:
[----:B-1----:R1:W2:Y:S02]  /*b910*/  SYNCS.PHASECHK.TRANS64.TRYWAIT P0, [R18+URZ+0x38800], R3 ;  /* 0x03880003120075a7 */ /* 0x0022a4000800017f */
[----:B--2---:R-:W-:Y:S05]  /*b920*/  @!P0 NANOSLEEP.SYNCS 0x989680 ;  /* 0x009896800000895d */ /* 0x004fea0003900000 */
[----:B------:R-:W2:Y:S02]  /*b930*/  @!P0 SYNCS.PHASECHK.TRANS64 P0, [R18+URZ+0x38800], R3 ;  /* 0x03880003120085a7 */ /* 0x000ea4000800007f */
[----:B--2---:R-:W-:Y:S05]  /*b940*/  @!P0 BRA `(.L_x_2982) ;  /* 0xfffffffc00f08947 */ /* 0x004fea000383ffff */
.L_x_2981:
[----:B------:R-:W-:Y:S05]  /*b950*/  BSYNC B0 ;  /* 0x0000000000007941 */ /* 0x000fea0003800000 */
.L_x_2980:
[----:B------:R-:W-:Y:S05]  /*b960*/  BRA `(.L_x_2983) ;  /* 0x0000009c00c07947 */ /* 0x000fea0003800000 */
.L_x_2979:
[----:B------:R-:W2:Y:S01]  /*b970*/  LDL R26, [R1+0x64] ;  /* 0x00006400011a7983 */ /* 0x000ea20000100800 */
[----:B-----5:R-:W-:Y:S01]  /*b980*/  SHF.R.S32.HI R0, RZ, 0x1f, R144 ;  /* 0x0000001fff007819 */ /* 0x020fe20000011490 */
[----:B------:R-:W-:-:S04]  /*b990*/  ULDC.64 UR6, c[0x0][0x408] ;  /* 0x0001020000067ab9 */ /* 0x000fc80000000a00 */
[----:B------:R-:W-:-:S04]  /*b9a0*/  IMAD R5, R0, UR6, RZ ;  /* 0x0000000600057c24 */ /* 0x000fc8000f8e02ff */
[----:B------:R-:W-:Y:S01]  /*b9b0*/  IMAD R5, R144, UR7, R5 ;  /* 0x0000000790057c24 */ /* 0x000fe2000f8e0205 */
[----:B--2---:R-:W-:-:S13]  /*b9c0*/  R2UR UR4, R26 ;  /* 0x000000001a0472ca */ /* 0x004fda00000e0000 */
[----:B------:R-:W-:-:S03]  /*b9d0*/  ULOP3.LUT UP0, URZ, UR4, 0x3ff, URZ, 0xc0, !UPT ;  /* 0x000003ff043f7892 */ /* 0x000fc6000f80c03f */
[----:B------:R-:W-:Y:S02]  /*b9e0*/  ULDC.64 UR4, c[0x0][0x3f8] ;  /* 0x0000fe0000047ab9 */ /* 0x000fe40000000a00 */
[----:B------:R-:W-:Y:S01]  /*b9f0*/  IMAD R3, R0, UR4, RZ ;  /* 0x0000000400037c24 */ /* 0x000fe2000f8e02ff */
[----:B------:R-:W-:Y:S01]  /*ba00*/  PLOP3.LUT P0, PT, PT, PT, UP0, 0x80, 0x0 ;  /* 0x000000000000781c */ /* 0x000fe20003f0f008 */
[----:B------:R-:W-:-:S04]  /*ba10*/  IMAD.WIDE.U32 R24, R144, UR4, RZ ;  /* 0x0000000490187c25 */ /* 0x000fc8000f8e00ff */
        /* <DEDUP_REMOVED lines=21> */
.L_x_2984:
[----:B------:R-:W-:Y:S01]  /*bb70*/  ULDC.U8 UR4, c[0x0][0x410] ;  /* 0x0001040000047ab9 */ /* 0x000fe20000000000 */
[----:B------:R-:W-:Y:S01]  /*bb80*/  R2UR UR5, R26 ;  /* 0x000000001a0572ca */ /* 0x000fe200000e0000 */
[----:B------:R-:W-:Y:S01]  /*bb90*/  IMAD.IADD R74, R212, 0x1, R230 ;  /* 0x00000001d44a7824 */ /* 0x000fe200078e02e6 */
[----:B------:R-:W-:Y:S01]  /*bba0*/  ISETP.NE.AND P0, PT, RZ, UR4, PT ;  /* 0x00000004ff007c0c */ /* 0x000fe2000bf05270 */
[----:B------:R-:W-:Y:S02]  /*bbb0*/  BSSY B0, `(.L_x_2985) ;  /* 0x00009c3000007945 */ /* 0x000fe40003800000 */
[----:B------:R-:W-:-:S08]  /*bbc0*/  IMAD R7, R237, 0x20, R74 ;  /* 0x00000020ed077824 */ /* 0x000fd000078e024a */
[----:B------:R-:W-:Y:S02]  /*bbd0*/  LEA R3, R233, UR5, 0x1 ;  /* 0x00000005e9037c11 */ /* 0x000fe4000f8e08ff */
        /* <DEDUP_REMOVED lines=10> */
[----:B------:R-:W-:-:S02]  /*bc80*/  SHF.R.S32.HI R89, RZ, 0x1f, R22 ;  /* 0x0000001fff597819 */ /* 0x000fc40000011416 */
        /* <DEDUP_REMOVED lines=12> */
[C---:B------:R-:W-:Y:S01]  /*bd50*/  IMAD.WIDE.U32 R8, R7.reuse, UR6, R8 ;  /* 0x0000000607087c25 */ /* 0x040fe2000f8e0008 */
[----:B------:R-:W-:Y:S01]  /*bd60*/  LEA R6, P0, R4, UR4, 0x1 ;  /* 0x0000000404067c11 */ /* 0x000fe2000f8008ff */
[----:B------:R-:W-:Y:S02]  /*bd70*/  UMOV UR4, 0xffffffff ;  /* 0xffffffff00047882 */ /* 0x000fe40000000000 */
[----:B------:R-:W-:Y:S01]  /*bd80*/  IMAD R13, R7, UR7, R0 ;  /* 0x00000007070d7c24 */ /* 0x000fe2000f8e0200 */
[----:B------:R-:W-:Y:S01]  /*bd90*/  ULDC.64 UR6, c[0x0][0x400] ;  /* 0x0001000000067ab9 */ /* 0x000fe20000000a00 */
[----:B------:R-:W-:Y:S01]  /*bda0*/  IMAD.IADD R7, R5, 0x1, R11 ;  /* 0x0000000105077824 */ /* 0x000fe200078e020b */
[----:B------:R-:W-:Y:S01]  /*bdb0*/  LEA R0, P1, R8, UR6, 0x1 ;  /* 0x0000000608007c11 */ /* 0x000fe2000f8208ff */
[----:B------:R-:W-:-:S03]  /*bdc0*/  IMAD.IADD R5, R9, 0x1, R13 ;  /* 0x0000000109057824 */ /* 0x000fc600078e020d */
[----:B------:R-:W-:Y:S02]  /*bdd0*/  LEA.HI.X R7, R4, UR5, R7, 0x1, P0 ;  /* 0x0000000504077c11 */ /* 0x000fe400080f0c07 */
[----:B------:R-:W-:Y:S01]  /*bde0*/  LEA.HI.X R8, R8, UR7, R5, 0x1, P1 ;  /* 0x0000000708087c11 */ /* 0x000fe200088f0c05 */
[----:B------:R-:W-:Y:S06]  /*bdf0*/  BRA.DIV UR4, `(.L_x_2987) ;  /* 0x0000025e04dc7947 */ /* 0x000fec000b800000 */
[----:B------:R0:W1:Y:S04]  /*be00*/  SHFL.IDX PT, R4, R7, RZ, 0x181f ;  /* 0x00181fff07047589 */ /* 0x00006800000e0000 */
[----:B------:R0:W2:Y:S04]  /*be10*/  SHFL.IDX PT, R5, R6, RZ, 0x181f ;  /* 0x00181fff06057589 */ /* 0x0000a800000e0000 */
[----:B------:R0:W3:Y:S04]  /*be20*/  SHFL.IDX PT, R9, R8, RZ, 0x181f ;  /* 0x00181fff08097589 */ /* 0x0000e800000e0000 */
[----:B------:R0:W4:Y:S02]  /*be30*/  SHFL.IDX PT, R14, R0, RZ, 0x181f ;  /* 0x00181fff000e7589 */ /* 0x00012400000e0000 */
.L_x_3301:
        /* <DEDUP_REMOVED lines=16> */
[----:B------:R-:W-:Y:S01]  /*bf40*/  ISETP.GE.AND P2, PT, R215, UR4, PT ;  /* 0x00000004d7007c0c */ /* 0x000fe2000bf46270 */
[----:B------:R-:W-:Y:S01]  /*bf50*/  ULDC.64 UR6, c[0x0][0x208] ;  /* 0x0000820000067ab9 */ /* 0x000fe20000000a00 */
[----:B------:R-:W-:Y:S02]  /*bf60*/  ISETP.GE.AND P1, PT, R214, UR4, PT ;  /* 0x00000004d6007c0c */ /* 0x000fe4000bf26270 */
[----:B------:R-:W-:-:S05]  /*bf70*/  ISETP.GE.AND P0, PT, R216, UR4, PT ;  /* 0x00000004d8007c0c */ /* 0x000fca000bf06270 */
[C---:B------:R-:W-:Y:S01]  /*bf80*/  @!P3 IMAD.SHL.U32 R12, R22.reuse, 0x2, RZ ;  /* 0x00000002160cb824 */ /* 0x040fe200078e00ff */
[----:B------:R-:W-:-:S03]  /*bf90*/  @!P3 SHF.L.U64.HI R13, R22, 0x1, R89 ;  /* 0x00000001160db819 */ /* 0x000fc60000010259 */
[C---:B------:R-:W-:Y:S01]  /*bfa0*/  @!P2 IMAD.SHL.U32 R24, R215.reuse, 0x2, RZ ;  /* 0x00000002d718a824 */ /* 0x040fe200078e00ff */
[----:B------:R-:W-:Y:S01]  /*bfb0*/  @!P2 SHF.L.U64.HI R25, R215, 0x1, R88 ;  /* 0x00000001d719a819 */ /* 0x000fe20000010258 */
[----:B------:R-:W-:Y:S01]  /*bfc0*/  @!P1 IMAD.SHL.U32 R28, R214, 0x2, RZ ;  /* 0x00000002d61c9824 */ /* 0x000fe200078e00ff */
[CC--:B--2---:R-:W-:Y:S01]  /*bfd0*/  @!P3 IADD3 R10, P5, R5.reuse, R12.reuse, RZ ;  /* 0x0000000c050ab210 */ /* 0x0c4fe20007fbe0ff */
[----:B------:R-:W-:Y:S01]  /*bfe0*/  @!P0 IMAD.SHL.U32 R15, R216, 0x2, RZ ;  /* 0x00000002d80f8824 */ /* 0x000fe200078e00ff */
[----:B----4-:R-:W-:Y:S02]  /*bff0*/  @!P3 IADD3 R12, P4, R14, R12, RZ ;  /* 0x0000000c0e0cb210 */ /* 0x010fe40007f9e0ff */
[-C--:B------:R-:W-:Y:S01]  /*c000*/  @!P2 IADD3 R20, P6, R5, R24.reuse, RZ ;  /* 0x000000180514a210 */ /* 0x080fe20007fde0ff */
[----:B-1----:R-:W-:Y:S01]  /*c010*/  @!P3 IMAD.X R11, R4, 0x1, R13, P5 ;  /* 0x00000001040bb824 */ /* 0x002fe200028e060d */
[----:B------:R-:W-:Y:S01]  /*c020*/  @!P1 SHF.L.U64.HI R29, R214, 0x1, R75 ;  /* 0x00000001d61d9819 */ /* 0x000fe2000001024b */
[----:B---3--:R-:W-:Y:S01]  /*c030*/  @!P3 IMAD.X R13, R9, 0x1, R13, P4 ;  /* 0x00000001090db824 */ /* 0x008fe200020e060d */
[----:B------:R-:W-:Y:S01]  /*c040*/  @!P2 IADD3 R24, P5, R14, R24, RZ ;  /* 0x000000180e18a210 */ /* 0x000fe20007fbe0ff */
[----:B------:R-:W-:Y:S01]  /*c050*/  @!P2 IMAD.X R21, R4, 0x1, R25, P6 ;  /* 0x000000010415a824 */ /* 0x000fe200030e0619 */
[----:B------:R-:W-:-:S02]  /*c060*/  @!P1 IADD3 R26, P4, R5, R28, RZ ;  /* 0x0000001c051a9210 */ /* 0x000fc40007f9e0ff */
[----:B------:R-:W-:Y:S02]  /*c070*/  CS2R R72, SRZ ;  /* 0x0000000000487805 */ /* 0x000fe4000001ff00 */
[----:B------:R-:W-:Y:S01]  /*c080*/  @!P1 IADD3 R28, P6, R14, R28, RZ ;  /* 0x0000001c0e1c9210 */ /* 0x000fe20007fde0ff */
[----:B------:R-:W-:Y:S01]  /*c090*/  @!P2 IMAD.X R25, R9, 0x1, R25, P5 ;  /* 0x000000010919a824 */ /* 0x000fe200028e0619 */
[----:B------:R-:W-:Y:S01]  /*c0a0*/  @!P0 SHF.L.U64.HI R32, R216, 0x1, R87 ;  /* 0x00000001d8208819 */ /* 0x000fe20000010257 */
[----:B------:R-:W-:Y:S01]  /*c0b0*/  @!P1 IMAD.X R27, R4, 0x1, R29, P4 ;  /* 0x00000001041b9824 */ /* 0x000fe200020e061d */
[-C--:B------:R-:W-:Y:S02]  /*c0c0*/  @!P0 IADD3 R30, P5, R5, R15.reuse, RZ ;  /* 0x0000000f051e8210 */ /* 0x080fe40007fbe0ff */
[----:B------:R-:W-:Y:S02]  /*c0d0*/  CS2R R70, SRZ ;  /* 0x0000000000467805 */ /* 0x000fe4000001ff00 */
[----:B------:R-:W-:-:S02]  /*c0e0*/  @!P0 IADD3 R14, P4, R14, R15, RZ ;  /* 0x0000000f0e0e8210 */ /* 0x000fc40007f9e0ff */
[----:B------:R-:W-:Y:S02]  /*c0f0*/  CS2R R68, SRZ ;  /* 0x0000000000447805 */ /* 0x000fe4000001ff00 */
[----:B------:R-:W-:Y:S02]  /*c100*/  CS2R R66, SRZ ;  /* 0x0000000000427805 */ /* 0x000fe4000001ff00 */
[----:B------:R-:W-:Y:S02]  /*c110*/  CS2R R62, SRZ ;  /* 0x00000000003e7805 */ /* 0x000fe4000001ff00 */
[----:B------:R-:W-:Y:S01]  /*c120*/  CS2R R64, SRZ ;  /* 0x0000000000407805 */ /* 0x000fe2000001ff00 */
[C---:B------:R-:W-:Y:S01]  /*c130*/  @!P1 IMAD.X R29, R9.reuse, 0x1, R29, P6 ;  /* 0x00000001091d9824 */ /* 0x040fe200030e061d */
        /* <DEDUP_REMOVED lines=10> */
.L_x_2989:
[----:B------:R-:W-:Y:S05]  /*c1e0*/  BSYNC B1 ;  /* 0x0000000000017941 */ /* 0x000fea0003800000 */
.L_x_2988:
[----:B-1---5:R-:W-:Y:S01]  /*c1f0*/  IMAD.MOV.U32 R4, RZ, RZ, R62 ;  /* 0x000000ffff047224 */ /* 0x022fe200078e003e */
[----:B------:R-:W-:Y:S01]  /*c200*/  UMOV UR4, 0xffffffff ;  /* 0xffffffff00047882 */ /* 0x000fe20000000000 */
[----:B--2---:R-:W-:Y:S01]  /*c210*/  IMAD.MOV.U32 R5, RZ, RZ, R63 ;  /* 0x000000ffff057224 */ /* 0x004fe200078e003f */
[----:B------:R-:W-:Y:S01]  /*c220*/  CS2R R46, SRZ ;  /* 0x00000000002e7805 */ /* 0x000fe2000001ff00 */
        /* <DEDUP_REMOVED lines=35> */
.L_x_3307:
        /* <DEDUP_REMOVED lines=24> */
[CC--:B---3--:R-:W-:Y:S01]  /*c5e0*/  @!P3 IADD3 R28, P5, R5.reuse, R30.reuse, RZ ;  /* 0x0000001e051cb210 */ /* 0x0c8fe20007fbe0ff */
[----:B------:R-:W-:Y:S01]  /*c5f0*/  @!P0 IMAD.SHL.U32 R32, R216, 0x2, RZ ;  /* 0x00000002d8208824 */ /* 0x000fe200078e00ff */
[----:B----4-:R-:W-:Y:S02]  /*c600*/  @!P3 IADD3 R30, P4, R14, R30, RZ ;  /* 0x0000001e0e1eb210 */ /* 0x010fe40007f9e0ff */
[-C--:B------:R-:W-:Y:S01]  /*c610*/  @!P2 IADD3 R26, P6, R5, R20.reuse, RZ ;  /* 0x00000014051aa210 */ /* 0x080fe20007fde0ff */
[--C-:B--2---:R-:W-:Y:S01]  /*c620*/  @!P3 IMAD.X R29, R4, 0x1, R10.reuse, P5 ;  /* 0x00000001041db824 */ /* 0x104fe200028e060a */
[----:B------:R-:W-:Y:S01]  /*c630*/  @!P2 IADD3 R20, P5, R14, R20, RZ ;  /* 0x000000140e14a210 */ /* 0x000fe20007fbe0ff */
[----:B0-----:R-:W-:Y:S01]  /*c640*/  @!P3 IMAD.X R31, R9, 0x1, R10, P4 ;  /* 0x00000001091fb824 */ /* 0x001fe200020e060a */
[----:B------:R-:W-:Y:S01]  /*c650*/  @!P1 SHF.L.U64.HI R13, R214, 0x1, R75 ;  /* 0x00000001d60d9819 */ /* 0x000fe2000001024b */
[--C-:B------:R-:W-:Y:S01]  /*c660*/  @!P2 IMAD.X R27, R4, 0x1, R11.reuse, P6 ;  /* 0x00000001041ba824 */ /* 0x100fe200030e060b */
[-C--:B------:R-:W-:Y:S01]  /*c670*/  @!P1 IADD3 R24, P4, R5, R12.reuse, RZ ;  /* 0x0000000c05189210 */ /* 0x080fe20007f9e0ff */
[----:B------:R-:W-:Y:S01]  /*c680*/  @!P2 IMAD.X R21, R9, 0x1, R11, P5 ;  /* 0x000000010915a824 */ /* 0x000fe200028e060b */
[----:B------:R-:W-:-:S02]  /*c690*/  @!P1 IADD3 R10, P6, R14, R12, RZ ;  /* 0x0000000c0e0a9210 */ /* 0x000fc40007fde0ff */
[----:B------:R-:W-:Y:S02]  /*c6a0*/  CS2R R54, SRZ ;  /* 0x0000000000367805 */ /* 0x000fe4000001ff00 */
[----:B------:R-:W-:Y:S01]  /*c6b0*/  @!P0 SHF.L.U64.HI R15, R216, 0x1, R87 ;  /* 0x00000001d80f8819 */ /* 0x000fe20000010257 */
[--C-:B------:R-:W-:Y:S01]  /*c6c0*/  @!P1 IMAD.X R25, R4, 0x1, R13.reuse, P4 ;  /* 0x0000000104199824 */ /* 0x100fe200020e060d */
[-C--:B------:R-:W-:Y:S01]  /*c6d0*/  @!P0 IADD3 R12, P5, R5, R32.reuse, RZ ;  /* 0x00000020050c8210 */ /* 0x080fe20007fbe0ff */
[----:B------:R-:W-:Y:S01]  /*c6e0*/  @!P1 IMAD.X R11, R9, 0x1, R13, P6 ;  /* 0x00000001090b9824 */ /* 0x000fe200030e060d */
[----:B------:R-:W-:Y:S02]  /*c6f0*/  @!P0 IADD3 R14, P4, R14, R32, RZ ;  /* 0x000000200e0e8210 */ /* 0x000fe40007f9e0ff */
[----:B------:R-:W-:Y:S02]  /*c700*/  CS2R R56, SRZ ;  /* 0x0000000000387805 */ /* 0x000fe4000001ff00 */
[----:B------:R-:W-:Y:S01]  /*c710*/  CS2R R50, SRZ ;  /* 0x0000000000327805 */ /* 0x000fe2000001ff00 */
[----:B------:R-:W-:Y:S01]  /*c720*/  @!P0 IMAD.X R13, R4, 0x1, R15, P5 ;  /* 0x00000001040d8824 */ /* 0x000fe200028e060f */
[----:B------:R-:W-:-:S02]  /*c730*/  CS2R R52, SRZ ;  /* 0x0000000000347805 */ /* 0x000fc4000001ff00 */
[----:B------:R-:W-:Y:S02]  /*c740*/  CS2R R46, SRZ ;  /* 0x00000000002e7805 */ /* 0x000fe4000001ff00 */
[----:B------:R-:W-:Y:S01]  /*c750*/  CS2R R48, SRZ ;  /* 0x0000000000307805 */ /* 0x000fe2000001ff00 */
[----:B------:R-:W-:Y:S01]  /*c760*/  @!P0 IMAD.X R15, R9, 0x1, R15, P4 ;  /* 0x00000001090f8824 */ /* 0x000fe200020e060f */
[----:B------:R0:W5:Y:S04]  /*c770*/  @!P3 LD.E.64 R58, desc[UR6][R28.64] ;  /* 0x000000061c3ab980 */ /* 0x000168000c101b00 */
[----:B------:R0:W5:Y:S04]  /*c780*/  @!P3 LD.E.64 R60, desc[UR6][R30.64] ;  /* 0x000000061e3cb980 */ /* 0x000168000c101b00 */
[----:B------:R0:W5:Y:S04]  /*c790*/  @!P2 LD.E.64 R54, desc[UR6][R26.64] ;  /* 0x000000061a36a980 */ /* 0x000168000c101b00 */
[----:B------:R0:W5:Y:S04]  /*c7a0*/  @!P2 LD.E.64 R56, desc[UR6][R20.64] ;  /* 0x000000061438a980 */ /* 0x000168000c101b00 */
[----:B------:R0:W5:Y:S04]  /*c7b0*/  @!P1 LD.E.64 R50, desc[UR6][R24.64] ;  /* 0x0000000618329980 */ /* 0x000168000c101b00 */
[----:B------:R0:W5:Y:S04]  /*c7c0*/  @!P1 LD.E.64 R52, desc[UR6][R10.64] ;  /* 0x000000060a349980 */ /* 0x000168000c101b00 */
[----:B------:R0:W5:Y:S04]  /*c7d0*/  @!P0 LD.E.64 R46, desc[UR6][R12.64] ;  /* 0x000000060c2e8980 */ /* 0x000168000c101b00 */
[----:B------:R0:W5:Y:S02]  /*c7e0*/  @!P0 LD.E.64 R48, desc[UR6][R14.64] ;  /* 0x000000060e308980 */ /* 0x000164000c101b00 */
.L_x_2992:
[----:B------:R-:W-:Y:S05]  /*c7f0*/  BSYNC B1 ;  /* 0x0000000000017941 */ /* 0x000fea0003800000 */
.L_x_2991:
[----:B--2--5:R-:W-:Y:S01]  /*c800*/  IMAD.MOV.U32 R4, RZ, RZ, R46 ;  /* 0x000000ffff047224 */ /* 0x024fe200078e002e */
[----:B------:R-:W-:Y:S01]  /*c810*/  UMOV UR4, 0xffffffff ;  /* 0xffffffff00047882 */ /* 0x000fe20000000000 */
[----:B---3--:R-:W-:Y:S02]  /*c820*/  IMAD.MOV.U32 R5, RZ, RZ, R47 ;  /* 0x000000ffff057224 */ /* 0x008fe400078e002f */
        /* <DEDUP_REMOVED lines=35> */
.L_x_3313:
        /* <DEDUP_REMOVED lines=27> */
[----:B0-----:R-:W-:Y:S02]  /*cc10*/  @!P3 IADD3 R32, P4, R14, R32, RZ ;  /* 0x000000200e20b210 */ /* 0x001fe40007f9e0ff */
[-C--:B------:R-:W-:Y:S01]  /*cc20*/  @!P2 IADD3 R30, P6, R5, R24.reuse, RZ ;  /* 0x00000018051ea210 */ /* 0x080fe20007fde0ff */
[--C-:B--2---:R-:W-:Y:S01]  /*cc30*/  @!P3 IMAD.X R81, R4, 0x1, R10.reuse, P5 ;  /* 0x000000010451b824 */ /* 0x104fe200028e060a */
[----:B------:R-:W-:Y:S01]  /*cc40*/  @!P2 IADD3 R24, P5, R14, R24, RZ ;  /* 0x000000180e18a210 */ /* 0x000fe20007fbe0ff */
[----:B------:R-:W-:Y:S01]  /*cc50*/  @!P3 IMAD.X R33, R9, 0x1, R10, P4 ;  /* 0x000000010921b824 */ /* 0x000fe200020e060a */
        /* <DEDUP_REMOVED lines=26> */
.L_x_2995:
[----:B------:R-:W-:Y:S05]  /*ce00*/  BSYNC B1 ;  /* 0x0000000000017941 */ /* 0x000fea0003800000 */
.L_x_2994:
        /* <DEDUP_REMOVED lines=37> */
[----:B-1----:R-:W1:Y:S04]  /*d060*/  SHFL.IDX PT, R8, R8, 0x3, 0x181f ;  /* 0x00781f0008087f89 */ /* 0x002e6800000e0000 */
[----:B0---4-:R-:W4:Y:S02]  /*d070*/  SHFL.IDX PT, R0, R0, 0x3, 0x181f ;  /* 0x00781f0000007f89 */ /* 0x011f2400000e0000 */
.L_x_3319:
[----:B------:R-:W5:Y:S01]  /*d080*/  LDL R7, [R1+0x60] ;  /* 0x0000600001077983 */ /* 0x000f620000100800 */
        /* <DEDUP_REMOVED lines=9> */
[----:B-----5:R-:W-:-:S04]  /*d120*/  LEA.HI R6, R7, R7, RZ, 0x1 ;  /* 0x0000000707067211 */ /* 0x020fc800078f08ff */
        /* <DEDUP_REMOVED lines=19> */
[----:B------:R-:W-:Y:S01]  /*d260*/  @!P0 IMAD.SHL.U32 R7, R216, 0x2, RZ ;  /* 0x00000002d8078824 */ /* 0x000fe200078e00ff */
[----:B----4-:R-:W-:Y:S02]  /*d270*/  @!P3 IADD3 R100, P4, R0, R101, RZ ;  /* 0x000000650064b210 */ /* 0x010fe40007f9e0ff */
[----:B------:R-:W-:Y:S01]  /*d280*/  @!P1 SHF.L.U64.HI R75, R214, 0x1, R75 ;  /* 0x00000001d64b9819 */ /* 0x000fe2000001024b */
[--C-:B--2---:R-:W-:Y:S01]  /*d290*/  @!P3 IMAD.X R107, R9, 0x1, R89.reuse, P5 ;  /* 0x00000001096bb824 */ /* 0x104fe200028e0659 */
[-C--:B------:R-:W-:Y:S01]  /*d2a0*/  @!P2 IADD3 R98, P6, R10, R97.reuse, RZ ;  /* 0x000000610a62a210 */ /* 0x080fe20007fde0ff */
[----:B-1----:R-:W-:Y:S01]  /*d2b0*/  @!P3 IMAD.X R101, R8, 0x1, R89, P4 ;  /* 0x000000010865b824 */ /* 0x002fe200020e0659 */
[----:B------:R-:W-:-:S02]  /*d2c0*/  @!P2 IADD3 R96, P5, R0, R97, RZ ;  /* 0x000000610060a210 */ /* 0x000fc40007fbe0ff */
[-C--:B------:R-:W-:Y:S01]  /*d2d0*/  @!P1 IADD3 R80, P4, R10, R5.reuse, RZ ;  /* 0x000000050a509210 */ /* 0x080fe20007f9e0ff */
[C-C-:B------:R-:W-:Y:S01]  /*d2e0*/  @!P2 IMAD.X R99, R9.reuse, 0x1, R88.reuse, P6 ;  /* 0x000000010963a824 */ /* 0x140fe200030e0658 */
[----:B------:R-:W-:Y:S01]  /*d2f0*/  @!P0 SHF.L.U64.HI R87, R216, 0x1, R87 ;  /* 0x00000001d8578819 */ /* 0x000fe20000010257 */
[----:B------:R-:W-:Y:S01]  /*d300*/  @!P2 IMAD.X R97, R8, 0x1, R88, P5 ;  /* 0x000000010861a824 */ /* 0x000fe200028e0658 */
[----:B------:R-:W-:Y:S01]  /*d310*/  @!P1 IADD3 R74, P6, R0, R5, RZ ;  /* 0x00000005004a9210 */ /* 0x000fe20007fde0ff */
[----:B------:R-:W-:Y:S01]  /*d320*/  @!P1 IMAD.X R81, R9, 0x1, R75, P4 ;  /* 0x0000000109519824 */ /* 0x000fe200020e064b */
[-C--:B------:R-:W-:Y:S02]  /*d330*/  @!P0 IADD3 R10, P5, R10, R7.reuse, RZ ;  /* 0x000000070a0a8210 */ /* 0x080fe40007fbe0ff */
[----:B------:R-:W-:Y:S02]  /*d340*/  CS2R R20, SRZ ;  /* 0x0000000000147805 */ /* 0x000fe4000001ff00 */
[----:B------:R-:W-:-:S02]  /*d350*/  @!P0 IADD3 R88, P4, R0, R7, RZ ;  /* 0x0000000700588210 */ /* 0x000fc40007f9e0ff */
[----:B------:R-:W-:Y:S02]  /*d360*/  CS2R R24, SRZ ;  /* 0x0000000000187805 */ /* 0x000fe4000001ff00 */
[----:B------:R-:W-:Y:S02]  /*d370*/  CS2R R12, SRZ ;  /* 0x00000000000c7805 */ /* 0x000fe4000001ff00 */
[----:B------:R-:W-:Y:S02]  /*d380*/  CS2R R14, SRZ ;  /* 0x00000000000e7805 */ /* 0x000fe4000001ff00 */
[----:B------:R-:W-:Y:S02]  /*d390*/  CS2R R4, SRZ ;  /* 0x0000000000047805 */ /* 0x000fe4000001ff00 */
[----:B------:R-:W-:Y:S01]  /*d3a0*/  CS2R R6, SRZ ;  /* 0x0000000000067805 */ /* 0x000fe2000001ff00 */
[----:B------:R-:W-:Y:S01]  /*d3b0*/  @!P1 IMAD.X R75, R8, 0x1, R75, P6 ;  /* 0x00000001084b9824 */ /* 0x000fe200030e064b */
[----:B------:R0:W5:Y:S01]  /*d3c0*/  @!P3 LD.E.64 R30, desc[UR6][R106.64] ;  /* 0x000000066a1eb980 */ /* 0x000162000c101b00 */
[----:B------:R-:W-:-:S02]  /*d3d0*/  @!P0 IMAD.X R11, R9, 0x1, R87, P5 ;  /* 0x00000001090b8824 */ /* 0x000fc400028e0657 */
        /* <DEDUP_REMOVED lines=8> */
.L_x_2998:
[----:B------:R-:W-:Y:S05]  /*d460*/  BSYNC B1 ;  /* 0x0000000000017941 */ /* 0x000fea0003800000 */
.L_x_2997:
[----:B------:R-:W4:Y:S01]  /*d470*/  SYNCS.PHASECHK.TRANS64.TRYWAIT P0, [R18+URZ+0x38800], R145 ;  /* 0x03880091120075a7 */ /* 0x000f22000800017f */
[----:B-1---5:R-:W-:Y:S01]  /*d480*/  IMAD.MOV.U32 R8, RZ, RZ, R5 ;  /* 0x000000ffff087224 */ /* 0x022fe200078e0005 */
[----:B0-----:R-:W-:Y:S01]  /*d490*/  VIADDMNMX R75, R125, -R230, 0x80, PT ;  /* 0x000000807d4b7446 */ /* 0x001fe200038009e6 */
[----:B--2---:R-:W-:Y:S01]  /*d4a0*/  IMAD.MOV.U32 R9, RZ, RZ, R12 ;  /* 0x000000ffff097224 */ /* 0x004fe200078e000c */
[----:B------:R-:W-:Y:S01]  /*d4b0*/  BSSY B1, `(.L_x_2999) ;  /* 0x000001e000017945 */ /* 0x000fe20003800000 */
        /* <DEDUP_REMOVED lines=22> */
[----:B----4-:R-:W-:Y:S01]  /*d620*/  IMAD.MOV.U32 R0, RZ, RZ, R4 ;  /* 0x000000ffff007224 */ /* 0x010fe200078e0004 */
[----:B------:R-:W-:Y:S01]  /*d630*/  ISETP.GE.AND P1, PT, R212, R75, PT ;  /* 0x0000004bd400720c */ /* 0x000fe20003f26270 */
[----:B------:R-:W-:Y:S01]  /*d640*/  IMAD.MOV.U32 R8, RZ, RZ, R32 ;  /* 0x000000ffff087224 */ /* 0x000fe200078e0020 */
[----:B------:R-:W-:Y:S01]  /*d650*/  PRMT R97, R10, 0x7610, R97 ;  /* 0x000076100a617816 */ /* 0x000fe20000000061 */
[----:B------:R-:W-:Y:S01]  /*d660*/  IMAD.MOV.U32 R9, RZ, RZ, R33 ;  /* 0x000000ffff097224 */ /* 0x000fe200078e0021 */
[----:B------:R-:W-:Y:S01]  /*d670*/  PRMT R98, R11, 0x7610, R98 ;  /* 0x000076100b627816 */ /* 0x000fe20000000062 */
[----:B------:R-:W-:Y:S08]  /*d680*/  @!P0 BRA `(.L_x_3000) ;  /* 0x0000024c007c8947 */ /* 0x000ff00003800000 */
.L_x_3320:
[----:B------:R-:W-:Y:S05]  /*d690*/  BSYNC B1 ;  /* 0x0000000000017941 */ /* 0x000fea0003800000 */
.L_x_2999:
[----:B------:R-:W-:Y:S01]  /*d6a0*/  BSSY B1, `(.L_x_3001) ;  /* 0x00000cb000017945 */ /* 0x000fe20003800000 */
[----:B------:R-:W-:Y:S02]  /*d6b0*/  PRMT R101, R8, 0x7610, R101 ;  /* 0x0000761008657816 */ /* 0x000fe40000000065 */
[----:B------:R-:W-:Y:S01]  /*d6c0*/  PRMT R106, R9, 0x7610, R106 ;  /* 0x00007610096a7816 */ /* 0x000fe2000000006a */
[----:B------:R-:W-:Y:S06]  /*d6d0*/  @P1 BRA `(.L_x_3002) ;  /* 0x0000000c001c1947 */ /* 0x000fec0003800000 */
[----:B------:R-:W1:Y:S01]  /*d6e0*/  LDC R9, c[0x0][0x3f4] ;  /* 0x0000fd00ff097b82 */ /* 0x000e620000000800 */
[----:B------:R-:W-:Y:S01]  /*d6f0*/  BSSY B2, `(.L_x_3003) ;  /* 0x0000034000027945 */ /* 0x000fe20003800000 */
[-C--:B-1----:R-:W-:Y:S02]  /*d700*/  ISETP.GE.AND P0, PT, R22, R9.reuse, PT ;  /* 0x000000091600720c */ /* 0x082fe40003f06270 */
[-C--:B------:R-:W-:Y:S02]  /*d710*/  ISETP.GE.AND P1, PT, R215, R9.reuse, PT ;  /* 0x00000009d700720c */ /* 0x080fe40003f26270 */
[-C--:B------:R-:W-:Y:S02]  /*d720*/  ISETP.GE.AND P2, PT, R214, R9.reuse, PT ;  /* 0x00000009d600720c */ /* 0x080fe40003f46270 */
[----:B------:R-:W-:-:S07]  /*d730*/  ISETP.GE.AND P3, PT, R216, R9, PT ;  /* 0x00000009d800720c */ /* 0x000fce0003f66270 */
[----:B------:R-:W-:Y:S06]  /*d740*/  @P0 BRA `(.L_x_3004) ;  /* 0x0000000000b80947 */ /* 0x000fec0003800000 */
[----:B------:R-:W1:Y:S01]  /*d750*/  LDS.128 R8, [R3] ;  /* 0x0000000003087984 */ /* 0x000e620000000c00 */
        /* <DEDUP_REMOVED lines=12> */
[C---:B-1----:R-:W-:Y:S01]  /*d820*/  LOP3.LUT R77, R10.reuse, 0xffff0000, RZ, 0xc0, !PT ;  /* 0xffff00000a4d7812 */ /* 0x042fe200078ec0ff */
[----:B------:R-:W-:Y:S01]  /*d830*/  IMAD.U32 R76, R10, 0x10000, RZ ;  /* 0x000100000a4c7824 */ /* 0x000fe200078e00ff */
[C---:B------:R-:W-:Y:S01]  /*d840*/  LOP3.LUT R79, R11.reuse, 0xffff0000, RZ, 0xc0, !PT ;  /* 0xffff00000b4f7812 */ /* 0x040fe200078ec0ff */
[----:B------:R-:W-:-:S02]  /*d850*/  IMAD.U32 R78, R11, 0x10000, RZ ;  /* 0x000100000b4e7824 */ /* 0x000fc400078e00ff */
[C---:B0-----:R-:W-:Y:S01]  /*d860*/  FMUL.FTZ R145, R77.reuse, R125 ;  /* 0x0000007d4d917220 */ /* 0x041fe20000410000 */
[-C--:B------:R-:W-:Y:S01]  /*d870*/  FMUL.FTZ R146, R77, R107.reuse ;  /* 0x0000006b4d927220 */ /* 0x080fe20000410000 */
[----:B------:R-:W-:Y:S01]  /*d880*/  FMUL.FTZ R77, R79, R144 ;  /* 0x000000904f4d7220 */ /* 0x000fe20000410000 */
[----:B------:R-:W-:Y:S02]  /*d890*/  IMAD.U32 R10, R8, 0x10000, RZ ;  /* 0x00010000080a7824 */ /* 0x000fe400078e00ff */
[C---:B------:R-:W-:Y:S01]  /*d8a0*/  FFMA.FTZ R145, R76.reuse, R107, -R145 ;  /* 0x0000006b4c917223 */ /* 0x040fe20000010891 */
[----:B------:R-:W-:Y:S02]  /*d8b0*/  IMAD.U32 R11, R9, 0x10000, RZ ;  /* 0x00010000090b7824 */ /* 0x000fe400078e00ff */
[----:B------:R-:W-:Y:S01]  /*d8c0*/  FFMA.FTZ R146, R76, R125, R146 ;  /* 0x0000007d4c927223 */ /* 0x000fe20000010092 */
        /* <DEDUP_REMOVED lines=8> */
[----:B------:R-:W-:Y:S01]  /*d950*/  LOP3.LUT R76, R141, 0xffff0000, RZ, 0xc0, !PT ;  /* 0xffff00008d4c7812 */ /* 0x000fe200078ec0ff */
[C---:B------:R-:W-:Y:S01]  /*d960*/  FMUL.FTZ R107, R8.reuse, R79 ;  /* 0x0000004f086b7220 */ /* 0x040fe20000410000 */
[----:B------:R-:W-:Y:S01]  /*d970*/  FMUL.FTZ R78, R8, R77 ;  /* 0x0000004d084e7220 */ /* 0x000fe20000410000 */
[----:B------:R-:W-:-:S02]  /*d980*/  FMUL.FTZ R144, R9, R142 ;  /* 0x0000008e09907220 */ /* 0x000fc40000410000 */
[-C--:B------:R-:W-:Y:S01]  /*d990*/  FMUL.FTZ R125, R9, R76.reuse ;  /* 0x0000004c097d7220 */ /* 0x080fe20000410000 */
[C---:B------:R-:W-:Y:S01]  /*d9a0*/  FFMA.FTZ R8, R10.reuse, R77, -R107 ;  /* 0x0000004d0a087223 */ /* 0x040fe2000001086b */
[----:B------:R-:W-:Y:S01]  /*d9b0*/  FFMA.FTZ R79, R10, R79, R78 ;  /* 0x0000004f0a4f7223 */ /* 0x000fe2000001004e */
[C---:B------:R-:W-:Y:S01]  /*d9c0*/  FFMA.FTZ R9, R11.reuse, R76, -R144 ;  /* 0x0000004c0b097223 */ /* 0x040fe20000010890 */
[----:B------:R-:W-:Y:S01]  /*d9d0*/  FFMA.FTZ R142, R11, R142, R125 ;  /* 0x0000008e0b8e7223 */ /* 0x000fe2000001007d */
[----:B------:R-:W-:Y:S02]  /*d9e0*/  F2FP.BF16.F32.PACK_AB R10, R146, R145 ;  /* 0x00000091920a723e */ /* 0x000fe400000010ff */
[----:B------:R-:W-:Y:S02]  /*d9f0*/  F2FP.BF16.F32.PACK_AB R11, R148, R147 ;  /* 0x00000093940b723e */ /* 0x000fe400000010ff */
[----:B------:R-:W-:Y:S02]  /*da00*/  F2FP.BF16.F32.PACK_AB R8, R79, R8 ;  /* 0x000000084f08723e */ /* 0x000fe400000010ff */
[----:B------:R-:W-:-:S05]  /*da10*/  F2FP.BF16.F32.PACK_AB R9, R142, R9 ;  /* 0x000000098e09723e */ /* 0x000fca00000010ff */
[----:B------:R1:W-:Y:S02]  /*da20*/  STS.128 [R3], R8 ;  /* 0x0000000803007388 */ /* 0x0003e40000000c00 */
.L_x_3004:
[----:B------:R-:W-:Y:S05]  /*da30*/  BSYNC B2 ;  /* 0x0000000000027941 */ /* 0x000fea0003800000 */
.L_x_3003:
[----:B------:R-:W-:Y:S04]  /*da40*/  BSSY B2, `(.L_x_3005) ;  /* 0x0000030000027945 */ /* 0x000fe80003800000 */
[----:B------:R-:W-:Y:S05]  /*da50*/  @P1 BRA `(.L_x_3006) ;  /* 0x0000000000b81947 */ /* 0x000fea0003800000 */
[----:B-1----:R-:W1:Y:S01]  /*da60*/  LDS.128 R8, [R3+0x4000] ;  /* 0x0040000003087984 */ /* 0x002e620000000c00 */
        /* <DEDUP_REMOVED lines=12> */
[C---:B-1----:R-:W-:Y:S01]  /*db30*/  LOP3.LUT R71, R10.reuse, 0xffff0000, RZ, 0xc0, !PT ;  /* 0xffff00000a477812 */ /* 0x042fe200078ec0ff */
        /* <DEDUP_REMOVED lines=32> */
.L_x_3006:
[----:B------:R-:W-:Y:S05]  /*dd40*/  BSYNC B2 ;  /* 0x0000000000027941 */ /* 0x000fea0003800000 */
.L_x_3005:
[----:B------:R-:W-:Y:S04]  /*dd50*/  BSSY B2, `(.L_x_3007) ;  /* 0x0000030000027945 */ /* 0x000fe80003800000 */
[----:B------:R-:W-:Y:S05]  /*dd60*/  @P2 BRA `(.L_x_3008) ;  /* 0x0000000000b82947 */ /* 0x000fea0003800000 */
[----:B-12---:R-:W1:Y:S01]  /*dd70*/  LDS.128 R8, [R3+0x8000] ;  /* 0x0080000003087984 */ /* 0x006e620000000c00 */
        /* <DEDUP_REMOVED lines=12> */
[C---:B-1----:R-:W-:Y:S01]  /*de40*/  LOP3.LUT R67, R10.reuse, 0xffff0000, RZ, 0xc0, !PT ;  /* 0xffff00000a437812 */ /* 0x042fe200078ec0ff */
[----:B------:R-:W-:Y:S01]  /*de50*/  IMAD.U32 R66, R10, 0x10000, RZ ;  /* 0x000100000a427824 */ /* 0x000fe200078e00ff */
[C---:B------:R-:W-:Y:S01]  /*de60*/  LOP3.LUT R69, R11.reuse, 0xffff0000, RZ, 0xc0, !PT ;  /* 0xffff00000b457812 */ /* 0x040fe200078ec0ff */
[----:B------:R-:W-:-:S02]  /*de70*/  IMAD.U32 R68, R11, 0x10000, RZ ;  /* 0x000100000b447824 */ /* 0x000fc400078e00ff */
[C---:B------:R-:W-:Y:S01]  /*de80*/  FMUL.FTZ R76, R67.reuse, R70 ;  /* 0x00000046434c7220 */ /* 0x040fe20000410000 */
[-C--:B------:R-:W-:Y:S01]  /*de90*/  FMUL.FTZ R73, R67, R71.reuse ;  /* 0x0000004743497220 */ /* 0x080fe20000410000 */
        /* <DEDUP_REMOVED lines=27> */
.L_x_3008:
[----:B------:R-:W-:Y:S05]  /*e050*/  BSYNC B2 ;  /* 0x0000000000027941 */ /* 0x000fea0003800000 */
.L_x_3007:
[----:B------:R-:W-:Y:S05]  /*e060*/  @P3 BRA `(.L_x_3002) ;  /* 0x0000000000b83947 */ /* 0x000fea0003800000 */
[----:B-123--:R-:W1:Y:S01]  /*e070*/  LDS.128 R8, [R3+0xc000] ;  /* 0x00c0000003087984 */ /* 0x00ee620000000c00 */
        /* <DEDUP_REMOVED lines=45> */
.L_x_3002:
[----:B------:R-:W-:Y:S05]  /*e350*/  BSYNC B1 ;  /* 0x0000000000017941 */ /* 0x000fea0003800000 */
.L_x_3001:
[----:B-1234-:R-:W-:Y:S01]  /*e360*/  VIADD R8, R212, 0x20 ;  /* 0x00000020d4087836 */ /* 0x01efe20000000000 */
[----:B------:R-:W-:Y:S04]  /*e370*/  BSSY B1, `(.L_x_3009) ;  /* 0x00000ca000017945 */ /* 0x000fe80003800000 */
[----:B------:R-:W-:-:S13]  /*e380*/  ISETP.GE.AND P0, PT, R8, R75, PT ;  /* 0x0000004b0800720c */ /* 0x000fda0003f06270 */
[----:B------:R-:W-:Y:S05]  /*e390*/  @P0 BRA `(.L_x_3010) ;  /* 0x0000000c001c0947 */ /* 0x000fea0003800000 */
[----:B------:R-:W1:Y:S01]  /*e3a0*/  LDC R9, c[0x0][0x3f4] ;  /* 0x0000fd00ff097b82 */ /* 0x000e620000000800 */
[----:B------:R-:W-:Y:S01]  /*e3b0*/  BSSY B2, `(.L_x_3011) ;  /* 0x0000034000027945 */ /* 0x000fe20003800000 */
[-C--:B-1----:R-:W-:Y:S02]  /*e3c0*/  ISETP.GE.AND P0, PT, R22, R9.reuse, PT ;  /* 0x000000091600720c */ /* 0x082fe40003f06270 */
[-C--:B------:R-:W-:Y:S02]  /*e3d0*/  ISETP.GE.AND P1, PT, R215, R9.reuse, PT ;  /* 0x00000009d700720c */ /* 0x080fe40003f26270 */
[-C--:B------:R-:W-:Y:S02]  /*e3e0*/  ISETP.GE.AND P2, PT, R214, R9.reuse, PT ;  /* 0x00000009d600720c */ /* 0x080fe40003f46270 */
[----:B------:R-:W-:-:S07]  /*e3f0*/  ISETP.GE.AND P3, PT, R216, R9, PT ;  /* 0x00000009d800720c */ /* 0x000fce0003f66270 */
[----:B------:R-:W-:Y:S06]  /*e400*/  @P0 BRA `(.L_x_3012) ;  /* 0x0000000000b80947 */ /* 0x000fec0003800000 */
[----:B------:R-:W1:Y:S01]  /*e410*/  LDS.128 R8, [R3+0x1000] ;  /* 0x0010000003087984 */ /* 0x000e620000000c00 */
        /* <DEDUP_REMOVED lines=45> */
.L_x_3012:
[----:B------:R-:W-:Y:S05]  /*e6f0*/  BSYNC B2 ;  /* 0x0000000000027941 */ /* 0x000fea0003800000 */
.L_x_3011:
[----:B------:R-:W-:Y:S04]  /*e700*/  BSSY B2, `(.L_x_3013) ;  /* 0x0000030000027945 */ /* 0x000fe80003800000 */
[----:B------:R-:W-:Y:S05]  /*e710*/  @P1 BRA `(.L_x_3014) ;  /* 0x0000000000b81947 */ /* 0x000fea0003800000 */
[----:B-1----:R-:W1:Y:S01]  /*e720*/  LDS.128 R8, [R3+0x5000] ;  /* 0x0050000003087984 */ /* 0x002e620000000c00 */
        /* <DEDUP_REMOVED lines=45> */
.L_x_3014:
[----:B------:R-:W-:Y:S05]  /*ea00*/  BSYNC B2 ;  /* 0x0000000000027941 */ /* 0x000fea0003800000 */
.L_x_3013:
[----:B------:R-:W-:Y:S04]  /*ea10*/  BSSY B2, `(.L_x_3015) ;  /* 0x0000030000027945 */ /* 0x000fe80003800000 */
[----:B------:R-:W-:Y:S05]  /*ea20*/  @P2 BRA `(.L_x_3016) ;  /* 0x0000000000b82947 */ /* 0x000fea0003800000 */
[----:B-12---:R-:W1:Y:S01]  /*ea30*/  LDS.128 R8, [R3+0x9000] ;  /* 0x0090000003087984 */ /* 0x006e620000000c00 */
        /* <DEDUP_REMOVED lines=45> */
.L_x_3016:
[----:B------:R-:W-:Y:S05]  /*ed10*/  BSYNC B2 ;  /* 0x0000000000027941 */ /* 0x000fea0003800000 */
.L_x_3015:
        /* <DEDUP_REMOVED lines=47> */
.L_x_3010:
[----:B------:R-:W-:Y:S05]  /*f010*/  BSYNC B1 ;  /* 0x0000000000017941 */ /* 0x000fea0003800000 */
.L_x_3009:
        /* <DEDUP_REMOVED lines=57> */
.L_x_3020:
[----:B------:R-:W-:Y:S05]  /*f3b0*/  BSYNC B2 ;  /* 0x0000000000027941 */ /* 0x000fea0003800000 */
.L_x_3019:
        /* <DEDUP_REMOVED lines=48> */
.L_x_3022:
[----:B------:R-:W-:Y:S05]  /*f6c0*/  BSYNC B2 ;  /* 0x0000000000027941 */ /* 0x000fea0003800000 */
.L_x_3021:
        /* <DEDUP_REMOVED lines=48> */
.L_x_3024:
[----:B------:R-:W-:Y:S05]  /*f9d0*/  BSYNC B2 ;  /* 0x0000000000027941 */ /* 0x000fea0003800000 */
.L_x_3023:
        /* <DEDUP_REMOVED lines=47> */
.L_x_3018:
[----:B------:R-:W-:Y:S05]  /*fcd0*/  BSYNC B1 ;  /* 0x0000000000017941 */ /* 0x000fea0003800000 */
.L_x_3017:
[----:B-1234-:R-:W-:-:S05]  /*fce0*/  VIADD R8, R212, 0x60 ;  /* 0x00000060d4087836 */ /* 0x01efca0000000000 */
        /* <DEDUP_REMOVED lines=55> */
.L_x_3027:
[----:B------:R-:W-:Y:S05]  /*10060*/  BSYNC B1 ;  /* 0x0000000000017941 */ /* 0x000fea0003800000 */
.L_x_3026:
        /* <DEDUP_REMOVED lines=48> */
.L_x_3029:
[----:B------:R-:W-:Y:S05]  /*10370*/  BSYNC B1 ;  /* 0x0000000000017941 */ /* 0x000fea0003800000 */
.L_x_3028:
        /* <DEDUP_REMOVED lines=48> */
.L_x_3031:
[----:B------:R-:W-:Y:S05]  /*10680*/  BSYNC B1 ;  /* 0x0000000000017941 */ /* 0x000fea0003800000 */
.L_x_3030:
[----:B------:R-:W-:Y:S05]  /*10690*/  @P3 BRA `(.L_x_3025) ;  /* 0x0000005000503947 */ /* 0x000fea0003800000 */
[----:B-123--:R-:W1:Y:S01]  /*106a0*/  LDS.128 R8, [R3+0xf000] ;  /* 0x00f0000003087984 */ /* 0x00ee620000000c00 */
        /* <DEDUP_REMOVED lines=21> */
[----:B------:R-:W-:Y:S01]  /*10800*/  FMUL.FTZ R9, R11, R81 ;  /* 0x000000510b097220 */ /* 0x000fe20000410000 */
[-C--:B------:R-:W-:Y:S01]  /*10810*/  FMUL.FTZ R7, R7, R13.reuse ;  /* 0x0000000d07077220 */ /* 0x080fe20000410000 */
[-C--:B------:R-:W-:Y:S01]  /*10820*/  FMUL.FTZ R11, R11, R74.reuse ;  /* 0x0000004a0b0b7220 */ /* 0x080fe20000410000 */
[----:B------:R-:W-:Y:S01]  /*10830*/  FFMA.FTZ R15, R6, R13, -R15 ;  /* 0x0000000d060f7223 */ /* 0x000fe2000001080f */
[----:B------:R-:W-:Y:S01]  /*10840*/  FFMA.FTZ R74, R10, R74, -R9 ;  /* 0x0000004a0a4a7223 */ /* 0x000fe20000010809 */
[----:B------:R-:W-:Y:S01]  /*10850*/  FFMA.FTZ R14, R6, R14, R7 ;  /* 0x0000000e060e7223 */ /* 0x000fe20000010007 */
[C---:B------:R-:W-:Y:S01]  /*10860*/  IMAD.U32 R9, R80.reuse, 0x10000, RZ ;  /* 0x0001000050097824 */ /* 0x040fe200078e00ff */
[----:B------:R-:W-:Y:S01]  /*10870*/  LOP3.LUT R80, R80, 0xffff0000, RZ, 0xc0, !PT ;  /* 0xffff000050507812 */ /* 0x000fe200078ec0ff */
[C---:B------:R-:W-:Y:S01]  /*10880*/  IMAD.U32 R7, R12.reuse, 0x10000, RZ ;  /* 0x000100000c077824 */ /* 0x040fe200078e00ff */
[----:B------:R-:W-:Y:S01]  /*10890*/  LOP3.LUT R12, R12, 0xffff0000, RZ, 0xc0, !PT ;  /* 0xffff00000c0c7812 */ /* 0x000fe200078ec0ff */
[----:B------:R-:W-:Y:S01]  /*108a0*/  FFMA.FTZ R81, R10, R81, R11 ;  /* 0x000000510a517223 */ /* 0x000fe2000001000b */
[----:B------:R-:W-:Y:S01]  /*108b0*/  FMUL.FTZ R11, R4, R9 ;  /* 0x00000009040b7220 */ /* 0x000fe20000410000 */
[----:B------:R-:W-:Y:S01]  /*108c0*/  FMUL.FTZ R10, R8, R80 ;  /* 0x00000050080a7220 */ /* 0x000fe20000410000 */
        /* <DEDUP_REMOVED lines=8> */
[----:B------:R-:W-:Y:S02]  /*10950*/  F2FP.BF16.F32.PACK_AB R4, R9, R4 ;  /* 0x000000040904723e */ /* 0x000fe400000010ff */
[----:B------:R-:W-:-:S05]  /*10960*/  F2FP.BF16.F32.PACK_AB R5, R5, R10 ;  /* 0x0000000a0505723e */ /* 0x000fca00000010ff */
[----:B------:R4:W-:Y:S01]  /*10970*/  STS.128 [R3+0xf000], R4 ;  /* 0x00f0000403007388 */ /* 0x0009e20000000c00 */
[----:B------:R-:W-:Y:S05]  /*10980*/  BRA `(.L_x_3025) ;  /* 0x0000004c00947947 */ /* 0x000fea0003800000 */
.L_x_2986:
[----:B------:R-:W0:Y:S01]  /*10990*/  LDC R10, c[0x0][0x448] ;  /* 0x00011200ff0a7b82 */ /* 0x000e220000000800 */
[----:B------:R-:W-:Y:S01]  /*109a0*/  ULDC.64 UR4, c[0x0][0x3f8] ;  /* 0x0000fe0000047ab9 */ /* 0x000fe20000000a00 */
[----:B------:R-:W-:Y:S01]  /*109b0*/  ULDC.64 UR6, c[0x0][0x408] ;  /* 0x0001020000067ab9 */ /* 0x000fe20000000a00 */
[----:B------:R-:W-:Y:S01]  /*109c0*/  IMAD.MOV.U32 R25, RZ, RZ, R27 ;  /* 0x000000ffff197224 */ /* 0x000fe200078e001b */
[----:B------:R-:W-:Y:S01]  /*109d0*/  SHF.R.S32.HI R92, RZ, 0x1f, R213 ;  /* 0x0000001fff5c7819 */ /* 0x000fe200000114d5 */
[----:B------:R-:W-:Y:S01]  /*109e0*/  IMAD.MOV.U32 R145, RZ, RZ, R29 ;  /* 0x000000ffff917224 */ /* 0x000fe200078e001d */
[----:B------:R-:W-:Y:S02]  /*109f0*/  SHF.R.S32.HI R79, RZ, 0x1f, R16 ;  /* 0x0000001fff4f7819 */ /* 0x000fe40000011410 */
[----:B------:R-:W-:Y:S02]  /*10a00*/  LEA.HI R94, R92, R213, RZ, 0x3 ;  /* 0x000000d55c5e7211 */ /* 0x000fe400078f18ff */
        /* <DEDUP_REMOVED lines=20> */
[----:B------:R-:W-:Y:S02]  /*10b50*/  LEA.HI.X R8, R144, UR7, R11, 0x1, P1 ;  /* 0x0000000790087c11 */ /* 0x000fe400088f0c0b */
[----:B------:R-:W-:Y:S01]  /*10b60*/  SHF.R.S32.HI R0, RZ, 0x3, R94 ;  /* 0x00000003ff007819 */ /* 0x000fe2000001145e */
[----:B------:R-:W-:Y:S06]  /*10b70*/  BRA.DIV UR4, `(.L_x_3032) ;  /* 0x0000021a04547947 */ /* 0x000fec000b800000 */
[----:B------:R0:W1:Y:S04]  /*10b80*/  SHFL.IDX PT, R5, R9, RZ, 0x181f ;  /* 0x00181fff09057589 */ /* 0x00006800000e0000 */
[----:B------:R0:W2:Y:S04]  /*10b90*/  SHFL.IDX PT, R4, R7, RZ, 0x181f ;  /* 0x00181fff07047589 */ /* 0x0000a800000e0000 */
[----:B------:R0:W3:Y:S04]  /*10ba0*/  SHFL.IDX PT, R21, R8, RZ, 0x181f ;  /* 0x00181fff08157589 */ /* 0x0000e800000e0000 */
[----:B------:R0:W4:Y:S02]  /*10bb0*/  SHFL.IDX PT, R14, R6, RZ, 0x181f ;  /* 0x00181fff060e7589 */ /* 0x00012400000e0000 */
.L_x_3326:
        /* <DEDUP_REMOVED lines=13> */
[----:B--2---:R-:W-:Y:S01]  /*10c90*/  IMAD.MOV.U32 R10, RZ, RZ, R4 ;  /* 0x000000ffff0a7224 */ /* 0x004fe200078e0004 */
[----:B------:R-:W-:Y:S01]  /*10ca0*/  ISETP.GE.AND P2, PT, R16, UR4, PT ;  /* 0x0000000410007c0c */ /* 0x000fe2000bf46270 */
[----:B-1----:R-:W-:Y:S01]  /*10cb0*/  IMAD.MOV.U32 R11, RZ, RZ, R5 ;  /* 0x000000ffff0b7224 */ /* 0x002fe200078e0005 */
[----:B------:R-:W-:Y:S02]  /*10cc0*/  ISETP.GE.AND P3, PT, R213, UR4, PT ;  /* 0x00000004d5007c0c */ /* 0x000fe4000bf66270 */
[----:B------:R-:W-:Y:S02]  /*10cd0*/  CS2R R56, SRZ ;  /* 0x0000000000387805 */ /* 0x000fe4000001ff00 */
[----:B------:R-:W-:Y:S01]  /*10ce0*/  CS2R R58, SRZ ;  /* 0x00000000003a7805 */ /* 0x000fe2000001ff00 */
[----:B------:R-:W-:-:S06]  /*10cf0*/  ULDC.64 UR6, c[0x0][0x208] ;  /* 0x0000820000067ab9 */ /* 0x000fcc0000000a00 */
[C---:B------:R-:W-:Y:S01]  /*10d00*/  @!P2 IMAD.SHL.U32 R15, R16.reuse, 0x2, RZ ;  /* 0x00000002100fa824 */ /* 0x040fe200078e00ff */
[----:B------:R-:W-:Y:S01]  /*10d10*/  @!P2 SHF.L.U64.HI R24, R16, 0x1, R79 ;  /* 0x000000011018a819 */ /* 0x000fe2000001024f */
[----:B------:R-:W-:-:S03]  /*10d20*/  @!P3 IMAD.SHL.U32 R13, R0, 0x8, RZ ;  /* 0x00000008000db824 */ /* 0x000fc600078e00ff */
[-C--:B------:R-:W-:Y:S01]  /*10d30*/  @!P2 IADD3 R4, P0, R4, R15.reuse, RZ ;  /* 0x0000000f0404a210 */ /* 0x080fe20007f1e0ff */
[----:B------:R-:W-:Y:S01]  /*10d40*/  @!P3 IMAD.WIDE R10, R13, 0x2, R10 ;  /* 0x000000020d0ab825 */ /* 0x000fe200078e020a */
[----:B----4-:R-:W-:-:S03]  /*10d50*/  @!P2 IADD3 R20, P1, R14, R15, RZ ;  /* 0x0000000f0e14a210 */ /* 0x010fc60007f3e0ff */
[----:B---3--:R-:W-:Y:S01]  /*10d60*/  IMAD.MOV.U32 R15, RZ, RZ, R21 ;  /* 0x000000ffff0f7224 */ /* 0x008fe200078e0015 */
[----:B------:R-:W-:Y:S02]  /*10d70*/  CS2R R64, SRZ ;  /* 0x0000000000407805 */ /* 0x000fe4000001ff00 */
[----:B------:R-:W-:Y:S02]  /*10d80*/  CS2R R66, SRZ ;  /* 0x0000000000427805 */ /* 0x000fe4000001ff00 */
[----:B------:R-:W-:Y:S02]  /*10d90*/  CS2R R60, SRZ ;  /* 0x00000000003c7805 */ /* 0x000fe4000001ff00 */
[----:B------:R-:W-:Y:S02]  /*10da0*/  CS2R R62, SRZ ;  /* 0x00000000003e7805 */ /* 0x000fe4000001ff00 */
[----:B------:R-:W-:Y:S02]  /*10db0*/  CS2R R68, SRZ ;  /* 0x0000000000447805 */ /* 0x000fe4000001ff00 */
[----:B------:R-:W-:Y:S01]  /*10dc0*/  CS2R R70, SRZ ;  /* 0x0000000000467805 */ /* 0x000fe2000001ff00 */
[----:B------:R-:W-:Y:S01]  /*10dd0*/  @!P3 IMAD.WIDE R12, R13, 0x2, R14 ;  /* 0x000000020d0cb825 */ /* 0x000fe200078e020e */
[----:B------:R1:W5:Y:S03]  /*10de0*/  @!P3 LD.E.128 R56, desc[UR6][R10.64] ;  /* 0x000000060a38b980 */ /* 0x000366000c101d00 */
[--C-:B------:R-:W-:Y:S01]  /*10df0*/  @!P2 IMAD.X R5, R5, 0x1, R24.reuse, P0 ;  /* 0x000000010505a824 */ /* 0x100fe200000e0618 */
[----:B------:R1:W5:Y:S01]  /*10e00*/  @!P3 LD.E.128 R64, desc[UR6][R12.64] ;  /* 0x000000060c40b980 */ /* 0x000362000c101d00 */
[----:B------:R-:W-:-:S03]  /*10e10*/  @!P2 IMAD.X R21, R21, 0x1, R24, P1 ;  /* 0x000000011515a824 */ /* 0x000fc600008e0618 */
[----:B------:R1:W5:Y:S04]  /*10e20*/  @!P2 LD.E.128 R60, desc[UR6][R4.64] ;  /* 0x00000006043ca980 */ /* 0x000368000c101d00 */
[----:B------:R1:W5:Y:S02]  /*10e30*/  @!P2 LD.E.128 R68, desc[UR6][R20.64] ;  /* 0x000000061444a980 */ /* 0x000364000c101d00 */
.L_x_3034:
[----:B------:R-:W-:Y:S05]  /*10e40*/  BSYNC B1 ;  /* 0x0000000000017941 */ /* 0x000fea0003800000 */
.L_x_3033:
[----:B-12--5:R-:W-:Y:S01]  /*10e50*/  IMAD.MOV.U32 R4, RZ, RZ, R68 ;  /* 0x000000ffff047224 */ /* 0x026fe200078e0044 */
[----:B------:R-:W-:Y:S01]  /*10e60*/  UMOV UR4, 0xffffffff ;  /* 0xffffffff00047882 */ /* 0x000fe20000000000 */
        /* <DEDUP_REMOVED lines=34> */
[----:B------:R1:W0:Y:S04]  /*11090*/  SHFL.IDX PT, R4, R7, 0x1, 0x181f ;  /* 0x00381f0007047f89 */ /* 0x00022800000e0000 */
[----:B---3--:R1:W3:Y:S04]  /*110a0*/  SHFL.IDX PT, R21, R8, 0x1, 0x181f ;  /* 0x00381f0008157f89 */ /* 0x0082e800000e0000 */
[----:B----4-:R1:W4:Y:S02]  /*110b0*/  SHFL.IDX PT, R14, R6, 0x1, 0x181f ;  /* 0x00381f00060e7f89 */ /* 0x01032400000e0000 */
.L_x_3332:
        /* <DEDUP_REMOVED lines=12> */
[----:B0-----:R-:W-:Y:S01]  /*11180*/  IMAD.MOV.U32 R12, RZ, RZ, R4 ;  /* 0x000000ffff0c7224 */ /* 0x001fe200078e0004 */
[----:B------:R-:W-:Y:S01]  /*11190*/  ISETP.GE.AND P2, PT, R16, UR4, PT ;  /* 0x0000000410007c0c */ /* 0x000fe2000bf46270 */
[----:B--2---:R-:W-:Y:S01]  /*111a0*/  IMAD.MOV.U32 R13, RZ, RZ, R5 ;  /* 0x000000ffff0d7224 */ /* 0x004fe200078e0005 */
        /* <DEDUP_REMOVED lines=8> */
[-C--:B------:R-:W-:Y:S02]  /*11230*/  @!P2 IADD3 R4, P0, R4, R11.reuse, RZ ;  /* 0x0000000b0404a210 */ /* 0x080fe40007f1e0ff */
[----:B------:R-:W-:Y:S02]  /*11240*/  CS2R R48, SRZ ;  /* 0x0000000000307805 */ /* 0x000fe4000001ff00 */
[----:B----4-:R-:W-:Y:S02]  /*11250*/  @!P2 IADD3 R10, P1, R14, R11, RZ ;  /* 0x0000000b0e0aa210 */ /* 0x010fe40007f3e0ff */
[----:B------:R-:W-:Y:S02]  /*11260*/  CS2R R50, SRZ ;  /* 0x0000000000327805 */ /* 0x000fe4000001ff00 */
[----:B------:R-:W-:Y:S02]  /*11270*/  CS2R R44, SRZ ;  /* 0x00000000002c7805 */ /* 0x000fe4000001ff00 */
[----:B------:R-:W-:-:S02]  /*11280*/  CS2R R46, SRZ ;  /* 0x00000000002e7805 */ /* 0x000fc4000001ff00 */
[----:B------:R-:W-:Y:S02]  /*11290*/  CS2R R52, SRZ ;  /* 0x0000000000347805 */ /* 0x000fe4000001ff00 */
[----:B------:R-:W-:Y:S01]  /*112a0*/  CS2R R54, SRZ ;  /* 0x0000000000367805 */ /* 0x000fe2000001ff00 */
[----:B------:R-:W-:-:S04]  /*112b0*/  @!P3 IMAD.WIDE R12, R25, 0x2, R12 ;  /* 0x00000002190cb825 */ /* 0x000fc800078e020c */
[----:B------:R-:W-:Y:S01]  /*112c0*/  @!P3 IMAD.WIDE R14, R25, 0x2, R14 ;  /* 0x00000002190eb825 */ /* 0x000fe200078e020e */
[----:B------:R0:W5:Y:S03]  /*112d0*/  @!P3 LD.E.128 R40, desc[UR6][R12.64] ;  /* 0x000000060c28b980 */ /* 0x000166000c101d00 */
[--C-:B------:R-:W-:Y:S01]  /*112e0*/  @!P2 IMAD.X R5, R5, 0x1, R20.reuse, P0 ;  /* 0x000000010505a824 */ /* 0x100fe200000e0614 */
[----:B------:R0:W5:Y:S01]  /*112f0*/  @!P3 LD.E.128 R48, desc[UR6][R14.64] ;  /* 0x000000060e30b980 */ /* 0x000162000c101d00 */
[----:B------:R-:W-:-:S03]  /*11300*/  @!P2 IMAD.X R11, R21, 0x1, R20, P1 ;  /* 0x00000001150ba824 */ /* 0x000fc600008e0614 */
[----:B------:R0:W5:Y:S04]  /*11310*/  @!P2 LD.E.128 R44, desc[UR6][R4.64] ;  /* 0x00000006042ca980 */ /* 0x000168000c101d00 */
[----:B------:R0:W5:Y:S02]  /*11320*/  @!P2 LD.E.128 R52, desc[UR6][R10.64] ;  /* 0x000000060a34a980 */ /* 0x000164000c101d00 */
.L_x_3037:
[----:B------:R-:W-:Y:S05]  /*11330*/  BSYNC B1 ;  /* 0x0000000000017941 */ /* 0x000fea0003800000 */
.L_x_3036:
[----:B0----5:R-:W-:Y:S01]  /*11340*/  IMAD.MOV.U32 R4, RZ, RZ, R52 ;  /* 0x000000ffff047224 */ /* 0x021fe200078e0034 */
        /* <DEDUP_REMOVED lines=35> */
[----:B---3--:R3:W0:Y:S04]  /*11580*/  SHFL.IDX PT, R21, R8, 0x2, 0x181f ;  /* 0x00581f0008157f89 */ /* 0x00862800000e0000 */
[----:B----4-:R3:W4:Y:S02]  /*11590*/  SHFL.IDX PT, R14, R6, 0x2, 0x181f ;  /* 0x00581f00060e7f89 */ /* 0x01072400000e0000 */
.L_x_3338:
        /* <DEDUP_REMOVED lines=13> */
[----:B0-----:R-:W-:Y:S01]  /*11670*/  IMAD.MOV.U32 R12, RZ, RZ, R4 ;  /* 0x000000ffff0c7224 */ /* 0x001fe200078e0004 */
[----:B------:R-:W-:Y:S01]  /*11680*/  ISETP.GE.AND P2, PT, R16, UR4, PT ;  /* 0x0000000410007c0c */ /* 0x000fe2000bf46270 */
[----:B--2---:R-:W-:Y:S01]  /*11690*/  IMAD.MOV.U32 R13, RZ, RZ, R5 ;  /* 0x000000ffff0d7224 */ /* 0x004fe200078e0005 */
[----:B------:R-:W-:Y:S01]  /*116a0*/  ISETP.GE.AND P3, PT, R213, UR4, PT ;  /* 0x00000004d5007c0c */ /* 0x000fe2000bf66270 */
[----:B------:R-:W-:Y:S01]  /*116b0*/  IMAD.MOV.U32 R15, RZ, RZ, R21 ;  /* 0x000000ffff0f7224 */ /* 0x000fe200078e0015 */
        /* <DEDUP_REMOVED lines=14> */
[----:B------:R-:W-:Y:S02]  /*117a0*/  CS2R R36, SRZ ;  /* 0x0000000000247805 */ /* 0x000fe4000001ff00 */
[----:B------:R-:W-:Y:S01]  /*117b0*/  CS2R R38, SRZ ;  /* 0x0000000000267805 */ /* 0x000fe2000001ff00 */
[--C-:B------:R-:W-:Y:S01]  /*117c0*/  @!P2 IMAD.X R5, R5, 0x1, R20.reuse, P0 ;  /* 0x000000010505a824 */ /* 0x100fe200000e0614 */
[----:B------:R0:W5:Y:S01]  /*117d0*/  @!P3 LD.E.128 R24, desc[UR6][R72.64] ;  /* 0x000000064818b980 */ /* 0x000162000c101d00 */
[----:B------:R-:W-:-:S03]  /*117e0*/  @!P2 IMAD.X R11, R21, 0x1, R20, P1 ;  /* 0x00000001150ba824 */ /* 0x000fc600008e0614 */
[----:B------:R0:W5:Y:S04]  /*117f0*/  @!P3 LD.E.128 R32, desc[UR6][R12.64] ;  /* 0x000000060c20b980 */ /* 0x000168000c101d00 */
[----:B------:R0:W5:Y:S04]  /*11800*/  @!P2 LD.E.128 R28, desc[UR6][R4.64] ;  /* 0x00000006041ca980 */ /* 0x000168000c101d00 */
[----:B------:R0:W5:Y:S02]  /*11810*/  @!P2 LD.E.128 R36, desc[UR6][R10.64] ;  /* 0x000000060a24a980 */ /* 0x000164000c101d00 */
.L_x_3040:
[----:B------:R-:W-:Y:S05]  /*11820*/  BSYNC B1 ;  /* 0x0000000000017941 */ /* 0x000fea0003800000 */
.L_x_3039:
        /* <DEDUP_REMOVED lines=36> */
[----:B------:R0:W0:Y:S04]  /*11a70*/  SHFL.IDX PT, R20, R7, 0x3, 0x181f ;  /* 0x00781f0007147f89 */ /* 0x00002800000e0000 */
[----:B------:R0:W0:Y:S04]  /*11a80*/  SHFL.IDX PT, R77, R8, 0x3, 0x181f ;  /* 0x00781f00084d7f89 */ /* 0x00002800000e0000 */
[----:B------:R0:W0:Y:S02]  /*11a90*/  SHFL.IDX PT, R76, R6, 0x3, 0x181f ;  /* 0x00781f00064c7f89 */ /* 0x00002400000e0000 */
.L_x_3344:
[----:B------:R-:W5:Y:S01]  /*11aa0*/  LDL R13, [R1+0x60] ;  /* 0x00006000010d7983 */ /* 0x000f620000100800 */
[----:B------:R-:W-:Y:S01]  /*11ab0*/  VIADD R74, R74, 0x60 ;  /* 0x000000604a4a7836 */ /* 0x000fe20000000000 */
[----:B------:R-:W-:Y:S01]  /*11ac0*/  BSSY B1, `(.L_x_3042) ;  /* 0x0000029000017945 */ /* 0x000fe20003800000 */
[----:B01-3--:R-:W-:Y:S02]  /*11ad0*/  CS2R R6, SRZ ;  /* 0x0000000000067805 */ /* 0x00bfe4000001ff00 */
[----:B------:R-:W-:Y:S02]  /*11ae0*/  CS2R R10, SRZ ;  /* 0x00000000000a7805 */ /* 0x000fe4000001ff00 */
[----:B----4-:R-:W-:Y:S02]  /*11af0*/  CS2R R14, SRZ ;  /* 0x00000000000e7805 */ /* 0x010fe4000001ff00 */
[----:B------:R-:W-:Y:S02]  /*11b00*/  ISETP.GE.AND P0, PT, R74, R87, PT ;  /* 0x000000574a00720c */ /* 0x000fe40003f06270 */
[----:B------:R-:W-:-:S02]  /*11b10*/  CS2R R72, SRZ ;  /* 0x0000000000487805 */ /* 0x000fc4000001ff00 */
[----:B------:R-:W-:Y:S02]  /*11b20*/  CS2R R74, SRZ ;  /* 0x00000000004a7805 */ /* 0x000fe4000001ff00 */
[----:B-----5:R-:W-:-:S04]  /*11b30*/  LEA.HI R8, R13, R13, RZ, 0x1 ;  /* 0x0000000d0d087211 */ /* 0x020fc800078f08ff */
[----:B------:R-:W-:Y:S02]  /*11b40*/  LOP3.LUT R12, R8, 0xfffffffe, RZ, 0xc0, !PT ;  /* 0xfffffffe080c7812 */ /* 0x000fe400078ec0ff */
[----:B------:R-:W-:-:S03]  /*11b50*/  CS2R R8, SRZ ;  /* 0x0000000000087805 */ /* 0x000fc6000001ff00 */
[----:B------:R-:W-:Y:S01]  /*11b60*/  IMAD.IADD R91, R13, 0x1, -R12 ;  /* 0x000000010d5b7824 */ /* 0x000fe200078e0a0c */
[----:B------:R-:W-:-:S04]  /*11b70*/  CS2R R12, SRZ ;  /* 0x00000000000c7805 */ /* 0x000fc8000001ff00 */
[----:B------:R-:W-:Y:S01]  /*11b80*/  SHF.L.U32 R91, R91, 0x1f, RZ ;  /* 0x0000001f5b5b7819 */ /* 0x000fe200000006ff */
[----:B------:R-:W-:Y:S06]  /*11b90*/  @P0 BRA `(.L_x_3043) ;  /* 0x00000000006c0947 */ /* 0x000fec0003800000 */
[----:B------:R-:W-:Y:S01]  /*11ba0*/  ULDC UR4, c[0x0][0x3f4] ;  /* 0x0000fd0000047ab9 */ /* 0x000fe20000000800 */
[----:B------:R-:W-:Y:S01]  /*11bb0*/  IMAD.MOV.U32 R4, RZ, RZ, R20 ;  /* 0x000000ffff047224 */ /* 0x000fe200078e0014 */
[----:B------:R-:W-:Y:S01]  /*11bc0*/  ISETP.GE.AND P2, PT, R16, UR4, PT ;  /* 0x0000000410007c0c */ /* 0x000fe2000bf46270 */
[----:B--2---:R-:W-:Y:S01]  /*11bd0*/  IMAD.MOV.U32 R5, RZ, RZ, R21 ;  /* 0x000000ffff057224 */ /* 0x004fe200078e0015 */
        /* <DEDUP_REMOVED lines=9> */
[----:B------:R-:W-:Y:S02]  /*11c70*/  @!P2 IADD3 R78, P1, R76, R7, RZ ;  /* 0x000000074c4ea210 */ /* 0x000fe40007f3e0ff */
[----:B------:R-:W-:Y:S02]  /*11c80*/  CS2R R8, SRZ ;  /* 0x0000000000087805 */ /* 0x000fe4000001ff00 */
[----:B------:R-:W-:Y:S01]  /*11c90*/  CS2R R10, SRZ ;  /* 0x00000000000a7805 */ /* 0x000fe2000001ff00 */
[--C-:B------:R-:W-:Y:S01]  /*11ca0*/  @!P2 IMAD.X R21, R21, 0x1, R6.reuse, P0 ;  /* 0x000000011515a824 */ /* 0x100fe200000e0606 */
[----:B------:R-:W-:Y:S01]  /*11cb0*/  CS2R R12, SRZ ;  /* 0x00000000000c7805 */ /* 0x000fe2000001ff00 */
[----:B------:R-:W-:Y:S01]  /*11cc0*/  @!P2 IMAD.X R79, R77, 0x1, R6, P1 ;  /* 0x000000014d4fa824 */ /* 0x000fe200008e0606 */
[----:B------:R-:W-:-:S02]  /*11cd0*/  CS2R R14, SRZ ;  /* 0x00000000000e7805 */ /* 0x000fc4000001ff00 */
[----:B------:R-:W-:Y:S02]  /*11ce0*/  CS2R R4, SRZ ;  /* 0x0000000000047805 */ /* 0x000fe4000001ff00 */
[----:B------:R-:W-:Y:S01]  /*11cf0*/  CS2R R6, SRZ ;  /* 0x0000000000067805 */ /* 0x000fe2000001ff00 */
[----:B------:R-:W-:Y:S01]  /*11d00*/  @!P3 IMAD.WIDE R80, R81, 0x2, R76 ;  /* 0x000000025150b825 */ /* 0x000fe200078e024c */
[----:B------:R0:W5:Y:S04]  /*11d10*/  @!P3 LD.E.128 R72, desc[UR6][R82.64] ;  /* 0x000000065248b980 */ /* 0x000168000c101d00 */
[----:B------:R0:W5:Y:S04]  /*11d20*/  @!P3 LD.E.128 R8, desc[UR6][R80.64] ;  /* 0x000000065008b980 */ /* 0x000168000c101d00 */
[----:B------:R0:W5:Y:S04]  /*11d30*/  @!P2 LD.E.128 R12, desc[UR6][R20.64] ;  /* 0x00000006140ca980 */ /* 0x000168000c101d00 */
[----:B------:R0:W5:Y:S02]  /*11d40*/  @!P2 LD.E.128 R4, desc[UR6][R78.64] ;  /* 0x000000064e04a980 */ /* 0x000164000c101d00 */
.L_x_3043:
[----:B------:R-:W-:Y:S05]  /*11d50*/  BSYNC B1 ;  /* 0x0000000000017941 */ /* 0x000fea0003800000 */
.L_x_3042:
[----:B------:R-:W1:Y:S01]  /*11d60*/  SYNCS.PHASECHK.TRANS64.TRYWAIT P0, [R18+URZ+0x38800], R91 ;  /* 0x0388005b120075a7 */ /* 0x000e62000800017f */
[----:B-----5:R-:W-:Y:S01]  /*11d70*/  IMAD.MOV.U32 R76, RZ, RZ, R6 ;  /* 0x000000ffff4c7224 */ /* 0x020fe200078e0006 */
[----:B------:R-:W-:Y:S01]  /*11d80*/  BSSY B1, `(.L_x_3044) ;  /* 0x0000020000017945 */ /* 0x000fe20003800000 */
[----:B0-----:R-:W-:Y:S02]  /*11d90*/  IMAD.MOV.U32 R20, RZ, RZ, R4 ;  /* 0x000000ffff147224 */ /* 0x001fe400078e0004 */
        /* <DEDUP_REMOVED lines=12> */
[----:B--2---:R-:W-:Y:S01]  /*11e60*/  IMAD.MOV.U32 R21, RZ, RZ, R5 ;  /* 0x000000ffff157224 */ /* 0x004fe200078e0005 */
        /* <DEDUP_REMOVED lines=12> */
[----:B------:R-:W-:Y:S01]  /*11f30*/  ISETP.GE.AND P1, PT, R212, R20, PT ;  /* 0x00000014d400720c */ /* 0x000fe20003f26270 */
[----:B------:R-:W-:Y:S01]  /*11f40*/  IMAD.MOV.U32 R77, RZ, RZ, R75 ;  /* 0x000000ffff4d7224 */ /* 0x000fe200078e004b */
[----:B------:R-:W-:-:S02]  /*11f50*/  PRMT R88, R78, 0x7610, R88 ;  /* 0x000076104e587816 */ /* 0x000fc40000000058 */
[----:B------:R-:W-:Y:S01]  /*11f60*/  PRMT R89, R79, 0x7610, R89 ;  /* 0x000076104f597816 */ /* 0x000fe20000000059 */
[----:B-1----:R-:W-:Y:S08]  /*11f70*/  @!P0 BRA `(.L_x_3045) ;  /* 0x0000020c00188947 */ /* 0x002ff00003800000 */
.L_x_3345:
[----:B------:R-:W-:Y:S05]  /*11f80*/  BSYNC B1 ;  /* 0x0000000000017941 */ /* 0x000fea0003800000 */
.L_x_3044:
[----:B------:R-:W-:Y:S01]  /*11f90*/  BSSY B1, `(.L_x_3046) ;  /* 0x00000db000017945 */ /* 0x000fe20003800000 */
[----:B------:R-:W-:Y:S02]  /*11fa0*/  PRMT R90, R76, 0x7610, R90 ;  /* 0x000076104c5a7816 */ /* 0x000fe4000000005a */
[----:B0-----:R-:W-:Y:S01]  /*11fb0*/  PRMT R91, R77, 0x7610, R91 ;  /* 0x000076104d5b7816 */ /* 0x001fe2000000005b */
[----:B------:R-:W-:Y:S06]  /*11fc0*/  @P1 BRA `(.L_x_3047) ;  /* 0x0000000c005c1947 */ /* 0x000fec0003800000 */
[----:B------:R-:W0:Y:S01]  /*11fd0*/  LDC R142, c[0x0][0x3f4] ;  /* 0x0000fd00ff8e7b82 */ /* 0x000e220000000800 */
[----:B------:R-:W-:Y:S01]  /*11fe0*/  BSSY B2, `(.L_x_3048) ;  /* 0x000006c000027945 */ /* 0x000fe20003800000 */
[----:B------:R-:W-:Y:S01]  /*11ff0*/  IMAD.SHL.U32 R161, R212, 0x40, RZ ;  /* 0x00000040d4a17824 */ /* 0x000fe200078e00ff */
[-C--:B0-----:R-:W-:Y:S02]  /*12000*/  ISETP.GE.AND P0, PT, R16, R142.reuse, PT ;  /* 0x0000008e1000720c */ /* 0x081fe40003f06270 */
[----:B------:R-:W-:-:S11]  /*12010*/  ISETP.GE.AND P1, PT, R213, R142, PT ;  /* 0x0000008ed500720c */ /* 0x000fd60003f26270 */
[----:B------:R-:W-:Y:S05]  /*12020*/  @P0 BRA `(.L_x_3049) ;  /* 0x00000004009c0947 */ /* 0x000fea0003800000 */
[----:B------:R-:W-:Y:S02]  /*12030*/  LEA.HI R76, R142, R237, RZ, 0x1d ;  /* 0x000000ed8e4c7211 */ /* 0x000fe400078fe8ff */
[--C-:B------:R-:W-:Y:S02]  /*12040*/  SHF.R.U64 R60, R60, 0x10, R61.reuse ;  /* 0x000000103c3c7819 */ /* 0x100fe4000000123d */
[----:B------:R-:W-:Y:S01]  /*12050*/  SHF.R.S32.HI R79, RZ, 0x1f, R76 ;  /* 0x0000001fff4f7819 */ /* 0x000fe2000001144c */
[----:B------:R-:W-:Y:S01]  /*12060*/  IMAD.SHL.U32 R77, R76, 0x8, RZ ;  /* 0x000000084c4d7824 */ /* 0x000fe200078e00ff */
[----:B------:R-:W-:Y:S02]  /*12070*/  SHF.R.U32.HI R151, RZ, 0x10, R61 ;  /* 0x00000010ff977819 */ /* 0x000fe4000001163d */
[----:B------:R-:W-:Y:S02]  /*12080*/  LEA.HI R79, R79, R76, RZ, 0x3 ;  /* 0x0000004c4f4f7211 */ /* 0x000fe400078f18ff */
[----:B------:R-:W-:-:S02]  /*12090*/  LOP3.LUT R77, R77, 0x38, RZ, 0xc0, !PT ;  /* 0x000000384d4d7812 */ /* 0x000fc400078ec0ff */
[----:B------:R-:W-:Y:S01]  /*120a0*/  SHF.R.U64 R61, R62, 0x10, R63 ;  /* 0x000000103e3d7819 */ /* 0x000fe2000000123f */
[----:B------:R-:W-:Y:S01]  /*120b0*/  IMAD.SHL.U32 R79, R79, 0x400, RZ ;  /* 0x000004004f4f7824 */ /* 0x000fe200078e00ff */
[----:B------:R-:W-:Y:S02]  /*120c0*/  LOP3.LUT R76, R77, 0x1c0, R161, 0xf8, !PT ;  /* 0x000001c04d4c7812 */ /* 0x000fe400078ef8a1 */
[----:B------:R-:W-:Y:S02]  /*120d0*/  SHF.R.U64 R62, R68, 0x10, R69 ;  /* 0x00000010443e7819 */ /* 0x000fe40000001245 */
[----:B------:R-:W-:Y:S02]  /*120e0*/  LOP3.LUT R76, R76, R229, RZ, 0x3c, !PT ;  /* 0x000000e54c4c7212 */ /* 0x000fe400078e3cff */
[----:B------:R-:W-:Y:S02]  /*120f0*/  LOP3.LUT R79, R79, 0x7fffe000, RZ, 0xc0, !PT ;  /* 0x7fffe0004f4f7812 */ /* 0x000fe400078ec0ff */
[----:B------:R-:W-:-:S02]  /*12100*/  SHF.R.U32.HI R150, RZ, 0x10, R63 ;  /* 0x00000010ff967819 */ /* 0x000fc4000001163f */
[----:B------:R-:W-:Y:S02]  /*12110*/  IADD3 R143, R76, R79, R228 ;  /* 0x0000004f4c8f7210 */ /* 0x000fe40007ffe0e4 */
[----:B------:R-:W0:Y:S01]  /*12120*/  LDS.128 R76, [R3] ;  /* 0x00000000034c7984 */ /* 0x000e220000000c00 */
[----:B------:R-:W-:Y:S02]  /*12130*/  SHF.R.U32.HI R68, RZ, 0x10, R69 ;  /* 0x00000010ff447819 */ /* 0x000fe40000011645 */
[----:B------:R-:W-:Y:S01]  /*12140*/  IMAD R143, R143, 0x2, R18 ;  /* 0x000000028f8f7824 */ /* 0x000fe200078e0212 */
[----:B------:R-:W-:Y:S02]  /*12150*/  SHF.R.U64 R63, R70, 0x10, R71 ;  /* 0x00000010463f7819 */ /* 0x000fe40000001247 */
[----:B------:R-:W-:Y:S02]  /*12160*/  PRMT R149, R149, 0x5410, R60 ;  /* 0x0000541095957816 */ /* 0x000fe4000000003c */
[----:B------:R-:W1:Y:S01]  /*12170*/  LDS.128 R80, [R143+0x14400] ;  /* 0x014400008f507984 */ /* 0x000e620000000c00 */
[----:B------:R-:W-:-:S02]  /*12180*/  PRMT R147, R147, 0x5410, R62 ;  /* 0x0000541093937816 */ /* 0x000fc4000000003e */
[----:B------:R-:W-:Y:S01]  /*12190*/  PRMT R148, R148, 0x5410, R151 ;  /* 0x0000541094947816 */ /* 0x000fe20000000097 */
[----:B------:R-:W-:Y:S01]  /*121a0*/  IMAD.U32 R154, R149, 0x10000, RZ ;  /* 0x00010000959a7824 */ /* 0x000fe200078e00ff */
[----:B------:R-:W-:Y:S01]  /*121b0*/  PRMT R60, R86, 0x5432, R61 ;  /* 0x00005432563c7816 */ /* 0x000fe2000000003d */
[----:B------:R-:W-:Y:S01]  /*121c0*/  IMAD.U32 R156, R147, 0x10000, RZ ;  /* 0x00010000939c7824 */ /* 0x000fe200078e00ff */
[----:B------:R-:W-:Y:S02]  /*121d0*/  PRMT R145, R145, 0x5410, R68 ;  /* 0x0000541091917816 */ /* 0x000fe40000000044 */
[----:B------:R-:W-:Y:S02]  /*121e0*/  PRMT R61, R85, 0x5432, R150 ;  /* 0x00005432553d7816 */ /* 0x000fe40000000096 */
[----:B------:R-:W-:Y:S01]  /*121f0*/  PRMT R146, R146, 0x5410, R63 ;  /* 0x0000541092927816 */ /* 0x000fe2000000003f */
[----:B------:R-:W-:Y:S01]  /*12200*/  IMAD.U32 R155, R145, 0x10000, RZ ;  /* 0x00010000919b7824 */ /* 0x000fe200078e00ff */
[----:B------:R-:W-:-:S02]  /*12210*/  SHF.R.U32.HI R71, RZ, 0x10, R71 ;  /* 0x00000010ff477819 */ /* 0x000fc40000011647 */
[----:B------:R-:W-:Y:S02]  /*12220*/  LOP3.LUT R149, R149, 0xffff0000, RZ, 0xc0, !PT ;  /* 0xffff000095957812 */ /* 0x000fe400078ec0ff */
[----:B------:R-:W-:Y:S02]  /*12230*/  PRMT R144, R144, 0x5410, R71 ;  /* 0x0000541090907816 */ /* 0x000fe40000000047 */
[----:B------:R-:W-:Y:S01]  /*12240*/  LOP3.LUT R145, R145, 0xffff0000, RZ, 0xc0, !PT ;  /* 0xffff000091917812 */ /* 0x000fe200078ec0ff */
        /* <DEDUP_REMOVED lines=8> */
[----:B-1----:R-:W-:Y:S01]  /*122d0*/  IMAD.U32 R79, R80, 0x10000, RZ ;  /* 0x00010000504f7824 */ /* 0x002fe200078e00ff */
[C---:B------:R-:W-:Y:S01]  /*122e0*/  LOP3.LUT R69, R82.reuse, 0xffff0000, RZ, 0xc0, !PT ;  /* 0xffff000052457812 */ /* 0x040fe200078ec0ff */
[----:B------:R-:W-:Y:S01]  /*122f0*/  IMAD.U32 R70, R82, 0x10000, RZ ;  /* 0x0001000052467824 */ /* 0x000fe200078e00ff */
[----:B------:R-:W-:Y:S01]  /*12300*/  LOP3.LUT R82, R83, 0xffff0000, RZ, 0xc0, !PT ;  /* 0xffff000053527812 */ /* 0x000fe200078ec0ff */
[----:B------:R-:W-:Y:S01]  /*12310*/  FMUL.FTZ R158, R79, R156 ;  /* 0x0000009c4f9e7220 */ /* 0x000fe20000410000 */
[----:B------:R-:W-:-:S02]  /*12320*/  IMAD.U32 R152, R81, 0x10000, RZ ;  /* 0x0001000051987824 */ /* 0x000fc400078e00ff */
[-C--:B------:R-:W-:Y:S01]  /*12330*/  FMUL.FTZ R160, R79, R154.reuse ;  /* 0x0000009a4fa07220 */ /* 0x080fe20000410000 */
[----:B------:R-:W-:Y:S01]  /*12340*/  IMAD.U32 R153, R83, 0x10000, RZ ;  /* 0x0001000053997824 */ /* 0x000fe200078e00ff */
[----:B------:R-:W-:Y:S01]  /*12350*/  LOP3.LUT R71, R80, 0xffff0000, RZ, 0xc0, !PT ;  /* 0xffff000050477812 */ /* 0x000fe200078ec0ff */
[----:B------:R-:W-:Y:S02]  /*12360*/  IMAD.U32 R83, R148, 0x10000, RZ ;  /* 0x0001000094537824 */ /* 0x000fe400078e00ff */
[----:B------:R-:W-:Y:S01]  /*12370*/  FFMA.FTZ R79, R151, R154, -R158 ;  /* 0x0000009a974f7223 */ /* 0x000fe2000001089e */
[----:B------:R-:W-:Y:S01]  /*12380*/  LOP3.LUT R80, R81, 0xffff0000, RZ, 0xc0, !PT ;  /* 0xffff000051507812 */ /* 0x000fe200078ec0ff */
[----:B------:R-:W-:Y:S02]  /*12390*/  IMAD.U32 R158, R144, 0x10000, RZ ;  /* 0x00010000909e7824 */ /* 0x000fe400078e00ff */
[----:B------:R-:W-:Y:S01]  /*123a0*/  FMUL.FTZ R157, R152, R155 ;  /* 0x0000009b989d7220 */ /* 0x000fe20000410000 */
[----:B------:R-:W-:Y:S01]  /*123b0*/  FFMA.FTZ R81, R151, R156, R160 ;  /* 0x0000009c97517223 */ /* 0x000fe200000100a0 */
[----:B------:R-:W-:-:S02]  /*123c0*/  IMAD.U32 R154, R61, 0x10000, RZ ;  /* 0x000100003d9a7824 */ /* 0x000fc400078e00ff */
[-C--:B------:R-:W-:Y:S01]  /*123d0*/  FMUL.FTZ R159, R152, R83.reuse ;  /* 0x00000053989f7220 */ /* 0x080fe20000410000 */
[----:B------:R-:W-:Y:S01]  /*123e0*/  LOP3.LUT R151, R147, 0xffff0000, RZ, 0xc0, !PT ;  /* 0xffff000093977812 */ /* 0x000fe200078ec0ff */
[C---:B------:R-:W-:Y:S01]  /*123f0*/  FMUL.FTZ R152, R153.reuse, R158 ;  /* 0x0000009e99987220 */ /* 0x040fe20000410000 */
[C---:B------:R-:W-:Y:S01]  /*12400*/  FFMA.FTZ R83, R150.reuse, R83, -R157 ;  /* 0x0000005396537223 */ /* 0x040fe2000001089d */
[-C--:B------:R-:W-:Y:S01]  /*12410*/  FMUL.FTZ R153, R153, R154.reuse ;  /* 0x0000009a99997220 */ /* 0x080fe20000410000 */
[----:B------:R-:W-:Y:S01]  /*12420*/  FFMA.FTZ R150, R150, R155, R159 ;  /* 0x0000009b96967223 */ /* 0x000fe2000001009f */
[----:B------:R-:W-:Y:S01]  /*12430*/  FMUL.FTZ R155, R71, R151 ;  /* 0x00000097479b7220 */ /* 0x000fe20000410000 */
[C---:B------:R-:W-:Y:S01]  /*12440*/  FFMA.FTZ R147, R77.reuse, R154, -R152 ;  /* 0x0000009a4d937223 */ /* 0x040fe20000010898 */
[----:B------:R-:W-:Y:S01]  /*12450*/  FFMA.FTZ R77, R77, R158, R153 ;  /* 0x0000009e4d4d7223 */ /* 0x000fe20000010099 */
[----:B------:R-:W-:Y:S01]  /*12460*/  LOP3.LUT R153, R148, 0xffff0000, RZ, 0xc0, !PT ;  /* 0xffff000094997812 */ /* 0x000fe200078ec0ff */
[-C--:B------:R-:W-:Y:S01]  /*12470*/  FMUL.FTZ R157, R71, R149.reuse ;  /* 0x00000095479d7220 */ /* 0x080fe20000410000 */
[----:B------:R-:W-:Y:S01]  /*12480*/  FFMA.FTZ R148, R68, R149, -R155 ;  /* 0x0000009544947223 */ /* 0x000fe2000001089b */
[C---:B------:R-:W-:Y:S01]  /*12490*/  IMAD.U32 R149, R146.reuse, 0x10000, RZ ;  /* 0x0001000092957824 */ /* 0x040fe200078e00ff */
[----:B------:R-:W-:Y:S01]  /*124a0*/  LOP3.LUT R146, R146, 0xffff0000, RZ, 0xc0, !PT ;  /* 0xffff000092927812 */ /* 0x000fe200078ec0ff */
[C---:B------:R-:W-:Y:S01]  /*124b0*/  IMAD.U32 R71, R60.reuse, 0x10000, RZ ;  /* 0x000100003c477824 */ /* 0x040fe200078e00ff */
[----:B------:R-:W-:Y:S01]  /*124c0*/  LOP3.LUT R60, R60, 0xffff0000, RZ, 0xc0, !PT ;  /* 0xffff00003c3c7812 */ /* 0x000fe200078ec0ff */
[C---:B------:R-:W-:Y:S01]  /*124d0*/  FMUL.FTZ R154, R70.reuse, R149 ;  /* 0x00000095469a7220 */ /* 0x040fe20000410000 */
[----:B------:R-:W-:Y:S01]  /*124e0*/  LOP3.LUT R61, R61, 0xffff0000, RZ, 0xc0, !PT ;  /* 0xffff00003d3d7812 */ /* 0x000fe200078ec0ff */
[----:B------:R-:W-:Y:S01]  /*124f0*/  FMUL.FTZ R70, R70, R71 ;  /* 0x0000004746467220 */ /* 0x000fe20000410000 */
[----:B------:R-:W-:Y:S01]  /*12500*/  FMUL.FTZ R155, R80, R145 ;  /* 0x00000091509b7220 */ /* 0x000fe20000410000 */
[C---:B------:R-:W-:Y:S01]  /*12510*/  FFMA.FTZ R154, R63.reuse, R71, -R154 ;  /* 0x000000473f9a7223 */ /* 0x040fe2000001089a */
[----:B------:R-:W-:Y:S01]  /*12520*/  LOP3.LUT R71, R144, 0xffff0000, RZ, 0xc0, !PT ;  /* 0xffff000090477812 */ /* 0x000fe200078ec0ff */
[----:B------:R-:W-:Y:S01]  /*12530*/  FFMA.FTZ R70, R63, R149, R70 ;  /* 0x000000953f467223 */ /* 0x000fe20000010046 */
[----:B------:R-:W-:Y:S01]  /*12540*/  FMUL.FTZ R152, R80, R153 ;  /* 0x0000009950987220 */ /* 0x000fe20000410000 */
[----:B------:R-:W-:Y:S01]  /*12550*/  FFMA.FTZ R68, R68, R151, R157 ;  /* 0x0000009744447223 */ /* 0x000fe2000001009d */
[C---:B------:R-:W-:Y:S01]  /*12560*/  FMUL.FTZ R63, R69.reuse, R146 ;  /* 0x00000092453f7220 */ /* 0x040fe20000410000 */
[C---:B------:R-:W-:Y:S01]  /*12570*/  FMUL.FTZ R151, R82.reuse, R71 ;  /* 0x0000004752977220 */ /* 0x040fe20000410000 */
[-C--:B------:R-:W-:Y:S01]  /*12580*/  FMUL.FTZ R69, R69, R60.reuse ;  /* 0x0000003c45457220 */ /* 0x080fe20000410000 */
[----:B------:R-:W-:Y:S01]  /*12590*/  FMUL.FTZ R82, R82, R61 ;  /* 0x0000003d52527220 */ /* 0x000fe20000410000 */
[C---:B------:R-:W-:Y:S01]  /*125a0*/  FFMA.FTZ R80, R76.reuse, R153, -R155 ;  /* 0x000000994c507223 */ /* 0x040fe2000001089b */
        /* <DEDUP_REMOVED lines=15> */
.L_x_3049:
[----:B------:R-:W-:Y:S05]  /*126a0*/  BSYNC B2 ;  /* 0x0000000000027941 */ /* 0x000fea0003800000 */
.L_x_3048:
[----:B------:R-:W-:Y:S05]  /*126b0*/  @P1 BRA `(.L_x_3047) ;  /* 0x0000000400a01947 */ /* 0x000fea0003800000 */
[----:B------:R-:W2:Y:S01]  /*126c0*/  LDL R83, [R1+0x78] ;  /* 0x0000780001537983 */ /* 0x000ea20000100800 */
[----:B------:R-:W-:Y:S02]  /*126d0*/  LEA.HI R142, R142, R0, RZ, 0x1d ;  /* 0x000000008e8e7211 */ /* 0x000fe400078fe8ff */
[--C-:B------:R-:W-:Y:S02]  /*126e0*/  SHF.R.U64 R77, R58, 0x10, R59.reuse ;  /* 0x000000103a4d7819 */ /* 0x100fe4000000123b */
[----:B0-----:R-:W-:Y:S01]  /*126f0*/  SHF.R.S32.HI R61, RZ, 0x1f, R142 ;  /* 0x0000001fff3d7819 */ /* 0x001fe2000001148e */
        /* <DEDUP_REMOVED lines=12> */
[----:B------:R-:W-:Y:S02]  /*127c0*/  PRMT R134, R134, 0x5410, R59 ;  /* 0x0000541086867816 */ /* 0x000fe4000000003b */
[----:B------:R-:W-:Y:S01]  /*127d0*/  PRMT R138, R138, 0x5410, R79 ;  /* 0x000054108a8a7816 */ /* 0x000fe2000000004f */
[----:B------:R-:W-:Y:S01]  /*127e0*/  IMAD R3, R3, 0x2, R18 ;  /* 0x0000000203037824 */ /* 0x000fe200078e0212 */
[----:B------:R-:W-:Y:S01]  /*127f0*/  SHF.R.U32.HI R56, RZ, 0x10, R57 ;  /* 0x00000010ff387819 */ /* 0x000fe20000011639 */
[----:B------:R-:W-:Y:S01]  /*12800*/  IMAD.U32 R78, R134, 0x10000, RZ ;  /* 0x00010000864e7824 */ /* 0x000fe200078e00ff */
[----:B------:R-:W-:Y:S02]  /*12810*/  SHF.R.U64 R57, R66, 0x10, R67 ;  /* 0x0000001042397819 */ /* 0x000fe40000001243 */
[----:B------:R-:W0:Y:S01]  /*12820*/  LDS.128 R68, [R3+0x14400] ;  /* 0x0144000003447984 */ /* 0x000e220000000c00 */
[----:B------:R-:W-:-:S02]  /*12830*/  PRMT R135, R135, 0x5410, R64 ;  /* 0x0000541087877816 */ /* 0x000fc40000000040 */
[----:B------:R-:W-:Y:S02]  /*12840*/  SHF.R.U32.HI R66, RZ, 0x10, R67 ;  /* 0x00000010ff427819 */ /* 0x000fe40000011643 */
[----:B------:R-:W-:Y:S01]  /*12850*/  PRMT R139, R139, 0x5410, R56 ;  /* 0x000054108b8b7816 */ /* 0x000fe20000000038 */
[----:B------:R-:W-:Y:S01]  /*12860*/  IMAD.U32 R80, R135, 0x10000, RZ ;  /* 0x0001000087507824 */ /* 0x000fe200078e00ff */
[----:B------:R-:W-:Y:S02]  /*12870*/  PRMT R136, R136, 0x5410, R57 ;  /* 0x0000541088887816 */ /* 0x000fe40000000039 */
[----:B------:R-:W-:Y:S02]  /*12880*/  PRMT R137, R137, 0x5410, R66 ;  /* 0x0000541089897816 */ /* 0x000fe40000000042 */
[----:B------:R-:W-:Y:S02]  /*12890*/  PRMT R141, R141, 0x5410, R58 ;  /* 0x000054108d8d7816 */ /* 0x000fe4000000003a */
[----:B------:R-:W-:Y:S01]  /*128a0*/  PRMT R140, R140, 0x5410, R77 ;  /* 0x000054108c8c7816 */ /* 0x000fe2000000004d */
[----:B0-----:R-:W-:Y:S01]  /*128b0*/  IMAD.U32 R59, R68, 0x10000, RZ ;  /* 0x00010000443b7824 */ /* 0x001fe200078e00ff */
[C---:B------:R-:W-:Y:S01]  /*128c0*/  LOP3.LUT R58, R70.reuse, 0xffff0000, RZ, 0xc0, !PT ;  /* 0xffff0000463a7812 */ /* 0x040fe200078ec0ff */
[----:B------:R-:W-:Y:S01]  /*128d0*/  IMAD.U32 R76, R70, 0x10000, RZ ;  /* 0x00010000464c7824 */ /* 0x000fe200078e00ff */
[----:B------:R-:W-:Y:S01]  /*128e0*/  LOP3.LUT R70, R71, 0xffff0000, RZ, 0xc0, !PT ;  /* 0xffff000047467812 */ /* 0x000fe200078ec0ff */
[----:B------:R-:W-:Y:S01]  /*128f0*/  FMUL.FTZ R82, R59, R78 ;  /* 0x0000004e3b527220 */ /* 0x000fe20000410000 */
[----:B------:R-:W-:Y:S01]  /*12900*/  IMAD.U32 R77, R71, 0x10000, RZ ;  /* 0x00010000474d7824 */ /* 0x000fe200078e00ff */
[----:B------:R-:W-:Y:S01]  /*12910*/  LOP3.LUT R68, R68, 0xffff0000, RZ, 0xc0, !PT ;  /* 0xffff000044447812 */ /* 0x000fe200078ec0ff */
[----:B------:R-:W-:Y:S01]  /*12920*/  IMAD.U32 R71, R139, 0x10000, RZ ;  /* 0x000100008b477824 */ /* 0x000fe200078e00ff */
[----:B--2---:R-:W0:Y:S02]  /*12930*/  LDS.128 R60, [R83] ;  /* 0x00000000533c7984 */ /* 0x004e240000000c00 */
[C---:B0-----:R-:W-:Y:S01]  /*12940*/  IMAD.U32 R65, R60.reuse, 0x10000, RZ ;  /* 0x000100003c417824 */ /* 0x041fe200078e00ff */
[----:B------:R-:W-:Y:S01]  /*12950*/  LOP3.LUT R64, R60, 0xffff0000, RZ, 0xc0, !PT ;  /* 0xffff00003c407812 */ /* 0x000fe200078ec0ff */
[----:B------:R-:W-:Y:S01]  /*12960*/  IMAD.U32 R60, R138, 0x10000, RZ ;  /* 0x000100008a3c7824 */ /* 0x000fe200078e00ff */
[C---:B------:R-:W-:Y:S01]  /*12970*/  LOP3.LUT R56, R62.reuse, 0xffff0000, RZ, 0xc0, !PT ;  /* 0xffff00003e387812 */ /* 0x040fe200078ec0ff */
[----:B------:R-:W-:Y:S01]  /*12980*/  IMAD.U32 R57, R62, 0x10000, RZ ;  /* 0x000100003e397824 */ /* 0x000fe200078e00ff */
[C---:B------:R-:W-:Y:S01]  /*12990*/  LOP3.LUT R62, R63.reuse, 0xffff0000, RZ, 0xc0, !PT ;  /* 0xffff00003f3e7812 */ /* 0x040fe200078ec0ff */
[----:B------:R-:W-:-:S02]  /*129a0*/  IMAD.U32 R67, R63, 0x10000, RZ ;  /* 0x000100003f437824 */ /* 0x000fc400078e00ff */
[-C--:B------:R-:W-:Y:S01]  /*129b0*/  FMUL.FTZ R142, R59, R60.reuse ;  /* 0x0000003c3b8e7220 */ /* 0x080fe20000410000 */
[----:B------:R-:W-:Y:S02]  /*129c0*/  IMAD.U32 R63, R69, 0x10000, RZ ;  /* 0x00010000453f7824 */ /* 0x000fe400078e00ff */
[----:B------:R-:W-:Y:S01]  /*129d0*/  FFMA.FTZ R59, R65, R60, -R82 ;  /* 0x0000003c413b7223 */ /* 0x000fe20000010852 */
[----:B------:R-:W-:Y:S02]  /*129e0*/  IMAD.U32 R66, R61, 0x10000, RZ ;  /* 0x000100003d427824 */ /* 0x000fe400078e00ff */
[----:B------:R-:W-:Y:S01]  /*129f0*/  FFMA.FTZ R60, R65, R78, R142 ;  /* 0x0000004e413c7223 */ /* 0x000fe2000001008e */
[----:B------:R-:W-:Y:S02]  /*12a00*/  IMAD.U32 R82, R137, 0x10000, RZ ;  /* 0x0001000089527824 */ /* 0x000fe400078e00ff */
[----:B------:R-:W-:Y:S01]  /*12a10*/  FMUL.FTZ R79, R63, R80 ;  /* 0x000000503f4f7220 */ /* 0x000fe20000410000 */
[----:B------:R-:W-:-:S02]  /*12a20*/  IMAD.U32 R78, R141, 0x10000, RZ ;  /* 0x000100008d4e7824 */ /* 0x000fc400078e00ff */
[-C--:B------:R-:W-:Y:S01]  /*12a30*/  FMUL.FTZ R65, R63, R71.reuse ;  /* 0x000000473f417220 */ /* 0x080fe20000410000 */
[C---:B------:R-:W-:Y:S01]  /*12a40*/  FMUL.FTZ R142, R77.reuse, R82 ;  /* 0x000000524d8e7220 */ /* 0x040fe20000410000 */
[----:B------:R-:W-:Y:S01]  /*12a50*/  FFMA.FTZ R63, R66, R71, -R79 ;  /* 0x00000047423f7223 */ /* 0x000fe2000001084f */
[----:B------:R-:W-:Y:S01]  /*12a60*/  LOP3.LUT R79, R134, 0xffff0000, RZ, 0xc0, !PT ;  /* 0xffff0000864f7812 */ /* 0x000fe200078ec0ff */
[----:B------:R-:W-:Y:S01]  /*12a70*/  FMUL.FTZ R77, R77, R78 ;  /* 0x0000004e4d4d7220 */ /* 0x000fe20000410000 */
[----:B------:R-:W-:Y:S01]  /*12a80*/  LOP3.LUT R71, R138, 0xffff0000, RZ, 0xc0, !PT ;  /* 0xffff00008a477812 */ /* 0x000fe200078ec0ff */
[----:B------:R-:W-:Y:S01]  /*12a90*/  FFMA.FTZ R66, R66, R80, R65 ;  /* 0x0000005042427223 */ /* 0x000fe20000010041 */
[C---:B------:R-:W-:Y:S01]  /*12aa0*/  FFMA.FTZ R65, R67.reuse, R78, -R142 ;  /* 0x0000004e43417223 */ /* 0x040fe2000001088e */
[----:B------:R-:W-:Y:S01]  /*12ab0*/  FFMA.FTZ R81, R67, R82, R77 ;  /* 0x0000005243517223 */ /* 0x000fe2000001004d */
[----:B------:R-:W-:Y:S01]  /*12ac0*/  LOP3.LUT R69, R69, 0xffff0000, RZ, 0xc0, !PT ;  /* 0xffff000045457812 */ /* 0x000fe200078ec0ff */
[C---:B------:R-:W-:Y:S01]  /*12ad0*/  FMUL.FTZ R67, R68.reuse, R79 ;  /* 0x0000004f44437220 */ /* 0x040fe20000410000 */
[----:B------:R-:W-:Y:S01]  /*12ae0*/  LOP3.LUT R80, R135, 0xffff0000, RZ, 0xc0, !PT ;  /* 0xffff000087507812 */ /* 0x000fe200078ec0ff */
[----:B------:R-:W-:Y:S01]  /*12af0*/  FMUL.FTZ R77, R68, R71 ;  /* 0x00000047444d7220 */ /* 0x000fe20000410000 */
[----:B------:R-:W-:Y:S01]  /*12b00*/  LOP3.LUT R78, R139, 0xffff0000, RZ, 0xc0, !PT ;  /* 0xffff00008b4e7812 */ /* 0x000fe200078ec0ff */
[----:B------:R-:W-:-:S02]  /*12b10*/  IMAD.U32 R68, R136, 0x10000, RZ ;  /* 0x0001000088447824 */ /* 0x000fc400078e00ff */
[C---:B------:R-:W-:Y:S01]  /*12b20*/  FFMA.FTZ R82, R64.reuse, R71, -R67 ;  /* 0x0000004740527223 */ /* 0x040fe20000010843 */
[----:B------:R-:W-:Y:S01]  /*12b30*/  FFMA.FTZ R77, R64, R79, R77 ;  /* 0x0000004f404d7223 */ /* 0x000fe2000001004d */
[----:B------:R-:W-:Y:S01]  /*12b40*/  LOP3.LUT R61, R61, 0xffff0000, RZ, 0xc0, !PT ;  /* 0xffff00003d3d7812 */ /* 0x000fe200078ec0ff */
[----:B------:R-:W-:Y:S02]  /*12b50*/  IMAD.U32 R67, R140, 0x10000, RZ ;  /* 0x000100008c437824 */ /* 0x000fe400078e00ff */
[C---:B------:R-:W-:Y:S01]  /*12b60*/  FMUL.FTZ R134, R69.reuse, R80 ;  /* 0x0000005045867220 */ /* 0x040fe20000410000 */
[C---:B------:R-:W-:Y:S01]  /*12b70*/  FMUL.FTZ R64, R76.reuse, R68 ;  /* 0x000000444c407220 */ /* 0x040fe20000410000 */
[-C--:B------:R-:W-:Y:S01]  /*12b80*/  FMUL.FTZ R69, R69, R78.reuse ;  /* 0x0000004e45457220 */ /* 0x080fe20000410000 */
[-C--:B------:R-:W-:Y:S01]  /*12b90*/  FMUL.FTZ R76, R76, R67.reuse ;  /* 0x000000434c4c7220 */ /* 0x080fe20000410000 */
[----:B------:R-:W-:Y:S01]  /*12ba0*/  FFMA.FTZ R134, R61, R78, -R134 ;  /* 0x0000004e3d867223 */ /* 0x000fe20000010886 */
[----:B------:R-:W-:Y:S01]  /*12bb0*/  FFMA.FTZ R64, R57, R67, -R64 ;  /* 0x0000004339407223 */ /* 0x000fe20000010840 */
[----:B------:R-:W-:Y:S01]  /*12bc0*/  FFMA.FTZ R69, R61, R80, R69 ;  /* 0x000000503d457223 */ /* 0x000fe20000010045 */
[----:B------:R-:W-:Y:S01]  /*12bd0*/  LOP3.LUT R67, R136, 0xffff0000, RZ, 0xc0, !PT ;  /* 0xffff000088437812 */ /* 0x000fe200078ec0ff */
[----:B------:R-:W-:Y:S01]  /*12be0*/  FFMA.FTZ R76, R57, R68, R76 ;  /* 0x00000044394c7223 */ /* 0x000fe2000001004c */
[----:B------:R-:W-:-:S02]  /*12bf0*/  LOP3.LUT R137, R137, 0xffff0000, RZ, 0xc0, !PT ;  /* 0xffff000089897812 */ /* 0x000fc400078ec0ff */
[----:B------:R-:W-:Y:S01]  /*12c00*/  LOP3.LUT R61, R140, 0xffff0000, RZ, 0xc0, !PT ;  /* 0xffff00008c3d7812 */ /* 0x000fe200078ec0ff */
[----:B------:R-:W-:Y:S01]  /*12c10*/  FMUL.FTZ R57, R58, R67 ;  /* 0x000000433a397220 */ /* 0x000fe20000410000 */
[----:B------:R-:W-:Y:S01]  /*12c20*/  LOP3.LUT R141, R141, 0xffff0000, RZ, 0xc0, !PT ;  /* 0xffff00008d8d7812 */ /* 0x000fe200078ec0ff */
[----:B------:R-:W-:Y:S01]  /*12c30*/  FMUL.FTZ R79, R70, R137 ;  /* 0x00000089464f7220 */ /* 0x000fe20000410000 */
[----:B------:R-:W-:Y:S01]  /*12c40*/  F2FP.BF16.F32.PACK_AB R60, R77, R60 ;  /* 0x0000003c4d3c723e */ /* 0x000fe200000010ff */
[-C--:B------:R-:W-:Y:S01]  /*12c50*/  FMUL.FTZ R58, R58, R61.reuse ;  /* 0x0000003d3a3a7220 */ /* 0x080fe20000410000 */
[----:B------:R-:W-:Y:S01]  /*12c60*/  FFMA.FTZ R71, R56, R61, -R57 ;  /* 0x0000003d38477223 */ /* 0x000fe20000010839 */
[-C--:B------:R-:W-:Y:S01]  /*12c70*/  FMUL.FTZ R70, R70, R141.reuse ;  /* 0x0000008d46467220 */ /* 0x080fe20000410000 */
[----:B------:R-:W-:Y:S01]  /*12c80*/  FFMA.FTZ R68, R62, R141, -R79 ;  /* 0x0000008d3e447223 */ /* 0x000fe2000001084f */
[----:B------:R-:W-:Y:S01]  /*12c90*/  FFMA.FTZ R67, R56, R67, R58 ;  /* 0x0000004338437223 */ /* 0x000fe2000001003a */
[----:B------:R-:W-:Y:S01]  /*12ca0*/  F2FP.BF16.F32.PACK_AB R56, R82, R59 ;  /* 0x0000003b5238723e */ /* 0x000fe200000010ff */
[----:B------:R-:W-:Y:S01]  /*12cb0*/  FFMA.FTZ R70, R62, R137, R70 ;  /* 0x000000893e467223 */ /* 0x000fe20000010046 */
[----:B------:R-:W-:-:S02]  /*12cc0*/  F2FP.BF16.F32.PACK_AB R57, R134, R63 ;  /* 0x0000003f8639723e */ /* 0x000fc400000010ff */
[----:B------:R-:W-:Y:S02]  /*12cd0*/  F2FP.BF16.F32.PACK_AB R58, R71, R64 ;  /* 0x00000040473a723e */ /* 0x000fe400000010ff */
[----:B------:R-:W-:Y:S02]  /*12ce0*/  F2FP.BF16.F32.PACK_AB R59, R68, R65 ;  /* 0x00000041443b723e */ /* 0x000fe400000010ff */
[----:B------:R-:W-:Y:S02]  /*12cf0*/  F2FP.BF16.F32.PACK_AB R61, R69, R66 ;  /* 0x00000042453d723e */ /* 0x000fe400000010ff */
[----:B------:R-:W-:Y:S01]  /*12d00*/  F2FP.BF16.F32.PACK_AB R62, R67, R76 ;  /* 0x0000004c433e723e */ /* 0x000fe200000010ff */
[----:B------:R1:W-:Y:S01]  /*12d10*/  STS.128 [R83], R56 ;  /* 0x0000003853007388 */ /* 0x0003e20000000c00 */
[----:B------:R-:W-:-:S05]  /*12d20*/  F2FP.BF16.F32.PACK_AB R63, R70, R81 ;  /* 0x00000051463f723e */ /* 0x000fca00000010ff */
[----:B------:R1:W-:Y:S02]  /*12d30*/  STS.128 [R3+0x14400], R60 ;  /* 0x0144003c03007388 */ /* 0x0003e40000000c00 */
.L_x_3047:
[----:B------:R-:W-:Y:S05]  /*12d40*/  BSYNC B1 ;  /* 0x0000000000017941 */ /* 0x000fea0003800000 */
.L_x_3046:
[----:B01----:R-:W-:Y:S01]  /*12d50*/  VIADD R3, R212, 0x20 ;  /* 0x00000020d4037836 */ /* 0x003fe20000000000 */
[----:B------:R-:W-:Y:S04]  /*12d60*/  BSSY B1, `(.L_x_3050) ;  /* 0x00000e4000017945 */ /* 0x000fe80003800000 */
[----:B------:R-:W-:-:S13]  /*12d70*/  ISETP.GE.AND P0, PT, R3, R20, PT ;  /* 0x000000140300720c */ /* 0x000fda0003f06270 */
[----:B------:R-:W-:Y:S05]  /*12d80*/  @P0 BRA `(.L_x_3051) ;  /* 0x0000000c00840947 */ /* 0x000fea0003800000 */
[----:B------:R0:W5:Y:S01]  /*12d90*/  LDL R77, [R1+0x64] ;  /* 0x00006400014d7983 */ /* 0x0001620000100800 */
[----:B------:R-:W1:Y:S01]  /*12da0*/  LDC R3, c[0x0][0x3f4] ;  /* 0x0000fd00ff037b82 */ /* 0x000e620000000800 */
[----:B------:R-:W-:Y:S01]  /*12db0*/  BSSY B2, `(.L_x_3052) ;  /* 0x000006f000027945 */ /* 0x000fe20003800000 */
[----:B------:R-:W-:Y:S02]  /*12dc0*/  SHF.R.U32.HI R71, RZ, 0x3, R223 ;  /* 0x00000003ff477819 */ /* 0x000fe400000116df */
[-C--:B-1----:R-:W-:Y:S02]  /*12dd0*/  ISETP.GE.AND P0, PT, R16, R3.reuse, PT ;  /* 0x000000031000720c */ /* 0x082fe40003f06270 */
[----:B------:R-:W-:-:S11]  /*12de0*/  ISETP.GE.AND P1, PT, R213, R3, PT ;  /* 0x00000003d500720c */ /* 0x000fd60003f26270 */
[----:B0-----:R-:W-:Y:S05]  /*12df0*/  @P0 BRA `(.L_x_3053) ;  /* 0x0000000400a80947 */ /* 0x001fea0003800000 */
[----:B------:R-:W-:Y:S02]  /*12e00*/  LEA.HI R56, R3, R237, RZ, 0x1d ;  /* 0x000000ed03387211 */ /* 0x000fe400078fe8ff */
[----:B-----5:R-:W-:Y:S02]  /*12e10*/  R2UR UR4, R77 ;  /* 0x000000004d0472ca */ /* 0x020fe400000e0000 */
[----:B------:R-:W-:Y:S01]  /*12e20*/  SHF.R.S32.HI R57, RZ, 0x1f, R56 ;  /* 0x0000001fff397819 */ /* 0x000fe20000011438 */
[----:B------:R-:W-:Y:S01]  /*12e30*/  IMAD.SHL.U32 R58, R56, 0x8, RZ ;  /* 0x00000008383a7824 */ /* 0x000fe200078e00ff */
[----:B------:R-:W-:Y:S02]  /*12e40*/  LOP3.LUT R59, R223, 0x38, R16, 0xf8, !PT ;  /* 0x00000038df3b7812 */ /* 0x000fe400078ef810 */
[----:B------:R-:W-:Y:S02]  /*12e50*/  LEA.HI R57, R57, R56, RZ, 0x3 ;  /* 0x0000003839397211 */ /* 0x000fe400078f18ff */
[----:B------:R-:W-:-:S02]  /*12e60*/  LOP3.LUT R56, R223, 0x38, R58, 0xf8, !PT ;  /* 0x00000038df387812 */ /* 0x000fc400078ef83a */
[----:B------:R-:W-:Y:S01]  /*12e70*/  LOP3.LUT R59, R226, R59, R71, 0xf6, !PT ;  /* 0x0000003be23b7212 */ /* 0x000fe200078ef647 */
[----:B------:R-:W-:Y:S01]  /*12e80*/  IMAD.SHL.U32 R58, R57, 0x400, RZ ;  /* 0x00000400393a7824 */ /* 0x000fe200078e00ff */
[----:B------:R-:W-:Y:S02]  /*12e90*/  LOP3.LUT R57, R56, R71, RZ, 0x3c, !PT ;  /* 0x0000004738397212 */ /* 0x000fe400078e3cff */
[----:B------:R-:W-:Y:S02]  /*12ea0*/  LEA R64, R59, UR4, 0x1 ;  /* 0x000000043b407c11 */ /* 0x000fe4000f8e08ff */
[----:B------:R-:W-:Y:S02]  /*12eb0*/  LOP3.LUT R58, R58, 0x7fffe000, RZ, 0xc0, !PT ;  /* 0x7fffe0003a3a7812 */ /* 0x000fe400078ec0ff */
[----:B------:R-:W-:Y:S02]  /*12ec0*/  SHF.R.U64 R67, R46, 0x10, R47 ;  /* 0x000000102e437819 */ /* 0x000fe4000000122f */
[----:B------:R-:W-:-:S02]  /*12ed0*/  IADD3 R65, R57, R58, R226 ;  /* 0x0000003a39417210 */ /* 0x000fc40007ffe0e2 */
[----:B------:R-:W0:Y:S01]  /*12ee0*/  LDS.128 R56, [R64] ;  /* 0x0000000040387984 */ /* 0x000e220000000c00 */
[----:B------:R-:W-:Y:S02]  /*12ef0*/  SHF.R.U32.HI R46, RZ, 0x10, R47 ;  /* 0x00000010ff2e7819 */ /* 0x000fe4000001162f */
[----:B------:R-:W-:Y:S01]  /*12f00*/  IMAD R65, R65, 0x2, R18 ;  /* 0x0000000241417824 */ /* 0x000fe200078e0212 */
[----:B------:R-:W-:Y:S02]  /*12f10*/  SHF.R.U64 R69, R44, 0x10, R45 ;  /* 0x000000102c457819 */ /* 0x000fe4000000122d */
[--C-:B------:R-:W-:Y:S02]  /*12f20*/  SHF.R.U64 R47, R52, 0x10, R53.reuse ;  /* 0x00000010342f7819 */ /* 0x100fe40000001235 */
[----:B------:R-:W1:Y:S01]  /*12f30*/  LDS.128 R60, [R65+0x14400] ;  /* 0x01440000413c7984 */ /* 0x000e620000000c00 */
[----:B------:R-:W-:Y:S02]  /*12f40*/  SHF.R.U32.HI R52, RZ, 0x10, R53 ;  /* 0x00000010ff347819 */ /* 0x000fe40000011635 */
[----:B------:R-:W-:-:S02]  /*12f50*/  SHF.R.U32.HI R44, RZ, 0x10, R45 ;  /* 0x00000010ff2c7819 */ /* 0x000fc4000001162d */
[--C-:B------:R-:W-:Y:S02]  /*12f60*/  SHF.R.U64 R45, R54, 0x10, R55.reuse ;  /* 0x00000010362d7819 */ /* 0x100fe40000001237 */
[----:B------:R-:W-:Y:S02]  /*12f70*/  SHF.R.U32.HI R54, RZ, 0x10, R55 ;  /* 0x00000010ff367819 */ /* 0x000fe40000011637 */
[----:B------:R-:W-:Y:S02]  /*12f80*/  PRMT R130, R130, 0x5410, R69 ;  /* 0x0000541082827816 */ /* 0x000fe40000000045 */
[----:B------:R-:W-:Y:S02]  /*12f90*/  PRMT R126, R126, 0x5410, R47 ;  /* 0x000054107e7e7816 */ /* 0x000fe4000000002f */
[----:B------:R-:W-:Y:S02]  /*12fa0*/  PRMT R127, R127, 0x5410, R52 ;  /* 0x000054107f7f7816 */ /* 0x000fe40000000034 */
[----:B------:R-:W-:Y:S01]  /*12fb0*/  PRMT R133, R133, 0x5410, R46 ;  /* 0x0000541085857816 */ /* 0x000fe2000000002e */
[----:B------:R-:W-:Y:S01]  /*12fc0*/  IMAD.U32 R68, R126, 0x10000, RZ ;  /* 0x000100007e447824 */ /* 0x000fe200078e00ff */
[----:B------:R-:W-:Y:S01]  /*12fd0*/  PRMT R128, R128, 0x5410, R45 ;  /* 0x0000541080807816 */ /* 0x000fe2000000002d */
[----:B------:R-:W-:Y:S01]  /*12fe0*/  IMAD.U32 R70, R127, 0x10000, RZ ;  /* 0x000100007f467824 */ /* 0x000fe200078e00ff */
[----:B------:R-:W-:Y:S01]  /*12ff0*/  PRMT R132, R132, 0x5410, R67 ;  /* 0x0000541084847816 */ /* 0x000fe20000000043 */
[----:B------:R-:W-:Y:S01]  /*13000*/  IMAD.U32 R67, R130, 0x10000, RZ ;  /* 0x0001000082437824 */ /* 0x000fe200078e00ff */
[----:B------:R-:W-:-:S02]  /*13010*/  PRMT R129, R129, 0x5410, R54 ;  /* 0x0000541081817816 */ /* 0x000fc40000000036 */
[----:B------:R-:W-:Y:S02]  /*13020*/  PRMT R131, R131, 0x5410, R44 ;  /* 0x0000541083837816 */ /* 0x000fe4000000002c */
[----:B------:R-:W-:Y:S02]  /*13030*/  LOP3.LUT R126, R126, 0xffff0000, RZ, 0xc0, !PT ;  /* 0xffff00007e7e7812 */ /* 0x000fe400078ec0ff */
[----:B------:R-:W-:Y:S02]  /*13040*/  LOP3.LUT R130, R130, 0xffff0000, RZ, 0xc0, !PT ;  /* 0xffff000082827812 */ /* 0x000fe400078ec0ff */
        /* <DEDUP_REMOVED lines=15> */
[C---:B------:R-:W-:Y:S01]  /*13140*/  FMUL.FTZ R76, R54.reuse, R68 ;  /* 0x00000044364c7220 */ /* 0x040fe20000410000 */
[----:B------:R-:W-:Y:S01]  /*13150*/  FMUL.FTZ R78, R54, R67 ;  /* 0x00000043364e7220 */ /* 0x000fe20000410000 */
[C---:B------:R-:W-:Y:S01]  /*13160*/  IMAD.U32 R66, R63.reuse, 0x10000, RZ ;  /* 0x000100003f427824 */ /* 0x040fe200078e00ff */
[----:B------:R-:W-:Y:S01]  /*13170*/  LOP3.LUT R62, R63, 0xffff0000, RZ, 0xc0, !PT ;  /* 0xffff00003f3e7812 */ /* 0x000fe200078ec0ff */
[----:B------:R-:W-:-:S02]  /*13180*/  IMAD.U32 R54, R131, 0x10000, RZ ;  /* 0x0001000083367824 */ /* 0x000fc400078e00ff */
[----:B------:R-:W-:Y:S01]  /*13190*/  FMUL.FTZ R80, R57, R70 ;  /* 0x0000004639507220 */ /* 0x000fe20000410000 */
[----:B------:R-:W-:Y:S02]  /*131a0*/  IMAD.U32 R63, R129, 0x10000, RZ ;  /* 0x00010000813f7824 */ /* 0x000fe400078e00ff */
[C---:B------:R-:W-:Y:S01]  /*131b0*/  FFMA.FTZ R76, R45.reuse, R67, -R76 ;  /* 0x000000432d4c7223 */ /* 0x040fe2000001084c */
[----:B------:R-:W-:Y:S01]  /*131c0*/  FFMA.FTZ R78, R45, R68, R78 ;  /* 0x000000442d4e7223 */ /* 0x000fe2000001004e */
[----:B------:R-:W-:Y:S02]  /*131d0*/  IMAD.U32 R45, R133, 0x10000, RZ ;  /* 0x00010000852d7824 */ /* 0x000fe400078e00ff */
[-C--:B------:R-:W-:Y:S01]  /*131e0*/  FMUL.FTZ R68, R57, R54.reuse ;  /* 0x0000003639447220 */ /* 0x080fe20000410000 */
[C---:B------:R-:W-:Y:S01]  /*131f0*/  FFMA.FTZ R80, R47.reuse, R54, -R80 ;  /* 0x000000362f507223 */ /* 0x040fe20000010850 */
[C---:B------:R-:W-:Y:S01]  /*13200*/  FMUL.FTZ R54, R66.reuse, R63 ;  /* 0x0000003f42367220 */ /* 0x040fe20000410000 */
[----:B------:R-:W-:Y:S01]  /*13210*/  FMUL.FTZ R82, R66, R45 ;  /* 0x0000002d42527220 */ /* 0x000fe20000410000 */
[----:B------:R-:W-:Y:S01]  /*13220*/  FFMA.FTZ R68, R47, R70, R68 ;  /* 0x000000462f447223 */ /* 0x000fe20000010044 */
[----:B------:R-:W-:-:S02]  /*13230*/  IMAD.U32 R47, R128, 0x10000, RZ ;  /* 0x00010000802f7824 */ /* 0x000fc400078e00ff */
[----:B------:R-:W-:Y:S01]  /*13240*/  FFMA.FTZ R66, R53, R45, -R54 ;  /* 0x0000002d35427223 */ /* 0x000fe20000010836 */
[----:B------:R-:W-:Y:S01]  /*13250*/  FMUL.FTZ R45, R55, R126 ;  /* 0x0000007e372d7220 */ /* 0x000fe20000410000 */
[----:B------:R-:W-:Y:S01]  /*13260*/  FFMA.FTZ R82, R53, R63, R82 ;  /* 0x0000003f35527223 */ /* 0x000fe20000010052 */
[-C--:B------:R-:W-:Y:S01]  /*13270*/  FMUL.FTZ R55, R55, R130.reuse ;  /* 0x0000008237377220 */ /* 0x080fe20000410000 */
[----:B------:R-:W-:Y:S01]  /*13280*/  FMUL.FTZ R63, R59, R47 ;  /* 0x0000002f3b3f7220 */ /* 0x000fe20000410000 */
[----:B------:R-:W-:Y:S01]  /*13290*/  FFMA.FTZ R53, R46, R130, -R45 ;  /* 0x000000822e357223 */ /* 0x000fe2000001082d */
[----:B------:R-:W-:Y:S01]  /*132a0*/  IMAD.U32 R45, R132, 0x10000, RZ ;  /* 0x00010000842d7824 */ /* 0x000fe200078e00ff */
[----:B------:R-:W-:Y:S01]  /*132b0*/  LOP3.LUT R128, R128, 0xffff0000, RZ, 0xc0, !PT ;  /* 0xffff000080807812 */ /* 0x000fe200078ec0ff */
[----:B------:R-:W-:Y:S01]  /*132c0*/  FFMA.FTZ R55, R46, R126, R55 ;  /* 0x0000007e2e377223 */ /* 0x000fe20000010037 */
[----:B------:R-:W-:Y:S01]  /*132d0*/  LOP3.LUT R129, R129, 0xffff0000, RZ, 0xc0, !PT ;  /* 0xffff000081817812 */ /* 0x000fe200078ec0ff */
[-C--:B------:R-:W-:Y:S01]  /*132e0*/  FMUL.FTZ R59, R59, R45.reuse ;  /* 0x0000002d3b3b7220 */ /* 0x080fe20000410000 */
[----:B------:R-:W-:Y:S01]  /*132f0*/  LOP3.LUT R131, R131, 0xffff0000, RZ, 0xc0, !PT ;  /* 0xffff000083837812 */ /* 0x000fe200078ec0ff */
[----:B------:R-:W-:Y:S01]  /*13300*/  FFMA.FTZ R46, R52, R45, -R63 ;  /* 0x0000002d342e7223 */ /* 0x000fe2000001083f */
[----:B------:R-:W-:Y:S01]  /*13310*/  LOP3.LUT R132, R132, 0xffff0000, RZ, 0xc0, !PT ;  /* 0xffff000084847812 */ /* 0x000fe200078ec0ff */
[----:B------:R-:W-:Y:S01]  /*13320*/  FFMA.FTZ R54, R52, R47, R59 ;  /* 0x0000002f34367223 */ /* 0x000fe2000001003b */
[----:B------:R-:W-:Y:S01]  /*13330*/  LOP3.LUT R133, R133, 0xffff0000, RZ, 0xc0, !PT ;  /* 0xffff000085857812 */ /* 0x000fe200078ec0ff */
[C---:B------:R-:W-:Y:S01]  /*13340*/  FMUL.FTZ R45, R61.reuse, R128 ;  /* 0x000000803d2d7220 */ /* 0x040fe20000410000 */
[----:B------:R-:W-:Y:S01]  /*13350*/  FMUL.FTZ R57, R60, R127 ;  /* 0x0000007f3c397220 */ /* 0x000fe20000410000 */
[----:B------:R-:W-:Y:S01]  /*13360*/  FMUL.FTZ R59, R62, R129 ;  /* 0x000000813e3b7220 */ /* 0x000fe20000410000 */
[----:B------:R-:W-:Y:S01]  /*13370*/  FMUL.FTZ R60, R60, R131 ;  /* 0x000000833c3c7220 */ /* 0x000fe20000410000 */
[-C--:B------:R-:W-:Y:S01]  /*13380*/  FMUL.FTZ R61, R61, R132.reuse ;  /* 0x000000843d3d7220 */ /* 0x080fe20000410000 */
[----:B------:R-:W-:Y:S01]  /*13390*/  FMUL.FTZ R62, R62, R133 ;  /* 0x000000853e3e7220 */ /* 0x000fe20000410000 */
[----:B------:R-:W-:Y:S01]  /*133a0*/  FFMA.FTZ R47, R44, R132, -R45 ;  /* 0x000000842c2f7223 */ /* 0x000fe2000001082d */
[----:B------:R-:W-:Y:S01]  /*133b0*/  FFMA.FTZ R57, R56, R131, -R57 ;  /* 0x0000008338397223 */ /* 0x000fe20000010839 */
[----:B------:R-:W-:Y:S01]  /*133c0*/  FFMA.FTZ R59, R58, R133, -R59 ;  /* 0x000000853a3b7223 */ /* 0x000fe2000001083b */
        /* <DEDUP_REMOVED lines=13> */
.L_x_3053:
[----:B------:R-:W-:Y:S05]  /*134a0*/  BSYNC B2 ;  /* 0x0000000000027941 */ /* 0x000fea0003800000 */
.L_x_3052:
[----:B------:R-:W-:Y:S05]  /*134b0*/  @P1 BRA `(.L_x_3051) ;  /* 0x0000000400b81947 */ /* 0x000fea0003800000 */
[----:B------:R-:W-:Y:S02]  /*134c0*/  LEA.HI R3, R3, R0, RZ, 0x1d ;  /* 0x0000000003037211 */ /* 0x000fe400078fe8ff */
[----:B------:R-:W-:Y:S02]  /*134d0*/  LEA.HI R92, R92, R213, RZ, 0x6 ;  /* 0x000000d55c5c7211 */ /* 0x000fe400078f30ff */
[----:B0-----:R-:W-:Y:S01]  /*134e0*/  SHF.R.S32.HI R46, RZ, 0x1f, R3 ;  /* 0x0000001fff2e7819 */ /* 0x001fe20000011403 */
[----:B------:R-:W-:Y:S01]  /*134f0*/  IMAD.SHL.U32 R44, R3, 0x8, RZ ;  /* 0x00000008032c7824 */ /* 0x000fe200078e00ff */
[----:B------:R-:W-:Y:S01]  /*13500*/  LOP3.LUT R94, R223, 0x38, R94, 0xf8, !PT ;  /* 0x00000038df5e7812 */ /* 0x000fe200078ef85e */
[----:B------:R-:W-:Y:S01]  /*13510*/  IMAD.SHL.U32 R92, R92, 0x80, RZ ;  /* 0x000000805c5c7824 */ /* 0x000fe200078e00ff */
[----:B------:R-:W-:Y:S02]  /*13520*/  LEA.HI R46, R46, R3, RZ, 0x3 ;  /* 0x000000032e2e7211 */ /* 0x000fe400078f18ff */
[----:B-----5:R-:W-:-:S02]  /*13530*/  R2UR UR4, R77 ;  /* 0x000000004d0472ca */ /* 0x020fc400000e0000 */
[----:B------:R-:W-:Y:S01]  /*13540*/  LOP3.LUT R94, R94, R71, RZ, 0x3c, !PT ;  /* 0x000000475e5e7212 */ /* 0x000fe200078e3cff */
[----:B------:R-:W-:Y:S01]  /*13550*/  IMAD.SHL.U32 R46, R46, 0x400, RZ ;  /* 0x000004002e2e7824 */ /* 0x000fe200078e00ff */
[----:B------:R-:W-:Y:S02]  /*13560*/  LOP3.LUT R45, R92, 0xffffe000, RZ, 0xc0, !PT ;  /* 0xffffe0005c2d7812 */ /* 0x000fe400078ec0ff */
[----:B------:R-:W-:Y:S02]  /*13570*/  LOP3.LUT R3, R223, 0x38, R44, 0xf8, !PT ;  /* 0x00000038df037812 */ /* 0x000fe400078ef82c */
[----:B------:R-:W-:Y:S02]  /*13580*/  IADD3 R94, R94, R45, R226 ;  /* 0x0000002d5e5e7210 */ /* 0x000fe40007ffe0e2 */
[----:B------:R-:W-:Y:S02]  /*13590*/  LOP3.LUT R45, R3, R71, RZ, 0x3c, !PT ;  /* 0x00000047032d7212 */ /* 0x000fe400078e3cff */
[----:B------:R-:W-:-:S02]  /*135a0*/  LOP3.LUT R46, R46, 0x7fffe000, RZ, 0xc0, !PT ;  /* 0x7fffe0002e2e7812 */ /* 0x000fc400078ec0ff */
[----:B------:R-:W-:Y:S02]  /*135b0*/  LEA R3, R94, UR4, 0x1 ;  /* 0x000000045e037c11 */ /* 0x000fe4000f8e08ff */
[----:B------:R-:W-:Y:S02]  /*135c0*/  IADD3 R53, R45, R46, R226 ;  /* 0x0000002e2d357210 */ /* 0x000fe40007ffe0e2 */
[----:B------:R-:W-:Y:S01]  /*135d0*/  SHF.R.U64 R59, R40, 0x10, R41 ;  /* 0x00000010283b7819 */ /* 0x000fe20000001229 */
[----:B------:R-:W0:Y:S01]  /*135e0*/  LDS.128 R44, [R3] ;  /* 0x00000000032c7984 */ /* 0x000e220000000c00 */
[----:B------:R-:W-:Y:S01]  /*135f0*/  SHF.R.U64 R57, R42, 0x10, R43 ;  /* 0x000000102a397819 */ /* 0x000fe2000000122b */
[----:B------:R-:W-:Y:S01]  /*13600*/  IMAD R56, R53, 0x2, R18 ;  /* 0x0000000235387824 */ /* 0x000fe200078e0212 */
[----:B------:R-:W-:Y:S02]  /*13610*/  SHF.R.U32.HI R40, RZ, 0x10, R41 ;  /* 0x00000010ff287819 */ /* 0x000fe40000011629 */
[----:B------:R-:W-:-:S02]  /*13620*/  SHF.R.U32.HI R42, RZ, 0x10, R43 ;  /* 0x00000010ff2a7819 */ /* 0x000fc4000001162b */
[----:B------:R-:W1:Y:S01]  /*13630*/  LDS.128 R52, [R56+0x14400] ;  /* 0x0144000038347984 */ /* 0x000e620000000c00 */
        /* <DEDUP_REMOVED lines=86> */
.L_x_3051:
[----:B------:R-:W-:Y:S05]  /*13ba0*/  BSYNC B1 ;  /* 0x0000000000017941 */ /* 0x000fea0003800000 */
.L_x_3050:
[----:B-1----:R-:W-:Y:S01]  /*13bb0*/  VIADD R3, R212, 0x40 ;  /* 0x00000040d4037836 */ /* 0x002fe20000000000 */
[----:B------:R-:W-:Y:S04]  /*13bc0*/  BSSY B1, `(.L_x_3054) ;  /* 0x00000dd000017945 */ /* 0x000fe80003800000 */
[----:B------:R-:W-:-:S13]  /*13bd0*/  ISETP.GE.AND P0, PT, R3, R20, PT ;  /* 0x000000140300720c */ /* 0x000fda0003f06270 */
[----:B------:R-:W-:Y:S05]  /*13be0*/  @P0 BRA `(.L_x_3055) ;  /* 0x0000000c00680947 */ /* 0x000fea0003800000 */
[----:B------:R-:W1:Y:S01]  /*13bf0*/  LDC R3, c[0x0][0x3f4] ;  /* 0x0000fd00ff037b82 */ /* 0x000e620000000800 */
[----:B------:R-:W-:Y:S01]  /*13c00*/  BSSY B2, `(.L_x_3056) ;  /* 0x0000070000027945 */ /* 0x000fe20003800000 */
[----:B0-----:R-:W-:Y:S02]  /*13c10*/  SHF.R.U32.HI R54, RZ, 0x3, R224 ;  /* 0x00000003ff367819 */ /* 0x001fe400000116e0 */
[-C--:B-1----:R-:W-:Y:S02]  /*13c20*/  ISETP.GE.AND P0, PT, R16, R3.reuse, PT ;  /* 0x000000031000720c */ /* 0x082fe40003f06270 */
[----:B------:R-:W-:-:S11]  /*13c30*/  ISETP.GE.AND P1, PT, R213, R3, PT ;  /* 0x00000003d500720c */ /* 0x000fd60003f26270 */
[----:B------:R-:W-:Y:S05]  /*13c40*/  @P0 BRA `(.L_x_3057) ;  /* 0x0000000400ac0947 */ /* 0x000fea0003800000 */
[----:B------:R-:W2:Y:S01]  /*13c50*/  LDL R40, [R1+0x64] ;  /* 0x0000640001287983 */ /* 0x000ea20000100800 */
[----:B------:R-:W-:Y:S02]  /*13c60*/  LOP3.LUT R42, R224, 0x38, R16, 0xf8, !PT ;  /* 0x00000038e02a7812 */ /* 0x000fe400078ef810 */
[--C-:B------:R-:W-:Y:S02]  /*13c70*/  SHF.R.U64 R51, R30, 0x10, R31.reuse ;  /* 0x000000101e337819 */ /* 0x100fe4000000121f */
[----:B------:R-:W-:Y:S02]  /*13c80*/  LOP3.LUT R42, R227, R42, R54, 0xf6, !PT ;  /* 0x0000002ae32a7212 */ /* 0x000fe400078ef636 */
        /* <DEDUP_REMOVED lines=19> */
[----:B--2---:R-:W-:Y:S02]  /*13dc0*/  R2UR UR4, R40 ;  /* 0x00000000280472ca */ /* 0x004fe400000e0000 */
[----:B------:R-:W-:-:S04]  /*13dd0*/  LEA.HI R40, R3, R237, RZ, 0x1d ;  /* 0x000000ed03287211 */ /* 0x000fc800078fe8ff */
[----:B------:R-:W-:Y:S01]  /*13de0*/  SHF.R.S32.HI R43, RZ, 0x1f, R40 ;  /* 0x0000001fff2b7819 */ /* 0x000fe20000011428 */
[----:B------:R-:W-:-:S03]  /*13df0*/  IMAD.SHL.U32 R41, R40, 0x8, RZ ;  /* 0x0000000828297824 */ /* 0x000fc600078e00ff */
[----:B------:R-:W-:Y:S02]  /*13e00*/  LEA.HI R43, R43, R40, RZ, 0x3 ;  /* 0x000000282b2b7211 */ /* 0x000fe400078f18ff */
[----:B------:R-:W-:Y:S02]  /*13e10*/  LOP3.LUT R40, R224, 0x38, R41, 0xf8, !PT ;  /* 0x00000038e0287812 */ /* 0x000fe400078ef829 */
[----:B------:R-:W-:Y:S01]  /*13e20*/  LEA R48, R42, UR4, 0x1 ;  /* 0x000000042a307c11 */ /* 0x000fe2000f8e08ff */
[----:B------:R-:W-:Y:S01]  /*13e30*/  IMAD.SHL.U32 R43, R43, 0x400, RZ ;  /* 0x000004002b2b7824 */ /* 0x000fe200078e00ff */
[----:B------:R-:W-:-:S04]  /*13e40*/  LOP3.LUT R40, R40, R54, RZ, 0x3c, !PT ;  /* 0x0000003628287212 */ /* 0x000fc800078e3cff */
        /* <DEDUP_REMOVED lines=75> */
.L_x_3057:
[----:B------:R-:W-:Y:S05]  /*14300*/  BSYNC B2 ;  /* 0x0000000000027941 */ /* 0x000fea0003800000 */
.L_x_3056:
[----:B------:R-:W-:Y:S05]  /*14310*/  @P1 BRA `(.L_x_3055) ;  /* 0x00000004009c1947 */ /* 0x000fea0003800000 */
[----:B------:R-:W2:Y:S01]  /*14320*/  LDL R44, [R1+0x74] ;  /* 0x00007400012c7983 */ /* 0x000ea20000100800 */
[----:B------:R-:W-:Y:S02]  /*14330*/  LEA.HI R3, R3, R0, RZ, 0x1d ;  /* 0x0000000003037211 */ /* 0x000fe400078fe8ff */
[----:B------:R-:W-:Y:S02]  /*14340*/  SHF.R.U64 R43, R24, 0x10, R25 ;  /* 0x00000010182b7819 */ /* 0x000fe40000001219 */
[----:B0-----:R-:W-:Y:S01]  /*14350*/  SHF.R.S32.HI R28, RZ, 0x1f, R3 ;  /* 0x0000001fff1c7819 */ /* 0x001fe20000011403 */
[----:B------:R-:W-:Y:S01]  /*14360*/  IMAD.SHL.U32 R29, R3, 0x8, RZ ;  /* 0x00000008031d7824 */ /* 0x000fe200078e00ff */
[----:B------:R-:W-:Y:S02]  /*14370*/  SHF.R.U32.HI R40, RZ, 0x10, R25 ;  /* 0x00000010ff287819 */ /* 0x000fe40000011619 */
[----:B------:R-:W-:Y:S02]  /*14380*/  LEA.HI R28, R28, R3, RZ, 0x3 ;  /* 0x000000031c1c7211 */ /* 0x000fe400078f18ff */
[----:B------:R-:W-:-:S02]  /*14390*/  LOP3.LUT R3, R224, 0x38, R29, 0xf8, !PT ;  /* 0x00000038e0037812 */ /* 0x000fc400078ef81d */
[----:B------:R-:W-:Y:S01]  /*143a0*/  SHF.R.U64 R41, R26, 0x10, R27 ;  /* 0x000000101a297819 */ /* 0x000fe2000000121b */
[----:B------:R-:W-:Y:S01]  /*143b0*/  IMAD.SHL.U32 R29, R28, 0x400, RZ ;  /* 0x000004001c1d7824 */ /* 0x000fe200078e00ff */
[----:B------:R-:W-:Y:S02]  /*143c0*/  LOP3.LUT R28, R3, R54, RZ, 0x3c, !PT ;  /* 0x00000036031c7212 */ /* 0x000fe400078e3cff */
[----:B------:R-:W-:Y:S02]  /*143d0*/  SHF.R.U64 R24, R32, 0x10, R33 ;  /* 0x0000001020187819 */ /* 0x000fe40000001221 */
[----:B------:R-:W-:Y:S02]  /*143e0*/  LOP3.LUT R3, R29, 0x7fffe000, RZ, 0xc0, !PT ;  /* 0x7fffe0001d037812 */ /* 0x000fe400078ec0ff */
[----:B------:R-:W-:Y:S02]  /*143f0*/  SHF.R.U64 R25, R34, 0x10, R35 ;  /* 0x0000001022197819 */ /* 0x000fe40000001223 */
[----:B------:R-:W-:-:S02]  /*14400*/  IADD3 R3, R28, R3, R227 ;  /* 0x000000031c037210 */ /* 0x000fc40007ffe0e3 */
[----:B------:R-:W-:Y:S02]  /*14410*/  SHF.R.U32.HI R26, RZ, 0x10, R27 ;  /* 0x00000010ff1a7819 */ /* 0x000fe4000001161b */
[----:B------:R-:W-:Y:S01]  /*14420*/  SHF.R.U32.HI R32, RZ, 0x10, R33 ;  /* 0x00000010ff207819 */ /* 0x000fe20000011621 */
[----:B------:R-:W-:Y:S01]  /*14430*/  IMAD R3, R3, 0x2, R18 ;  /* 0x0000000203037824 */ /* 0x000fe200078e0212 */
[----:B------:R-:W-:Y:S02]  /*14440*/  PRMT R93, R93, 0x5410, R24 ;  /* 0x000054105d5d7816 */ /* 0x000fe40000000018 */
[----:B------:R-:W-:Y:S02]  /*14450*/  PRMT R96, R96, 0x5410, R25 ;  /* 0x0000541060607816 */ /* 0x000fe40000000019 */
[----:B------:R-:W0:Y:S01]  /*14460*/  LDS.128 R36, [R3+0x14400] ;  /* 0x0144000003247984 */ /* 0x000e220000000c00 */
[----:B------:R-:W-:Y:S01]  /*14470*/  PRMT R98, R98, 0x5410, R43 ;  /* 0x0000541062627816 */ /* 0x000fe2000000002b */
[----:B------:R-:W-:Y:S01]  /*14480*/  IMAD.U32 R42, R93, 0x10000, RZ ;  /* 0x000100005d2a7824 */ /* 0x000fe200078e00ff */
[----:B------:R-:W-:-:S02]  /*14490*/  PRMT R101, R101, 0x5410, R26 ;  /* 0x0000541065657816 */ /* 0x000fc4000000001a */
[----:B------:R-:W-:Y:S02]  /*144a0*/  SHF.R.U32.HI R34, RZ, 0x10, R35 ;  /* 0x00000010ff227819 */ /* 0x000fe40000011623 */
[----:B------:R-:W-:Y:S02]  /*144b0*/  PRMT R95, R95, 0x5410, R32 ;  /* 0x000054105f5f7816 */ /* 0x000fe40000000020 */
[----:B------:R-:W-:Y:S01]  /*144c0*/  PRMT R100, R100, 0x5410, R41 ;  /* 0x0000541064647816 */ /* 0x000fe20000000029 */
[C---:B------:R-:W-:Y:S01]  /*144d0*/  IMAD.U32 R41, R98.reuse, 0x10000, RZ ;  /* 0x0001000062297824 */ /* 0x040fe200078e00ff */
[----:B------:R-:W-:Y:S01]  /*144e0*/  PRMT R97, R97, 0x5410, R34 ;  /* 0x0000541061617816 */ /* 0x000fe20000000022 */
[----:B------:R-:W-:Y:S01]  /*144f0*/  IMAD.U32 R43, R95, 0x10000, RZ ;  /* 0x000100005f2b7824 */ /* 0x000fe200078e00ff */
[----:B------:R-:W-:Y:S02]  /*14500*/  PRMT R99, R99, 0x5410, R40 ;  /* 0x0000541063637816 */ /* 0x000fe40000000028 */
[----:B------:R-:W-:-:S02]  /*14510*/  LOP3.LUT R98, R98, 0xffff0000, RZ, 0xc0, !PT ;  /* 0xffff000062627812 */ /* 0x000fc400078ec0ff */
[----:B------:R-:W-:Y:S02]  /*14520*/  LOP3.LUT R95, R95, 0xffff0000, RZ, 0xc0, !PT ;  /* 0xffff00005f5f7812 */ /* 0x000fe400078ec0ff */
[----:B0-----:R-:W-:Y:S01]  /*14530*/  LOP3.LUT R33, R36, 0xffff0000, RZ, 0xc0, !PT ;  /* 0xffff000024217812 */ /* 0x001fe200078ec0ff */
[----:B------:R-:W-:Y:S02]  /*14540*/  IMAD.U32 R34, R37, 0x10000, RZ ;  /* 0x0001000025227824 */ /* 0x000fe400078e00ff */
[----:B------:R-:W-:Y:S02]  /*14550*/  IMAD.U32 R35, R38, 0x10000, RZ ;  /* 0x0001000026237824 */ /* 0x000fe400078e00ff */
[----:B------:R-:W-:Y:S02]  /*14560*/  IMAD.U32 R40, R39, 0x10000, RZ ;  /* 0x0001000027287824 */ /* 0x000fe400078e00ff */
[----:B------:R-:W-:Y:S01]  /*14570*/  FMUL.FTZ R47, R34, R43 ;  /* 0x0000002b222f7220 */ /* 0x000fe20000410000 */
[----:B--2---:R-:W0:Y:S02]  /*14580*/  LDS.128 R28, [R44] ;  /* 0x000000002c1c7984 */ /* 0x004e240000000c00 */
        /* <DEDUP_REMOVED lines=8> */
[----:B------:R-:W-:Y:S01]  /*14610*/  IMAD.U32 R31, R36, 0x10000, RZ ;  /* 0x00010000241f7824 */ /* 0x000fe200078e00ff */
[----:B------:R-:W-:-:S02]  /*14620*/  LOP3.LUT R36, R37, 0xffff0000, RZ, 0xc0, !PT ;  /* 0xffff000025247812 */ /* 0x000fc400078ec0ff */
[----:B------:R-:W-:Y:S01]  /*14630*/  LOP3.LUT R37, R38, 0xffff0000, RZ, 0xc0, !PT ;  /* 0xffff000026257812 */ /* 0x000fe200078ec0ff */
[-C--:B------:R-:W-:Y:S01]  /*14640*/  FMUL.FTZ R45, R31, R42.reuse ;  /* 0x0000002a1f2d7220 */ /* 0x080fe20000410000 */
[----:B------:R-:W-:Y:S01]  /*14650*/  LOP3.LUT R38, R39, 0xffff0000, RZ, 0xc0, !PT ;  /* 0xffff000027267812 */ /* 0x000fe200078ec0ff */
[-C--:B------:R-:W-:Y:S01]  /*14660*/  FMUL.FTZ R39, R31, R41.reuse ;  /* 0x000000291f277220 */ /* 0x080fe20000410000 */
[----:B------:R-:W-:Y:S02]  /*14670*/  IMAD.U32 R31, R99, 0x10000, RZ ;  /* 0x00010000631f7824 */ /* 0x000fe400078e00ff */
[C---:B------:R-:W-:Y:S01]  /*14680*/  FFMA.FTZ R45, R24.reuse, R41, -R45 ;  /* 0x00000029182d7223 */ /* 0x040fe2000001082d */
[----:B------:R-:W-:Y:S02]  /*14690*/  IMAD.U32 R41, R97, 0x10000, RZ ;  /* 0x0001000061297824 */ /* 0x000fe400078e00ff */
[----:B------:R-:W-:Y:S01]  /*146a0*/  FFMA.FTZ R42, R24, R42, R39 ;  /* 0x0000002a182a7223 */ /* 0x000fe20000010027 */
[----:B------:R-:W-:-:S02]  /*146b0*/  IMAD.U32 R39, R101, 0x10000, RZ ;  /* 0x0001000065277824 */ /* 0x000fc400078e00ff */
[-C--:B------:R-:W-:Y:S01]  /*146c0*/  FMUL.FTZ R49, R34, R31.reuse ;  /* 0x0000001f22317220 */ /* 0x080fe20000410000 */
[----:B------:R-:W-:Y:S01]  /*146d0*/  FFMA.FTZ R47, R26, R31, -R47 ;  /* 0x0000001f1a2f7223 */ /* 0x000fe2000001082f */
[C---:B------:R-:W-:Y:S01]  /*146e0*/  FMUL.FTZ R31, R40.reuse, R41 ;  /* 0x00000029281f7220 */ /* 0x040fe20000410000 */
[----:B------:R-:W-:Y:S01]  /*146f0*/  LOP3.LUT R34, R93, 0xffff0000, RZ, 0xc0, !PT ;  /* 0xffff00005d227812 */ /* 0x000fe200078ec0ff */
[-C--:B------:R-:W-:Y:S01]  /*14700*/  FMUL.FTZ R40, R40, R39.reuse ;  /* 0x0000002728287220 */ /* 0x080fe20000410000 */
[----:B------:R-:W-:Y:S01]  /*14710*/  LOP3.LUT R99, R99, 0xffff0000, RZ, 0xc0, !PT ;  /* 0xffff000063637812 */ /* 0x000fe200078ec0ff */
[----:B------:R-:W-:Y:S01]  /*14720*/  FFMA.FTZ R39, R32, R39, -R31 ;  /* 0x0000002720277223 */ /* 0x000fe2000001081f */
[----:B------:R-:W-:Y:S01]  /*14730*/  FFMA.FTZ R49, R26, R43, R49 ;  /* 0x0000002b1a317223 */ /* 0x000fe20000010031 */
[----:B------:R-:W-:Y:S01]  /*14740*/  FFMA.FTZ R40, R32, R41, R40 ;  /* 0x0000002920287223 */ /* 0x000fe20000010028 */
[C---:B------:R-:W-:Y:S01]  /*14750*/  FMUL.FTZ R24, R33.reuse, R34 ;  /* 0x0000002221187220 */ /* 0x040fe20000410000 */
[----:B------:R-:W-:Y:S01]  /*14760*/  FMUL.FTZ R32, R33, R98 ;  /* 0x0000006221207220 */ /* 0x000fe20000410000 */
[----:B------:R-:W-:-:S02]  /*14770*/  IMAD.U32 R26, R96, 0x10000, RZ ;  /* 0x00010000601a7824 */ /* 0x000fc400078e00ff */
[C---:B------:R-:W-:Y:S01]  /*14780*/  FMUL.FTZ R31, R36.reuse, R95 ;  /* 0x0000005f241f7220 */ /* 0x040fe20000410000 */
[C---:B------:R-:W-:Y:S01]  /*14790*/  FFMA.FTZ R98, R25.reuse, R98, -R24 ;  /* 0x0000006219627223 */ /* 0x040fe20000010818 */
[-C--:B------:R-:W-:Y:S01]  /*147a0*/  FMUL.FTZ R36, R36, R99.reuse ;  /* 0x0000006324247220 */ /* 0x080fe20000410000 */
[----:B------:R-:W-:Y:S02]  /*147b0*/  IMAD.U32 R24, R100, 0x10000, RZ ;  /* 0x0001000064187824 */ /* 0x000fe400078e00ff */
[----:B------:R-:W-:Y:S01]  /*147c0*/  FFMA.FTZ R25, R25, R34, R32 ;  /* 0x0000002219197223 */ /* 0x000fe20000010020 */
        /* <DEDUP_REMOVED lines=26> */
[----:B------:R1:W-:Y:S04]  /*14970*/  STS.128 [R44], R24 ;  /* 0x000000182c007388 */ /* 0x0003e80000000c00 */
[----:B------:R1:W-:Y:S02]  /*14980*/  STS.128 [R3+0x14400], R28 ;  /* 0x0144001c03007388 */ /* 0x0003e40000000c00 */
.L_x_3055:
[----:B------:R-:W-:Y:S05]  /*14990*/  BSYNC B1 ;  /* 0x0000000000017941 */ /* 0x000fea0003800000 */
.L_x_3054:
[----:B-1----:R-:W-:-:S05]  /*149a0*/  VIADD R3, R212, 0x60 ;  /* 0x00000060d4037836 */ /* 0x002fca0000000000 */
        /* <DEDUP_REMOVED lines=16> */
[----:B------:R-:W-:Y:S02]  /*14ab0*/  LOP3.LUT R25, R42, 0x38, R16, 0xf8, !PT ;  /* 0x000000382a197812 */ /* 0x000fe400078ef810 */
[--C-:B------:R-:W-:Y:S02]  /*14ac0*/  SHF.R.U64 R35, R12, 0x10, R13.reuse ;  /* 0x000000100c237819 */ /* 0x100fe4000000120d */
[----:B-----5:R-:W-:Y:S02]  /*14ad0*/  LOP3.LUT R25, R38, R25, R40, 0xf6, !PT ;  /* 0x0000001926197212 */ /* 0x020fe400078ef628 */
[----:B------:R-:W-:Y:S02]  /*14ae0*/  SHF.R.U32.HI R12, RZ, 0x10, R13 ;  /* 0x00000010ff0c7819 */ /* 0x000fe4000001160d */
[----:B------:R-:W-:Y:S02]  /*14af0*/  SHF.R.U64 R13, R4, 0x10, R5 ;  /* 0x00000010040d7819 */ /* 0x000fe40000001205 */
[----:B------:R-:W-:-:S02]  /*14b00*/  SHF.R.U64 R33, R14, 0x10, R15 ;  /* 0x000000100e217819 */ /* 0x000fc4000000120f */
[----:B------:R-:W-:Y:S02]  /*14b10*/  SHF.R.U32.HI R14, RZ, 0x10, R15 ;  /* 0x00000010ff0e7819 */ /* 0x000fe4000001160f */
[----:B------:R-:W-:Y:S02]  /*14b20*/  PRMT R102, R102, 0x5410, R13 ;  /* 0x0000541066667816 */ /* 0x000fe4000000000d */
[----:B------:R-:W-:Y:S02]  /*14b30*/  SHF.R.U32.HI R4, RZ, 0x10, R5 ;  /* 0x00000010ff047819 */ /* 0x000fe40000011605 */
[----:B------:R-:W-:Y:S01]  /*14b40*/  PRMT R106, R106, 0x5410, R35 ;  /* 0x000054106a6a7816 */ /* 0x000fe20000000023 */
[----:B------:R-:W-:Y:S01]  /*14b50*/  IMAD.U32 R35, R102, 0x10000, RZ ;  /* 0x0001000066237824 */ /* 0x000fe200078e00ff */
[--C-:B------:R-:W-:Y:S02]  /*14b60*/  SHF.R.U64 R5, R6, 0x10, R7.reuse ;  /* 0x0000001006057819 */ /* 0x100fe40000001207 */
        /* <DEDUP_REMOVED lines=10> */
[----:B------:R-:W-:Y:S02]  /*14c10*/  LOP3.LUT R106, R106, 0xffff0000, RZ, 0xc0, !PT ;  /* 0xffff00006a6a7812 */ /* 0x000fe400078ec0ff */
        /* <DEDUP_REMOVED lines=30> */
[C---:B------:R-:W-:Y:S01]  /*14e00*/  IMAD.U32 R29, R31.reuse, 0x10000, RZ ;  /* 0x000100001f1d7824 */ /* 0x040fe200078e00ff */
[----:B------:R-:W-:Y:S01]  /*14e10*/  LOP3.LUT R30, R31, 0xffff0000, RZ, 0xc0, !PT ;  /* 0xffff00001f1e7812 */ /* 0x000fe200078ec0ff */
[----:B------:R-:W-:Y:S01]  /*14e20*/  FMUL.FTZ R41, R14, R33 ;  /* 0x000000210e297220 */ /* 0x000fe20000410000 */
[----:B------:R-:W-:-:S02]  /*14e30*/  IMAD.U32 R31, R107, 0x10000, RZ ;  /* 0x000100006b1f7824 */ /* 0x000fc400078e00ff */
[----:B------:R-:W-:Y:S01]  /*14e40*/  FFMA.FTZ R39, R4, R33, -R39 ;  /* 0x0000002104277223 */ /* 0x000fe20000010827 */
[----:B------:R-:W-:Y:S02]  /*14e50*/  IMAD.U32 R14, R105, 0x10000, RZ ;  /* 0x00010000690e7824 */ /* 0x000fe400078e00ff */
[----:B------:R-:W-:Y:S01]  /*14e60*/  FMUL.FTZ R33, R20, R37 ;  /* 0x0000002514217220 */ /* 0x000fe20000410000 */
[----:B------:R-:W-:Y:S01]  /*14e70*/  FFMA.FTZ R41, R4, R35, R41 ;  /* 0x0000002304297223 */ /* 0x000fe20000010029 */
[----:B------:R-:W-:Y:S02]  /*14e80*/  IMAD.U32 R4, R109, 0x10000, RZ ;  /* 0x000100006d047824 */ /* 0x000fe400078e00ff */
[-C--:B------:R-:W-:Y:S01]  /*14e90*/  FMUL.FTZ R35, R20, R31.reuse ;  /* 0x0000001f14237220 */ /* 0x080fe20000410000 */
[C---:B------:R-:W-:Y:S01]  /*14ea0*/  FMUL.FTZ R20, R29.reuse, R14 ;  /* 0x0000000e1d147220 */ /* 0x040fe20000410000 */
[C---:B------:R-:W-:Y:S01]  /*14eb0*/  FFMA.FTZ R33, R6.reuse, R31, -R33 ;  /* 0x0000001f06217223 */ /* 0x040fe20000010821 */
[-C--:B------:R-:W-:Y:S01]  /*14ec0*/  FMUL.FTZ R31, R29, R4.reuse ;  /* 0x000000041d1f7220 */ /* 0x080fe20000410000 */
[----:B------:R-:W-:Y:S01]  /*14ed0*/  LOP3.LUT R107, R107, 0xffff0000, RZ, 0xc0, !PT ;  /* 0xffff00006b6b7812 */ /* 0x000fe200078ec0ff */
[----:B------:R-:W-:Y:S01]  /*14ee0*/  FFMA.FTZ R29, R13, R4, -R20 ;  /* 0x000000040d1d7223 */ /* 0x000fe20000010814 */
[----:B------:R-:W-:Y:S01]  /*14ef0*/  FMUL.FTZ R4, R15, R102 ;  /* 0x000000660f047220 */ /* 0x000fe20000410000 */
[----:B------:R-:W-:Y:S01]  /*14f00*/  FFMA.FTZ R35, R6, R37, R35 ;  /* 0x0000002506237223 */ /* 0x000fe20000010023 */
[----:B------:R-:W-:Y:S01]  /*14f10*/  FFMA.FTZ R31, R13, R14, R31 ;  /* 0x0000000e0d1f7223 */ /* 0x000fe2000001001f */
[----:B------:R-:W-:Y:S01]  /*14f20*/  FMUL.FTZ R14, R15, R106 ;  /* 0x0000006a0f0e7220 */ /* 0x000fe20000410000 */
[----:B------:R-:W-:-:S02]  /*14f30*/  IMAD.U32 R6, R104, 0x10000, RZ ;  /* 0x0001000068067824 */ /* 0x000fc400078e00ff */
[C---:B------:R-:W-:Y:S01]  /*14f40*/  FMUL.FTZ R13, R28.reuse, R103 ;  /* 0x000000671c0d7220 */ /* 0x040fe20000410000 */
[----:B------:R-:W-:Y:S01]  /*14f50*/  FFMA.FTZ R106, R5, R106, -R4 ;  /* 0x0000006a056a7223 */ /* 0x000fe20000010804 */
        /* <DEDUP_REMOVED lines=31> */
.L_x_3059:
[----:B------:R-:W-:Y:S05]  /*15150*/  BSYNC B1 ;  /* 0x0000000000017941 */ /* 0x000fea0003800000 */
.L_x_3058:
[----:B------:R-:W-:Y:S05]  /*15160*/  @P1 BRA `(.L_x_3025) ;  /* 0x00000004009c1947 */ /* 0x000fea0003800000 */
[----:B------:R-:W2:Y:S01]  /*15170*/  LDL R32, [R1+0x70] ;  /* 0x0000700001207983 */ /* 0x000ea20000100800 */
[----:B------:R-:W-:Y:S02]  /*15180*/  LEA.HI R0, R34, R0, RZ, 0x1d ;  /* 0x0000000022007211 */ /* 0x000fe400078fe8ff */
[----:B------:R-:W-:Y:S02]  /*15190*/  SHF.R.U64 R26, R8, 0x10, R9 ;  /* 0x00000010081a7819 */ /* 0x000fe40000001209 */
[----:B0-----:R-:W-:Y:S01]  /*151a0*/  SHF.R.S32.HI R5, RZ, 0x1f, R0 ;  /* 0x0000001fff057819 */ /* 0x001fe20000011400 */
[----:B------:R-:W-:Y:S01]  /*151b0*/  IMAD.SHL.U32 R3, R0, 0x8, RZ ;  /* 0x0000000800037824 */ /* 0x000fe200078e00ff */
[----:B------:R-:W-:Y:S02]  /*151c0*/  SHF.R.U64 R27, R72, 0x10, R73 ;  /* 0x00000010481b7819 */ /* 0x000fe40000001249 */
[----:B------:R-:W-:Y:S02]  /*151d0*/  LEA.HI R5, R5, R0, RZ, 0x3 ;  /* 0x0000000005057211 */ /* 0x000fe400078f18ff */
[----:B------:R-:W-:-:S02]  /*151e0*/  LOP3.LUT R0, R42, 0x38, R3, 0xf8, !PT ;  /* 0x000000382a007812 */ /* 0x000fc400078ef803 */
[----:B------:R-:W-:Y:S01]  /*151f0*/  SHF.R.U32.HI R8, RZ, 0x10, R9 ;  /* 0x00000010ff087819 */ /* 0x000fe20000011609 */
[----:B------:R-:W-:Y:S01]  /*15200*/  IMAD.SHL.U32 R5, R5, 0x400, RZ ;  /* 0x0000040005057824 */ /* 0x000fe200078e00ff */
[----:B------:R-:W-:Y:S02]  /*15210*/  LOP3.LUT R0, R0, R40, RZ, 0x3c, !PT ;  /* 0x0000002800007212 */ /* 0x000fe400078e3cff */
[----:B------:R-:W-:Y:S02]  /*15220*/  PRMT R26, R21, 0x5410, R26 ;  /* 0x00005410151a7816 */ /* 0x000fe4000000001a */
[----:B------:R-:W-:Y:S02]  /*15230*/  LOP3.LUT R3, R5, 0x7fffe000, RZ, 0xc0, !PT ;  /* 0x7fffe00005037812 */ /* 0x000fe400078ec0ff */
[----:B------:R-:W-:Y:S02]  /*15240*/  SHF.R.U64 R25, R74, 0x10, R75 ;  /* 0x000000104a197819 */ /* 0x000fe4000000124b */
[----:B-----5:R-:W-:-:S02]  /*15250*/  IADD3 R3, R0, R3, R38 ;  /* 0x0000000300037210 */ /* 0x020fc40007ffe026 */
[----:B------:R-:W-:Y:S02]  /*15260*/  SHF.R.U64 R9, R10, 0x10, R11 ;  /* 0x000000100a097819 */ /* 0x000fe4000000120b */
[----:B------:R-:W-:Y:S01]  /*15270*/  PRMT R88, R88, 0x5410, R27 ;  /* 0x0000541058587816 */ /* 0x000fe2000000001b */
[----:B------:R-:W-:Y:S01]  /*15280*/  IMAD R3, R3, 0x2, R18 ;  /* 0x0000000203037824 */ /* 0x000fe200078e0212 */
[----:B------:R-:W-:Y:S01]  /*15290*/  SHF.R.U32.HI R72, RZ, 0x10, R73 ;  /* 0x00000010ff487819 */ /* 0x000fe20000011649 */
[----:B------:R-:W-:Y:S01]  /*152a0*/  IMAD.U32 R27, R26, 0x10000, RZ ;  /* 0x000100001a1b7824 */ /* 0x000fe200078e00ff */
[----:B------:R-:W-:Y:S02]  /*152b0*/  SHF.R.U32.HI R10, RZ, 0x10, R11 ;  /* 0x00000010ff0a7819 */ /* 0x000fe4000001160b */
[----:B------:R-:W0:Y:S01]  /*152c0*/  LDS.128 R12, [R3+0x14400] ;  /* 0x01440000030c7984 */ /* 0x000e220000000c00 */
[----:B------:R-:W-:Y:S02]  /*152d0*/  PRMT R85, R85, 0x5410, R8 ;  /* 0x0000541055557816 */ /* 0x000fe40000000008 */
[----:B------:R-:W-:Y:S01]  /*152e0*/  PRMT R90, R90, 0x5410, R25 ;  /* 0x000054105a5a7816 */ /* 0x000fe20000000019 */
[----:B------:R-:W-:Y:S01]  /*152f0*/  IMAD.U32 R25, R88, 0x10000, RZ ;  /* 0x0001000058197824 */ /* 0x000fe200078e00ff */
[----:B------:R-:W-:Y:S01]  /*15300*/  SHF.R.U32.HI R74, RZ, 0x10, R75 ;  /* 0x00000010ff4a7819 */ /* 0x000fe2000001164b */
[----:B------:R-:W-:Y:S01]  /*15310*/  IMAD.U32 R29, R85, 0x10000, RZ ;  /* 0x00010000551d7824 */ /* 0x000fe200078e00ff */
[----:B------:R-:W-:-:S02]  /*15320*/  PRMT R89, R89, 0x5410, R72 ;  /* 0x0000541059597816 */ /* 0x000fc40000000048 */
[----:B------:R-:W-:Y:S02]  /*15330*/  PRMT R87, R87, 0x5410, R10 ;  /* 0x0000541057577816 */ /* 0x000fe4000000000a */
[----:B------:R-:W-:Y:S02]  /*15340*/  PRMT R91, R91, 0x5410, R74 ;  /* 0x000054105b5b7816 */ /* 0x000fe4000000004a */
[----:B------:R-:W-:Y:S01]  /*15350*/  PRMT R86, R86, 0x5410, R9 ;  /* 0x0000541056567816 */ /* 0x000fe20000000009 */
[C---:B0-----:R-:W-:Y:S01]  /*15360*/  IMAD.U32 R11, R12.reuse, 0x10000, RZ ;  /* 0x000100000c0b7824 */ /* 0x041fe200078e00ff */
[----:B------:R-:W-:Y:S01]  /*15370*/  LOP3.LUT R12, R12, 0xffff0000, RZ, 0xc0, !PT ;  /* 0xffff00000c0c7812 */ /* 0x000fe200078ec0ff */
[C---:B------:R-:W-:Y:S01]  /*15380*/  IMAD.U32 R20, R13.reuse, 0x10000, RZ ;  /* 0x000100000d147824 */ /* 0x040fe200078e00ff */
[----:B------:R-:W-:Y:S01]  /*15390*/  LOP3.LUT R13, R13, 0xffff0000, RZ, 0xc0, !PT ;  /* 0xffff00000d0d7812 */ /* 0x000fe200078ec0ff */
[C---:B------:R-:W-:Y:S01]  /*153a0*/  FMUL.FTZ R31, R11.reuse, R27 ;  /* 0x0000001b0b1f7220 */ /* 0x040fe20000410000 */
[----:B------:R-:W-:Y:S01]  /*153b0*/  FMUL.FTZ R33, R11, R25 ;  /* 0x000000190b217220 */ /* 0x000fe20000410000 */
[----:B------:R-:W-:-:S02]  /*153c0*/  IMAD.U32 R11, R89, 0x10000, RZ ;  /* 0x00010000590b7824 */ /* 0x000fc400078e00ff */
[C---:B------:R-:W-:Y:S01]  /*153d0*/  FMUL.FTZ R35, R20.reuse, R29 ;  /* 0x0000001d14237220 */ /* 0x040fe20000410000 */
[C---:B------:R-:W-:Y:S01]  /*153e0*/  IMAD.U32 R24, R15.reuse, 0x10000, RZ ;  /* 0x000100000f187824 */ /* 0x040fe200078e00ff */
[----:B------:R-:W-:Y:S01]  /*153f0*/  LOP3.LUT R15, R15, 0xffff0000, RZ, 0xc0, !PT ;  /* 0xffff00000f0f7812 */ /* 0x000fe200078ec0ff */
[----:B------:R-:W-:Y:S01]  /*15400*/  FMUL.FTZ R37, R20, R11 ;  /* 0x0000000b14257220 */ /* 0x000fe20000410000 */
[C---:B------:R-:W-:Y:S01]  /*15410*/  IMAD.U32 R21, R14.reuse, 0x10000, RZ ;  /* 0x000100000e157824 */ /* 0x040fe200078e00ff */
[----:B------:R-:W-:Y:S01]  /*15420*/  LOP3.LUT R14, R14, 0xffff0000, RZ, 0xc0, !PT ;  /* 0xffff00000e0e7812 */ /* 0x000fe200078ec0ff */
[----:B--2---:R-:W0:Y:S02]  /*15430*/  LDS.128 R4, [R32] ;  /* 0x0000000020047984 */ /* 0x004e240000000c00 */
[C---:B0-----:R-:W-:Y:S01]  /*15440*/  IMAD.U32 R0, R4.reuse, 0x10000, RZ ;  /* 0x0001000004007824 */ /* 0x041fe200078e00ff */
[----:B------:R-:W-:Y:S01]  /*15450*/  LOP3.LUT R4, R4, 0xffff0000, RZ, 0xc0, !PT ;  /* 0xffff000004047812 */ /* 0x000fe200078ec0ff */
[C---:B------:R-:W-:Y:S01]  /*15460*/  IMAD.U32 R8, R5.reuse, 0x10000, RZ ;  /* 0x0001000005087824 */ /* 0x040fe200078e00ff */
[----:B------:R-:W-:Y:S01]  /*15470*/  LOP3.LUT R5, R5, 0xffff0000, RZ, 0xc0, !PT ;  /* 0xffff000005057812 */ /* 0x000fe200078ec0ff */
[----:B------:R-:W-:Y:S01]  /*15480*/  FFMA.FTZ R28, R0, R25, -R31 ;  /* 0x00000019001c7223 */ /* 0x000fe2000001081f */
[----:B------:R-:W-:-:S02]  /*15490*/  IMAD.U32 R31, R87, 0x10000, RZ ;  /* 0x00010000571f7824 */ /* 0x000fc400078e00ff */
[----:B------:R-:W-:Y:S01]  /*154a0*/  FFMA.FTZ R35, R8, R11, -R35 ;  /* 0x0000000b08237223 */ /* 0x000fe20000010823 */
[----:B------:R-:W-:Y:S02]  /*154b0*/  IMAD.U32 R25, R91, 0x10000, RZ ;  /* 0x000100005b197824 */ /* 0x000fe400078e00ff */
[----:B------:R-:W-:Y:S01]  /*154c0*/  FFMA.FTZ R33, R0, R27, R33 ;  /* 0x0000001b00217223 */ /* 0x000fe20000010021 */
[----:B------:R-:W-:Y:S02]  /*154d0*/  IMAD.U32 R10, R7, 0x10000, RZ ;  /* 0x00010000070a7824 */ /* 0x000fe400078e00ff */
[C---:B------:R-:W-:Y:S01]  /*154e0*/  FMUL.FTZ R11, R24.reuse, R31 ;  /* 0x0000001f180b7220 */ /* 0x040fe20000410000 */
[----:B------:R-:W-:Y:S01]  /*154f0*/  FMUL.FTZ R24, R24, R25 ;  /* 0x0000001918187220 */ /* 0x000fe20000410000 */
[----:B------:R-:W-:Y:S01]  /*15500*/  LOP3.LUT R27, R26, 0xffff0000, RZ, 0xc0, !PT ;  /* 0xffff00001a1b7812 */ /* 0x000fe200078ec0ff */
[----:B------:R-:W-:Y:S01]  /*15510*/  FFMA.FTZ R37, R8, R29, R37 ;  /* 0x0000001d08257223 */ /* 0x000fe20000010025 */
[----:B------:R-:W-:Y:S01]  /*15520*/  FFMA.FTZ R30, R10, R25, -R11 ;  /* 0x000000190a1e7223 */ /* 0x000fe2000001080b */
[----:B------:R-:W-:Y:S01]  /*15530*/  LOP3.LUT R11, R88, 0xffff0000, RZ, 0xc0, !PT ;  /* 0xffff0000580b7812 */ /* 0x000fe200078ec0ff */
[----:B------:R-:W-:Y:S01]  /*15540*/  FFMA.FTZ R31, R10, R31, R24 ;  /* 0x0000001f0a1f7223 */ /* 0x000fe20000010018 */
[----:B------:R-:W-:Y:S01]  /*15550*/  LOP3.LUT R10, R85, 0xffff0000, RZ, 0xc0, !PT ;  /* 0xffff0000550a7812 */ /* 0x000fe200078ec0ff */
[C---:B------:R-:W-:Y:S01]  /*15560*/  FMUL.FTZ R25, R12.reuse, R27 ;  /* 0x0000001b0c197220 */ /* 0x040fe20000410000 */
[----:B------:R-:W-:Y:S01]  /*15570*/  LOP3.LUT R0, R89, 0xffff0000, RZ, 0xc0, !PT ;  /* 0xffff000059007812 */ /* 0x000fe200078ec0ff */
[----:B------:R-:W-:Y:S01]  /*15580*/  FMUL.FTZ R29, R12, R11 ;  /* 0x0000000b0c1d7220 */ /* 0x000fe20000410000 */
[----:B------:R-:W-:-:S02]  /*15590*/  IMAD.U32 R12, R86, 0x10000, RZ ;  /* 0x00010000560c7824 */ /* 0x000fc400078e00ff */
[C---:B------:R-:W-:Y:S01]  /*155a0*/  FMUL.FTZ R24, R13.reuse, R10 ;  /* 0x0000000a0d187220 */ /* 0x040fe20000410000 */
[C---:B------:R-:W-:Y:S01]  /*155b0*/  FFMA.FTZ R25, R4.reuse, R11, -R25 ;  /* 0x0000000b04197223 */ /* 0x040fe20000010819 */
[----:B------:R-:W-:Y:S01]  /*155c0*/  FMUL.FTZ R13, R13, R0 ;  /* 0x000000000d0d7220 */ /* 0x000fe20000410000 */
[----:B------:R-:W-:Y:S01]  /*155d0*/  FFMA.FTZ R20, R4, R27, R29 ;  /* 0x0000001b04147223 */ /* 0x000fe2000001001d */
[----:B------:R-:W-:Y:S02]  /*155e0*/  IMAD.U32 R9, R6, 0x10000, RZ ;  /* 0x0001000006097824 */ /* 0x000fe400078e00ff */
[----:B------:R-:W-:Y:S01]  /*155f0*/  FMUL.FTZ R4, R21, R12 ;  /* 0x0000000c15047220 */ /* 0x000fe20000410000 */
[----:B------:R-:W-:Y:S02]  /*15600*/  IMAD.U32 R8, R90, 0x10000, RZ ;  /* 0x000100005a087824 */ /* 0x000fe400078e00ff */
[C---:B------:R-:W-:Y:S01]  /*15610*/  FFMA.FTZ R10, R5.reuse, R10, R13 ;  /* 0x0000000a050a7223 */ /* 0x040fe2000001000d */
[----:B------:R-:W-:Y:S01]  /*15620*/  FFMA.FTZ R24, R5, R0, -R24 ;  /* 0x0000000005187223 */ /* 0x000fe20000010818 */
[----:B------:R-:W-:Y:S01]  /*15630*/  LOP3.LUT R11, R86, 0xffff0000, RZ, 0xc0, !PT ;  /* 0xffff0000560b7812 */ /* 0x000fe200078ec0ff */
[-C--:B------:R-:W-:Y:S01]  /*15640*/  FMUL.FTZ R26, R21, R8.reuse ;  /* 0x00000008151a7220 */ /* 0x080fe20000410000 */
[----:B------:R-:W-:Y:S01]  /*15650*/  FFMA.FTZ R13, R9, R8, -R4 ;  /* 0x00000008090d7223 */ /* 0x000fe20000010804 */
[----:B------:R-:W-:-:S02]  /*15660*/  LOP3.LUT R5, R90, 0xffff0000, RZ, 0xc0, !PT ;  /* 0xffff00005a057812 */ /* 0x000fc400078ec0ff */
[----:B------:R-:W-:Y:S01]  /*15670*/  LOP3.LUT R4, R87, 0xffff0000, RZ, 0xc0, !PT ;  /* 0xffff000057047812 */ /* 0x000fe200078ec0ff */
[----:B------:R-:W-:Y:S01]  /*15680*/  FFMA.FTZ R26, R9, R12, R26 ;  /* 0x0000000c091a7223 */ /* 0x000fe2000001001a */
[----:B------:R-:W-:Y:S01]  /*15690*/  LOP3.LUT R0, R91, 0xffff0000, RZ, 0xc0, !PT ;  /* 0xffff00005b007812 */ /* 0x000fe200078ec0ff */
[----:B------:R-:W-:Y:S01]  /*156a0*/  FMUL.FTZ R9, R14, R11 ;  /* 0x0000000b0e097220 */ /* 0x000fe20000410000 */
[----:B------:R-:W-:Y:S01]  /*156b0*/  LOP3.LUT R6, R6, 0xffff0000, RZ, 0xc0, !PT ;  /* 0xffff000006067812 */ /* 0x000fe200078ec0ff */
[-C--:B------:R-:W-:Y:S01]  /*156c0*/  FMUL.FTZ R14, R14, R5.reuse ;  /* 0x000000050e0e7220 */ /* 0x080fe20000410000 */
[----:B------:R-:W-:Y:S01]  /*156d0*/  LOP3.LUT R7, R7, 0xffff0000, RZ, 0xc0, !PT ;  /* 0xffff000007077812 */ /* 0x000fe200078ec0ff */
        /* <DEDUP_REMOVED lines=16> */
.L_x_3025:
[----:B------:R-:W-:Y:S05]  /*157e0*/  BSYNC B0 ;  /* 0x0000000000007941 */ /* 0x000fea0003800000 */
.L_x_2985:
        /* <DEDUP_REMOVED lines=8> */
.L_x_2983:
[----:B------:R-:W2:Y:S02]  /*15870*/  LDL R0, [R1+0x58] ;  /* 0x0000580001007983 */ /* 0x000ea40000100800 */
[----:B--2---:R-:W-:-:S13]  /*15880*/  R2UR UR4, R0 ;  /* 0x00000000000472ca */ /* 0x004fda00000e0000 */
[----:B------:R-:W-:-:S05]  /*15890*/  IMAD.U32 R0, RZ, RZ, UR4 ;  /* 0x00000004ff007e24 */ /* 0x000fca000f8e00ff */
[----:B------:R-:W-:-:S13]  /*158a0*/  ISETP.NE.AND P0, PT, R0, 0x3, PT ;  /* 0x000000030000780c */ /* 0x000fda0003f05270 */
[----:B------:R-:W-:Y:S05]  /*158b0*/  @!P0 BRA `(.L_x_3060) ;  /* 0x0000000000048947 */ /* 0x000fea0003800000 */
[----:B------:R-:W-:Y:S01]  /*158c0*/  BPT.TRAP 0x1 ;  /* 0x000000040000795c */ /* 0x000fe20000300000 */
.L_x_3060:
[----:B------:R-:W-:Y:S01]  /*158d0*/  IMAD R0, R217, 0x8, R18 ;  /* 0x00000008d9007824 */ /* 0x000fe200078e0212 */
[----:B01-34-:R-:W-:-:S04]  /*158e0*/  SHF.L.U32 R3, R218, 0x1f, RZ ;  /* 0x0000001fda037819 */ /* 0x01bfc800000006ff */
[----:B------:R0:W1:Y:S01]  /*158f0*/  SYNCS.PHASECHK.TRANS64.TRYWAIT P2, [R0+URZ+0x38830], R3 ;  /* 0x03883003000075a7 */ /* 0x000062000804017f */
[----:B------:R-:W-:Y:S05]  /*15900*/  @!P0 BRA `(.L_x_3061) ;  /* 0x0000000000048947 */ /* 0x000fea0003800000 */
[----:B------:R-:W-:Y:S01]  /*15910*/  BPT.TRAP 0x1 ;  /* 0x000000040000795c */ /* 0x000fe20000300000 */
.L_x_3061:
[----:B------:R-:W2:Y:S02]  /*15920*/  S2R R4, SR_TID.X ;  /* 0x0000000000047919 */ /* 0x000ea40000002100 */
[----:B--2---:R-:W-:-:S04]  /*15930*/  LOP3.LUT R4, R4, 0x7f, RZ, 0xc0, !PT ;  /* 0x0000007f04047812 */ /* 0x004fc800078ec0ff */
[----:B------:R-:W-:Y:S01]  /*15940*/  ISETP.NE.AND P1, PT, R4, RZ, PT ;  /* 0x000000ff0400720c */ /* 0x000fe20003f25270 */
[----:B-1----:R-:W-:-:S12]  /*15950*/  @P2 BRA `(.L_x_3062) ;  /* 0x0000000000082947 */ /* 0x002fd80003800000 */
[----:B------:R-:W1:Y:S02]  /*15960*/  SYNCS.PHASECHK.TRANS64.TRYWAIT P2, [R0+URZ+0x38830], R3 ;  /* 0x03883003000075a7 */ /* 0x000e64000804017f */
[----:B-1----:R-:W-:Y:S05]  /*15970*/  @!P2 BRA `(.L_x_3063) ;  /* 0x000001d000aca947 */ /* 0x002fea0003800000 */
.L_x_3062:
[----:B------:R-:W-:Y:S05]  /*15980*/  WARPSYNC.ALL ;  /* 0x0000000000007948 */ /* 0x000fea0003800000 */
[----:B01----:R-:W-:Y:S01]  /*15990*/  VIADD R3, R18, 0x24400 ;  /* 0x0002440012037836 */ /* 0x003fe20000000000 */
[----:B------:R-:W-:Y:S01]  /*159a0*/  R2UR UR20, R2 ;  /* 0x00000000021472ca */ /* 0x000fe200000e0000 */
[----:B------:R-:W-:Y:S01]  /*159b0*/  IMAD.MOV.U32 R5, RZ, RZ, 0x40000040 ;  /* 0x40000040ff057424 */ /* 0x000fe200078e00ff */
[----:B------:R-:W-:Y:S01]  /*159c0*/  WARPGROUP.ARRIVE ;  /* 0x00000000000079c5 */ /* 0x000fe20000000000 */
[----:B------:R-:W-:Y:S01]  /*159d0*/  UMOV UR5, 0x40000040 ;  /* 0x4000004000057882 */ /* 0x000fe20000000000 */
[----:B------:R-:W-:Y:S01]  /*159e0*/  SHF.R.U32.HI R3, RZ, 0x4, R3 ;  /* 0x00000004ff037819 */ /* 0x000fe20000011603 */
[----:B------:R-:W-:Y:S01]  /*159f0*/  UMOV UR17, UR5 ;  /* 0x0000000500117c82 */ /* 0x000fe20008000000 */
[----:B------:R-:W-:Y:S01]  /*15a00*/  R2UR UR7, R5 ;  /* 0x00000000050772ca */ /* 0x000fe200000e0000 */
[----:B------:R-:W-:Y:S01]  /*15a10*/  IMAD.U32 R11, RZ, RZ, UR5 ;  /* 0x00000005ff0b7e24 */ /* 0x000fe2000f8e00ff */
[----:B------:R-:W-:Y:S01]  /*15a20*/  LOP3.LUT R3, R3, 0x3fff, RZ, 0xc0, !PT ;  /* 0x00003fff03037812 */ /* 0x000fe200078ec0ff */
[----:B------:R-:W-:Y:S01]  /*15a30*/  IMAD.MOV.U32 R7, RZ, RZ, 0x40000040 ;  /* 0x40000040ff077424 */ /* 0x000fe200078e00ff */
[----:B------:R-:W-:Y:S01]  /*15a40*/  UMOV UR9, UR17 ;  /* 0x0000001100097c82 */ /* 0x000fe20008000000 */
[----:B------:R-:W-:Y:S01]  /*15a50*/  UMOV UR13, UR17 ;  /* 0x00000011000d7c82 */ /* 0x000fe20008000000 */
[----:B------:R-:W-:Y:S01]  /*15a60*/  LOP3.LUT R222, R3, 0x10000, RZ, 0xfc, !PT ;  /* 0x0001000003de7812 */ /* 0x000fe200078efcff */
[----:B------:R-:W-:Y:S01]  /*15a70*/  ULOP3.LUT UR20, UR20, 0x10000, URZ, 0xfc, !UPT ;  /* 0x0001000014147892 */ /* 0x000fe2000f8efc3f */
[----:B------:R-:W-:Y:S01]  /*15a80*/  IMAD.MOV.U32 R3, RZ, RZ, 0x40000040 ;  /* 0x40000040ff037424 */ /* 0x000fe200078e00ff */
[----:B------:R-:W-:Y:S01]  /*15a90*/  R2UR UR11, R7 ;  /* 0x00000000070b72ca */ /* 0x000fe200000e0000 */
[----:B------:R-:W-:Y:S01]  /*15aa0*/  IMAD.MOV.U32 R7, RZ, RZ, 0x40000040 ;  /* 0x40000040ff077424 */ /* 0x000fe200078e00ff */
[----:B------:R-:W-:Y:S01]  /*15ab0*/  UMOV UR25, 0x40000040 ;  /* 0x4000004000197882 */ /* 0x000fe20000000000 */
[----:B------:R-:W-:Y:S01]  /*15ac0*/  IMAD R4, R217, 0xa00, R222 ;  /* 0x00000a00d9047824 */ /* 0x000fe200078e02de */
[----:B------:R-:W-:Y:S01]  /*15ad0*/  UIADD3 UR56, UR20, 0x804, URZ ;  /* 0x0000080414387890 */ /* 0x000fe2000fffe03f */
[----:B------:R-:W-:Y:S01]  /*15ae0*/  IMAD.MOV.U32 R9, RZ, RZ, 0x40000040 ;  /* 0x40000040ff097424 */ /* 0x000fe200078e00ff */
        /* <DEDUP_REMOVED lines=10> */
[----:B------:R-:W-:Y:S01]  /*15b90*/  R2UR UR27, R9 ;  /* 0x00000000091b72ca */ /* 0x000fe200000e0000 */
[----:B------:R-:W-:Y:S01]  /*15ba0*/  IMAD.MOV.U32 R7, RZ, RZ, 0x40000040 ;  /* 0x40000040ff077424 */ /* 0x000fe200078e00ff */
[----:B------:R-:W-:Y:S01]  /*15bb0*/  R2UR UR10, R6 ;  /* 0x00000000060a72ca */ /* 0x000fe200000e0000 */
[----:B------:R-:W-:Y:S01]  /*15bc0*/  VIADD R6, R4, 0x200 ;  /* 0x0000020004067836 */ /* 0x000fe20000000000 */
[----:B------:R-:W-:Y:S01]  /*15bd0*/  R2UR UR26, R8 ;  /* 0x00000000081a72ca */ /* 0x000fe200000e0000 */
        /* <DEDUP_REMOVED lines=8> */
[----:B------:R0:W-:Y:S01]  /*15c60*/  STL.64 [R1+0x48], R10 ;  /* 0x0000480a01007387 */ /* 0x0001e20000100a00 */
[----:B------:R-:W-:Y:S01]  /*15c70*/  VIADD R6, R4, 0x102 ;  /* 0x0000010204067836 */ /* 0x000fe20000000000 */
[----:B------:R-:W-:Y:S01]  /*15c80*/  R2UR UR14, R2 ;  /* 0x00000000020e72ca */ /* 0x000fe200000e0000 */
[C---:B------:R-:W-:Y:S01]  /*15c90*/  VIADD R2, R4.reuse, 0x82 ;  /* 0x0000008204027836 */ /* 0x040fe20000000000 */
[----:B------:R-:W-:Y:S01]  /*15ca0*/  R2UR UR15, R3 ;  /* 0x00000000030f72ca */ /* 0x000fe200000e0000 */
[----:B------:R-:W-:Y:S01]  /*15cb0*/  IMAD.MOV.U32 R3, RZ, RZ, 0x40000040 ;  /* 0x40000040ff037424 */ /* 0x000fe200078e00ff */
[----:B------:R-:W-:Y:S01]  /*15cc0*/  UMOV UR57, 0x40000040 ;  /* 0x4000004000397882 */ /* 0x000fe20000000000 */
[----:B------:R-:W-:Y:S01]  /*15cd0*/  VIADD R8, R4, 0x4 ;  /* 0x0000000404087836 */ /* 0x000fe20000000000 */
[----:B------:R-:W-:Y:S01]  /*15ce0*/  UIADD3 UR52, UR20, 0x806, URZ ;  /* 0x0000080614347890 */ /* 0x000fe2000fffe03f */
[----:B------:R-:W-:Y:S01]  /*15cf0*/  IMAD.MOV.U32 R9, RZ, RZ, 0x40000040 ;  /* 0x40000040ff097424 */ /* 0x000fe200078e00ff */
[----:B------:R-:W-:Y:S01]  /*15d00*/  UMOV UR53, 0x40000040 ;  /* 0x4000004000357882 */ /* 0x000fe20000000000 */
[----:B------:R-:W-:Y:S01]  /*15d10*/  UIADD3 UR48, UR20, 0xc00, URZ ;  /* 0x00000c0014307890 */ /* 0x000fe2000fffe03f */
[----:B0-----:R-:W-:Y:S01]  /*15d20*/  IMAD.U32 R11, RZ, RZ, UR25 ;  /* 0x00000019ff0b7e24 */ /* 0x001fe2000f8e00ff */
[----:B------:R-:W-:Y:S01]  /*15d30*/  UMOV UR49, 0x40000040 ;  /* 0x4000004000317882 */ /* 0x000fe20000000000 */
[----:B------:R-:W-:Y:S01]  /*15d40*/  UIADD3 UR44, UR20, 0xc02, URZ ;  /* 0x00000c02142c7890 */ /* 0x000fe2000fffe03f */
[----:B------:R-:W-:Y:S01]  /*15d50*/  @!P1 VIADD R0, R0, 0x38840 ;  /* 0x0003884000009836 */ /* 0x000fe20000000000 */
[----:B------:R-:W-:Y:S01]  /*15d60*/  UMOV UR45, 0x40000040 ;  /* 0x40000040002d7882 */ /* 0x000fe20000000000 */
[----:B------:R-:W-:Y:S01]  /*15d70*/  UIADD3 UR40, UR20, 0xc04, URZ ;  /* 0x00000c0414287890 */ /* 0x000fe2000fffe03f */
[----:B------:R-:W-:Y:S01]  /*15d80*/  BSSY B0, `(.L_x_3064) ;  /* 0x00009c9000007945 */ /* 0x000fe20003800000 */
[----:B------:R-:W-:Y:S01]  /*15d90*/  UMOV UR41, 0x40000040 ;  /* 0x4000004000297882 */ /* 0x000fe20000000000 */
[----:B------:R-:W-:Y:S01]  /*15da0*/  UIADD3 UR36, UR20, 0xc06, URZ ;  /* 0x00000c0614247890 */ /* 0x000fe2000fffe03f */
[----:B------:R-:W-:Y:S01]  /*15db0*/  @!P1 PRMT R0, RZ, 0x654, R0 ;  /* 0x00000654ff009816 */ /* 0x000fe20000000000 */
[----:B------:R-:W-:Y:S01]  /*15dc0*/  UMOV UR37, 0x40000040 ;  /* 0x4000004000257882 */ /* 0x000fe20000000000 */
[----:B------:R-:W-:-:S02]  /*15dd0*/  CS2R R150, SRZ ;  /* 0x0000000000967805 */ /* 0x000fc4000001ff00 */
[----:B------:R-:W-:Y:S02]  /*15de0*/  CS2R R148, SRZ ;  /* 0x0000000000947805 */ /* 0x000fe4000001ff00 */
[----:B------:R-:W-:Y:S02]  /*15df0*/  CS2R R146, SRZ ;  /* 0x0000000000927805 */ /* 0x000fe4000001ff00 */
[----:B-----5:R-:W-:Y:S02]  /*15e00*/  CS2R R144, SRZ ;  /* 0x0000000000907805 */ /* 0x020fe4000001ff00 */
        /* <DEDUP_REMOVED lines=17> */
[----:B------:R-:W-:Y:S02]  /*15f20*/  WARPGROUP.DEPBAR.LE gsb0, 0x0 ;  /* 0x00008000000079c5 */ /* 0x000fe40000010000 */
[----:B------:R-:W-:Y:S01]  /*15f30*/  WARPGROUP.ARRIVE ;  /* 0x00000000000079c5 */ /* 0x000fe20000000000 */
[----:B------:R-:W-:Y:S02]  /*15f40*/  CS2R R108, SRZ ;  /* 0x00000000006c7805 */ /* 0x000fe4000001ff00 */
[----:B------:R-:W-:Y:S02]  /*15f50*/  CS2R R106, SRZ ;  /* 0x00000000006a7805 */ /* 0x000fe4000001ff00 */
[----:B------:R-:W-:-:S02]  /*15f60*/  CS2R R104, SRZ ;  /* 0x0000000000687805 */ /* 0x000fc4000001ff00 */
[----:B------:R-:W-:Y:S02]  /*15f70*/  CS2R R102, SRZ ;  /* 0x0000000000667805 */ /* 0x000fe4000001ff00 */
[----:B------:R-:W-:Y:S01]  /*15f80*/  CS2R R100, SRZ ;  /* 0x0000000000647805 */ /* 0x000fe2000001ff00 */
[----:B------:R-:W-:Y:S01]  /*15f90*/  HGMMA.64x16x16.F32.BF16 R48, gdesc[UR4], RZ, !UPT, gsb0 ;  /* 0x00200000043079f0 */ /* 0x000fe2000c0018ff */
[----:B------:R-:W-:Y:S01]  /*15fa0*/  UIADD3 UR4, UR20, 0x2, URZ ;  /* 0x0000000214047890 */ /* 0x000fe2000fffe03f */
[----:B------:R-:W-:Y:S02]  /*15fb0*/  CS2R R98, SRZ ;  /* 0x0000000000627805 */ /* 0x000fe4000001ff00 */
[----:B------:R-:W-:Y:S02]  /*15fc0*/  CS2R R96, SRZ ;  /* 0x0000000000607805 */ /* 0x000fe4000001ff00 */
[----:B------:R-:W-:Y:S02]  /*15fd0*/  CS2R R94, SRZ ;  /* 0x00000000005e7805 */ /* 0x000fe4000001ff00 */
[----:B------:R-:W-:-:S02]  /*15fe0*/  CS2R R92, SRZ ;  /* 0x00000000005c7805 */ /* 0x000fc4000001ff00 */
[----:B------:R-:W-:Y:S02]  /*15ff0*/  CS2R R90, SRZ ;  /* 0x00000000005a7805 */ /* 0x000fe4000001ff00 */
[----:B------:R-:W-:Y:S01]  /*16000*/  CS2R R88, SRZ ;  /* 0x0000000000587805 */ /* 0x000fe2000001ff00 */
[----:B------:R-:W-:Y:S01]  /*16010*/  UMOV UR24, UR4 ;  /* 0x0000000400187c82 */ /* 0x000fe20008000000 */
[----:B------:R-:W-:Y:S01]  /*16020*/  CS2R R86, SRZ ;  /* 0x0000000000567805 */ /* 0x000fe2000001ff00 */
[----:B------:R-:W-:Y:S01]  /*16030*/  IMAD.U32 R10, RZ, RZ, UR24 ;  /* 0x00000018ff0a7e24 */ /* 0x000fe2000f8e00ff */
[----:B------:R-:W-:-:S04]  /*16040*/  CS2R R82, SRZ ;  /* 0x0000000000527805 */ /* 0x000fc8000001ff00 */
[----:B------:R0:W-:Y:S01]  /*16050*/  STL.64 [R1+0x40], R10 ;  /* 0x0000400a01007387 */ /* 0x0001e20000100a00 */
[----:B------:R-:W-:Y:S02]  /*16060*/  WARPGROUP.DEPBAR.LE gsb0, 0x0 ;  /* 0x00008000000079c5 */ /* 0x000fe40000010000 */
[----:B------:R-:W-:-:S06]  /*16070*/  WARPGROUP.ARRIVE ;  /* 0x00000000000079c5 */ /* 0x000fcc0000000000 */
[----:B------:R-:W-:Y:S01]  /*16080*/  HGMMA.64x16x16.F32.BF16 R40, gdesc[UR8], RZ, !UPT, gsb0 ;  /* 0x00200000082879f0 */ /* 0x000fe2000c0018ff */
[----:B------:R-:W-:Y:S01]  /*16090*/  UMOV UR8, UR24 ;  /* 0x0000001800087c82 */ /* 0x000fe20008000000 */
[----:B------:R-:W-:Y:S01]  /*160a0*/  UMOV UR9, UR25 ;  /* 0x0000001900097c82 */ /* 0x000fe20008000000 */
[----:B------:R-:W-:Y:S01]  /*160b0*/  UMOV UR4, UR8 ;  /* 0x0000000800047c82 */ /* 0x000fe20008000000 */
[----:B------:R-:W-:Y:S01]  /*160c0*/  UMOV UR5, UR9 ;  /* 0x0000000900057c82 */ /* 0x000fe20008000000 */
[----:B------:R-:W-:Y:S02]  /*160d0*/  WARPGROUP.DEPBAR.LE gsb0, 0x0 ;  /* 0x00008000000079c5 */ /* 0x000fe40000010000 */
[----:B------:R-:W-:-:S06]  /*160e0*/  WARPGROUP.ARRIVE ;  /* 0x00000000000079c5 */ /* 0x000fcc0000000000 */
[----:B------:R-:W-:Y:S01]  /*160f0*/  HGMMA.64x16x16.F32.BF16 R32, gdesc[UR12], RZ, !UPT, gsb0 ;  /* 0x002000000c2079f0 */ /* 0x000fe2000c0018ff */
        /* <DEDUP_REMOVED lines=375> */
[----:B------:R-:W-:Y:S01]  /*17870*/  R2UR UR58, R8 ;  /* 0x00000000083a72ca */ /* 0x000fe200000e0000 */
[----:B------:R-:W-:Y:S01]  /*17880*/  VIADD R8, R4, 0x506 ;  /* 0x0000050604087836 */ /* 0x000fe20000000000 */
[----:B------:R-:W-:Y:S01]  /*17890*/  R2UR UR59, R9 ;  /* 0x00000000093b72ca */ /* 0x000fe200000e0000 */
[----:B------:R-:W-:-:S03]  /*178a0*/  IMAD.MOV.U32 R9, RZ, RZ, 0x40000040 ;  /* 0x40000040ff097424 */ /* 0x000fc600078e00ff */
        /* <DEDUP_REMOVED lines=37> */
[----:B------:R0:W-:Y:S01]  /*17b00*/  STL.64 [R1], R10 ;  /* 0x0000000a01007387 */ /* 0x0001e20000100a00 */
        /* <DEDUP_REMOVED lines=21> */
[----:B------:R-:W-:Y:S01]  /*17c60*/  IMAD.MOV.U32 R3, RZ, RZ, 0x40000040 ;  /* 0x40000040ff037424 */ /* 0x000fe200078e00ff */
[----:B------:R-:W-:Y:S02]  /*17c70*/  WARPGROUP.DEPBAR.LE gsb0, 0x0 ;  /* 0x00008000000079c5 */ /* 0x000fe40000010000 */
[----:B------:R-:W-:-:S06]  /*17c80*/  WARPGROUP.ARRIVE ;  /* 0x00000000000079c5 */ /* 0x000fcc0000000000 */
[----:B------:R-:W-:Y:S03]  /*17c90*/  HGMMA.64x16x16.F32.BF16 R56, gdesc[UR24], R56, gsb0 ;  /* 0x00200000183879f0 */ /* 0x000fe60008001838 */
        /* <DEDUP_REMOVED lines=195> */
[----:B------:R-:W-:Y:S01]  /*188d0*/  ULDC UR42, c[0x0][0x988] ;  /* 0x00026200002a7ab9 */ /* 0x000fe20000000800 */
[----:B------:R-:W-:Y:S01]  /*188e0*/  ULDC UR43, c[0x0][0x988] ;  /* 0x00026200002b7ab9 */ /* 0x000fe20000000800 */
[----:B------:R-:W-:Y:S02]  /*188f0*/  WARPGROUP.DEPBAR.LE gsb0, 0x0 ;  /* 0x00008000000079c5 */ /* 0x000fe40000010000 */
[----:B------:R-:W-:-:S06]  /*18900*/  WARPGROUP.ARRIVE ;  /* 0x00000000000079c5 */ /* 0x000fcc0000000000 */
[----:B------:R-:W-:Y:S03]  /*18910*/  HGMMA.64x16x16.F32.BF16 R48, gdesc[UR16], R48, gsb0 ;  /* 0x00200000103079f0 */ /* 0x000fe60008001830 */
[----:B------:R-:W-:Y:S02]  /*18920*/  WARPGROUP.DEPBAR.LE gsb0, 0x0 ;  /* 0x00008000000079c5 */ /* 0x000fe40000010000 */
[----:B------:R-:W-:-:S06]  /*18930*/  WARPGROUP.ARRIVE ;  /* 0x00000000000079c5 */ /* 0x000fcc0000000000 */
[----:B------:R-:W-:Y:S03]  /*18940*/  HGMMA.64x16x16.F32.BF16 R40, gdesc[UR12], R40, gsb0 ;  /* 0x002000000c2879f0 */ /* 0x000fe60008001828 */
[----:B------:R-:W-:Y:S02]  /*18950*/  WARPGROUP.DEPBAR.LE gsb0, 0x0 ;  /* 0x00008000000079c5 */ /* 0x000fe40000010000 */
[----:B------:R-:W-:-:S06]  /*18960*/  WARPGROUP.ARRIVE ;  /* 0x00000000000079c5 */ /* 0x000fcc0000000000 */
[----:B------:R-:W-:Y:S01]  /*18970*/  HGMMA.64x16x16.F32.BF16 R32, gdesc[UR8], R32, gsb0 ;  /* 0x00200000082079f0 */ /* 0x000fe20008001820 */
[----:B------:R-:W-:Y:S02]  /*18980*/  ULDC UR8, c[0x0][0x9d8] ;  /* 0x0002760000087ab9 */ /* 0x000fe40000000800 */
[----:B------:R-:W-:Y:S02]  /*18990*/  WARPGROUP.DEPBAR.LE gsb0, 0x0 ;  /* 0x00008000000079c5 */ /* 0x000fe40000010000 */
[----:B------:R-:W-:-:S06]  /*189a0*/  WARPGROUP.ARRIVE ;  /* 0x00000000000079c5 */ /* 0x000fcc0000000000 */
[----:B------:R-:W-:Y:S01]  /*189b0*/  HGMMA.64x16x16.F32.BF16 R24, gdesc[UR4], R24, gsb0 ;  /* 0x00200000041879f0 */ /* 0x000fe20008001818 */
[----:B------:R-:W-:Y:S01]  /*189c0*/  R2UR UR6, R2 ;  /* 0x00000000020672ca */ /* 0x000fe200000e0000 */
[----:B------:R-:W-:Y:S01]  /*189d0*/  UMOV UR4, UR36 ;  /* 0x0000002400047c82 */ /* 0x000fe20008000000 */
[----:B------:R-:W-:Y:S01]  /*189e0*/  R2UR UR7, R3 ;  /* 0x00000000030772ca */ /* 0x000fe200000e0000 */
[----:B------:R-:W-:Y:S01]  /*189f0*/  UMOV UR5, UR37 ;  /* 0x0000002500057c82 */ /* 0x000fe20008000000 */
[----:B------:R-:W1:Y:S02]  /*18a00*/  LDC R3, c[0x0][0x448] ;  /* 0x00011200ff037b82 */ /* 0x000e640000000800 */
[----:B-1----:R-:W-:Y:S01]  /*18a10*/  ISETP.NE.AND P2, PT, R3, 0x1, PT ;  /* 0x000000010300780c */ /* 0x002fe20003f45270 */
[----:B------:R-:W-:-:S12]  /*18a20*/  IMAD.IADD R3, R235, 0x1, R230 ;  /* 0x00000001eb037824 */ /* 0x000fd800078e02e6 */
[----:B0-----:R-:W0:Y:S08]  /*18a30*/  @P2 LDC R10, c[0x0][0x44c] ;  /* 0x00011300ff0a2b82 */ /* 0x001e300000000800 */
[----:B------:R-:W1:Y:S01]  /*18a40*/  @P2 LDC R11, c[0x0][0x450] ;  /* 0x00011400ff0b2b82 */ /* 0x000e620000000800 */
[----:B------:R-:W-:Y:S02]  /*18a50*/  WARPGROUP.DEPBAR.LE gsb0, 0x0 ;  /* 0x00008000000079c5 */ /* 0x000fe40000010000 */
[----:B------:R-:W-:-:S06]  /*18a60*/  WARPGROUP.ARRIVE ;  /* 0x00000000000079c5 */ /* 0x000fcc0000000000 */
[----:B------:R-:W-:Y:S01]  /*18a70*/  HGMMA.64x16x16.F32.BF16 R56, gdesc[UR36], R56, gsb0 ;  /* 0x00200000243879f0 */ /* 0x000fe20008001838 */
[----:B------:R-:W-:Y:S01]  /*18a80*/  ULDC UR38, c[0x0][0x9d8] ;  /* 0x0002760000267ab9 */ /* 0x000fe20000000800 */
[----:B------:R-:W-:Y:S01]  /*18a90*/  ULDC UR39, c[0x0][0x9d8] ;  /* 0x0002760000277ab9 */ /* 0x000fe20000000800 */
[----:B0-----:R-:W-:Y:S01]  /*18aa0*/  @P2 IMAD.HI.U32 R10, R3, R10, RZ ;  /* 0x0000000a030a2227 */ /* 0x001fe200078e00ff */
        /* <DEDUP_REMOVED lines=8> */
[----:B------:R-:W-:Y:S01]  /*18b30*/  R2UR UR6, R6 ;  /* 0x00000000060672ca */ /* 0x000fe200000e0000 */
[----:B------:R-:W-:Y:S01]  /*18b40*/  UMOV UR4, UR36 ;  /* 0x0000002400047c82 */ /* 0x000fe20008000000 */
[----:B------:R-:W-:Y:S01]  /*18b50*/  R2UR UR7, R7 ;  /* 0x00000000070772ca */ /* 0x000fe200000e0000 */
[----:B------:R-:W-:Y:S01]  /*18b60*/  UMOV UR5, UR37 ;  /* 0x0000002500057c82 */ /* 0x000fe20008000000 */
[----:B------:R-:W0:Y:S01]  /*18b70*/  MUFU.TANH R58, R58 ;  /* 0x0000003a003a7308 */ /* 0x000e220000002400 */
[----:B------:R-:W-:Y:S01]  /*18b80*/  FMUL.FTZ R7, R60, UR8 ;  /* 0x000000083c077c20 */ /* 0x000fe20008410000 */
[----:B------:R-:W-:Y:S01]  /*18b90*/  FMUL.FTZ R5, R57, UR8 ;  /* 0x0000000839057c20 */ /* 0x000fe20008410000 */
[----:B------:R-:W-:-:S05]  /*18ba0*/  FMUL.FTZ R6, R61, UR8 ;  /* 0x000000083d067c20 */ /* 0x000fca0008410000 */
[----:B------:R-:W2:Y:S08]  /*18bb0*/  MUFU.TANH R13, R59 ;  /* 0x0000003b000d7308 */ /* 0x000eb00000002400 */
        /* <DEDUP_REMOVED lines=12> */
[----:B------:R-:W-:Y:S01]  /*18c80*/  R2UR UR6, R8 ;  /* 0x00000000080672ca */ /* 0x000fe200000e0000 */
[----:B------:R-:W-:Y:S01]  /*18c90*/  UMOV UR4, UR36 ;  /* 0x0000002400047c82 */ /* 0x000fe20008000000 */
[----:B------:R-:W-:Y:S01]  /*18ca0*/  R2UR UR7, R9 ;  /* 0x00000000090772ca */ /* 0x000fe200000e0000 */
[----:B------:R-:W-:Y:S01]  /*18cb0*/  UMOV UR5, UR37 ;  /* 0x0000002500057c82 */ /* 0x000fe20008000000 */
[----:B------:R-:W-:-:S02]  /*18cc0*/  VIADD R8, R4, 0x986 ;  /* 0x0000098604087836 */ /* 0x000fc40000000000 */
[----:B------:R-:W-:Y:S01]  /*18cd0*/  FMUL.FTZ R49, R49, UR8 ;  /* 0x0000000831317c20 */ /* 0x000fe20008410000 */
[----:B------:R-:W-:Y:S01]  /*18ce0*/  IMAD.MOV.U32 R4, RZ, RZ, R3 ;  /* 0x000000ffff047224 */ /* 0x000fe200078e0003 */
[----:B-1----:R-:W-:Y:S01]  /*18cf0*/  @P2 SHF.R.U32.HI R4, RZ, R11, R10 ;  /* 0x0000000bff042219 */ /* 0x002fe2000001160a */
[----:B------:R-:W-:Y:S01]  /*18d00*/  IMAD.MOV.U32 R9, RZ, RZ, 0x40000040 ;  /* 0x40000040ff097424 */ /* 0x000fe200078e00ff */
[----:B------:R-:W1:Y:S01]  /*18d10*/  MUFU.TANH R50, R50 ;  /* 0x0000003200327308 */ /* 0x000e620000002400 */
[----:B------:R-:W-:Y:S02]  /*18d20*/  IMAD R3, R84, -0x50, R232 ;  /* 0xffffffb054037824 */ /* 0x000fe400078e02e8 */
[----:B------:R-:W-:Y:S01]  /*18d30*/  FMUL.FTZ R52, R52, UR8 ;  /* 0x0000000834347c20 */ /* 0x000fe20008410000 */
[----:B------:R-:W0:Y:S01]  /*18d40*/  SHFL.IDX PT, R10, R4, 0x1, 0x1c1f ;  /* 0x003c1f00040a7f89 */ /* 0x000e2200000e0000 */
[----:B------:R-:W-:Y:S01]  /*18d50*/  FMUL.FTZ R53, R53, UR8 ;  /* 0x0000000835357c20 */ /* 0x000fe20008410000 */
[----:B------:R-:W-:-:S02]  /*18d60*/  VIADD R3, R3, 0x50 ;  /* 0x0000005003037836 */ /* 0x000fc40000000000 */
[----:B------:R-:W2:Y:S01]  /*18d70*/  SHFL.IDX PT, R4, R4, RZ, 0x1c1f ;  /* 0x001c1fff04047589 */ /* 0x000ea200000e0000 */
[----:B------:R-:W-:Y:S08]  /*18d80*/  MUFU.TANH R51, R51 ;  /* 0x0000003300337308 */ /* 0x000ff00000002400 */
[----:B------:R-:W1:Y:S08]  /*18d90*/  MUFU.TANH R54, R54 ;  /* 0x0000003600367308 */ /* 0x000e700000002400 */
[----:B------:R-:W1:Y:S08]  /*18da0*/  MUFU.TANH R55, R55 ;  /* 0x0000003700377308 */ /* 0x000e700000002400 */
        /* <DEDUP_REMOVED lines=8> */
[----:B------:R-:W1:Y:S01]  /*18e30*/  MUFU.TANH R12, R42 ;  /* 0x0000002a000c7308 */ /* 0x000e620000002400 */
[----:B------:R-:W-:Y:S01]  /*18e40*/  HGMMA.64x16x16.F32.BF16 R32, gdesc[UR4], R32, gsb0 ;  /* 0x00200000042079f0 */ /* 0x000fe20008001820 */
[----:B------:R-:W-:Y:S01]  /*18e50*/  R2UR UR6, R8 ;  /* 0x00000000080672ca */ /* 0x000fe200000e0000 */
[----:B------:R-:W-:Y:S01]  /*18e60*/  UMOV UR4, UR36 ;  /* 0x0000002400047c82 */ /* 0x000fe20008000000 */
[----:B------:R-:W-:Y:S01]  /*18e70*/  R2UR UR7, R9 ;  /* 0x00000000090772ca */ /* 0x000fe200000e0000 */
[----:B------:R-:W-:Y:S01]  /*18e80*/  IMAD.MOV.U32 R9, RZ, RZ, -0x50 ;  /* 0xffffffb0ff097424 */ /* 0x000fe200078e00ff */
[----:B------:R-:W-:Y:S01]  /*18e90*/  UMOV UR5, UR37 ;  /* 0x0000002500057c82 */ /* 0x000fe20008000000 */
[----:B------:R-:W-:Y:S01]  /*18ea0*/  FMUL.FTZ R40, R40, UR8 ;  /* 0x0000000828287c20 */ /* 0x000fe20008410000 */
[----:B------:R-:W1:Y:S01]  /*18eb0*/  MUFU.TANH R14, R43 ;  /* 0x0000002b000e7308 */ /* 0x000e620000002400 */
[----:B------:R-:W-:-:S02]  /*18ec0*/  IMAD R9, R84, R9, 0x51 ;  /* 0x0000005154097424 */ /* 0x000fc400078e0209 */
[----:B------:R-:W-:Y:S01]  /*18ed0*/  FMUL.FTZ R41, R41, UR8 ;  /* 0x0000000829297c20 */ /* 0x000fe20008410000 */
[----:B------:R-:W-:Y:S01]  /*18ee0*/  FMUL.FTZ R44, R44, UR8 ;  /* 0x000000082c2c7c20 */ /* 0x000fe20008410000 */
[----:B------:R-:W-:Y:S01]  /*18ef0*/  FMUL.FTZ R45, R45, UR8 ;  /* 0x000000082d2d7c20 */ /* 0x000fe20008410000 */
[C---:B------:R-:W-:Y:S02]  /*18f00*/  IMAD R8, R234.reuse, -0x2, R9 ;  /* 0xfffffffeea087824 */ /* 0x040fe400078e0209 */
[----:B------:R-:W-:Y:S01]  /*18f10*/  IMAD R9, R234, -0x2, R3 ;  /* 0xfffffffeea097824 */ /* 0x000fe200078e0203 */
[----:B------:R-:W-:Y:S02]  /*18f20*/  MUFU.TANH R46, R46 ;  /* 0x0000002e002e7308 */ /* 0x000fe40000002400 */
[----:B------:R-:W-:-:S04]  /*18f30*/  IADD3 R64, -R231, R8, R232 ;  /* 0x00000008e7407210 */ /* 0x000fc80007ffe1e8 */
[-CC-:B0-----:R-:W-:Y:S02]  /*18f40*/  VIADDMNMX R11, R10, R64.reuse, R9.reuse, PT ;  /* 0x000000400a0b7246 */ /* 0x181fe40003800109 */
[----:B------:R-:W0:Y:S01]  /*18f50*/  MUFU.TANH R47, R47 ;  /* 0x0000002f002f7308 */ /* 0x000e220000002400 */
[----:B--2---:R-:W-:Y:S02]  /*18f60*/  VIADDMNMX R9, R4, R64, R9, PT ;  /* 0x0000004004097246 */ /* 0x004fe40003800109 */
[C---:B------:R-:W-:Y:S02]  /*18f70*/  ISETP.GT.AND P3, PT, R11.reuse, RZ, PT ;  /* 0x000000ff0b00720c */ /* 0x040fe40003f64270 */
[C---:B------:R-:W-:Y:S02]  /*18f80*/  ISETP.GT.AND P4, PT, R11.reuse, 0x1, PT ;  /* 0x000000010b00780c */ /* 0x040fe40003f84270 */
[----:B------:R-:W-:Y:S01]  /*18f90*/  ISETP.GT.AND P5, PT, R11, 0x8, PT ;  /* 0x000000080b00780c */ /* 0x000fe20003fa4270 */
[----:B------:R-:W-:Y:S01]  /*18fa0*/  MUFU.TANH R52, R52 ;  /* 0x0000003400347308 */ /* 0x000fe20000002400 */
[----:B------:R-:W-:-:S02]  /*18fb0*/  FSEL R66, R58, -INF , P3 ;  /* 0xff8000003a427808 */ /* 0x000fc40001800000 */
[----:B------:R-:W-:Y:S02]  /*18fc0*/  FSEL R13, R13, -INF , P4 ;  /* 0xff8000000d0d7808 */ /* 0x000fe40002000000 */
[C---:B------:R-:W-:Y:S02]  /*18fd0*/  ISETP.GT.AND P3, PT, R11.reuse, 0x9, PT ;  /* 0x000000090b00780c */ /* 0x040fe40003f64270 */
[----:B---3--:R-:W-:Y:S01]  /*18fe0*/  FSEL R62, R62, -INF , P5 ;  /* 0xff8000003e3e7808 */ /* 0x008fe20002800000 */
[----:B------:R-:W-:Y:S01]  /*18ff0*/  MUFU.TANH R53, R53 ;  /* 0x0000003500357308 */ /* 0x000fe20000002400 */
[----:B------:R-:W-:Y:S02]  /*19000*/  FMNMX.FTZ R3, R66, R13, !PT ;  /* 0x0000000d42037209 */ /* 0x000fe40007810000 */
[----:B------:R-:W-:Y:S02]  /*19010*/  ISETP.GT.AND P4, PT, R11, 0x10, PT ;  /* 0x000000100b00780c */ /* 0x000fe40003f84270 */
[----:B----4-:R-:W-:-:S02]  /*19020*/  FSEL R60, R60, -INF , P3 ;  /* 0xff8000003c3c7808 */ /* 0x010fc40001800000 */
[----:B------:R-:W-:Y:S01]  /*19030*/  FMNMX.FTZ R3, R62, R3, !PT ;  /* 0x000000033e037209 */ /* 0x000fe20007810000 */
[----:B------:R-:W-:Y:S01]  /*19040*/  MUFU.TANH R41, R41 ;  /* 0x0000002900297308 */ /* 0x000fe20000002400 */
[----:B------:R-:W-:Y:S02]  /*19050*/  ISETP.GT.AND P3, PT, R11, 0x11, PT ;  /* 0x000000110b00780c */ /* 0x000fe40003f64270 */
[----:B-1----:R-:W-:Y:S01]  /*19060*/  FSEL R58, R50, -INF , P4 ;  /* 0xff800000323a7808 */ /* 0x002fe20002000000 */
[----:B------:R-:W-:Y:S02]  /*19070*/  WARPGROUP.DEPBAR.LE gsb0, 0x0 ;  /* 0x00008000000079c5 */ /* 0x000fe40000010000 */
[----:B------:R-:W-:Y:S01]  /*19080*/  WARPGROUP.ARRIVE ;  /* 0x00000000000079c5 */ /* 0x000fe20000000000 */
[----:B------:R-:W-:Y:S01]  /*19090*/  FMUL.FTZ R34, R34, UR8 ;  /* 0x0000000822227c20 */ /* 0x000fe20008410000 */
[----:B------:R-:W-:Y:S01]  /*190a0*/  FMNMX.FTZ R3, R60, R3, !PT ;  /* 0x000000033c037209 */ /* 0x000fe20007810000 */
[----:B------:R-:W-:Y:S01]  /*190b0*/  FMUL.FTZ R35, R35, UR8 ;  /* 0x0000000823237c20 */ /* 0x000fe20008410000 */
[----:B------:R-:W-:Y:S01]  /*190c0*/  ISETP.GT.AND P4, PT, R11, 0x18, PT ;  /* 0x000000180b00780c */ /* 0x000fe20003f84270 */
[----:B------:R1:W2:Y:S01]  /*190d0*/  MUFU.TANH R20, R34 ;  /* 0x0000002200147308 */ /* 0x0002a20000002400 */
[----:B------:R-:W-:Y:S01]  /*190e0*/  HGMMA.64x16x16.F32.BF16 R24, gdesc[UR4], R24, gsb0 ;  /* 0x00200000041879f0 */ /* 0x000fe20008001818 */
[----:B------:R-:W-:Y:S01]  /*190f0*/  FMNMX.FTZ R3, R58, R3, !PT ;  /* 0x000000033a037209 */ /* 0x000fe20007810000 */
[----:B------:R-:W-:Y:S01]  /*19100*/  FMUL.FTZ R38, R38, UR8 ;  /* 0x0000000826267c20 */ /* 0x000fe20008410000 */
[----:B------:R-:W-:Y:S01]  /*19110*/  FSEL R8, R54, -INF , P4 ;  /* 0xff80000036087808 */ /* 0x000fe20002000000 */
[----:B------:R-:W-:Y:S01]  /*19120*/  FMUL.FTZ R39, R39, UR8 ;  /* 0x0000000827277c20 */ /* 0x000fe20008410000 */
[----:B------:R-:W-:Y:S01]  /*19130*/  ISETP.GT.AND P4, PT, R11, 0x20, PT ;  /* 0x000000200b00780c */ /* 0x000fe20003f84270 */
[----:B------:R-:W-:Y:S01]  /*19140*/  FMUL.FTZ R32, R32, UR8 ;  /* 0x0000000820207c20 */ /* 0x000fe20008410000 */
[----:B------:R-:W3:Y:S01]  /*19150*/  MUFU.TANH R35, R35 ;  /* 0x0000002300237308 */ /* 0x000ee20000002400 */
[----:B-1----:R-:W-:Y:S01]  /*19160*/  FSEL R34, R51, -INF , P3 ;  /* 0xff80000033227808 */ /* 0x002fe20001800000 */
[----:B------:R-:W-:Y:S01]  /*19170*/  FMUL.FTZ R36, R36, UR8 ;  /* 0x0000000824247c20 */ /* 0x000fe20008410000 */
[----:B------:R-:W-:Y:S01]  /*19180*/  ISETP.GT.AND P3, PT, R11, 0x19, PT ;  /* 0x000000190b00780c */ /* 0x000fe20003f64270 */
[----:B------:R-:W-:Y:S01]  /*19190*/  ULDC UR4, c[0x0][0x988] ;  /* 0x0002620000047ab9 */ /* 0x000fe20000000800 */
[----:B------:R-:W-:Y:S01]  /*191a0*/  FMNMX.FTZ R3, R34, R3, !PT ;  /* 0x0000000322037209 */ /* 0x000fe20007810000 */
[----:B------:R-:W-:Y:S01]  /*191b0*/  FMUL.FTZ R33, R33, UR8 ;  /* 0x0000000821217c20 */ /* 0x000fe20008410000 */
[----:B------:R-:W-:Y:S01]  /*191c0*/  FSEL R10, R55, -INF , P3 ;  /* 0xff800000370a7808 */ /* 0x000fe20001800000 */
[----:B------:R-:W1:Y:S01]  /*191d0*/  MUFU.TANH R38, R38 ;  /* 0x0000002600267308 */ /* 0x000e620000002400 */
[----:B------:R-:W-:Y:S01]  /*191e0*/  FMNMX.FTZ R15, R8, R3, !PT ;  /* 0x00000003080f7209 */ /* 0x000fe20007810000 */
[----:B------:R-:W-:Y:S01]  /*191f0*/  FMUL.FTZ R37, R37, UR8 ;  /* 0x0000000825257c20 */ /* 0x000fe20008410000 */
[----:B------:R-:W-:-:S02]  /*19200*/  ISETP.GT.AND P3, PT, R11, 0x21, PT ;  /* 0x000000210b00780c */ /* 0x000fc40003f64270 */
[----:B------:R-:W-:Y:S02]  /*19210*/  FSEL R12, R12, -INF , P4 ;  /* 0xff8000000c0c7808 */ /* 0x000fe40002000000 */
[----:B------:R-:W-:Y:S01]  /*19220*/  FMNMX.FTZ R15, R10, R15, !PT ;  /* 0x0000000f0a0f7209 */ /* 0x000fe20007810000 */
[----:B------:R-:W4:Y:S01]  /*19230*/  MUFU.TANH R39, R39 ;  /* 0x0000002700277308 */ /* 0x000f220000002400 */
[C---:B------:R-:W-:Y:S02]  /*19240*/  ISETP.GT.AND P4, PT, R11.reuse, 0x28, PT ;  /* 0x000000280b00780c */ /* 0x040fe40003f84270 */
[----:B------:R-:W-:Y:S02]  /*19250*/  FSEL R14, R14, -INF , P3 ;  /* 0xff8000000e0e7808 */ /* 0x000fe40001800000 */
[----:B------:R-:W-:Y:S02]  /*19260*/  FMNMX.FTZ R15, R12, R15, !PT ;  /* 0x0000000f0c0f7209 */ /* 0x000fe40007810000 */
[----:B------:R-:W-:Y:S01]  /*19270*/  ISETP.GT.AND P3, PT, R11, 0x29, PT ;  /* 0x000000290b00780c */ /* 0x000fe20003f64270 */
[----:B------:R-:W-:Y:S01]  /*19280*/  MUFU.TANH R72, R32 ;  /* 0x0000002000487308 */ /* 0x000fe20000002400 */
[----:B------:R-:W-:-:S02]  /*19290*/  FMNMX.FTZ R15, R14, R15, !PT ;  /* 0x0000000f0e0f7209 */ /* 0x000fc40007810000 */
[----:B0-----:R-:W-:Y:S02]  /*192a0*/  FSEL R56, R47, -INF , P3 ;  /* 0xff8000002f387808 */ /* 0x001fe40001800000 */
[----:B------:R-:W-:Y:S02]  /*192b0*/  ISETP.GT.AND P3, PT, R11, 0x31, PT ;  /* 0x000000310b00780c */ /* 0x000fe40003f64270 */
[C---:B------:R-:W-:Y:S01]  /*192c0*/  ISETP.GT.AND P5, PT, R9.reuse, 0x1, PT ;  /* 0x000000010900780c */ /* 0x040fe20003fa4270 */
[----:B------:R-:W-:Y:S01]  /*192d0*/  MUFU.TANH R74, R36 ;  /* 0x00000024004a7308 */ /* 0x000fe20000002400 */
[----:B------:R-:W-:-:S07]  /*192e0*/  ISETP.GT.AND P6, PT, R9, 0x11, PT ;  /* 0x000000110900780c */ /* 0x000fce0003fc4270 */
[----:B------:R-:W-:Y:S01]  /*192f0*/  MUFU.TANH R45, R45 ;  /* 0x0000002d002d7308 */ /* 0x000fe20000002400 */
[----:B------:R-:W-:Y:S02]  /*19300*/  WARPGROUP.DEPBAR.LE gsb0, 0x0 ;  /* 0x00008000000079c5 */ /* 0x000fe40000010000 */
[----:B------:R-:W-:Y:S01]  /*19310*/  FMUL.FTZ R3, R26, UR8 ;  /* 0x000000081a037c20 */ /* 0x000fe20008410000 */
[----:B------:R-:W-:Y:S01]  /*19320*/  FSEL R26, R46, -INF , P4 ;  /* 0xff8000002e1a7808 */ /* 0x000fe20002000000 */
[----:B------:R-:W-:Y:S01]  /*19330*/  FMUL.FTZ R27, R27, UR8 ;  /* 0x000000081b1b7c20 */ /* 0x000fe20008410000 */
[----:B------:R-:W-:Y:S02]  /*19340*/  ISETP.GT.AND P4, PT, R11, 0x30, PT ;  /* 0x000000300b00780c */ /* 0x000fe40003f84270 */
[----:B------:R0:W4:Y:S01]  /*19350*/  MUFU.TANH R21, R3 ;  /* 0x0000000300157308 */ /* 0x0001220000002400 */
[----:B------:R-:W-:Y:S01]  /*19360*/  FMNMX.FTZ R15, R26, R15, !PT ;  /* 0x0000000f1a0f7209 */ /* 0x000fe20007810000 */
[----:B------:R-:W-:Y:S01]  /*19370*/  FMUL.FTZ R31, R31, UR8 ;  /* 0x000000081f1f7c20 */ /* 0x000fe20008410000 */
[----:B--2---:R-:W-:Y:S01]  /*19380*/  FSEL R54, R20, -INF , P4 ;  /* 0xff80000014367808 */ /* 0x004fe20002000000 */
[----:B------:R-:W-:Y:S01]  /*19390*/  FMUL.FTZ R24, R24, UR8 ;  /* 0x0000000818187c20 */ /* 0x000fe20008410000 */
[----:B------:R-:W-:Y:S01]  /*193a0*/  FMNMX.FTZ R15, R56, R15, !PT ;  /* 0x0000000f380f7209 */ /* 0x000fe20007810000 */
[----:B------:R-:W-:Y:S01]  /*193b0*/  FMUL.FTZ R28, R28, UR8 ;  /* 0x000000081c1c7c20 */ /* 0x000fe20008410000 */
[----:B------:R-:W-:Y:S01]  /*193c0*/  ISETP.GT.AND P4, PT, R11, 0x38, PT ;  /* 0x000000380b00780c */ /* 0x000fe20003f84270 */
[----:B------:R-:W2:Y:S01]  /*193d0*/  MUFU.TANH R27, R27 ;  /* 0x0000001b001b7308 */ /* 0x000ea20000002400 */
[----:B0-----:R-:W-:Y:S01]  /*193e0*/  FMUL.FTZ R3, R30, UR8 ;  /* 0x000000081e037c20 */ /* 0x001fe20008410000 */
[----:B---3--:R-:W-:Y:S01]  /*193f0*/  FSEL R30, R35, -INF , P3 ;  /* 0xff800000231e7808 */ /* 0x008fe20001800000 */
[----:B------:R-:W-:Y:S01]  /*19400*/  FMUL.FTZ R25, R25, UR8 ;  /* 0x0000000819197c20 */ /* 0x000fe20008410000 */
[----:B------:R-:W-:Y:S01]  /*19410*/  FMNMX.FTZ R15, R54, R15, !PT ;  /* 0x0000000f360f7209 */ /* 0x000fe20007810000 */
[----:B------:R-:W-:Y:S01]  /*19420*/  FMUL.FTZ R29, R29, UR8 ;  /* 0x000000081d1d7c20 */ /* 0x000fe20008410000 */
[----:B------:R-:W-:Y:S01]  /*19430*/  ISETP.GT.AND P3, PT, R11, 0x39, PT ;  /* 0x000000390b00780c */ /* 0x000fe20003f64270 */
[----:B------:R0:W-:Y:S01]  /*19440*/  @!P1 SYNCS.ARRIVE.TRANS64.RED.A1T0 RZ, [R0+URZ], RZ ;  /* 0x000000ff00ff99a7 */ /* 0x0001e2000810043f */
[----:B------:R3:W0:Y:S01]  /*19450*/  MUFU.TANH R42, R3 ;  /* 0x00000003002a7308 */ /* 0x0006220000002400 */
[----:B-1----:R-:W-:-:S02]  /*19460*/  FSEL R38, R38, -INF , P4 ;  /* 0xff80000026267808 */ /* 0x002fc40002000000 */
[----:B------:R-:W-:Y:S02]  /*19470*/  FMNMX.FTZ R15, R30, R15, !PT ;  /* 0x0000000f1e0f7209 */ /* 0x000fe40007810000 */
[----:B------:R-:W-:Y:S02]  /*19480*/  ISETP.GT.AND P4, PT, R11, 0x40, PT ;  /* 0x000000400b00780c */ /* 0x000fe40003f84270 */
[----:B----4-:R-:W-:Y:S01]  /*19490*/  FSEL R50, R39, -INF , P3 ;  /* 0xff80000027327808 */ /* 0x010fe20001800000 */
[----:B------:R-:W1:Y:S01]  /*194a0*/  MUFU.TANH R20, R31 ;  /* 0x0000001f00147308 */ /* 0x000e620000002400 */
[----:B------:R-:W-:Y:S01]  /*194b0*/  FMNMX.FTZ R15, R38, R15, !PT ;  /* 0x0000000f260f7209 */ /* 0x000fe20007810000 */
[----:B---3--:R-:W-:Y:S01]  /*194c0*/  FMUL.FTZ R3, R48, UR8 ;  /* 0x0000000830037c20 */ /* 0x008fe20008410000 */
[----:B------:R-:W-:Y:S02]  /*194d0*/  ISETP.GT.AND P3, PT, R11, 0x41, PT ;  /* 0x000000410b00780c */ /* 0x000fe40003f64270 */
[----:B------:R-:W-:-:S02]  /*194e0*/  FSEL R46, R21, -INF , P4 ;  /* 0xff800000152e7808 */ /* 0x000fc40002000000 */
[----:B------:R-:W-:Y:S01]  /*194f0*/  FMNMX.FTZ R15, R50, R15, !PT ;  /* 0x0000000f320f7209 */ /* 0x000fe20007810000 */
[----:B------:R-:W3:Y:S01]  /*19500*/  MUFU.TANH R21, R3 ;  /* 0x0000000300157308 */ /* 0x000ee20000002400 */
[----:B------:R-:W-:Y:S02]  /*19510*/  ISETP.GT.AND P4, PT, R11, 0x48, PT ;  /* 0x000000480b00780c */ /* 0x000fe40003f84270 */
[----:B--2---:R-:W-:Y:S02]  /*19520*/  FSEL R48, R27, -INF , P3 ;  /* 0xff8000001b307808 */ /* 0x004fe40001800000 */
[----:B------:R-:W-:Y:S02]  /*19530*/  FMNMX.FTZ R15, R46, R15, !PT ;  /* 0x0000000f2e0f7209 */ /* 0x000fe40007810000 */
[----:B------:R-:W-:Y:S01]  /*19540*/  ISETP.GT.AND P3, PT, R11, 0x49, PT ;  /* 0x000000490b00780c */ /* 0x000fe20003f64270 */
[----:B------:R2:W4:Y:S01]  /*19550*/  MUFU.TANH R27, R40 ;  /* 0x00000028001b7308 */ /* 0x0005220000002400 */
[----:B0-----:R-:W-:-:S02]  /*19560*/  FSEL R42, R42, -INF , P4 ;  /* 0xff8000002a2a7808 */ /* 0x001fc40002000000 */
[----:B------:R-:W-:Y:S02]  /*19570*/  FMNMX.FTZ R15, R48, R15, !PT ;  /* 0x0000000f300f7209 */ /* 0x000fe40007810000 */
[----:B-1----:R-:W-:Y:S02]  /*19580*/  FSEL R20, R20, -INF , P3 ;  /* 0xff80000014147808 */ /* 0x002fe40001800000 */
[----:B------:R-:W-:Y:S01]  /*19590*/  FMNMX.FTZ R15, R42, R15, !PT ;  /* 0x0000000f2a0f7209 */ /* 0x000fe20007810000 */
[----:B------:R3:W-:Y:S01]  /*195a0*/  MUFU.TANH R76, R24 ;  /* 0x00000018004c7308 */ /* 0x0007e20000002400 */
[C---:B------:R-:W-:Y:S02]  /*195b0*/  ISETP.GT.AND P3, PT, R9.reuse, RZ, PT ;  /* 0x000000ff0900720c */ /* 0x040fe40003f64270 */
[----:B------:R-:W-:Y:S02]  /*195c0*/  FMNMX.FTZ R15, R20, R15, !PT ;  /* 0x0000000f140f7209 */ /* 0x000fe40007810000 */
[----:B------:R-:W-:-:S02]  /*195d0*/  ISETP.GT.AND P4, PT, R9, 0x8, PT ;  /* 0x000000080900780c */ /* 0x000fc40003f84270 */
[----:B------:R-:W-:Y:S01]  /*195e0*/  FSEL R32, R2, -INF , P3 ;  /* 0xff80000002207808 */ /* 0x000fe20001800000 */
[----:B------:R-:W0:Y:S01]  /*195f0*/  SHFL.BFLY PT, R68, R15, 0x2, 0x1f ;  /* 0x0c401f000f447f89 */ /* 0x000e2200000e0000 */
[----:B------:R-:W-:Y:S01]  /*19600*/  FSEL R11, R5, -INF , P5 ;  /* 0xff800000050b7808 */ /* 0x000fe20002800000 */
[----:B------:R1:W4:Y:S01]  /*19610*/  MUFU.TANH R31, R44 ;  /* 0x0000002c001f7308 */ /* 0x0003220000002400 */
[----:B------:R-:W-:Y:S02]  /*19620*/  ISETP.GT.AND P5, PT, R9, 0x9, PT ;  /* 0x000000090900780c */ /* 0x000fe40003fa4270 */
[----:B------:R-:W-:Y:S02]  /*19630*/  FSEL R36, R7, -INF , P4 ;  /* 0xff80000007247808 */ /* 0x000fe40002000000 */
[----:B------:R-:W-:Y:S02]  /*19640*/  FMNMX.FTZ R5, R32, R11, !PT ;  /* 0x0000000b20057209 */ /* 0x000fe40007810000 */
[----:B------:R-:W-:Y:S01]  /*19650*/  ISETP.GT.AND P3, PT, R9, 0x10, PT ;  /* 0x000000100900780c */ /* 0x000fe20003f64270 */
[----:B------:R4:W-:Y:S01]  /*19660*/  MUFU.TANH R78, R28 ;  /* 0x0000001c004e7308 */ /* 0x0009e20000002400 */
[----:B--2---:R-:W-:-:S02]  /*19670*/  FSEL R40, R6, -INF , P5 ;  /* 0xff80000006287808 */ /* 0x004fc40002800000 */
[----:B------:R-:W-:Y:S02]  /*19680*/  FMNMX.FTZ R5, R36, R5, !PT ;  /* 0x0000000524057209 */ /* 0x000fe40007810000 */
[----:B---3--:R-:W-:Y:S02]  /*19690*/  FSEL R24, R21, -INF , P3 ;  /* 0xff80000015187808 */ /* 0x008fe40001800000 */
[----:B------:R-:W-:Y:S01]  /*196a0*/  FMNMX.FTZ R5, R40, R5, !PT ;  /* 0x0000000528057209 */ /* 0x000fe20007810000 */
[----:B------:R-:W2:Y:S01]  /*196b0*/  MUFU.TANH R33, R33 ;  /* 0x0000002100217308 */ /* 0x000ea20000002400 */
[----:B------:R-:W-:Y:S02]  /*196c0*/  ISETP.GT.AND P4, PT, R9, 0x18, PT ;  /* 0x000000180900780c */ /* 0x000fe40003f84270 */
[----:B-1----:R-:W-:Y:S02]  /*196d0*/  FSEL R44, R49, -INF , P6 ;  /* 0xff800000312c7808 */ /* 0x002fe40003000000 */
[----:B------:R-:W-:-:S02]  /*196e0*/  FMNMX.FTZ R5, R24, R5, !PT ;  /* 0x0000000518057209 */ /* 0x000fc40007810000 */
[----:B0-----:R-:W-:Y:S01]  /*196f0*/  FMNMX.FTZ R68, R15, R68, !PT ;  /* 0x000000440f447209 */ /* 0x001fe20007810000 */
[----:B------:R-:W0:Y:S01]  /*19700*/  MUFU.TANH R37, R37 ;  /* 0x0000002500257308 */ /* 0x000e220000002400 */
[C---:B------:R-:W-:Y:S02]  /*19710*/  ISETP.GT.AND P5, PT, R9.reuse, 0x19, PT ;  /* 0x000000190900780c */ /* 0x040fe40003fa4270 */
[----:B------:R-:W-:Y:S01]  /*19720*/  FSEL R52, R52, -INF , P4 ;  /* 0xff80000034347808 */ /* 0x000fe20002000000 */
[----:B------:R-:W1:Y:S01]  /*19730*/  SHFL.BFLY PT, R3, R68, 0x1, 0x1f ;  /* 0x0c201f0044037f89 */ /* 0x000e6200000e0000 */
[----:B------:R-:W-:Y:S02]  /*19740*/  FMNMX.FTZ R5, R44, R5, !PT ;  /* 0x000000052c057209 */ /* 0x000fe40007810000 */
[----:B------:R-:W-:Y:S01]  /*19750*/  ISETP.GT.AND P3, PT, R9, 0x20, PT ;  /* 0x000000200900780c */ /* 0x000fe20003f64270 */
[----:B------:R-:W3:Y:S01]  /*19760*/  MUFU.TANH R25, R25 ;  /* 0x0000001900197308 */ /* 0x000ee20000002400 */
[----:B------:R-:W-:-:S02]  /*19770*/  FSEL R64, R53, -INF , P5 ;  /* 0xff80000035407808 */ /* 0x000fc40002800000 */
[----:B------:R-:W-:Y:S02]  /*19780*/  FMNMX.FTZ R5, R52, R5, !PT ;  /* 0x0000000534057209 */ /* 0x000fe40007810000 */
[----:B------:R-:W-:Y:S02]  /*19790*/  ISETP.GT.AND P4, PT, R9, 0x21, PT ;  /* 0x000000210900780c */ /* 0x000fe40003f84270 */
[----:B----4-:R-:W-:Y:S01]  /*197a0*/  FSEL R28, R27, -INF , P3 ;  /* 0xff8000001b1c7808 */ /* 0x010fe20001800000 */
[----:B------:R-:W4:Y:S01]  /*197b0*/  MUFU.TANH R29, R29 ;  /* 0x0000001d001d7308 */ /* 0x000f220000002400 */
[----:B------:R-:W-:Y:S02]  /*197c0*/  FMNMX.FTZ R5, R64, R5, !PT ;  /* 0x0000000540057209 */ /* 0x000fe40007810000 */
[----:B------:R-:W-:Y:S02]  /*197d0*/  ISETP.GT.AND P3, PT, R9, 0x28, PT ;  /* 0x000000280900780c */ /* 0x000fe40003f64270 */
[----:B------:R-:W-:-:S02]  /*197e0*/  FMNMX.FTZ R5, R28, R5, !PT ;  /* 0x000000051c057209 */ /* 0x000fc40007810000 */
[----:B-1----:R-:W-:Y:S01]  /*197f0*/  FMNMX.FTZ R4, R68, R3, !PT ;  /* 0x0000000344047209 */ /* 0x002fe20007810000 */
[----:B------:R-:W-:Y:S01]  /*19800*/  IMAD.U32 R3, RZ, RZ, UR4 ;  /* 0x00000004ff037e24 */ /* 0x000fe2000f8e00ff */
[----:B------:R-:W-:Y:S02]  /*19810*/  FSEL R68, R31, -INF , P3 ;  /* 0xff8000001f447808 */ /* 0x000fe40001800000 */
[C---:B------:R-:W-:Y:S01]  /*19820*/  FSETP.NEU.FTZ.AND P6, PT, R4.reuse, -INF , PT ;  /* 0xff8000000400780b */ /* 0x040fe20003fdd000 */
[----:B------:R-:W-:Y:S01]  /*19830*/  FMUL.FTZ R2, R4, R3 ;  /* 0x0000000304027220 */ /* 0x000fe20000410000 */
[----:B------:R-:W-:-:S04]  /*19840*/  ISETP.GT.AND P3, PT, R9, 0x30, PT ;  /* 0x000000300900780c */ /* 0x000fc80003f64270 */
[----:B------:R-:W-:Y:S02]  /*19850*/  FSEL R15, R2, RZ, P6 ;  /* 0x000000ff020f7208 */ /* 0x000fe40003000000 */
[----:B------:R-:W-:Y:S02]  /*19860*/  FSEL R72, R72, -INF , P3 ;  /* 0xff80000048487808 */ /* 0x000fe40001800000 */
[----:B------:R-:W-:Y:S01]  /*19870*/  ISETP.GT.AND P3, PT, R9, 0x38, PT ;  /* 0x000000380900780c */ /* 0x000fe20003f64270 */
[-CC-:B------:R-:W-:Y:S01]  /*19880*/  FFMA.FTZ R209, R66, R3.reuse, -R15.reuse ;  /* 0x0000000342d17223 */ /* 0x180fe2000001080f */
[----:B------:R-:W-:Y:S01]  /*19890*/  FSEL R66, R41, -INF , P4 ;  /* 0xff80000029427808 */ /* 0x000fe20002000000 */
[-CC-:B------:R-:W-:Y:S01]  /*198a0*/  FFMA.FTZ R211, R62, R3.reuse, -R15.reuse ;  /* 0x000000033ed37223 */ /* 0x180fe2000001080f */
[----:B------:R-:W-:Y:S01]  /*198b0*/  ISETP.GT.AND P4, PT, R9, 0x29, PT ;  /* 0x000000290900780c */ /* 0x000fe20003f84270 */
[--C-:B------:R-:W-:Y:S01]  /*198c0*/  FFMA.FTZ R6, R60, R3, -R15.reuse ;  /* 0x000000033c067223 */ /* 0x100fe2000001080f */
[----:B------:R-:W-:Y:S01]  /*198d0*/  FMNMX.FTZ R5, R66, R5, !PT ;  /* 0x0000000542057209 */ /* 0x000fe20007810000 */
[-CC-:B------:R-:W-:Y:S01]  /*198e0*/  FFMA.FTZ R205, R58, R3.reuse, -R15.reuse ;  /* 0x000000033acd7223 */ /* 0x180fe2000001080f */
[----:B------:R-:W-:Y:S01]  /*198f0*/  FSEL R70, R45, -INF , P4 ;  /* 0xff8000002d467808 */ /* 0x000fe20002000000 */
[--C-:B------:R-:W-:Y:S01]  /*19900*/  FFMA.FTZ R7, R34, R3, -R15.reuse ;  /* 0x0000000322077223 */ /* 0x100fe2000001080f */
[----:B------:R-:W-:Y:S01]  /*19910*/  FMNMX.FTZ R5, R68, R5, !PT ;  /* 0x0000000544057209 */ /* 0x000fe20007810000 */
[--C-:B------:R-:W-:Y:S01]  /*19920*/  FFMA.FTZ R2, R13, R3, -R15.reuse ;  /* 0x000000030d027223 */ /* 0x100fe2000001080f */
[----:B------:R-:W-:Y:S01]  /*19930*/  ISETP.GT.AND P4, PT, R9, 0x31, PT ;  /* 0x000000310900780c */ /* 0x000fe20003f84270 */
[----:B------:R-:W-:Y:S01]  /*19940*/  MUFU.EX2 R80, R7 ;  /* 0x0000000700507308 */ /* 0x000fe20000000800 */
[----:B------:R-:W-:Y:S01]  /*19950*/  FMNMX.FTZ R5, R70, R5, !PT ;  /* 0x0000000546057209 */ /* 0x000fe20007810000 */
[-CC-:B------:R-:W-:Y:S01]  /*19960*/  FFMA.FTZ R10, R10, R3.reuse, -R15.reuse ;  /* 0x000000030a0a7223 */ /* 0x180fe2000001080f */
[----:B--2---:R-:W-:Y:S01]  /*19970*/  FSEL R62, R33, -INF , P4 ;  /* 0xff800000213e7808 */ /* 0x004fe20002000000 */
[--C-:B------:R-:W-:Y:S01]  /*19980*/  FFMA.FTZ R14, R14, R3, -R15.reuse ;  /* 0x000000030e0e7223 */ /* 0x100fe2000001080f */
[----:B------:R-:W-:Y:S01]  /*19990*/  FMNMX.FTZ R5, R72, R5, !PT ;  /* 0x0000000548057209 */ /* 0x000fe20007810000 */
[-CC-:B------:R-:W-:Y:S01]  /*199a0*/  FFMA.FTZ R12, R12, R3.reuse, -R15.reuse ;  /* 0x000000030c0c7223 */ /* 0x180fe2000001080f */
[C---:B------:R-:W-:Y:S01]  /*199b0*/  ISETP.GT.AND P4, PT, R9.reuse, 0x39, PT ;  /* 0x000000390900780c */ /* 0x040fe20003f84270 */
[----:B------:R-:W-:Y:S01]  /*199c0*/  MUFU.EX2 R209, R209 ;  /* 0x000000d100d17308 */ /* 0x000fe20000000800 */
[----:B------:R-:W-:Y:S01]  /*199d0*/  FSEL R74, R74, -INF , P3 ;  /* 0xff8000004a4a7808 */ /* 0x000fe20001800000 */
[--C-:B------:R-:W-:Y:S01]  /*199e0*/  FFMA.FTZ R26, R26, R3, -R15.reuse ;  /* 0x000000031a1a7223 */ /* 0x100fe2000001080f */
[----:B------:R-:W-:Y:S01]  /*199f0*/  FMNMX.FTZ R5, R62, R5, !PT ;  /* 0x000000053e057209 */ /* 0x000fe20007810000 */
[-CC-:B------:R-:W-:Y:S01]  /*19a00*/  FFMA.FTZ R56, R56, R3.reuse, -R15.reuse ;  /* 0x0000000338387223 */ /* 0x180fe2000001080f */
[----:B------:R-:W-:Y:S01]  /*19a10*/  ISETP.GT.AND P3, PT, R9, 0x40, PT ;  /* 0x000000400900780c */ /* 0x000fe20003f64270 */
[--C-:B------:R-:W-:Y:S01]  /*19a20*/  FFMA.FTZ R54, R54, R3, -R15.reuse ;  /* 0x0000000336367223 */ /* 0x100fe2000001080f */
[----:B0-----:R-:W-:Y:S01]  /*19a30*/  FSEL R60, R37, -INF , P4 ;  /* 0xff800000253c7808 */ /* 0x001fe20002000000 */
[----:B------:R-:W0:Y:S01]  /*19a40*/  MUFU.EX2 R2, R2 ;  /* 0x0000000200027308 */ /* 0x000e220000000800 */
[----:B------:R-:W-:Y:S01]  /*19a50*/  FMNMX.FTZ R5, R74, R5, !PT ;  /* 0x000000054a057209 */ /* 0x000fe20007810000 */
[-CC-:B------:R-:W-:Y:S01]  /*19a60*/  FFMA.FTZ R30, R30, R3.reuse, -R15.reuse ;  /* 0x000000031e1e7223 */ /* 0x180fe2000001080f */
[C---:B------:R-:W-:Y:S01]  /*19a70*/  ISETP.GT.AND P4, PT, R9.reuse, 0x41, PT ;  /* 0x000000410900780c */ /* 0x040fe20003f84270 */
[-CC-:B------:R-:W-:Y:S01]  /*19a80*/  FFMA.FTZ R38, R38, R3.reuse, -R15.reuse ;  /* 0x0000000326267223 */ /* 0x180fe2000001080f */
[----:B------:R-:W-:Y:S01]  /*19a90*/  FSEL R76, R76, -INF , P3 ;  /* 0xff8000004c4c7808 */ /* 0x000fe20001800000 */
[--C-:B------:R-:W-:Y:S01]  /*19aa0*/  FFMA.FTZ R50, R50, R3, -R15.reuse ;  /* 0x0000000332327223 */ /* 0x100fe2000001080f */
[----:B------:R-:W-:Y:S01]  /*19ab0*/  FMNMX.FTZ R5, R60, R5, !PT ;  /* 0x000000053c057209 */ /* 0x000fe20007810000 */
[----:B------:R-:W1:Y:S01]  /*19ac0*/  MUFU.EX2 R211, R211 ;  /* 0x000000d300d37308 */ /* 0x000e620000000800 */
[----:B------:R-:W-:Y:S01]  /*19ad0*/  ISETP.GT.AND P3, PT, R9, 0x48, PT ;  /* 0x000000480900780c */ /* 0x000fe20003f64270 */
[-CC-:B------:R-:W-:Y:S01]  /*19ae0*/  FFMA.FTZ R46, R46, R3.reuse, -R15.reuse ;  /* 0x000000032e2e7223 */ /* 0x180fe2000001080f */
[----:B---3--:R-:W-:Y:S01]  /*19af0*/  FSEL R58, R25, -INF , P4 ;  /* 0xff800000193a7808 */ /* 0x008fe20002000000 */
[--C-:B------:R-:W-:Y:S01]  /*19b00*/  FFMA.FTZ R48, R48, R3, -R15.reuse ;  /* 0x0000000330307223 */ /* 0x100fe2000001080f */
[----:B------:R-:W-:Y:S01]  /*19b10*/  FMNMX.FTZ R5, R76, R5, !PT ;  /* 0x000000054c057209 */ /* 0x000fe20007810000 */
[----:B------:R-:W2:Y:S01]  /*19b20*/  @P2 LDC R25, c[0x0][0x44c] ;  /* 0x00011300ff192b82 */ /* 0x000ea20000000800 */
[----:B------:R-:W-:Y:S01]  /*19b30*/  ISETP.GT.AND P4, PT, R9, 0x49, PT ;  /* 0x000000490900780c */ /* 0x000fe20003f84270 */
[--C-:B------:R-:W-:Y:S01]  /*19b40*/  FFMA.FTZ R9, R8, R3, -R15.reuse ;  /* 0x0000000308097223 */ /* 0x100fe2000001080f */
[----:B------:R-:W-:Y:S01]  /*19b50*/  FSEL R78, R78, -INF , P3 ;  /* 0xff8000004e4e7808 */ /* 0x000fe20001800000 */
[----:B------:R-:W3:Y:S01]  /*19b60*/  MUFU.EX2 R6, R6 ;  /* 0x0000000600067308 */ /* 0x000ee20000000800 */
[----:B------:R-:W-:Y:S01]  /*19b70*/  FMNMX.FTZ R5, R58, R5, !PT ;  /* 0x000000053a057209 */ /* 0x000fe20007810000 */
[-CC-:B------:R-:W-:Y:S01]  /*19b80*/  FFMA.FTZ R42, R42, R3.reuse, -R15.reuse ;  /* 0x000000032a2a7223 */ /* 0x180fe2000001080f */
[----:B----4-:R-:W-:Y:S01]  /*19b90*/  FSEL R34, R29, -INF , P4 ;  /* 0xff8000001d227808 */ /* 0x010fe20002000000 */
[----:B------:R-:W-:Y:S01]  /*19ba0*/  FFMA.FTZ R15, R20, R3, -R15 ;  /* 0x00000003140f7223 */ /* 0x000fe2000001080f */
[----:B------:R-:W-:Y:S01]  /*19bb0*/  FMNMX.FTZ R5, R78, R5, !PT ;  /* 0x000000054e057209 */ /* 0x000fe20007810000 */
[----:B------:R-:W4:Y:S01]  /*19bc0*/  @P2 LDC R29, c[0x0][0x450] ;  /* 0x00011400ff1d2b82 */ /* 0x000f220000000800 */
[----:B------:R-:W-:Y:S01]  /*19bd0*/  IMAD.MOV.U32 R20, RZ, RZ, R230 ;  /* 0x000000ffff147224 */ /* 0x000fe200078e00e6 */
[----:B------:R-:W3:Y:S01]  /*19be0*/  MUFU.EX2 R205, R205 ;  /* 0x000000cd00cd7308 */ /* 0x000ee20000000800 */
[----:B------:R-:W-:-:S05]  /*19bf0*/  FMNMX.FTZ R5, R34, R5, !PT ;  /* 0x0000000522057209 */ /* 0x000fca0007810000 */
[----:B------:R-:W0:Y:S02]  /*19c00*/  SHFL.BFLY PT, R8, R5, 0x2, 0x1f ;  /* 0x0c401f0005087f89 */ /* 0x000e2400000e0000 */
[----:B------:R-:W3:Y:S08]  /*19c10*/  MUFU.EX2 R207, R9 ;  /* 0x0000000900cf7308 */ /* 0x000ef00000000800 */
[----:B------:R2:W-:Y:S08]  /*19c20*/  MUFU.EX2 R201, R14 ;  /* 0x0000000e00c97308 */ /* 0x0005f00000000800 */
[----:B------:R-:W3:Y:S01]  /*19c30*/  MUFU.EX2 R10, R10 ;  /* 0x0000000a000a7308 */ /* 0x000ee20000000800 */
[----:B--2---:R-:W-:Y:S01]  /*19c40*/  @P2 IMAD.HI.U32 R14, R230, R25, RZ ;  /* 0x00000019e60e2227 */ /* 0x004fe200078e00ff */
[----:B0-----:R-:W-:-:S06]  /*19c50*/  FMNMX.FTZ R8, R5, R8, !PT ;  /* 0x0000000805087209 */ /* 0x001fcc0007810000 */
[----:B------:R-:W-:Y:S01]  /*19c60*/  MUFU.EX2 R12, R12 ;  /* 0x0000000c000c7308 */ /* 0x000fe20000000800 */
[----:B----4-:R-:W-:Y:S01]  /*19c70*/  @P2 SHF.R.U32.HI R20, RZ, R29, R14 ;  /* 0x0000001dff142219 */ /* 0x010fe2000001160e */
[----:B------:R-:W0:Y:S03]  /*19c80*/  SHFL.BFLY PT, R5, R8, 0x1, 0x1f ;  /* 0x0c201f0008057f89 */ /* 0x000e2600000e0000 */
[----:B------:R-:W-:-:S03]  /*19c90*/  IADD3 R20, R20, R232, -R231 ;  /* 0x000000e814147210 */ /* 0x000fc60007ffe8e7 */
[----:B------:R-:W-:Y:S02]  /*19ca0*/  MUFU.EX2 R26, R26 ;  /* 0x0000001a001a7308 */ /* 0x000fe40000000800 */
[----:B------:R-:W-:-:S05]  /*19cb0*/  IMAD.HI R20, R20, 0x66666667, RZ ;  /* 0x6666666714147827 */ /* 0x000fca00078e02ff */
[----:B------:R-:W-:Y:S01]  /*19cc0*/  SHF.R.U32.HI R225, RZ, 0x1f, R20 ;  /* 0x0000001fffe17819 */ /* 0x000fe20000011614 */
[----:B------:R-:W-:Y:S03]  /*19cd0*/  MUFU.EX2 R195, R15 ;  /* 0x0000000f00c37308 */ /* 0x000fe60000000800 */
[----:B------:R-:W-:-:S04]  /*19ce0*/  LEA.HI.SX32 R225, R20, R225, 0x1b ;  /* 0x000000e114e17211 */ /* 0x000fc800078fdaff */
[----:B------:R-:W-:Y:S01]  /*19cf0*/  VIMNMX R225, RZ, R225, !PT ;  /* 0x000000e1ffe17248 */ /* 0x000fe20007fe0100 */
[----:B------:R2:W-:Y:S01]  /*19d00*/  MUFU.EX2 R203, R56 ;  /* 0x0000003800cb7308 */ /* 0x0005e20000000800 */
[----:B0-----:R-:W-:Y:S01]  /*19d10*/  FMNMX.FTZ R5, R8, R5, !PT ;  /* 0x0000000508057209 */ /* 0x001fe20007810000 */
[----:B------:R-:W-:Y:S01]  /*19d20*/  FADD.FTZ R8, R209, R2 ;  /* 0x00000002d1087221 */ /* 0x000fe20000010000 */
[----:B------:R-:W-:Y:S02]  /*19d30*/  F2FP.BF16.F32.PACK_AB R209, R2, R209 ;  /* 0x000000d102d1723e */ /* 0x000fe400000010ff */
[C---:B------:R-:W-:Y:S01]  /*19d40*/  FSETP.NEU.FTZ.AND P3, PT, R5.reuse, -INF , PT ;  /* 0xff8000000500780b */ /* 0x040fe20003f7d000 */
[----:B------:R-:W-:Y:S01]  /*19d50*/  FMUL.FTZ R7, R5, R3 ;  /* 0x0000000305077220 */ /* 0x000fe20000410000 */
[----:B-1----:R-:W-:Y:S01]  /*19d60*/  FADD.FTZ R27, R211, R8 ;  /* 0x00000008d31b7221 */ /* 0x002fe20000010000 */
[----:B------:R-:W-:Y:S01]  /*19d70*/  MUFU.EX2 R54, R54 ;  /* 0x0000003600367308 */ /* 0x000fe20000000800 */
[----:B---3--:R-:W-:-:S02]  /*19d80*/  F2FP.BF16.F32.PACK_AB R211, R6, R211 ;  /* 0x000000d306d3723e */ /* 0x008fc400000010ff */
[----:B--2---:R-:W-:Y:S02]  /*19d90*/  CS2R R56, SRZ ;  /* 0x0000000000387805 */ /* 0x004fe4000001ff00 */
[----:B------:R-:W-:Y:S01]  /*19da0*/  FSEL R7, R7, RZ, P3 ;  /* 0x000000ff07077208 */ /* 0x000fe20001800000 */
[----:B------:R-:W-:-:S04]  /*19db0*/  FADD.FTZ R8, R6, R27 ;  /* 0x0000001b06087221 */ /* 0x000fc80000010000 */
        /* <DEDUP_REMOVED lines=8> */
[----:B------:R-:W-:Y:S01]  /*19e40*/  FADD.FTZ R29, R205, R8 ;  /* 0x00000008cd1d7221 */ /* 0x000fe20000010000 */
[-CC-:B------:R-:W-:Y:S01]  /*19e50*/  FFMA.FTZ R64, R64, R3.reuse, -R7.reuse ;  /* 0x0000000340407223 */ /* 0x180fe20000010807 */
[-CC-:B------:R-:W-:Y:S01]  /*19e60*/  FFMA.FTZ R28, R28, R3.reuse, -R7.reuse ;  /* 0x000000031c1c7223 */ /* 0x180fe20000010807 */
[-C--:B------:R-:W-:Y:S01]  /*19e70*/  FFMA.FTZ R66, R66, R3.reuse, -R7 ;  /* 0x0000000342427223 */ /* 0x080fe20000010807 */
[----:B------:R-:W-:Y:S01]  /*19e80*/  FADD.FTZ R14, R80, R29 ;  /* 0x0000001d500e7221 */ /* 0x000fe20000010000 */
[-CC-:B------:R-:W-:Y:S01]  /*19e90*/  FFMA.FTZ R68, R68, R3.reuse, -R7.reuse ;  /* 0x0000000344447223 */ /* 0x180fe20000010807 */
[----:B------:R-:W0:Y:S01]  /*19ea0*/  MUFU.EX2 R11, R11 ;  /* 0x0000000b000b7308 */ /* 0x000e220000000800 */
[-CC-:B------:R-:W-:Y:S01]  /*19eb0*/  FFMA.FTZ R70, R70, R3.reuse, -R7.reuse ;  /* 0x0000000346467223 */ /* 0x180fe20000010807 */
[----:B------:R-:W-:Y:S01]  /*19ec0*/  FADD.FTZ R31, R207, R14 ;  /* 0x0000000ecf1f7221 */ /* 0x000fe20000010000 */
[-CC-:B------:R-:W-:Y:S01]  /*19ed0*/  FFMA.FTZ R72, R72, R3.reuse, -R7.reuse ;  /* 0x0000000348487223 */ /* 0x180fe20000010807 */
[-CC-:B------:R-:W-:Y:S01]  /*19ee0*/  FFMA.FTZ R62, R62, R3.reuse, -R7.reuse ;  /* 0x000000033e3e7223 */ /* 0x180fe20000010807 */
[-C--:B------:R-:W-:Y:S01]  /*19ef0*/  FFMA.FTZ R74, R74, R3.reuse, -R7 ;  /* 0x000000034a4a7223 */ /* 0x080fe20000010807 */
[----:B------:R-:W-:Y:S01]  /*19f00*/  FADD.FTZ R31, R10, R31 ;  /* 0x0000001f0a1f7221 */ /* 0x000fe20000010000 */
[-CC-:B------:R-:W-:Y:S01]  /*19f10*/  FFMA.FTZ R60, R60, R3.reuse, -R7.reuse ;  /* 0x000000033c3c7223 */ /* 0x180fe20000010807 */
[----:B------:R-:W1:Y:S01]  /*19f20*/  MUFU.EX2 R36, R36 ;  /* 0x0000002400247308 */ /* 0x000e620000000800 */
[-CC-:B------:R-:W-:Y:S01]  /*19f30*/  FFMA.FTZ R76, R76, R3.reuse, -R7.reuse ;  /* 0x000000034c4c7223 */ /* 0x180fe20000010807 */
[-CC-:B------:R-:W-:Y:S01]  /*19f40*/  FFMA.FTZ R58, R58, R3.reuse, -R7.reuse ;  /* 0x000000033a3a7223 */ /* 0x180fe20000010807 */
[-CC-:B------:R-:W-:Y:S01]  /*19f50*/  FFMA.FTZ R78, R78, R3.reuse, -R7.reuse ;  /* 0x000000034e4e7223 */ /* 0x180fe20000010807 */
[----:B------:R-:W-:Y:S01]  /*19f60*/  FFMA.FTZ R34, R34, R3, -R7 ;  /* 0x0000000322227223 */ /* 0x000fe20000010807 */
[----:B------:R-:W-:-:S02]  /*19f70*/  F2FP.BF16.F32.PACK_AB R205, R80, R205 ;  /* 0x000000cd50cd723e */ /* 0x000fc400000010ff */
[----:B------:R-:W-:Y:S02]  /*19f80*/  CS2R R80, SRZ ;  /* 0x0000000000507805 */ /* 0x000fe4000001ff00 */
[----:B------:R-:W-:Y:S01]  /*19f90*/  F2FP.BF16.F32.PACK_AB R207, R10, R207 ;  /* 0x000000cf0acf723e */ /* 0x000fe200000010ff */
[----:B------:R2:W3:Y:S01]  /*19fa0*/  MUFU.EX2 R9, R40 ;  /* 0x0000002800097308 */ /* 0x0004e20000000800 */
[----:B0-----:R-:W-:Y:S01]  /*19fb0*/  FADD.FTZ R27, R32, R11 ;  /* 0x0000000b201b7221 */ /* 0x001fe20000010000 */
[----:B------:R-:W-:-:S06]  /*19fc0*/  F2FP.BF16.F32.PACK_AB R208, R11, R32 ;  /* 0x000000200bd0723e */ /* 0x000fcc00000010ff */
[----:B------:R-:W0:Y:S01]  /*19fd0*/  MUFU.EX2 R24, R24 ;  /* 0x0000001800187308 */ /* 0x000e220000000800 */
[----:B-1----:R-:W-:Y:S01]  /*19fe0*/  FADD.FTZ R8, R36, R27 ;  /* 0x0000001b24087221 */ /* 0x002fe20000010000 */
[----:B--2---:R-:W-:-:S06]  /*19ff0*/  CS2R R40, SRZ ;  /* 0x0000000000287805 */ /* 0x004fcc000001ff00 */
[----:B------:R1:W2:Y:S01]  /*1a000*/  MUFU.EX2 R13, R44 ;  /* 0x0000002c000d7308 */ /* 0x0002a20000000800 */
[C---:B---3--:R-:W-:Y:S01]  /*1a010*/  FADD.FTZ R29, R9.reuse, R8 ;  /* 0x00000008091d7221 */ /* 0x048fe20000010000 */
[----:B------:R-:W-:Y:S01]  /*1a020*/  FADD.FTZ R8, R12, R31 ;  /* 0x0000001f0c087221 */ /* 0x000fe20000010000 */
[----:B------:R-:W-:Y:S02]  /*1a030*/  F2FP.BF16.F32.PACK_AB R210, R9, R36 ;  /* 0x0000002409d2723e */ /* 0x000fe400000010ff */
[----:B------:R-:W-:Y:S01]  /*1a040*/  CS2R R36, SRZ ;  /* 0x0000000000247805 */ /* 0x000fe2000001ff00 */
[C---:B------:R-:W-:Y:S01]  /*1a050*/  FADD.FTZ R31, R201.reuse, R8 ;  /* 0x00000008c91f7221 */ /* 0x040fe20000010000 */
[----:B------:R-:W-:Y:S01]  /*1a060*/  F2FP.BF16.F32.PACK_AB R201, R201, R12 ;  /* 0x0000000cc9c9723e */ /* 0x000fe200000010ff */
[----:B------:R-:W3:Y:S01]  /*1a070*/  MUFU.EX2 R52, R52 ;  /* 0x0000003400347308 */ /* 0x000ee20000000800 */
[----:B0-----:R-:W-:Y:S01]  /*1a080*/  FADD.FTZ R0, R24, R29 ;  /* 0x0000001d18007221 */ /* 0x001fe20000010000 */
[----:B------:R-:W-:Y:S01]  /*1a090*/  FADD.FTZ R8, R26, R31 ;  /* 0x0000001f1a087221 */ /* 0x000fe20000010000 */
[----:B-1----:R-:W-:-:S03]  /*1a0a0*/  CS2R R44, SRZ ;  /* 0x00000000002c7805 */ /* 0x002fc6000001ff00 */
[C---:B------:R-:W-:Y:S01]  /*1a0b0*/  FADD.FTZ R33, R203.reuse, R8 ;  /* 0x00000008cb217221 */ /* 0x040fe20000010000 */
[----:B------:R-:W-:Y:S01]  /*1a0c0*/  F2FP.BF16.F32.PACK_AB R203, R203, R26 ;  /* 0x0000001acbcb723e */ /* 0x000fe200000010ff */
[----:B------:R0:W1:Y:S01]  /*1a0d0*/  MUFU.EX2 R15, R64 ;  /* 0x00000040000f7308 */ /* 0x0000620000000800 */
[C---:B--2---:R-:W-:Y:S01]  /*1a0e0*/  FADD.FTZ R29, R13.reuse, R0 ;  /* 0x000000000d1d7221 */ /* 0x044fe20000010000 */
[----:B------:R-:W-:Y:S01]  /*1a0f0*/  FADD.FTZ R8, R54, R33 ;  /* 0x0000002136087221 */ /* 0x000fe20000010000 */
[----:B------:R-:W-:-:S05]  /*1a100*/  F2FP.BF16.F32.PACK_AB R204, R13, R24 ;  /* 0x000000180dcc723e */ /* 0x000fca00000010ff */
[----:B------:R-:W2:Y:S01]  /*1a110*/  MUFU.EX2 R28, R28 ;  /* 0x0000001c001c7308 */ /* 0x000ea20000000800 */
[----:B---3--:R-:W-:Y:S01]  /*1a120*/  FADD.FTZ R0, R52, R29 ;  /* 0x0000001d34007221 */ /* 0x008fe20000010000 */
[----:B0-----:R-:W-:-:S06]  /*1a130*/  CS2R R64, SRZ ;  /* 0x0000000000407805 */ /* 0x001fcc000001ff00 */
[----:B------:R0:W3:Y:S01]  /*1a140*/  MUFU.EX2 R21, R66 ;  /* 0x0000004200157308 */ /* 0x0000e20000000800 */
[C---:B-1----:R-:W-:Y:S01]  /*1a150*/  FADD.FTZ R31, R15.reuse, R0 ;  /* 0x000000000f1f7221 */ /* 0x042fe20000010000 */
[----:B------:R-:W-:Y:S02]  /*1a160*/  F2FP.BF16.F32.PACK_AB R206, R15, R52 ;  /* 0x000000340fce723e */ /* 0x000fe400000010ff */
[----:B------:R-:W-:-:S04]  /*1a170*/  CS2R R52, SRZ ;  /* 0x0000000000347805 */ /* 0x000fc8000001ff00 */
[----:B------:R-:W1:Y:S01]  /*1a180*/  MUFU.EX2 R197, R30 ;  /* 0x0000001e00c57308 */ /* 0x000e620000000800 */
[----:B--2---:R-:W-:Y:S01]  /*1a190*/  FADD.FTZ R0, R28, R31 ;  /* 0x0000001f1c007221 */ /* 0x004fe20000010000 */
[----:B0-----:R-:W-:-:S06]  /*1a1a0*/  CS2R R66, SRZ ;  /* 0x0000000000427805 */ /* 0x001fcc000001ff00 */
[----:B------:R-:W0:Y:S01]  /*1a1b0*/  MUFU.EX2 R68, R68 ;  /* 0x0000004400447308 */ /* 0x000e220000000800 */
[C---:B---3--:R-:W-:Y:S01]  /*1a1c0*/  FADD.FTZ R7, R21.reuse, R0 ;  /* 0x0000000015077221 */ /* 0x048fe20000010000 */
[----:B------:R-:W-:-:S06]  /*1a1d0*/  F2FP.BF16.F32.PACK_AB R200, R21, R28 ;  /* 0x0000001c15c8723e */ /* 0x000fcc00000010ff */
[----:B------:R-:W2:Y:S01]  /*1a1e0*/  MUFU.EX2 R38, R38 ;  /* 0x0000002600267308 */ /* 0x000ea20000000800 */
[C---:B-1----:R-:W-:Y:S01]  /*1a1f0*/  FADD.FTZ R31, R197.reuse, R8 ;  /* 0x00000008c51f7221 */ /* 0x042fe20000010000 */
[----:B------:R-:W-:Y:S01]  /*1a200*/  VIADD R8, R84, 0xfffffffe ;  /* 0xfffffffe54087836 */ /* 0x000fe20000000000 */
[----:B------:R-:W-:Y:S02]  /*1a210*/  F2FP.BF16.F32.PACK_AB R197, R197, R54 ;  /* 0x00000036c5c5723e */ /* 0x000fe400000010ff */
[----:B------:R-:W-:Y:S02]  /*1a220*/  CS2R R84, SRZ ;  /* 0x0000000000547805 */ /* 0x000fe4000001ff00 */
[----:B------:R-:W-:Y:S02]  /*1a230*/  CS2R R54, SRZ ;  /* 0x0000000000367805 */ /* 0x000fe4000001ff00 */
[----:B------:R-:W-:Y:S01]  /*1a240*/  ISETP.GE.AND P3, PT, R8, R225, PT ;  /* 0x000000e10800720c */ /* 0x000fe20003f66270 */
[----:B------:R1:W3:Y:S01]  /*1a250*/  MUFU.EX2 R25, R70 ;  /* 0x0000004600197308 */ /* 0x0002e20000000800 */
[----:B0-----:R-:W-:-:S07]  /*1a260*/  FADD.FTZ R0, R68, R7 ;  /* 0x0000000744007221 */ /* 0x001fce0000010000 */
[----:B------:R0:W4:Y:S01]  /*1a270*/  MUFU.EX2 R199, R50 ;  /* 0x0000003200c77308 */ /* 0x0001220000000800 */
[----:B--2---:R-:W-:Y:S01]  /*1a280*/  FADD.FTZ R2, R38, R31 ;  /* 0x0000001f26027221 */ /* 0x004fe20000010000 */
[----:B-1----:R-:W-:-:S06]  /*1a290*/  CS2R R70, SRZ ;  /* 0x0000000000467805 */ /* 0x002fcc000001ff00 */
[----:B------:R-:W1:Y:S01]  /*1a2a0*/  MUFU.EX2 R72, R72 ;  /* 0x0000004800487308 */ /* 0x000e620000000800 */
[C---:B---3--:R-:W-:Y:S01]  /*1a2b0*/  FADD.FTZ R31, R25.reuse, R0 ;  /* 0x00000000191f7221 */ /* 0x048fe20000010000 */
[----:B------:R-:W-:Y:S02]  /*1a2c0*/  F2FP.BF16.F32.PACK_AB R202, R25, R68 ;  /* 0x0000004419ca723e */ /* 0x000fe400000010ff */
[----:B------:R-:W-:Y:S02]  /*1a2d0*/  CS2R R68, SRZ ;  /* 0x0000000000447805 */ /* 0x000fe4000001ff00 */
[----:B0-----:R-:W-:Y:S02]  /*1a2e0*/  CS2R R50, SRZ ;  /* 0x0000000000327805 */ /* 0x001fe4000001ff00 */
[----:B------:R-:W-:Y:S01]  /*1a2f0*/  CS2R R24, SRZ ;  /* 0x0000000000187805 */ /* 0x000fe2000001ff00 */
[----:B------:R-:W0:Y:S01]  /*1a300*/  MUFU.EX2 R46, R46 ;  /* 0x0000002e002e7308 */ /* 0x000e220000000800 */
[C---:B----4-:R-:W-:Y:S01]  /*1a310*/  FADD.FTZ R33, R199.reuse, R2 ;  /* 0x00000002c7217221 */ /* 0x050fe20000010000 */
[----:B------:R-:W-:-:S02]  /*1a320*/  F2FP.BF16.F32.PACK_AB R199, R199, R38 ;  /* 0x00000026c7c7723e */ /* 0x000fc400000010ff */
[----:B------:R-:W-:-:S04]  /*1a330*/  CS2R R38, SRZ ;  /* 0x0000000000267805 */ /* 0x000fc8000001ff00 */
[----:B------:R2:W3:Y:S01]  /*1a340*/  MUFU.EX2 R27, R62 ;  /* 0x0000003e001b7308 */ /* 0x0004e20000000800 */
[----:B-1----:R-:W-:-:S07]  /*1a350*/  FADD.FTZ R0, R72, R31 ;  /* 0x0000001f48007221 */ /* 0x002fce0000010000 */
[----:B------:R1:W4:Y:S01]  /*1a360*/  MUFU.EX2 R193, R48 ;  /* 0x0000003000c17308 */ /* 0x0003220000000800 */
[----:B0-----:R-:W-:Y:S01]  /*1a370*/  FADD.FTZ R2, R46, R33 ;  /* 0x000000212e027221 */ /* 0x001fe20000010000 */
[----:B--2---:R-:W-:-:S06]  /*1a380*/  CS2R R62, SRZ ;  /* 0x00000000003e7805 */ /* 0x004fcc000001ff00 */
[----:B------:R-:W0:Y:S01]  /*1a390*/  MUFU.EX2 R74, R74 ;  /* 0x0000004a004a7308 */ /* 0x000e220000000800 */
[C---:B---3--:R-:W-:Y:S01]  /*1a3a0*/  FADD.FTZ R31, R27.reuse, R0 ;  /* 0x000000001b1f7221 */ /* 0x048fe20000010000 */
[----:B------:R-:W-:Y:S02]  /*1a3b0*/  F2FP.BF16.F32.PACK_AB R196, R27, R72 ;  /* 0x000000481bc4723e */ /* 0x000fe400000010ff */
[----:B------:R-:W-:Y:S02]  /*1a3c0*/  CS2R R72, SRZ ;  /* 0x0000000000487805 */ /* 0x000fe4000001ff00 */
[----:B-1----:R-:W-:Y:S02]  /*1a3d0*/  CS2R R48, SRZ ;  /* 0x0000000000307805 */ /* 0x002fe4000001ff00 */
[----:B------:R-:W-:Y:S01]  /*1a3e0*/  CS2R R26, SRZ ;  /* 0x00000000001a7805 */ /* 0x000fe2000001ff00 */
[----:B------:R-:W1:Y:S01]  /*1a3f0*/  MUFU.EX2 R42, R42 ;  /* 0x0000002a002a7308 */ /* 0x000e620000000800 */
[C---:B----4-:R-:W-:Y:S01]  /*1a400*/  FADD.FTZ R33, R193.reuse, R2 ;  /* 0x00000002c1217221 */ /* 0x050fe20000010000 */
[----:B------:R-:W-:Y:S01]  /*1a410*/  F2FP.BF16.F32.PACK_AB R193, R193, R46 ;  /* 0x0000002ec1c1723e */ /* 0x000fe200000010ff */
[----:B------:R-:W-:Y:S01]  /*1a420*/  IMAD.MOV.U32 R2, RZ, RZ, 0x3f800000 ;  /* 0x3f800000ff027424 */ /* 0x000fe200078e00ff */
[----:B------:R-:W-:-:S04]  /*1a430*/  CS2R R46, SRZ ;  /* 0x00000000002e7805 */ /* 0x000fc8000001ff00 */
[----:B------:R2:W3:Y:S01]  /*1a440*/  MUFU.EX2 R29, R60 ;  /* 0x0000003c001d7308 */ /* 0x0004e20000000800 */
[----:B0-----:R-:W-:-:S07]  /*1a450*/  FADD.FTZ R0, R74, R31 ;  /* 0x0000001f4a007221 */ /* 0x001fce0000010000 */
[----:B------:R-:W0:Y:S01]  /*1a460*/  MUFU.EX2 R76, R76 ;  /* 0x0000004c004c7308 */ /* 0x000e220000000800 */
[----:B-1----:R-:W-:Y:S01]  /*1a470*/  FADD.FTZ R14, R42, R33 ;  /* 0x000000212a0e7221 */ /* 0x002fe20000010000 */
[----:B--2---:R-:W-:-:S03]  /*1a480*/  CS2R R60, SRZ ;  /* 0x00000000003c7805 */ /* 0x004fc6000001ff00 */
[C---:B------:R-:W-:Y:S01]  /*1a490*/  FADD.FTZ R14, R195.reuse, R14 ;  /* 0x0000000ec30e7221 */ /* 0x040fe20000010000 */
[----:B------:R-:W-:Y:S02]  /*1a4a0*/  F2FP.BF16.F32.PACK_AB R195, R195, R42 ;  /* 0x0000002ac3c3723e */ /* 0x000fe400000010ff */
[----:B------:R-:W-:Y:S01]  /*1a4b0*/  CS2R R42, SRZ ;  /* 0x00000000002a7805 */ /* 0x000fe2000001ff00 */
[----:B------:R1:W2:Y:S01]  /*1a4c0*/  MUFU.EX2 R7, R58 ;  /* 0x0000003a00077308 */ /* 0x0002a20000000800 */
[C---:B---3--:R-:W-:Y:S01]  /*1a4d0*/  FADD.FTZ R33, R29.reuse, R0 ;  /* 0x000000001d217221 */ /* 0x048fe20000010000 */
[----:B------:R-:W-:Y:S02]  /*1a4e0*/  F2FP.BF16.F32.PACK_AB R198, R29, R74 ;  /* 0x0000004a1dc6723e */ /* 0x000fe400000010ff */
[----:B------:R-:W-:Y:S02]  /*1a4f0*/  CS2R R74, SRZ ;  /* 0x00000000004a7805 */ /* 0x000fe4000001ff00 */
[----:B------:R-:W-:-:S02]  /*1a500*/  CS2R R28, SRZ ;  /* 0x00000000001c7805 */ /* 0x000fc4000001ff00 */
[----:B------:R-:W3:Y:S01]  /*1a510*/  MUFU.EX2 R78, R78 ;  /* 0x0000004e004e7308 */ /* 0x000ee20000000800 */
[----:B0-----:R-:W-:Y:S01]  /*1a520*/  FADD.FTZ R0, R76, R33 ;  /* 0x000000214c007221 */ /* 0x001fe20000010000 */
[----:B-1----:R-:W-:Y:S02]  /*1a530*/  CS2R R58, SRZ ;  /* 0x00000000003a7805 */ /* 0x002fe4000001ff00 */
[----:B------:R-:W-:-:S04]  /*1a540*/  CS2R R32, SRZ ;  /* 0x0000000000207805 */ /* 0x000fc8000001ff00 */
[----:B------:R0:W1:Y:S01]  /*1a550*/  MUFU.EX2 R31, R34 ;  /* 0x00000022001f7308 */ /* 0x0000620000000800 */
[C---:B--2---:R-:W-:Y:S01]  /*1a560*/  FADD.FTZ R9, R7.reuse, R0 ;  /* 0x0000000007097221 */ /* 0x044fe20000010000 */
[----:B------:R-:W-:Y:S02]  /*1a570*/  F2FP.BF16.F32.PACK_AB R192, R7, R76 ;  /* 0x0000004c07c0723e */ /* 0x000fe400000010ff */
[----:B------:R-:W-:Y:S01]  /*1a580*/  CS2R R76, SRZ ;  /* 0x00000000004c7805 */ /* 0x000fe2000001ff00 */
[----:B---3--:R-:W-:Y:S01]  /*1a590*/  FADD.FTZ R0, R78, R9 ;  /* 0x000000094e007221 */ /* 0x008fe20000010000 */
[----:B0-----:R-:W-:-:S03]  /*1a5a0*/  CS2R R34, SRZ ;  /* 0x0000000000227805 */ /* 0x001fc6000001ff00 */
[C---:B-1----:R-:W-:Y:S01]  /*1a5b0*/  FADD.FTZ R15, R31.reuse, R0 ;  /* 0x000000001f0f7221 */ /* 0x042fe20000010000 */
[----:B------:R-:W-:Y:S01]  /*1a5c0*/  F2FP.BF16.F32.PACK_AB R194, R31, R78 ;  /* 0x0000004e1fc2723e */ /* 0x000fe200000010ff */
[----:B------:R-:W-:Y:S01]  /*1a5d0*/  IMAD.MOV.U32 R0, RZ, RZ, 0x3f800000 ;  /* 0x3f800000ff007424 */ /* 0x000fe200078e00ff */
[----:B------:R-:W-:Y:S02]  /*1a5e0*/  CS2R R78, SRZ ;  /* 0x00000000004e7805 */ /* 0x000fe4000001ff00 */
[----:B------:R-:W-:Y:S01]  /*1a5f0*/  CS2R R30, SRZ ;  /* 0x00000000001e7805 */ /* 0x000fe2000001ff00 */
[----:B------:R-:W-:Y:S06]  /*1a600*/  @!P3 BRA `(.L_x_3065) ;  /* 0x000000540000b947 */ /* 0x000fec0003800000 */
[----:B------:R-:W-:Y:S01]  /*1a610*/  BSSY B1, `(.L_x_3065) ;  /* 0x000053f000017945 */ /* 0x000fe20003800000 */
[----:B------:R-:W-:Y:S02]  /*1a620*/  IMAD.MOV.U32 R6, RZ, RZ, R4 ;  /* 0x000000ffff067224 */ /* 0x000fe400078e0004 */
[----:B------:R-:W-:Y:S02]  /*1a630*/  IMAD.MOV.U32 R7, RZ, RZ, R5 ;  /* 0x000000ffff077224 */ /* 0x000fe400078e0005 */
[----:B------:R-:W-:Y:S02]  /*1a640*/  IMAD.MOV.U32 R9, RZ, RZ, R218 ;  /* 0x000000ffff097224 */ /* 0x000fe400078e00da */
[----:B------:R-:W-:Y:S02]  /*1a650*/  IMAD.MOV.U32 R10, RZ, RZ, R217 ;  /* 0x000000ffff0a7224 */ /* 0x000fe400078e00d9 */
[----:B------:R-:W-:Y:S02]  /*1a660*/  IMAD.MOV.U32 R2, RZ, RZ, 0x3f800000 ;  /* 0x3f800000ff027424 */ /* 0x000fe400078e00ff */
[----:B------:R-:W-:-:S07]  /*1a670*/  IMAD.MOV.U32 R151, RZ, RZ, RZ ;  /* 0x000000ffff977224 */ /* 0x000fce00078e00ff */
.L_x_3076:
[----:B------:R-:W-:-:S05]  /*1a680*/  VIADD R3, R10, 0x1 ;  /* 0x000000010a037836 */ /* 0x000fca0000000000 */
[----:B------:R-:W-:-:S04]  /*1a690*/  ISETP.NE.AND P3, PT, R3, 0x2, PT ;  /* 0x000000020300780c */ /* 0x000fc80003f65270 */
[----:B------:R-:W-:Y:S02]  /*1a6a0*/  SEL R218, RZ, 0x1, P3 ;  /* 0x00000001ffda7807 */ /* 0x000fe40001800000 */
[----:B------:R-:W-:Y:S02]  /*1a6b0*/  SEL R217, R3, RZ, P3 ;  /* 0x000000ff03d97207 */ /* 0x000fe40001800000 */
[----:B------:R-:W-:Y:S01]  /*1a6c0*/  LOP3.LUT R218, R9, R218, RZ, 0x3c, !PT ;  /* 0x000000da09da7212 */ /* 0x000fe200078e3cff */
[----:B------:R-:W-:Y:S06]  /*1a6d0*/  @!P0 BRA `(.L_x_3066) ;  /* 0x0000000000048947 */ /* 0x000fec0003800000 */
[----:B------:R-:W-:Y:S01]  /*1a6e0*/  BPT.TRAP 0x1 ;  /* 0x000000040000795c */ /* 0x000fe20000300000 */
.L_x_3066:
[----:B------:R-:W-:Y:S01]  /*1a6f0*/  IMAD R11, R217, 0x8, R18 ;  /* 0x00000008d90b7824 */ /* 0x000fe200078e0212 */
[----:B------:R-:W-:-:S04]  /*1a700*/  SHF.L.U32 R3, R218, 0x1f, RZ ;  /* 0x0000001fda037819 */ /* 0x000fc800000006ff */
[----:B------:R0:W1:Y:S01]  /*1a710*/  SYNCS.PHASECHK.TRANS64.TRYWAIT P3, [R11+URZ+0x38830], R3 ;  /* 0x038830030b0075a7 */ /* 0x000062000806017f */
[----:B------:R-:W-:Y:S05]  /*1a720*/  @!P0 BRA `(.L_x_3067) ;  /* 0x0000000000048947 */ /* 0x000fea0003800000 */
[----:B------:R-:W-:Y:S01]  /*1a730*/  BPT.TRAP 0x1 ;  /* 0x000000040000795c */ /* 0x000fe20000300000 */
.L_x_3067:
[----:B------:R-:W-:Y:S01]  /*1a740*/  IMAD R4, R217, 0xa00, R222 ;  /* 0x00000a00d9047824 */ /* 0x000fe200078e02de */
[----:B------:R-:W-:Y:S01]  /*1a750*/  BSSY B2, `(.L_x_3068) ;  /* 0x0000006000027945 */ /* 0x000fe20003800000 */
[----:B------:R-:W-:Y:S02]  /*1a760*/  IMAD.MOV.U32 R5, RZ, RZ, 0x40000040 ;  /* 0x40000040ff057424 */ /* 0x000fe400078e00ff */
[----:B------:R-:W-:Y:S01]  /*1a770*/  VIADD R152, R4, 0x80 ;  /* 0x0000008004987836 */ /* 0x000fe20000000000 */
[----:B-1----:R-:W-:Y:S06]  /*1a780*/  @P3 BRA `(.L_x_3069) ;  /* 0x0000000000083947 */ /* 0x002fec0003800000 */
[----:B------:R-:W1:Y:S02]  /*1a790*/  SYNCS.PHASECHK.TRANS64.TRYWAIT P3, [R11+URZ+0x38830], R3 ;  /* 0x038830030b0075a7 */ /* 0x000e64000806017f */
[----:B-1----:R-:W-:Y:S05]  /*1a7a0*/  @!P3 BRA `(.L_x_3070) ;  /* 0x000001840034b947 */ /* 0x002fea0003800000 */
.L_x_3069:
[----:B------:R-:W-:Y:S05]  /*1a7b0*/  BSYNC B2 ;  /* 0x0000000000027941 */ /* 0x000fea0003800000 */
.L_x_3068:
[----:B------:R-:W2:Y:S04]  /*1a7c0*/  LDL.64 R154, [R1+0x40] ;  /* 0x00004000019a7983 */ /* 0x000ea80000100a00 */
[----:B------:R-:W3:Y:S01]  /*1a7d0*/  LDL.64 R156, [R1+0x48] ;  /* 0x00004800019c7983 */ /* 0x000ee20000100a00 */
[----:B------:R-:W-:Y:S02]  /*1a7e0*/  R2UR UR18, R4 ;  /* 0x00000000041272ca */ /* 0x000fe400000e0000 */
[----:B------:R-:W-:Y:S01]  /*1a7f0*/  R2UR UR19, R5 ;  /* 0x00000000051372ca */ /* 0x000fe200000e0000 */
[----:B------:R-:W-:Y:S01]  /*1a800*/  WARPGROUP.ARRIVE ;  /* 0x00000000000079c5 */ /* 0x000fe20000000000 */
[----:B------:R-:W-:Y:S01]  /*1a810*/  IMAD.MOV.U32 R153, RZ, RZ, 0x40000040 ;  /* 0x40000040ff997424 */ /* 0x000fe200078e00ff */
[----:B------:R-:W-:-:S04]  /*1a820*/  R2UR UR6, R152 ;  /* 0x00000000980672ca */ /* 0x000fc800000e0000 */
[----:B------:R-:W-:Y:S01]  /*1a830*/  R2UR UR7, R153 ;  /* 0x00000000990772ca */ /* 0x000fe200000e0000 */
[----:B------:R-:W-:Y:S02]  /*1a840*/  VIADD R12, R4, 0x100 ;  /* 0x00000100040c7836 */ /* 0x000fe40000000000 */
[----:B------:R-:W-:-:S03]  /*1a850*/  IMAD.MOV.U32 R13, RZ, RZ, 0x40000040 ;  /* 0x40000040ff0d7424 */ /* 0x000fc600078e00ff */
[----:B------:R-:W-:Y:S02]  /*1a860*/  R2UR UR10, R12 ;  /* 0x000000000c0a72ca */ /* 0x000fe400000e0000 */
[----:B------:R-:W-:Y:S01]  /*1a870*/  R2UR UR11, R13 ;  /* 0x000000000d0b72ca */ /* 0x000fe200000e0000 */
[----:B------:R-:W-:Y:S02]  /*1a880*/  VIADD R20, R4, 0x180 ;  /* 0x0000018004147836 */ /* 0x000fe40000000000 */
[----:B------:R-:W-:-:S03]  /*1a890*/  IMAD.MOV.U32 R21, RZ, RZ, 0x40000040 ;  /* 0x40000040ff157424 */ /* 0x000fc600078e00ff */
[----:B------:R-:W-:Y:S02]  /*1a8a0*/  R2UR UR14, R20 ;  /* 0x00000000140e72ca */ /* 0x000fe400000e0000 */
[----:B------:R-:W-:Y:S02]  /*1a8b0*/  R2UR UR15, R21 ;  /* 0x00000000150f72ca */ /* 0x000fe400000e0000 */
[----:B--2---:R-:W-:Y:S02]  /*1a8c0*/  R2UR UR24, R154 ;  /* 0x000000009a1872ca */ /* 0x004fe400000e0000 */
[----:B------:R-:W-:Y:S02]  /*1a8d0*/  R2UR UR25, R155 ;  /* 0x000000009b1972ca */ /* 0x000fe400000e0000 */
[----:B------:R-:W2:Y:S01]  /*1a8e0*/  LDL.64 R154, [R1+0x38] ;  /* 0x00003800019a7983 */ /* 0x000ea20000100a00 */
[----:B---3--:R-:W-:Y:S02]  /*1a8f0*/  R2UR UR20, R156 ;  /* 0x000000009c1472ca */ /* 0x008fe400000e0000 */
[----:B------:R-:W-:-:S11]  /*1a900*/  R2UR UR21, R157 ;  /* 0x000000009d1572ca */ /* 0x000fd600000e0000 */
[----:B------:R-:W-:Y:S02]  /*1a910*/  UMOV UR16, UR20 ;  /* 0x0000001400107c82 */ /* 0x000fe40008000000 */
        /* <DEDUP_REMOVED lines=14> */
[----:B------:R-:W-:Y:S01]  /*1aa00*/  VIADD R12, R4, 0x200 ;  /* 0x00000200040c7836 */ /* 0x000fe20000000000 */
[----:B------:R-:W-:Y:S02]  /*1aa10*/  WARPGROUP.DEPBAR.LE gsb0, 0x0 ;  /* 0x00008000000079c5 */ /* 0x000fe40000010000 */
[----:B------:R-:W-:-:S06]  /*1aa20*/  WARPGROUP.ARRIVE ;  /* 0x00000000000079c5 */ /* 0x000fcc0000000000 */
[----:B------:R-:W-:Y:S01]  /*1aa30*/  HGMMA.64x16x16.F32.BF16 R160, gdesc[UR12], RZ, !UPT, gsb0 ;  /* 0x002000000ca079f0 */ /* 0x000fe2000c0018ff */
[----:B------:R-:W-:Y:S01]  /*1aa40*/  IMAD.MOV.U32 R13, RZ, RZ, 0x40000040 ;  /* 0x40000040ff0d7424 */ /* 0x000fe200078e00ff */
[----:B------:R-:W-:Y:S01]  /*1aa50*/  R2UR UR18, R12 ;  /* 0x000000000c1272ca */ /* 0x000fe200000e0000 */
[----:B------:R-:W-:Y:S02]  /*1aa60*/  VIADD R152, R4, 0x82 ;  /* 0x0000008204987836 */ /* 0x000fe40000000000 */
[----:B------:R-:W-:Y:S01]  /*1aa70*/  IMAD.MOV.U32 R153, RZ, RZ, 0x40000040 ;  /* 0x40000040ff997424 */ /* 0x000fe200078e00ff */
[----:B------:R-:W-:Y:S02]  /*1aa80*/  R2UR UR19, R13 ;  /* 0x000000000d1372ca */ /* 0x000fe400000e0000 */
[----:B------:R-:W-:Y:S02]  /*1aa90*/  R2UR UR22, R152 ;  /* 0x00000000981672ca */ /* 0x000fe400000e0000 */
[----:B------:R-:W-:Y:S01]  /*1aaa0*/  R2UR UR23, R153 ;  /* 0x00000000991772ca */ /* 0x000fe200000e0000 */
[----:B------:R-:W-:Y:S01]  /*1aab0*/  UMOV UR16, UR20 ;  /* 0x0000001400107c82 */ /* 0x000fe20008000000 */
[----:B------:R-:W-:Y:S01]  /*1aac0*/  UMOV UR17, UR21 ;  /* 0x0000001500117c82 */ /* 0x000fe20008000000 */
[----:B------:R-:W-:-:S02]  /*1aad0*/  WARPGROUP.DEPBAR.LE gsb0, 0x0 ;  /* 0x00008000000079c5 */ /* 0x000fc40000010000 */
[----:B------:R-:W-:Y:S01]  /*1aae0*/  VIADD R20, R4, 0x2 ;  /* 0x0000000204147836 */ /* 0x000fe20000000000 */
[----:B--2---:R-:W-:Y:S02]  /*1aaf0*/  R2UR UR26, R154 ;  /* 0x000000009a1a72ca */ /* 0x004fe400000e0000 */
[----:B------:R-:W-:Y:S02]  /*1ab00*/  R2UR UR27, R155 ;  /* 0x000000009b1b72ca */ /* 0x000fe400000e0000 */
[----:B------:R-:W-:-:S06]  /*1ab10*/  WARPGROUP.ARRIVE ;  /* 0x00000000000079c5 */ /* 0x000fcc0000000000 */
[----:B------:R-:W-:Y:S01]  /*1ab20*/  HGMMA.64x16x16.F32.BF16 R152, gdesc[UR16], RZ, !UPT, gsb0 ;  /* 0x00200000109879f0 */ /* 0x000fe2000c0018ff */
[----:B------:R-:W-:Y:S01]  /*1ab30*/  IMAD.MOV.U32 R21, RZ, RZ, 0x40000040 ;  /* 0x40000040ff157424 */ /* 0x000fe200078e00ff */
[----:B------:R-:W-:-:S04]  /*1ab40*/  R2UR UR6, R20 ;  /* 0x00000000140672ca */ /* 0x000fc800000e0000 */
[----:B------:R-:W-:Y:S01]  /*1ab50*/  R2UR UR7, R21 ;  /* 0x00000000150772ca */ /* 0x000fe200000e0000 */
[----:B------:R-:W-:Y:S01]  /*1ab60*/  UMOV UR4, UR24 ;  /* 0x0000001800047c82 */ /* 0x000fe20008000000 */
[----:B------:R-:W-:Y:S01]  /*1ab70*/  UMOV UR5, UR25 ;  /* 0x0000001900057c82 */ /* 0x000fe20008000000 */
        /* <DEDUP_REMOVED lines=12> */
[----:B------:R-:W2:Y:S01]  /*1ac40*/  LDL.64 R20, [R1+0x30] ;  /* 0x0000300001147983 */ /* 0x000ea20000100a00 */
[----:B------:R-:W-:Y:S03]  /*1ac50*/  HGMMA.64x16x16.F32.BF16 R184, gdesc[UR4], R184, gsb0 ;  /* 0x0020000004b879f0 */ /* 0x000fe600080018b8 */
[----:B------:R-:W-:Y:S02]  /*1ac60*/  WARPGROUP.DEPBAR.LE gsb0, 0x0 ;  /* 0x00008000000079c5 */ /* 0x000fe40000010000 */
[----:B------:R-:W-:-:S06]  /*1ac70*/  WARPGROUP.ARRIVE ;  /* 0x00000000000079c5 */ /* 0x000fcc0000000000 */
[----:B------:R-:W-:Y:S01]  /*1ac80*/  HGMMA.64x16x16.F32.BF16 R176, gdesc[UR20], R176, gsb0 ;  /* 0x0020000014b079f0 */ /* 0x000fe200080018b0 */
[----:B------:R-:W-:Y:S02]  /*1ac90*/  R2UR UR10, R12 ;  /* 0x000000000c0a72ca */ /* 0x000fe400000e0000 */
[----:B------:R-:W-:Y:S01]  /*1aca0*/  R2UR UR11, R13 ;  /* 0x000000000d0b72ca */ /* 0x000fe200000e0000 */
[----:B------:R-:W-:Y:S01]  /*1acb0*/  VIADD R12, R4, 0x182 ;  /* 0x00000182040c7836 */ /* 0x000fe20000000000 */
[----:B------:R-:W-:Y:S02]  /*1acc0*/  WARPGROUP.DEPBAR.LE gsb0, 0x0 ;  /* 0x00008000000079c5 */ /* 0x000fe40000010000 */
[----:B------:R-:W-:-:S09]  /*1acd0*/  WARPGROUP.ARRIVE ;  /* 0x00000000000079c5 */ /* 0x000fd20000000000 */
        /* <DEDUP_REMOVED lines=56> */
[----:B--2---:R-:W-:Y:S02]  /*1b060*/  R2UR UR24, R20 ;  /* 0x00000000141872ca */ /* 0x004fe400000e0000 */
[----:B------:R-:W-:Y:S02]  /*1b070*/  R2UR UR25, R21 ;  /* 0x00000000151972ca */ /* 0x000fe400000e0000 */
[----:B------:R-:W2:Y:S01]  /*1b080*/  LDL.64 R20, [R1+0x28] ;  /* 0x0000280001147983 */ /* 0x000ea20000100a00 */
        /* <DEDUP_REMOVED lines=144> */
[----:B--2---:R-:W-:Y:S02]  /*1b990*/  R2UR UR26, R20 ;  /* 0x00000000141a72ca */ /* 0x004fe400000e0000 */
[----:B------:R-:W-:Y:S02]  /*1b9a0*/  R2UR UR27, R21 ;  /* 0x00000000151b72ca */ /* 0x000fe400000e0000 */
[----:B------:R-:W2:Y:S01]  /*1b9b0*/  LDL.64 R20, [R1+0x10] ;  /* 0x0000100001147983 */ /* 0x000ea20000100a00 */
[----:B------:R-:W-:Y:S02]  /*1b9c0*/  VIADD R12, R4, 0x284 ;  /* 0x00000284040c7836 */ /* 0x000fe40000000000 */
[----:B------:R-:W-:-:S03]  /*1b9d0*/  IMAD.MOV.U32 R13, RZ, RZ, 0x40000040 ;  /* 0x40000040ff0d7424 */ /* 0x000fc600078e00ff */
[----:B------:R-:W-:Y:S02]  /*1b9e0*/  R2UR UR6, R12 ;  /* 0x000000000c0672ca */ /* 0x000fe400000e0000 */
[----:B------:R-:W-:Y:S01]  /*1b9f0*/  R2UR UR7, R13 ;  /* 0x000000000d0772ca */ /* 0x000fe200000e0000 */
[----:B------:R-:W-:Y:S02]  /*1ba00*/  UMOV UR4, UR26 ;  /* 0x0000001a00047c82 */ /* 0x000fe40008000000 */
[----:B------:R-:W-:Y:S01]  /*1ba10*/  UMOV UR5, UR27 ;  /* 0x0000001b00057c82 */ /* 0x000fe20008000000 */
[----:B------:R-:W-:Y:S02]  /*1ba20*/  WARPGROUP.DEPBAR.LE gsb0, 0x0 ;  /* 0x00008000000079c5 */ /* 0x000fe40000010000 */
[----:B------:R-:W-:-:S07]  /*1ba30*/  WARPGROUP.ARRIVE ;  /* 0x00000000000079c5 */ /* 0x000fce0000000000 */
        /* <DEDUP_REMOVED lines=89> */
[----:B------:R-:W2:Y:S01]  /*1bfd0*/  LDL.64 R20, [R1] ;  /* 0x0000000001147983 */ /* 0x000ea20000100a00 */
[----:B------:R-:W-:Y:S02]  /*1bfe0*/  R2UR UR6, R12 ;  /* 0x000000000c0672ca */ /* 0x000fe400000e0000 */
[----:B------:R-:W-:-:S06]  /*1bff0*/  R2UR UR7, R13 ;  /* 0x000000000d0772ca */ /* 0x000fcc00000e0000 */
        /* <DEDUP_REMOVED lines=44> */
[----:B------:R-:W-:Y:S02]  /*1c2c0*/  R2UR UR7, R13 ;  /* 0x000000000d0772ca */ /* 0x000fe400000e0000 */
[----:B--2---:R-:W-:Y:S02]  /*1c2d0*/  R2UR UR24, R20 ;  /* 0x00000000141872ca */ /* 0x004fe400000e0000 */
[----:B------:R-:W-:-:S11]  /*1c2e0*/  R2UR UR25, R21 ;  /* 0x00000000151972ca */ /* 0x000fd600000e0000 */
        /* <DEDUP_REMOVED lines=442> */
.L_x_3071:
[----:B------:R-:W-:Y:S01]  /*1de90*/  SHF.L.U32 R0, R9, 0x1f, RZ ;  /* 0x0000001f09007819 */ /* 0x000fe200000006ff */
[----:B------:R-:W-:-:S04]  /*1dea0*/  IMAD R9, R10, 0x8, R18 ;  /* 0x000000080a097824 */ /* 0x000fc800078e0212 */
[----:B------:R2:W3:Y:S01]  /*1deb0*/  SYNCS.PHASECHK.TRANS64.TRYWAIT P3, [R9+URZ+0x38850], R0 ;  /* 0x03885000090075a7 */ /* 0x0004e2000806017f */
[----:B------:R-:W-:Y:S05]  /*1dec0*/  @!P0 BRA `(.L_x_3072) ;  /* 0x0000000000048947 */ /* 0x000fea0003800000 */
[----:B------:R-:W-:Y:S01]  /*1ded0*/  BPT.TRAP 0x1 ;  /* 0x000000040000795c */ /* 0x000fe20000300000 */
.L_x_3072:
[----:B------:R-:W-:Y:S04]  /*1dee0*/  BSSY B2, `(.L_x_3073) ;  /* 0x0000004000027945 */ /* 0x000fe80003800000 */
[----:B---3--:R-:W-:Y:S05]  /*1def0*/  @P3 BRA `(.L_x_3074) ;  /* 0x0000000000083947 */ /* 0x008fea0003800000 */
[----:B------:R-:W3:Y:S02]  /*1df00*/  SYNCS.PHASECHK.TRANS64.TRYWAIT P3, [R9+URZ+0x38850], R0 ;  /* 0x03885000090075a7 */ /* 0x000ee4000806017f */
[----:B---3--:R-:W-:Y:S05]  /*1df10*/  @!P3 BRA `(.L_x_3075) ;  /* 0x0000014c006cb947 */ /* 0x008fea0003800000 */
.L_x_3074:
[----:B------:R-:W-:Y:S05]  /*1df20*/  BSYNC B2 ;  /* 0x0000000000027941 */ /* 0x000fea0003800000 */
.L_x_3073:
[----:B--23--:R-:W-:Y:S01]  /*1df30*/  VIADD R0, R18, 0x400 ;  /* 0x0000040012007836 */ /* 0x00cfe20000000000 */
[----:B------:R-:W-:Y:S01]  /*1df40*/  WARPGROUP.ARRIVE ;  /* 0x00000000000079c5 */ /* 0x000fe20000000000 */
[----:B01----:R-:W-:Y:S02]  /*1df50*/  IMAD.MOV.U32 R3, RZ, RZ, 0x40000040 ;  /* 0x40000040ff037424 */ /* 0x003fe400078e00ff */
[----:B------:R-:W-:Y:S01]  /*1df60*/  FMUL.FTZ R20, R179, UR39 ;  /* 0x00000027b3147c20 */ /* 0x000fe20008410000 */
[----:B------:R-:W-:Y:S01]  /*1df70*/  IMAD.MOV.U32 R5, RZ, RZ, 0x40000040 ;  /* 0x40000040ff057424 */ /* 0x000fe200078e00ff */
[----:B------:R-:W-:Y:S01]  /*1df80*/  SHF.R.U32.HI R0, RZ, 0x4, R0 ;  /* 0x00000004ff007819 */ /* 0x000fe20000011600 */
[----:B------:R-:W-:Y:S01]  /*1df90*/  FMUL.FTZ R179, R181, UR39 ;  /* 0x00000027b5b37c20 */ /* 0x000fe20008410000 */
[----:B------:R-:W-:Y:S01]  /*1dfa0*/  R2UR UR7, R3 ;  /* 0x00000000030772ca */ /* 0x000fe200000e0000 */
[----:B------:R-:W-:Y:S01]  /*1dfb0*/  FMUL.FTZ R184, R184, UR39 ;  /* 0x00000027b8b87c20 */ /* 0x000fe20008410000 */
[----:B------:R-:W-:Y:S01]  /*1dfc0*/  LOP3.LUT R0, R0, 0x3fff, RZ, 0xc0, !PT ;  /* 0x00003fff00007812 */ /* 0x000fe200078ec0ff */
[----:B------:R-:W0:Y:S01]  /*1dfd0*/  @P2 LDC R3, c[0x0][0x450] ;  /* 0x00011400ff032b82 */ /* 0x000e220000000800 */
[----:B------:R-:W-:Y:S01]  /*1dfe0*/  FMUL.FTZ R176, R176, UR39 ;  /* 0x00000027b0b07c20 */ /* 0x000fe20008410000 */
[----:B------:R-:W-:Y:S01]  /*1dff0*/  FMUL.FTZ R177, R177, UR39 ;  /* 0x00000027b1b17c20 */ /* 0x000fe20008410000 */
[----:B------:R-:W-:Y:S01]  /*1e000*/  LOP3.LUT R0, R0, 0x2800000, RZ, 0xfc, !PT ;  /* 0x0280000000007812 */ /* 0x000fe200078efcff */
[----:B------:R-:W1:Y:S01]  /*1e010*/  MUFU.TANH R184, R184 ;  /* 0x000000b800b87308 */ /* 0x000e620000002400 */
[----:B------:R-:W-:Y:S01]  /*1e020*/  FMUL.FTZ R160, R160, UR39 ;  /* 0x00000027a0a07c20 */ /* 0x000fe20008410000 */
[----:B------:R-:W-:Y:S01]  /*1e030*/  FMUL.FTZ R13, R178, UR39 ;  /* 0x00000027b20d7c20 */ /* 0x000fe20008410000 */
[----:B------:R-:W-:Y:S01]  /*1e040*/  FMUL.FTZ R178, R180, UR39 ;  /* 0x00000027b4b27c20 */ /* 0x000fe20008410000 */
[----:B------:R-:W-:-:S02]  /*1e050*/  IMAD R2, R10, 0xa00, R0 ;  /* 0x00000a000a027824 */ /* 0x000fc400078e0200 */
[----:B------:R-:W-:Y:S01]  /*1e060*/  FMUL.FTZ R21, R182, UR39 ;  /* 0x00000027b6157c20 */ /* 0x000fe20008410000 */
[----:B------:R-:W-:Y:S02]  /*1e070*/  IMAD.IADD R0, R235, 0x1, R230 ;  /* 0x00000001eb007824 */ /* 0x000fe400078e02e6 */
[----:B------:R-:W-:Y:S01]  /*1e080*/  FMUL.FTZ R182, R169, UR39 ;  /* 0x00000027a9b67c20 */ /* 0x000fe20008410000 */
[C---:B------:R-:W-:Y:S01]  /*1e090*/  VIADD R4, R2.reuse, 0x80 ;  /* 0x0000008002047836 */ /* 0x040fe20000000000 */
[----:B------:R-:W-:Y:S01]  /*1e0a0*/  R2UR UR6, R2 ;  /* 0x00000000020672ca */ /* 0x000fe200000e0000 */
        /* <DEDUP_REMOVED lines=24> */
[----:B------:R-:W-:Y:S01]  /*1e230*/  @!P1 VIADD R11, R11, 0x38840 ;  /* 0x000388400b0b9836 */ /* 0x000fe20000000000 */
[----:B------:R-:W-:Y:S01]  /*1e240*/  MUFU.TANH R179, R179 ;  /* 0x000000b300b37308 */ /* 0x000fe20000002400 */
[----:B------:R-:W-:-:S03]  /*1e250*/  @!P1 VIADD R9, R9, 0x38860 ;  /* 0x0003886009099836 */ /* 0x000fc60000000000 */
[----:B------:R-:W-:Y:S02]  /*1e260*/  @!P1 PRMT R11, RZ, 0x654, R11 ;  /* 0x00000654ff0b9816 */ /* 0x000fe4000000000b */
        /* <DEDUP_REMOVED lines=31> */
[----:B------:R-:W2:Y:S01]  /*1e460*/  @P2 LDC R4, c[0x0][0x44c] ;  /* 0x00011300ff042b82 */ /* 0x000ea20000000800 */
[----:B------:R-:W-:Y:S01]  /*1e470*/  FMUL.FTZ R5, R185, UR39 ;  /* 0x00000027b9057c20 */ /* 0x000fe20008410000 */
[----:B------:R-:W-:Y:S01]  /*1e480*/  FMUL.FTZ R185, R188, UR39 ;  /* 0x00000027bcb97c20 */ /* 0x000fe20008410000 */
[----:B------:R-:W-:-:S04]  /*1e490*/  FMUL.FTZ R188, R168, UR39 ;  /* 0x00000027a8bc7c20 */ /* 0x000fc80008410000 */
[----:B------:R-:W-:Y:S08]  /*1e4a0*/  MUFU.TANH R5, R5 ;  /* 0x0000000500057308 */ /* 0x000ff00000002400 */
[----:B------:R-:W3:Y:S08]  /*1e4b0*/  MUFU.TANH R185, R185 ;  /* 0x000000b900b97308 */ /* 0x000ef00000002400 */
[----:B------:R-:W-:Y:S01]  /*1e4c0*/  MUFU.TANH R188, R188 ;  /* 0x000000bc00bc7308 */ /* 0x000fe20000002400 */
[----:B--2---:R-:W-:-:S05]  /*1e4d0*/  @P2 IMAD.HI.U32 R4, R0, R4, RZ ;  /* 0x0000000400042227 */ /* 0x004fca00078e00ff */
[----:B0-----:R-:W-:Y:S01]  /*1e4e0*/  @P2 SHF.R.U32.HI R0, RZ, R3, R4 ;  /* 0x00000003ff002219 */ /* 0x001fe20000011604 */
[----:B------:R-:W-:Y:S02]  /*1e4f0*/  IMAD.MOV.U32 R3, RZ, RZ, 0x40000040 ;  /* 0x40000040ff037424 */ /* 0x000fe400078e00ff */
[----:B------:R-:W-:Y:S01]  /*1e500*/  FMUL.FTZ R4, R187, UR39 ;  /* 0x00000027bb047c20 */ /* 0x000fe20008410000 */
[----:B------:R-:W-:Y:S01]  /*1e510*/  FMUL.FTZ R187, R172, UR39 ;  /* 0x00000027acbb7c20 */ /* 0x000fe20008410000 */
[----:B------:R-:W0:Y:S04]  /*1e520*/  SHFL.IDX PT, R181, R0, RZ, 0x1c1f ;  /* 0x001c1fff00b57589 */ /* 0x000e2800000e0000 */
[----:B------:R-:W-:Y:S08]  /*1e530*/  MUFU.TANH R4, R4 ;  /* 0x0000000400047308 */ /* 0x000ff00000002400 */
[----:B------:R-:W-:Y:S01]  /*1e540*/  MUFU.TANH R187, R187 ;  /* 0x000000bb00bb7308 */ /* 0x000fe20000002400 */
[----:B------:R-:W-:-:S02]  /*1e550*/  WARPGROUP.DEPBAR.LE gsb0, 0x0 ;  /* 0x00008000000079c5 */ /* 0x000fc40000010000 */
[----:B------:R-:W-:-:S06]  /*1e560*/  WARPGROUP.ARRIVE ;  /* 0x00000000000079c5 */ /* 0x000fcc0000000000 */
[----:B------:R-:W-:Y:S01]  /*1e570*/  HGMMA.64x256x16.F32.BF16 R24, R196, gdesc[UR4].tnspB, R24, gsb0 ;  /* 0x43e00004c4187df0 */ /* 0x000fe20008001818 */
[----:B------:R-:W-:Y:S01]  /*1e580*/  R2UR UR7, R3 ;  /* 0x00000000030772ca */ /* 0x000fe200000e0000 */
[----:B------:R-:W-:Y:S01]  /*1e590*/  IMAD.MOV.U32 R3, RZ, RZ, -0x50 ;  /* 0xffffffb0ff037424 */ /* 0x000fe200078e00ff */
[----:B------:R-:W-:Y:S01]  /*1e5a0*/  R2UR UR6, R2 ;  /* 0x00000000020672ca */ /* 0x000fe200000e0000 */
[----:B------:R-:W-:Y:S01]  /*1e5b0*/  FMUL.FTZ R2, R186, UR39 ;  /* 0x00000027ba027c20 */ /* 0x000fe20008410000 */
[----:B------:R-:W-:Y:S01]  /*1e5c0*/  FMUL.FTZ R186, R189, UR39 ;  /* 0x00000027bdba7c20 */ /* 0x000fe20008410000 */
[----:B------:R-:W-:-:S04]  /*1e5d0*/  IMAD R3, R8, R3, 0x1 ;  /* 0x0000000108037424 */ /* 0x000fc800078e0203 */
[----:B------:R-:W-:Y:S01]  /*1e5e0*/  IMAD R3, R234, -0x2, R3 ;  /* 0xfffffffeea037824 */ /* 0x000fe200078e0203 */
[----:B------:R-:W2:Y:S04]  /*1e5f0*/  MUFU.TANH R186, R186 ;  /* 0x000000ba00ba7308 */ /* 0x000ea80000002400 */
[----:B------:R-:W-:-:S04]  /*1e600*/  IADD3 R3, -R231, R3, R232 ;  /* 0x00000003e7037210 */ /* 0x000fc80007ffe1e8 */
[----:B------:R-:W-:Y:S01]  /*1e610*/  MUFU.TANH R2, R2 ;  /* 0x0000000200027308 */ /* 0x000fe20000002400 */
[----:B0-----:R-:W-:-:S05]  /*1e620*/  IMAD.IADD R181, R3, 0x1, R181 ;  /* 0x0000000103b57824 */ /* 0x001fca00078e02b5 */
[C---:B------:R-:W-:Y:S02]  /*1e630*/  ISETP.GT.AND P3, PT, R181.reuse, RZ, PT ;  /* 0x000000ffb500720c */ /* 0x040fe40003f64270 */
[C---:B------:R-:W-:Y:S02]  /*1e640*/  ISETP.GT.AND P4, PT, R181.reuse, 0x1, PT ;  /* 0x00000001b500780c */ /* 0x040fe40003f84270 */
[----:B-1----:R-:W-:Y:S02]  /*1e650*/  FSEL R168, R184, -INF , P3 ;  /* 0xff800000b8a87808 */ /* 0x002fe40001800000 */
[----:B------:R0:W1:Y:S01]  /*1e660*/  MUFU.TANH R184, R160 ;  /* 0x000000a000b87308 */ /* 0x0000620000002400 */
[----:B------:R-:W-:-:S04]  /*1e670*/  ISETP.GT.AND P3, PT, R181, 0x8, PT ;  /* 0x00000008b500780c */ /* 0x000fc80003f64270 */
[----:B---3--:R-:W-:Y:S01]  /*1e680*/  FSEL R169, R185, -INF , P3 ;  /* 0xff800000b9a97808 */ /* 0x008fe20001800000 */
[----:B------:R-:W-:Y:S01]  /*1e690*/  FMUL.FTZ R185, R164, UR39 ;  /* 0x00000027a4b97c20 */ /* 0x000fe20008410000 */
[----:B------:R-:W-:Y:S02]  /*1e6a0*/  ISETP.GT.AND P3, PT, R181, 0x10, PT ;  /* 0x00000010b500780c */ /* 0x000fe40003f64270 */
[----:B0-----:R-:W-:Y:S02]  /*1e6b0*/  FSEL R160, R5, -INF , P4 ;  /* 0xff80000005a07808 */ /* 0x001fe40002000000 */
[----:B------:R-:W-:Y:S01]  /*1e6c0*/  FMNMX.FTZ R5, R168, R7, !PT ;  /* 0x00000007a8057209 */ /* 0x000fe20007810000 */
[----:B------:R-:W-:Y:S01]  /*1e6d0*/  MUFU.TANH R185, R185 ;  /* 0x000000b900b97308 */ /* 0x000fe20000002400 */
[----:B------:R-:W-:Y:S02]  /*1e6e0*/  ISETP.GT.AND P4, PT, R181, 0x9, PT ;  /* 0x00000009b500780c */ /* 0x000fe40003f84270 */
[----:B------:R-:W-:-:S02]  /*1e6f0*/  FMNMX.FTZ R172, R160, R5, !PT ;  /* 0x00000005a0ac7209 */ /* 0x000fc40007810000 */
[----:B------:R-:W-:Y:S02]  /*1e700*/  FSEL R164, R176, -INF , P3 ;  /* 0xff800000b0a47808 */ /* 0x000fe40001800000 */
[----:B------:R-:W-:Y:S01]  /*1e710*/  FMNMX.FTZ R172, R169, R172, !PT ;  /* 0x000000aca9ac7209 */ /* 0x000fe20007810000 */
[----:B------:R2:W0:Y:S01]  /*1e720*/  MUFU.TANH R5, R161 ;  /* 0x000000a100057308 */ /* 0x0004220000002400 */
[----:B------:R-:W-:Y:S02]  /*1e730*/  ISETP.GT.AND P3, PT, R181, 0x18, PT ;  /* 0x00000018b500780c */ /* 0x000fe40003f64270 */
[----:B--2---:R-:W-:Y:S01]  /*1e740*/  FSEL R161, R186, -INF , P4 ;  /* 0xff800000baa17808 */ /* 0x004fe20002000000 */
[----:B------:R-:W-:Y:S01]  /*1e750*/  FMUL.FTZ R186, R165, UR39 ;  /* 0x00000027a5ba7c20 */ /* 0x000fe20008410000 */
[----:B------:R-:W-:Y:S02]  /*1e760*/  ISETP.GT.AND P4, PT, R181, 0x11, PT ;  /* 0x00000011b500780c */ /* 0x000fe40003f84270 */
[----:B------:R-:W-:-:S02]  /*1e770*/  FMNMX.FTZ R173, R161, R172, !PT ;  /* 0x000000aca1ad7209 */ /* 0x000fc40007810000 */
[----:B------:R-:W-:Y:S01]  /*1e780*/  FSEL R172, R177, -INF , P4 ;  /* 0xff800000b1ac7808 */ /* 0x000fe20002000000 */
[----:B------:R-:W-:Y:S01]  /*1e790*/  FMUL.FTZ R177, R152, UR39 ;  /* 0x0000002798b17c20 */ /* 0x000fe20008410000 */
[----:B------:R-:W-:Y:S01]  /*1e7a0*/  FMNMX.FTZ R176, R164, R173, !PT ;  /* 0x000000ada4b07209 */ /* 0x000fe20007810000 */
[----:B------:R-:W2:Y:S01]  /*1e7b0*/  MUFU.TANH R186, R186 ;  /* 0x000000ba00ba7308 */ /* 0x000ea20000002400 */
[C---:B------:R-:W-:Y:S02]  /*1e7c0*/  ISETP.GT.AND P4, PT, R181.reuse, 0x19, PT ;  /* 0x00000019b500780c */ /* 0x040fe40003f84270 */
[----:B------:R-:W-:Y:S02]  /*1e7d0*/  FSEL R173, R178, -INF , P3 ;  /* 0xff800000b2ad7808 */ /* 0x000fe40001800000 */
[----:B------:R-:W-:Y:S02]  /*1e7e0*/  FMNMX.FTZ R176, R172, R176, !PT ;  /* 0x000000b0acb07209 */ /* 0x000fe40007810000 */
[----:B------:R-:W-:-:S02]  /*1e7f0*/  ISETP.GT.AND P3, PT, R181, 0x20, PT ;  /* 0x00000020b500780c */ /* 0x000fc40003f64270 */
[----:B------:R-:W-:Y:S02]  /*1e800*/  FSEL R165, R179, -INF , P4 ;  /* 0xff800000b3a57808 */ /* 0x000fe40002000000 */
[----:B------:R-:W-:Y:S02]  /*1e810*/  FMNMX.FTZ R176, R173, R176, !PT ;  /* 0x000000b0adb07209 */ /* 0x000fe40007810000 */
[----:B------:R-:W-:Y:S02]  /*1e820*/  ISETP.GT.AND P4, PT, R181, 0x21, PT ;  /* 0x00000021b500780c */ /* 0x000fe40003f84270 */
[----:B------:R-:W-:Y:S02]  /*1e830*/  FSEL R152, R188, -INF , P3 ;  /* 0xff800000bc987808 */ /* 0x000fe40001800000 */
[----:B------:R-:W-:Y:S01]  /*1e840*/  FMNMX.FTZ R178, R165, R176, !PT ;  /* 0x000000b0a5b27209 */ /* 0x000fe20007810000 */
[----:B------:R3:W4:Y:S01]  /*1e850*/  MUFU.TANH R188, R177 ;  /* 0x000000b100bc7308 */ /* 0x0007220000002400 */
[----:B------:R-:W-:-:S02]  /*1e860*/  ISETP.GT.AND P3, PT, R181, 0x28, PT ;  /* 0x00000028b500780c */ /* 0x000fc40003f64270 */
[----:B------:R-:W-:Y:S02]  /*1e870*/  FSEL R176, R182, -INF , P4 ;  /* 0xff800000b6b07808 */ /* 0x000fe40002000000 */
[----:B------:R-:W-:Y:S02]  /*1e880*/  FMNMX.FTZ R178, R152, R178, !PT ;  /* 0x000000b298b27209 */ /* 0x000fe40007810000 */
[----:B------:R-:W-:Y:S01]  /*1e890*/  ISETP.GT.AND P4, PT, R181, 0x29, PT ;  /* 0x00000029b500780c */ /* 0x000fe20003f84270 */
[----:B---3--:R-:W-:Y:S01]  /*1e8a0*/  FMUL.FTZ R177, R153, UR39 ;  /* 0x0000002799b17c20 */ /* 0x008fe20008410000 */
[----:B------:R-:W-:Y:S02]  /*1e8b0*/  FSEL R153, R187, -INF , P3 ;  /* 0xff800000bb997808 */ /* 0x000fe40001800000 */
[----:B------:R-:W-:Y:S01]  /*1e8c0*/  FMNMX.FTZ R178, R176, R178, !PT ;  /* 0x000000b2b0b27209 */ /* 0x000fe20007810000 */
[----:B------:R3:W5:Y:S01]  /*1e8d0*/  MUFU.TANH R187, R177 ;  /* 0x000000b100bb7308 */ /* 0x0007620000002400 */
[----:B------:R-:W-:-:S02]  /*1e8e0*/  ISETP.GT.AND P3, PT, R181, 0x30, PT ;  /* 0x00000030b500780c */ /* 0x000fc40003f64270 */
[----:B------:R-:W-:Y:S02]  /*1e8f0*/  FMNMX.FTZ R179, R153, R178, !PT ;  /* 0x000000b299b37209 */ /* 0x000fe40007810000 */
[----:B-1----:R-:W-:Y:S02]  /*1e900*/  FSEL R178, R184, -INF , P3 ;  /* 0xff800000b8b27808 */ /* 0x002fe40001800000 */
[C---:B------:R-:W-:Y:S01]  /*1e910*/  ISETP.GT.AND P3, PT, R181.reuse, 0x38, PT ;  /* 0x00000038b500780c */ /* 0x040fe20003f64270 */
[----:B------:R0:W1:Y:S01]  /*1e920*/  MUFU.TANH R184, R156 ;  /* 0x0000009c00b87308 */ /* 0x0000620000002400 */
[----:B---3--:R-:W-:Y:S02]  /*1e930*/  FSEL R177, R180, -INF , P4 ;  /* 0xff800000b4b17808 */ /* 0x008fe40002000000 */
[----:B------:R-:W-:Y:S02]  /*1e940*/  ISETP.GT.AND P4, PT, R181, 0x31, PT ;  /* 0x00000031b500780c */ /* 0x000fe40003f84270 */
[----:B------:R-:W-:-:S02]  /*1e950*/  FMNMX.FTZ R179, R177, R179, !PT ;  /* 0x000000b3b1b37209 */ /* 0x000fc40007810000 */
[----:B0-----:R-:W-:Y:S01]  /*1e960*/  FSEL R156, R5, -INF , P4 ;  /* 0xff800000059c7808 */ /* 0x001fe20002000000 */
[----:B------:R-:W-:Y:S01]  /*1e970*/  FMUL.FTZ R5, R157, UR39 ;  /* 0x000000279d057c20 */ /* 0x000fe20008410000 */
[----:B------:R-:W-:Y:S02]  /*1e980*/  FMNMX.FTZ R179, R178, R179, !PT ;  /* 0x000000b3b2b37209 */ /* 0x000fe40007810000 */
[----:B------:R-:W-:Y:S02]  /*1e990*/  ISETP.GT.AND P4, PT, R181, 0x39, PT ;  /* 0x00000039b500780c */ /* 0x000fe40003f84270 */
[----:B------:R-:W-:Y:S01]  /*1e9a0*/  FSEL R157, R185, -INF , P3 ;  /* 0xff800000b99d7808 */ /* 0x000fe20001800000 */
[----:B------:R-:W0:Y:S01]  /*1e9b0*/  MUFU.TANH R5, R5 ;  /* 0x0000000500057308 */ /* 0x000e220000002400 */
[----:B------:R-:W-:Y:S02]  /*1e9c0*/  FMNMX.FTZ R180, R156, R179, !PT ;  /* 0x000000b39cb47209 */ /* 0x000fe40007810000 */
[----:B------:R-:W-:-:S02]  /*1e9d0*/  ISETP.GT.AND P3, PT, R181, 0x40, PT ;  /* 0x00000040b500780c */ /* 0x000fc40003f64270 */
[----:B--2---:R-:W-:Y:S02]  /*1e9e0*/  FSEL R179, R186, -INF , P4 ;  /* 0xff800000bab37808 */ /* 0x004fe40002000000 */
[----:B------:R-:W-:Y:S01]  /*1e9f0*/  FMNMX.FTZ R182, R157, R180, !PT ;  /* 0x000000b49db67209 */ /* 0x000fe20007810000 */
[----:B------:R2:W3:Y:S01]  /*1ea00*/  SHFL.IDX PT, R186, R0, 0x1, 0x1c1f ;  /* 0x003c1f0000ba7f89 */ /* 0x0004e200000e0000 */
[----:B------:R-:W-:Y:S02]  /*1ea10*/  ISETP.GT.AND P4, PT, R181, 0x41, PT ;  /* 0x00000041b500780c */ /* 0x000fe40003f84270 */
[----:B----4-:R-:W-:Y:S02]  /*1ea20*/  FSEL R180, R188, -INF , P3 ;  /* 0xff800000bcb47808 */ /* 0x010fe40001800000 */
[----:B------:R-:W-:Y:S02]  /*1ea30*/  FMNMX.FTZ R185, R179, R182, !PT ;  /* 0x000000b6b3b97209 */ /* 0x000fe40007810000 */
[----:B------:R5:W-:Y:S01]  /*1ea40*/  MUFU.TANH R182, R183 ;  /* 0x000000b700b67308 */ /* 0x000be20000002400 */
[----:B------:R-:W-:-:S02]  /*1ea50*/  ISETP.GT.AND P3, PT, R181, 0x48, PT ;  /* 0x00000048b500780c */ /* 0x000fc40003f64270 */
[----:B------:R-:W-:-:S05]  /*1ea60*/  FMNMX.FTZ R185, R180, R185, !PT ;  /* 0x000000b9b4b97209 */ /* 0x000fca0007810000 */
[----:B--2---:R2:W-:Y:S01]  /*1ea70*/  MUFU.TANH R0, R166 ;  /* 0x000000a600007308 */ /* 0x0045e20000002400 */
[----:B-----5:R-:W-:Y:S02]  /*1ea80*/  FSEL R183, R187, -INF , P4 ;  /* 0xff800000bbb77808 */ /* 0x020fe40002000000 */
[----:B------:R-:W-:Y:S01]  /*1ea90*/  ISETP.GT.AND P4, PT, R181, 0x49, PT ;  /* 0x00000049b500780c */ /* 0x000fe20003f84270 */
[----:B------:R-:W-:Y:S01]  /*1eaa0*/  FMUL.FTZ R181, R170, UR39 ;  /* 0x00000027aab57c20 */ /* 0x000fe20008410000 */
[----:B-1----:R-:W-:Y:S02]  /*1eab0*/  FSEL R170, R184, -INF , P3 ;  /* 0xff800000b8aa7808 */ /* 0x002fe40001800000 */
[----:B------:R-:W-:Y:S01]  /*1eac0*/  FMNMX.FTZ R185, R183, R185, !PT ;  /* 0x000000b9b7b97209 */ /* 0x000fe20007810000 */
[----:B------:R0:W1:Y:S01]  /*1ead0*/  MUFU.TANH R184, R181 ;  /* 0x000000b500b87308 */ /* 0x0000620000002400 */
[----:B--2---:R-:W-:Y:S01]  /*1eae0*/  FMUL.FTZ R166, R167, UR39 ;  /* 0x00000027a7a67c20 */ /* 0x004fe20008410000 */
[----:B---3--:R-:W-:-:S02]  /*1eaf0*/  IMAD.IADD R167, R3, 0x1, R186 ;  /* 0x0000000103a77824 */ /* 0x008fc400078e02ba */
[----:B------:R-:W-:-:S03]  /*1eb00*/  IMAD.U32 R3, RZ, RZ, UR43 ;  /* 0x0000002bff037e24 */ /* 0x000fc6000f8e00ff */
[----:B------:R-:W-:Y:S01]  /*1eb10*/  ISETP.GT.AND P3, PT, R167, RZ, PT ;  /* 0x000000ffa700720c */ /* 0x000fe20003f64270 */
[----:B------:R-:W2:Y:S01]  /*1eb20*/  MUFU.TANH R166, R166 ;  /* 0x000000a600a67308 */ /* 0x000ea20000002400 */
[----:B0-----:R-:W-:Y:S02]  /*1eb30*/  FSEL R181, R5, -INF , P4 ;  /* 0xff80000005b57808 */ /* 0x001fe40002000000 */
[----:B------:R-:W-:Y:S02]  /*1eb40*/  FMNMX.FTZ R5, R170, R185, !PT ;  /* 0x000000b9aa057209 */ /* 0x000fe40007810000 */
[----:B------:R-:W-:Y:S02]  /*1eb50*/  ISETP.GT.AND P4, PT, R167, 0x1, PT ;  /* 0x00000001a700780c */ /* 0x000fe40003f84270 */
[----:B------:R-:W-:Y:S02]  /*1eb60*/  FMNMX.FTZ R5, R181, R5, !PT ;  /* 0x00000005b5057209 */ /* 0x000fe40007810000 */
[----:B------:R-:W-:-:S02]  /*1eb70*/  FSEL R2, R2, -INF , P3 ;  /* 0xff80000002027808 */ /* 0x000fc40001800000 */
[C---:B------:R-:W-:Y:S01]  /*1eb80*/  ISETP.GT.AND P5, PT, R167.reuse, 0x8, PT ;  /* 0x00000008a700780c */ /* 0x040fe20003fa4270 */
[----:B------:R-:W0:Y:S01]  /*1eb90*/  SHFL.BFLY PT, R185, R5, 0x2, 0x1f ;  /* 0x0c401f0005b97f89 */ /* 0x000e2200000e0000 */
[C---:B------:R-:W-:Y:S02]  /*1eba0*/  ISETP.GT.AND P3, PT, R167.reuse, 0x10, PT ;  /* 0x00000010a700780c */ /* 0x040fe40003f64270 */
[----:B------:R-:W-:Y:S02]  /*1ebb0*/  FSEL R10, R10, -INF , P5 ;  /* 0xff8000000a0a7808 */ /* 0x000fe40002800000 */
[----:B------:R-:W-:Y:S02]  /*1ebc0*/  ISETP.GT.AND P5, PT, R167, 0x11, PT ;  /* 0x00000011a700780c */ /* 0x000fe40003fa4270 */
[----:B------:R-:W-:Y:S02]  /*1ebd0*/  FSEL R13, R13, -INF , P3 ;  /* 0xff8000000d0d7808 */ /* 0x000fe40001800000 */
[----:B------:R-:W-:-:S02]  /*1ebe0*/  ISETP.GT.AND P6, PT, R167, 0x18, PT ;  /* 0x00000018a700780c */ /* 0x000fc40003fc4270 */
[----:B------:R-:W-:Y:S02]  /*1ebf0*/  FSEL R20, R20, -INF , P5 ;  /* 0xff80000014147808 */ /* 0x000fe40002800000 */
[----:B------:R-:W-:Y:S02]  /*1ec00*/  FSEL R21, R21, -INF , P6 ;  /* 0xff80000015157808 */ /* 0x000fe40003000000 */
[C---:B------:R-:W-:Y:S02]  /*1ec10*/  ISETP.GT.AND P5, PT, R167.reuse, 0x20, PT ;  /* 0x00000020a700780c */ /* 0x040fe40003fa4270 */
[----:B------:R-:W-:Y:S02]  /*1ec20*/  ISETP.GT.AND P6, PT, R167, 0x21, PT ;  /* 0x00000021a700780c */ /* 0x000fe40003fc4270 */
[----:B-1----:R-:W-:Y:S02]  /*1ec30*/  FSEL R184, R184, -INF , P5 ;  /* 0xff800000b8b87808 */ /* 0x002fe40002800000 */
[----:B------:R-:W-:-:S02]  /*1ec40*/  FSEL R171, R171, -INF , P6 ;  /* 0xff800000abab7808 */ /* 0x000fc40003000000 */
[----:B------:R-:W-:Y:S02]  /*1ec50*/  ISETP.GT.AND P5, PT, R167, 0x29, PT ;  /* 0x00000029a700780c */ /* 0x000fe40003fa4270 */
[----:B0-----:R-:W-:Y:S02]  /*1ec60*/  FMNMX.FTZ R5, R5, R185, !PT ;  /* 0x000000b905057209 */ /* 0x001fe40007810000 */
[----:B------:R-:W-:Y:S02]  /*1ec70*/  ISETP.GT.AND P6, PT, R167, 0x30, PT ;  /* 0x00000030a700780c */ /* 0x000fe40003fc4270 */
[----:B------:R-:W-:Y:S01]  /*1ec80*/  FSEL R175, R175, -INF , P5 ;  /* 0xff800000afaf7808 */ /* 0x000fe20002800000 */
[----:B------:R-:W0:Y:S01]  /*1ec90*/  SHFL.BFLY PT, R185, R5, 0x1, 0x1f ;  /* 0x0c201f0005b97f89 */ /* 0x000e2200000e0000 */
[----:B------:R-:W-:Y:S02]  /*1eca0*/  FSEL R162, R162, -INF , P6 ;  /* 0xff800000a2a27808 */ /* 0x000fe40003000000 */
[----:B------:R-:W-:-:S02]  /*1ecb0*/  ISETP.GT.AND P5, PT, R167, 0x38, PT ;  /* 0x00000038a700780c */ /* 0x000fc40003fa4270 */
[----:B------:R-:W-:-:S04]  /*1ecc0*/  ISETP.GT.AND P6, PT, R167, 0x39, PT ;  /* 0x00000039a700780c */ /* 0x000fc80003fc4270 */
[----:B--2---:R-:W-:Y:S02]  /*1ecd0*/  FSEL R166, R166, -INF , P6 ;  /* 0xff800000a6a67808 */ /* 0x004fe40003000000 */
[----:B------:R-:W-:Y:S02]  /*1ece0*/  ISETP.GT.AND P6, PT, R167, 0x48, PT ;  /* 0x00000048a700780c */ /* 0x000fe40003fc4270 */
[----:B0-----:R-:W-:Y:S02]  /*1ecf0*/  FMNMX.FTZ R5, R5, R185, !PT ;  /* 0x000000b905057209 */ /* 0x001fe40007810000 */
[----:B------:R-:W-:Y:S02]  /*1ed00*/  FSEL R185, R4, -INF , P4 ;  /* 0xff80000004b97808 */ /* 0x000fe40002000000 */
[----:B------:R-:W-:Y:S01]  /*1ed10*/  FMNMX.FTZ R4, R2, R6, !PT ;  /* 0x0000000602047209 */ /* 0x000fe20007810000 */
[----:B------:R-:W-:Y:S01]  /*1ed20*/  FMUL.FTZ R186, R5, R3 ;  /* 0x0000000305ba7220 */ /* 0x000fe20000410000 */
[----:B------:R-:W-:-:S02]  /*1ed30*/  ISETP.GT.AND P4, PT, R167, 0x9, PT ;  /* 0x00000009a700780c */ /* 0x000fc40003f84270 */
[----:B------:R-:W-:Y:S02]  /*1ed40*/  FMNMX.FTZ R4, R185, R4, !PT ;  /* 0x00000004b9047209 */ /* 0x000fe40007810000 */
[----:B------:R-:W-:Y:S02]  /*1ed50*/  FSEL R12, R12, -INF , P4 ;  /* 0xff8000000c0c7808 */ /* 0x000fe40002000000 */
[----:B------:R-:W-:Y:S02]  /*1ed60*/  FMNMX.FTZ R4, R10, R4, !PT ;  /* 0x000000040a047209 */ /* 0x000fe40007810000 */
[----:B------:R-:W-:Y:S02]  /*1ed70*/  ISETP.GT.AND P4, PT, R167, 0x19, PT ;  /* 0x00000019a700780c */ /* 0x000fe40003f84270 */
[----:B------:R-:W-:Y:S02]  /*1ed80*/  FMNMX.FTZ R4, R12, R4, !PT ;  /* 0x000000040c047209 */ /* 0x000fe40007810000 */
[----:B------:R-:W-:-:S02]  /*1ed90*/  FSEL R182, R182, -INF , P4 ;  /* 0xff800000b6b67808 */ /* 0x000fc40002000000 */
[----:B------:R-:W-:Y:S02]  /*1eda0*/  FMNMX.FTZ R4, R13, R4, !PT ;  /* 0x000000040d047209 */ /* 0x000fe40007810000 */
[----:B------:R-:W-:Y:S02]  /*1edb0*/  ISETP.GT.AND P4, PT, R167, 0x28, PT ;  /* 0x00000028a700780c */ /* 0x000fe40003f84270 */
[----:B------:R-:W-:Y:S02]  /*1edc0*/  FMNMX.FTZ R4, R20, R4, !PT ;  /* 0x0000000414047209 */ /* 0x000fe40007810000 */
[----:B------:R-:W-:Y:S02]  /*1edd0*/  FSEL R174, R174, -INF , P4 ;  /* 0xff800000aeae7808 */ /* 0x000fe40002000000 */
[----:B------:R-:W-:Y:S02]  /*1ede0*/  FMNMX.FTZ R4, R21, R4, !PT ;  /* 0x0000000415047209 */ /* 0x000fe40007810000 */
[----:B------:R-:W-:-:S02]  /*1edf0*/  FSETP.NEU.FTZ.AND P3, PT, R5, -INF , PT ;  /* 0xff8000000500780b */ /* 0x000fc40003f7d000 */
[----:B------:R-:W-:Y:S02]  /*1ee00*/  FMNMX.FTZ R4, R182, R4, !PT ;  /* 0x00000004b6047209 */ /* 0x000fe40007810000 */
[----:B------:R-:W-:Y:S02]  /*1ee10*/  ISETP.GT.AND P4, PT, R167, 0x31, PT ;  /* 0x00000031a700780c */ /* 0x000fe40003f84270 */
[----:B------:R-:W-:Y:S02]  /*1ee20*/  FMNMX.FTZ R4, R184, R4, !PT ;  /* 0x00000004b8047209 */ /* 0x000fe40007810000 */
[----:B------:R-:W-:Y:S02]  /*1ee30*/  FSEL R186, R186, RZ, P3 ;  /* 0x000000ffbaba7208 */ /* 0x000fe40001800000 */
[----:B------:R-:W-:Y:S01]  /*1ee40*/  FMNMX.FTZ R4, R171, R4, !PT ;  /* 0x00000004ab047209 */ /* 0x000fe20007810000 */
[----:B------:R-:W-:Y:S02]  /*1ee50*/  WARPGROUP.DEPBAR.LE gsb0, 0x0 ;  /* 0x00008000000079c5 */ /* 0x000fe40000010000 */
[----:B------:R-:W-:Y:S01]  /*1ee60*/  WARPGROUP.ARRIVE ;  /* 0x00000000000079c5 */ /* 0x000fe20000000000 */
[----:B------:R-:W-:Y:S01]  /*1ee70*/  FMNMX.FTZ R4, R174, R4, !PT ;  /* 0x00000004ae047209 */ /* 0x000fe20007810000 */
[-CC-:B------:R-:W-:Y:S01]  /*1ee80*/  FFMA.FTZ R208, R168, R3.reuse, -R186.reuse ;  /* 0x00000003a8d07223 */ /* 0x180fe200000108ba */
[----:B------:R-:W-:Y:S01]  /*1ee90*/  FSEL R163, R163, -INF , P4 ;  /* 0xff800000a3a37808 */ /* 0x000fe20002000000 */
[-CC-:B------:R-:W-:Y:S01]  /*1eea0*/  FFMA.FTZ R204, R164, R3.reuse, -R186.reuse ;  /* 0x00000003a4cc7223 */ /* 0x180fe200000108ba */
[----:B------:R-:W-:Y:S01]  /*1eeb0*/  FMNMX.FTZ R4, R175, R4, !PT ;  /* 0x00000004af047209 */ /* 0x000fe20007810000 */
[----:B------:R-:W-:Y:S01]  /*1eec0*/  HGMMA.64x256x16.F32.BF16 R24, R192, gdesc[UR4].tnspB, R24, gsb0 ;  /* 0x43e00004c0187df0 */ /* 0x000fe20008001818 */
[----:B------:R-:W-:Y:S01]  /*1eed0*/  FSEL R168, R0, -INF , P5 ;  /* 0xff80000000a87808 */ /* 0x000fe20002800000 */
[-CC-:B------:R-:W-:Y:S01]  /*1eee0*/  FFMA.FTZ R210, R169, R3.reuse, -R186.reuse ;  /* 0x00000003a9d27223 */ /* 0x180fe200000108ba */
[----:B------:R-:W-:Y:S01]  /*1eef0*/  FMNMX.FTZ R4, R162, R4, !PT ;  /* 0x00000004a2047209 */ /* 0x000fe20007810000 */
[-CC-:B------:R-:W-:Y:S01]  /*1ef00*/  FFMA.FTZ R160, R160, R3.reuse, -R186.reuse ;  /* 0x00000003a0a07223 */ /* 0x180fe200000108ba */
[----:B------:R-:W-:Y:S01]  /*1ef10*/  ISETP.GT.AND P4, PT, R167, 0x40, PT ;  /* 0x00000040a700780c */ /* 0x000fe20003f84270 */
[----:B------:R-:W-:Y:S01]  /*1ef20*/  MUFU.EX2 R208, R208 ;  /* 0x000000d000d07308 */ /* 0x000fe20000000800 */
[----:B------:R-:W-:Y:S01]  /*1ef30*/  FMNMX.FTZ R4, R163, R4, !PT ;  /* 0x00000004a3047209 */ /* 0x000fe20007810000 */
[-CC-:B------:R-:W-:Y:S01]  /*1ef40*/  FFMA.FTZ R206, R173, R3.reuse, -R186.reuse ;  /* 0x00000003adce7223 */ /* 0x180fe200000108ba */
[----:B------:R-:W-:Y:S01]  /*1ef50*/  ISETP.GT.AND P5, PT, R167, 0x41, PT ;  /* 0x00000041a700780c */ /* 0x000fe20003fa4270 */
[-CC-:B------:R-:W-:Y:S01]  /*1ef60*/  FFMA.FTZ R161, R161, R3.reuse, -R186.reuse ;  /* 0x00000003a1a17223 */ /* 0x180fe200000108ba */
[----:B------:R-:W-:Y:S01]  /*1ef70*/  FMNMX.FTZ R4, R168, R4, !PT ;  /* 0x00000004a8047209 */ /* 0x000fe20007810000 */
[-CC-:B------:R-:W-:Y:S01]  /*1ef80*/  FFMA.FTZ R200, R152, R3.reuse, -R186.reuse ;  /* 0x0000000398c87223 */ /* 0x180fe200000108ba */
[----:B------:R-:W-:Y:S01]  /*1ef90*/  FSEL R154, R154, -INF , P4 ;  /* 0xff8000009a9a7808 */ /* 0x000fe20002000000 */
[----:B------:R-:W-:Y:S01]  /*1efa0*/  MUFU.EX2 R160, R160 ;  /* 0x000000a000a07308 */ /* 0x000fe20000000800 */
[----:B------:R-:W-:Y:S01]  /*1efb0*/  FMNMX.FTZ R4, R166, R4, !PT ;  /* 0x00000004a6047209 */ /* 0x000fe20007810000 */
[-CC-:B------:R-:W-:Y:S01]  /*1efc0*/  FFMA.FTZ R202, R153, R3.reuse, -R186.reuse ;  /* 0x0000000399ca7223 */ /* 0x180fe200000108ba */
[----:B------:R-:W-:Y:S01]  /*1efd0*/  FSEL R164, R155, -INF , P5 ;  /* 0xff8000009ba47808 */ /* 0x000fe20002800000 */
[-CC-:B------:R-:W-:Y:S01]  /*1efe0*/  FFMA.FTZ R155, R172, R3.reuse, -R186.reuse ;  /* 0x00000003ac9b7223 */ /* 0x180fe200000108ba */
[----:B------:R-:W-:Y:S01]  /*1eff0*/  FMNMX.FTZ R4, R154, R4, !PT ;  /* 0x000000049a047209 */ /* 0x000fe20007810000 */
[-CC-:B------:R-:W-:Y:S01]  /*1f000*/  FFMA.FTZ R152, R177, R3.reuse, -R186.reuse ;  /* 0x00000003b1987223 */ /* 0x180fe200000108ba */
[----:B------:R-:W-:Y:S01]  /*1f010*/  ISETP.GT.AND P4, PT, R167, 0x49, PT ;  /* 0x00000049a700780c */ /* 0x000fe20003f84270 */
[----:B------:R-:W-:Y:S01]  /*1f020*/  MUFU.EX2 R210, R210 ;  /* 0x000000d200d27308 */ /* 0x000fe20000000800 */
[----:B------:R-:W-:Y:S01]  /*1f030*/  FSEL R167, R158, -INF , P6 ;  /* 0xff8000009ea77808 */ /* 0x000fe20003000000 */
[-CC-:B------:R-:W-:Y:S01]  /*1f040*/  FFMA.FTZ R158, R176, R3.reuse, -R186.reuse ;  /* 0x00000003b09e7223 */ /* 0x180fe200000108ba */
[----:B------:R-:W-:Y:S01]  /*1f050*/  FMNMX.FTZ R4, R164, R4, !PT ;  /* 0x00000004a4047209 */ /* 0x000fe20007810000 */
[-CC-:B------:R-:W-:Y:S01]  /*1f060*/  FFMA.FTZ R196, R178, R3.reuse, -R186.reuse ;  /* 0x00000003b2c47223 */ /* 0x180fe200000108ba */
[----:B------:R-:W-:Y:S01]  /*1f070*/  FSEL R169, R159, -INF , P4 ;  /* 0xff8000009fa97808 */ /* 0x000fe20002000000 */
[-CC-:B------:R-:W-:Y:S01]  /*1f080*/  FFMA.FTZ R159, R165, R3.reuse, -R186.reuse ;  /* 0x00000003a59f7223 */ /* 0x180fe200000108ba */
[----:B------:R-:W-:Y:S01]  /*1f090*/  FMNMX.FTZ R0, R167, R4, !PT ;  /* 0x00000004a7007209 */ /* 0x000fe20007810000 */
[----:B------:R-:W-:Y:S01]  /*1f0a0*/  MUFU.EX2 R161, R161 ;  /* 0x000000a100a17308 */ /* 0x000fe20000000800 */
[-CC-:B------:R-:W-:Y:S01]  /*1f0b0*/  FFMA.FTZ R153, R156, R3.reuse, -R186.reuse ;  /* 0x000000039c997223 */ /* 0x180fe200000108ba */
[-CC-:B------:R-:W-:Y:S01]  /*1f0c0*/  FFMA.FTZ R198, R157, R3.reuse, -R186.reuse ;  /* 0x000000039dc67223 */ /* 0x180fe200000108ba */
[----:B------:R-:W-:Y:S01]  /*1f0d0*/  FMNMX.FTZ R0, R169, R0, !PT ;  /* 0x00000000a9007209 */ /* 0x000fe20007810000 */
[-CC-:B------:R-:W-:Y:S01]  /*1f0e0*/  FFMA.FTZ R156, R179, R3.reuse, -R186.reuse ;  /* 0x00000003b39c7223 */ /* 0x180fe200000108ba */
[-CC-:B------:R-:W-:Y:S01]  /*1f0f0*/  FFMA.FTZ R157, R183, R3.reuse, -R186.reuse ;  /* 0x00000003b79d7223 */ /* 0x180fe200000108ba */
[----:B------:R-:W-:-:S02]  /*1f100*/  FFMA.FTZ R165, R181, R3, -R186 ;  /* 0x00000003b5a57223 */ /* 0x000fc400000108ba */
        /* <DEDUP_REMOVED lines=10> */
[----:B0-----:R-:W-:-:S02]  /*1f1b0*/  FMNMX.FTZ R4, R0, R4, !PT ;  /* 0x0000000400047209 */ /* 0x001fc40007810000 */
[----:B------:R-:W-:Y:S02]  /*1f1c0*/  FSEL R0, R5, RZ, P3 ;  /* 0x000000ff05007208 */ /* 0x000fe40001800000 */
[----:B------:R-:W-:-:S03]  /*1f1d0*/  FSETP.NEU.FTZ.AND P4, PT, R4, -INF , PT ;  /* 0xff8000000400780b */ /* 0x000fc60003f9d000 */
[----:B------:R-:W-:Y:S01]  /*1f1e0*/  MUFU.EX2 R152, R152 ;  /* 0x0000009800987308 */ /* 0x000fe20000000800 */
[----:B------:R-:W-:Y:S01]  /*1f1f0*/  ISETP.GT.AND P3, PT, R8, R225, PT ;  /* 0x000000e10800720c */ /* 0x000fe20003f64270 */
[----:B------:R-:W-:Y:S01]  /*1f200*/  FADD.FTZ R0, -R0, R7 ;  /* 0x0000000700007221 */ /* 0x000fe20000010100 */
[----:B------:R-:W-:-:S03]  /*1f210*/  VIADD R8, R8, 0xffffffff ;  /* 0xffffffff08087836 */ /* 0x000fc60000000000 */
[----:B------:R-:W-:Y:S02]  /*1f220*/  FMUL.FTZ R0, R0, R3 ;  /* 0x0000000300007220 */ /* 0x000fe40000410000 */
[----:B------:R-:W-:Y:S08]  /*1f230*/  MUFU.EX2 R196, R196 ;  /* 0x000000c400c47308 */ /* 0x000ff00000000800 */
[----:B------:R-:W0:Y:S08]  /*1f240*/  MUFU.EX2 R0, R0 ;  /* 0x0000000000007308 */ /* 0x000e300000000800 */
[----:B------:R-:W1:Y:S08]  /*1f250*/  MUFU.EX2 R153, R153 ;  /* 0x0000009900997308 */ /* 0x000e700000000800 */
[----:B------:R-:W2:Y:S01]  /*1f260*/  MUFU.EX2 R198, R198 ;  /* 0x000000c600c67308 */ /* 0x000ea20000000800 */
[----:B0-----:R-:W-:Y:S01]  /*1f270*/  FFMA.FTZ R15, R0, R15, R208 ;  /* 0x0000000f000f7223 */ /* 0x001fe200000100d0 */
[----:B------:R-:W-:-:S03]  /*1f280*/  F2FP.BF16.F32.PACK_AB R208, R160, R208 ;  /* 0x000000d0a0d0723e */ /* 0x000fc600000010ff */
[----:B------:R-:W-:-:S03]  /*1f290*/  FADD.FTZ R15, R160, R15 ;  /* 0x0000000fa00f7221 */ /* 0x000fc60000010000 */
[----:B------:R-:W0:Y:S01]  /*1f2a0*/  MUFU.EX2 R156, R156 ;  /* 0x0000009c009c7308 */ /* 0x000e220000000800 */
[----:B------:R-:W-:Y:S01]  /*1f2b0*/  FADD.FTZ R15, R210, R15 ;  /* 0x0000000fd20f7221 */ /* 0x000fe20000010000 */
[----:B------:R-:W-:-:S03]  /*1f2c0*/  F2FP.BF16.F32.PACK_AB R210, R161, R210 ;  /* 0x000000d2a1d2723e */ /* 0x000fc600000010ff */
[----:B------:R-:W-:-:S03]  /*1f2d0*/  FADD.FTZ R15, R161, R15 ;  /* 0x0000000fa10f7221 */ /* 0x000fc60000010000 */
[----:B------:R-:W-:Y:S01]  /*1f2e0*/  MUFU.EX2 R157, R157 ;  /* 0x0000009d009d7308 */ /* 0x000fe20000000800 */
[----:B------:R-:W-:Y:S01]  /*1f2f0*/  FADD.FTZ R15, R204, R15 ;  /* 0x0000000fcc0f7221 */ /* 0x000fe20000010000 */
[----:B------:R-:W-:-:S03]  /*1f300*/  F2FP.BF16.F32.PACK_AB R204, R155, R204 ;  /* 0x000000cc9bcc723e */ /* 0x000fc600000010ff */
[----:B------:R-:W-:-:S03]  /*1f310*/  FADD.FTZ R15, R155, R15 ;  /* 0x0000000f9b0f7221 */ /* 0x000fc60000010000 */
[----:B------:R-:W-:Y:S01]  /*1f320*/  MUFU.EX2 R165, R165 ;  /* 0x000000a500a57308 */ /* 0x000fe20000000800 */
[----:B------:R-:W-:Y:S01]  /*1f330*/  FADD.FTZ R15, R206, R15 ;  /* 0x0000000fce0f7221 */ /* 0x000fe20000010000 */
[----:B------:R-:W-:-:S03]  /*1f340*/  F2FP.BF16.F32.PACK_AB R206, R159, R206 ;  /* 0x000000ce9fce723e */ /* 0x000fc600000010ff */
[----:B------:R-:W-:-:S04]  /*1f350*/  FADD.FTZ R15, R159, R15 ;  /* 0x0000000f9f0f7221 */ /* 0x000fc80000010000 */
[----:B------:R-:W-:Y:S01]  /*1f360*/  FADD.FTZ R15, R200, R15 ;  /* 0x0000000fc80f7221 */ /* 0x000fe20000010000 */
[----:B------:R-:W-:-:S03]  /*1f370*/  F2FP.BF16.F32.PACK_AB R200, R158, R200 ;  /* 0x000000c89ec8723e */ /* 0x000fc600000010ff */
[----:B------:R-:W-:-:S04]  /*1f380*/  FADD.FTZ R15, R158, R15 ;  /* 0x0000000f9e0f7221 */ /* 0x000fc80000010000 */
[----:B------:R-:W-:Y:S01]  /*1f390*/  FADD.FTZ R15, R202, R15 ;  /* 0x0000000fca0f7221 */ /* 0x000fe20000010000 */
[----:B------:R-:W-:-:S03]  /*1f3a0*/  F2FP.BF16.F32.PACK_AB R202, R152, R202 ;  /* 0x000000ca98ca723e */ /* 0x000fc600000010ff */
[----:B------:R-:W-:-:S04]  /*1f3b0*/  FADD.FTZ R15, R152, R15 ;  /* 0x0000000f980f7221 */ /* 0x000fc80000010000 */
[----:B------:R-:W-:Y:S01]  /*1f3c0*/  FADD.FTZ R15, R196, R15 ;  /* 0x0000000fc40f7221 */ /* 0x000fe20000010000 */
[----:B-1----:R-:W-:-:S03]  /*1f3d0*/  F2FP.BF16.F32.PACK_AB R196, R153, R196 ;  /* 0x000000c499c4723e */ /* 0x002fc600000010ff */
[----:B------:R-:W-:-:S04]  /*1f3e0*/  FADD.FTZ R15, R153, R15 ;  /* 0x0000000f990f7221 */ /* 0x000fc80000010000 */
[----:B--2---:R-:W-:Y:S01]  /*1f3f0*/  FADD.FTZ R15, R198, R15 ;  /* 0x0000000fc60f7221 */ /* 0x004fe20000010000 */
[----:B0-----:R-:W-:-:S03]  /*1f400*/  F2FP.BF16.F32.PACK_AB R198, R156, R198 ;  /* 0x000000c69cc6723e */ /* 0x001fc600000010ff */
[----:B------:R-:W-:Y:S01]  /*1f410*/  FADD.FTZ R15, R156, R15 ;  /* 0x0000000f9c0f7221 */ /* 0x000fe20000010000 */
[----:B------:R-:W-:Y:S02]  /*1f420*/  WARPGROUP.DEPBAR.LE gsb0, 0x0 ;  /* 0x00008000000079c5 */ /* 0x000fe40000010000 */
[-CC-:B------:R-:W-:Y:S01]  /*1f430*/  FFMA.FTZ R194, R170, R3.reuse, -R186.reuse ;  /* 0x00000003aac27223 */ /* 0x180fe200000108ba */
[-C--:B------:R-:W-:Y:S01]  /*1f440*/  FMUL.FTZ R170, R4, R3.reuse ;  /* 0x0000000304aa7220 */ /* 0x080fe20000410000 */
[----:B------:R0:W-:Y:S01]  /*1f450*/  @!P1 SYNCS.ARRIVE.TRANS64.RED.A1T0 RZ, [R11+URZ], RZ ;  /* 0x000000ff0bff99a7 */ /* 0x0001e2000810043f */
[----:B------:R-:W-:-:S03]  /*1f460*/  FFMA.FTZ R192, R180, R3, -R186 ;  /* 0x00000003b4c07223 */ /* 0x000fc600000108ba */
[----:B------:R-:W-:Y:S01]  /*1f470*/  FSEL R170, R170, RZ, P4 ;  /* 0x000000ffaaaa7208 */ /* 0x000fe20002000000 */
[----:B------:R-:W-:Y:S01]  /*1f480*/  MUFU.EX2 R194, R194 ;  /* 0x000000c200c27308 */ /* 0x000fe20000000800 */
[----:B------:R1:W-:Y:S03]  /*1f490*/  @!P1 SYNCS.ARRIVE.TRANS64.RED.A1T0 RZ, [R9+URZ], RZ ;  /* 0x000000ff09ff99a7 */ /* 0x0003e6000810043f */
[-CC-:B------:R-:W-:Y:S01]  /*1f4a0*/  FFMA.FTZ R209, R2, R3.reuse, -R170.reuse ;  /* 0x0000000302d17223 */ /* 0x180fe200000108aa */
[----:B------:R-:W-:Y:S01]  /*1f4b0*/  FSEL R2, R4, RZ, P4 ;  /* 0x000000ff04027208 */ /* 0x000fe20002000000 */
[-CC-:B------:R-:W-:Y:S01]  /*1f4c0*/  FFMA.FTZ R172, R185, R3.reuse, -R170.reuse ;  /* 0x00000003b9ac7223 */ /* 0x180fe200000108aa */
[-CC-:B------:R-:W-:Y:S01]  /*1f4d0*/  FFMA.FTZ R211, R10, R3.reuse, -R170.reuse ;  /* 0x000000030ad37223 */ /* 0x180fe200000108aa */
[-CC-:B------:R-:W-:Y:S01]  /*1f4e0*/  FFMA.FTZ R173, R12, R3.reuse, -R170.reuse ;  /* 0x000000030cad7223 */ /* 0x180fe200000108aa */
[-C--:B------:R-:W-:Y:S01]  /*1f4f0*/  FFMA.FTZ R205, R13, R3.reuse, -R170 ;  /* 0x000000030dcd7223 */ /* 0x080fe200000108aa */
[----:B------:R-:W-:Y:S01]  /*1f500*/  FADD.FTZ R2, -R2, R6 ;  /* 0x0000000602027221 */ /* 0x000fe20000010100 */
[----:B------:R-:W-:Y:S01]  /*1f510*/  MUFU.EX2 R209, R209 ;  /* 0x000000d100d17308 */ /* 0x000fe20000000800 */
[-CC-:B------:R-:W-:Y:S01]  /*1f520*/  FFMA.FTZ R10, R20, R3.reuse, -R170.reuse ;  /* 0x00000003140a7223 */ /* 0x180fe200000108aa */
[-CC-:B------:R-:W-:Y:S01]  /*1f530*/  FFMA.FTZ R207, R21, R3.reuse, -R170.reuse ;  /* 0x0000000315cf7223 */ /* 0x180fe200000108aa */
[-C--:B------:R-:W-:Y:S01]  /*1f540*/  FMUL.FTZ R2, R2, R3.reuse ;  /* 0x0000000302027220 */ /* 0x080fe20000410000 */
        /* <DEDUP_REMOVED lines=9> */
[-CC-:B0-----:R-:W-:Y:S01]  /*1f5e0*/  FFMA.FTZ R11, R166, R3.reuse, -R170.reuse ;  /* 0x00000003a60b7223 */ /* 0x181fe200000108aa */
[-CC-:B------:R-:W-:Y:S01]  /*1f5f0*/  FFMA.FTZ R193, R154, R3.reuse, -R170.reuse ;  /* 0x000000039ac17223 */ /* 0x180fe200000108aa */
[-CC-:B------:R-:W-:Y:S01]  /*1f600*/  FFMA.FTZ R164, R164, R3.reuse, -R170.reuse ;  /* 0x00000003a4a47223 */ /* 0x180fe200000108aa */
[----:B------:R-:W0:Y:S01]  /*1f610*/  MUFU.EX2 R2, R2 ;  /* 0x0000000200027308 */ /* 0x000e220000000800 */
[-CC-:B------:R-:W-:Y:S01]  /*1f620*/  FFMA.FTZ R167, R167, R3.reuse, -R170.reuse ;  /* 0x00000003a7a77223 */ /* 0x180fe200000108aa */
[----:B------:R-:W-:-:S06]  /*1f630*/  FFMA.FTZ R169, R169, R3, -R170 ;  /* 0x00000003a9a97223 */ /* 0x000fcc00000108aa */
[----:B------:R-:W2:Y:S08]  /*1f640*/  MUFU.EX2 R211, R211 ;  /* 0x000000d300d37308 */ /* 0x000eb00000000800 */
[----:B------:R-:W3:Y:S01]  /*1f650*/  MUFU.EX2 R173, R173 ;  /* 0x000000ad00ad7308 */ /* 0x000ee20000000800 */
[----:B0-----:R-:W-:Y:S01]  /*1f660*/  FFMA.FTZ R14, R2, R14, R209 ;  /* 0x0000000e020e7223 */ /* 0x001fe200000100d1 */
[----:B------:R-:W-:-:S03]  /*1f670*/  F2FP.BF16.F32.PACK_AB R209, R172, R209 ;  /* 0x000000d1acd1723e */ /* 0x000fc600000010ff */
[----:B------:R-:W-:-:S03]  /*1f680*/  FADD.FTZ R14, R172, R14 ;  /* 0x0000000eac0e7221 */ /* 0x000fc60000010000 */
[----:B------:R-:W0:Y:S01]  /*1f690*/  MUFU.EX2 R205, R205 ;  /* 0x000000cd00cd7308 */ /* 0x000e220000000800 */
[----:B--2---:R-:W-:-:S07]  /*1f6a0*/  FADD.FTZ R14, R211, R14 ;  /* 0x0000000ed30e7221 */ /* 0x004fce0000010000 */
[----:B------:R-:W2:Y:S01]  /*1f6b0*/  MUFU.EX2 R10, R10 ;  /* 0x0000000a000a7308 */ /* 0x000ea20000000800 */
[C---:B---3--:R-:W-:Y:S01]  /*1f6c0*/  FADD.FTZ R14, R173.reuse, R14 ;  /* 0x0000000ead0e7221 */ /* 0x048fe20000010000 */
[----:B------:R-:W-:-:S06]  /*1f6d0*/  F2FP.BF16.F32.PACK_AB R211, R173, R211 ;  /* 0x000000d3add3723e */ /* 0x000fcc00000010ff */
[----:B------:R-:W3:Y:S01]  /*1f6e0*/  MUFU.EX2 R207, R207 ;  /* 0x000000cf00cf7308 */ /* 0x000ee20000000800 */
[----:B0-----:R-:W-:-:S07]  /*1f6f0*/  FADD.FTZ R14, R205, R14 ;  /* 0x0000000ecd0e7221 */ /* 0x001fce0000010000 */
[----:B------:R-:W0:Y:S01]  /*1f700*/  MUFU.EX2 R12, R12 ;  /* 0x0000000c000c7308 */ /* 0x000e220000000800 */
[C---:B--2---:R-:W-:Y:S01]  /*1f710*/  FADD.FTZ R14, R10.reuse, R14 ;  /* 0x0000000e0a0e7221 */ /* 0x044fe20000010000 */
[----:B------:R-:W-:Y:S01]  /*1f720*/  F2FP.BF16.F32.PACK_AB R205, R10, R205 ;  /* 0x000000cd0acd723e */ /* 0x000fe200000010ff */
[----:B------:R-:W-:-:S05]  /*1f730*/  IMAD.MOV.U32 R10, RZ, RZ, R217 ;  /* 0x000000ffff0a7224 */ /* 0x000fca00078e00d9 */
[----:B------:R-:W2:Y:S01]  /*1f740*/  MUFU.EX2 R201, R201 ;  /* 0x000000c900c97308 */ /* 0x000ea20000000800 */
[----:B---3--:R-:W-:-:S07]  /*1f750*/  FADD.FTZ R14, R207, R14 ;  /* 0x0000000ecf0e7221 */ /* 0x008fce0000010000 */
[----:B------:R-:W3:Y:S01]  /*1f760*/  MUFU.EX2 R7, R171 ;  /* 0x000000ab00077308 */ /* 0x000ee20000000800 */
[C---:B0-----:R-:W-:Y:S01]  /*1f770*/  FADD.FTZ R14, R12.reuse, R14 ;  /* 0x0000000e0c0e7221 */ /* 0x041fe20000010000 */
[----:B------:R-:W-:-:S06]  /*1f780*/  F2FP.BF16.F32.PACK_AB R207, R12, R207 ;  /* 0x000000cf0ccf723e */ /* 0x000fcc00000010ff */
[----:B------:R-:W0:Y:S01]  /*1f790*/  MUFU.EX2 R203, R203 ;  /* 0x000000cb00cb7308 */ /* 0x000e220000000800 */
[----:B--2---:R-:W-:-:S07]  /*1f7a0*/  FADD.FTZ R14, R201, R14 ;  /* 0x0000000ec90e7221 */ /* 0x004fce0000010000 */
[----:B------:R-:W2:Y:S01]  /*1f7b0*/  MUFU.EX2 R6, R6 ;  /* 0x0000000600067308 */ /* 0x000ea20000000800 */
[C---:B---3--:R-:W-:Y:S01]  /*1f7c0*/  FADD.FTZ R14, R7.reuse, R14 ;  /* 0x0000000e070e7221 */ /* 0x048fe20000010000 */
[----:B------:R-:W-:Y:S01]  /*1f7d0*/  F2FP.BF16.F32.PACK_AB R201, R7, R201 ;  /* 0x000000c907c9723e */ /* 0x000fe200000010ff */
[----:B------:R-:W-:-:S05]  /*1f7e0*/  IMAD.MOV.U32 R7, RZ, RZ, R5 ;  /* 0x000000ffff077224 */ /* 0x000fca00078e0005 */
[----:B------:R-:W3:Y:S01]  /*1f7f0*/  MUFU.EX2 R197, R197 ;  /* 0x000000c500c57308 */ /* 0x000ee20000000800 */
[----:B0-----:R-:W-:-:S07]  /*1f800*/  FADD.FTZ R14, R203, R14 ;  /* 0x0000000ecb0e7221 */ /* 0x001fce0000010000 */
[----:B-1----:R-:W0:Y:S01]  /*1f810*/  MUFU.EX2 R9, R163 ;  /* 0x000000a300097308 */ /* 0x002e220000000800 */
[C---:B--2---:R-:W-:Y:S01]  /*1f820*/  FADD.FTZ R14, R6.reuse, R14 ;  /* 0x0000000e060e7221 */ /* 0x044fe20000010000 */
[----:B------:R-:W-:Y:S01]  /*1f830*/  F2FP.BF16.F32.PACK_AB R203, R6, R203 ;  /* 0x000000cb06cb723e */ /* 0x000fe200000010ff */
[----:B------:R-:W-:-:S05]  /*1f840*/  IMAD.MOV.U32 R6, RZ, RZ, R4 ;  /* 0x000000ffff067224 */ /* 0x000fca00078e0004 */
[----:B------:R-:W1:Y:S01]  /*1f850*/  MUFU.EX2 R199, R199 ;  /* 0x000000c700c77308 */ /* 0x000e620000000800 */
[----:B---3--:R-:W-:-:S07]  /*1f860*/  FADD.FTZ R14, R197, R14 ;  /* 0x0000000ec50e7221 */ /* 0x008fce0000010000 */
[----:B------:R-:W2:Y:S01]  /*1f870*/  MUFU.EX2 R11, R11 ;  /* 0x0000000b000b7308 */ /* 0x000ea20000000800 */
[C---:B0-----:R-:W-:Y:S01]  /*1f880*/  FADD.FTZ R14, R9.reuse, R14 ;  /* 0x0000000e090e7221 */ /* 0x041fe20000010000 */
[----:B------:R-:W-:Y:S01]  /*1f890*/  F2FP.BF16.F32.PACK_AB R197, R9, R197 ;  /* 0x000000c509c5723e */ /* 0x000fe200000010ff */
[----:B------:R-:W-:-:S05]  /*1f8a0*/  IMAD.MOV.U32 R9, RZ, RZ, R218 ;  /* 0x000000ffff097224 */ /* 0x000fca00078e00da */
[----:B------:R-:W0:Y:S01]  /*1f8b0*/  MUFU.EX2 R192, R192 ;  /* 0x000000c000c07308 */ /* 0x000e220000000800 */
[----:B-1----:R-:W-:-:S07]  /*1f8c0*/  FADD.FTZ R14, R199, R14 ;  /* 0x0000000ec70e7221 */ /* 0x002fce0000010000 */
[----:B------:R-:W1:Y:S01]  /*1f8d0*/  MUFU.EX2 R193, R193 ;  /* 0x000000c100c17308 */ /* 0x000e620000000800 */
[C---:B--2---:R-:W-:Y:S01]  /*1f8e0*/  FADD.FTZ R14, R11.reuse, R14 ;  /* 0x0000000e0b0e7221 */ /* 0x044fe20000010000 */
[----:B------:R-:W-:-:S06]  /*1f8f0*/  F2FP.BF16.F32.PACK_AB R199, R11, R199 ;  /* 0x000000c70bc7723e */ /* 0x000fcc00000010ff */
[----:B------:R-:W2:Y:S01]  /*1f900*/  MUFU.EX2 R164, R164 ;  /* 0x000000a400a47308 */ /* 0x000ea20000000800 */
[----:B0-----:R-:W-:Y:S01]  /*1f910*/  FADD.FTZ R15, R192, R15 ;  /* 0x0000000fc00f7221 */ /* 0x001fe20000010000 */
[----:B------:R-:W-:-:S03]  /*1f920*/  F2FP.BF16.F32.PACK_AB R192, R157, R192 ;  /* 0x000000c09dc0723e */ /* 0x000fc600000010ff */
[----:B------:R-:W-:-:S03]  /*1f930*/  FADD.FTZ R15, R157, R15 ;  /* 0x0000000f9d0f7221 */ /* 0x000fc60000010000 */
[----:B------:R-:W0:Y:S01]  /*1f940*/  MUFU.EX2 R167, R167 ;  /* 0x000000a700a77308 */ /* 0x000e220000000800 */
[----:B-1----:R-:W-:Y:S01]  /*1f950*/  FADD.FTZ R14, R193, R14 ;  /* 0x0000000ec10e7221 */ /* 0x002fe20000010000 */
[----:B------:R-:W-:Y:S01]  /*1f960*/  FADD.FTZ R15, R194, R15 ;  /* 0x0000000fc20f7221 */ /* 0x000fe20000010000 */
[----:B------:R-:W-:-:S03]  /*1f970*/  F2FP.BF16.F32.PACK_AB R194, R165, R194 ;  /* 0x000000c2a5c2723e */ /* 0x000fc600000010ff */
[----:B------:R-:W-:Y:S02]  /*1f980*/  FADD.FTZ R15, R165, R15 ;  /* 0x0000000fa50f7221 */ /* 0x000fe40000010000 */
[----:B------:R-:W1:Y:S01]  /*1f990*/  MUFU.EX2 R169, R169 ;  /* 0x000000a900a97308 */ /* 0x000e620000000800 */
[C---:B--2---:R-:W-:Y:S01]  /*1f9a0*/  FADD.FTZ R14, R164.reuse, R14 ;  /* 0x0000000ea40e7221 */ /* 0x044fe20000010000 */
[----:B------:R-:W-:-:S03]  /*1f9b0*/  F2FP.BF16.F32.PACK_AB R193, R164, R193 ;  /* 0x000000c1a4c1723e */ /* 0x000fc600000010ff */
[----:B0-----:R-:W-:-:S04]  /*1f9c0*/  FADD.FTZ R14, R167, R14 ;  /* 0x0000000ea70e7221 */ /* 0x001fc80000010000 */
[C---:B-1----:R-:W-:Y:S01]  /*1f9d0*/  FADD.FTZ R14, R169.reuse, R14 ;  /* 0x0000000ea90e7221 */ /* 0x042fe20000010000 */
[----:B------:R-:W-:Y:S01]  /*1f9e0*/  F2FP.BF16.F32.PACK_AB R195, R169, R167 ;  /* 0x000000a7a9c3723e */ /* 0x000fe200000010ff */
[----:B------:R-:W-:Y:S06]  /*1f9f0*/  @P3 BRA `(.L_x_3076) ;  /* 0xffffffac00203947 */ /* 0x000fec000383ffff */
[----:B------:R-:W-:Y:S05]  /*1fa00*/  BSYNC B1 ;  /* 0x0000000000017941 */ /* 0x000fea0003800000 */
.L_x_3065:
[----:B------:R-:W-:Y:S05]  /*1fa10*/  BSYNC B0 ;  /* 0x0000000000007941 */ /* 0x000fea0003800000 */
.L_x_3064:
[----:B------:R-:W-:Y:S01]  /*1fa20*/  ISETP.GE.AND P2, PT, R8, RZ, PT ;  /* 0x000000ff0800720c */ /* 0x000fe20003f46270 */
[----:B------:R-:W-:-:S12]  /*1fa30*/  BSSY B0, `(.L_x_3077) ;  /* 0x00004dd000007945 */ /* 0x000fd80003800000 */
[----:B------:R-:W-:Y:S05]  /*1fa40*/  @!P2 BRA `(.L_x_3078) ;  /* 0x0000004c006ca947 */ /* 0x000fea0003800000 */
[----:B------:R-:W-:Y:S02]  /*1fa50*/  IMAD.MOV.U32 R6, RZ, RZ, R4 ;  /* 0x000000ffff067224 */ /* 0x000fe400078e0004 */
[----:B------:R-:W-:Y:S02]  /*1fa60*/  IMAD.MOV.U32 R7, RZ, RZ, R5 ;  /* 0x000000ffff077224 */ /* 0x000fe400078e0005 */
[----:B------:R-:W-:Y:S02]  /*1fa70*/  IMAD.MOV.U32 R9, RZ, RZ, R218 ;  /* 0x000000ffff097224 */ /* 0x000fe400078e00da */
[----:B------:R-:W-:-:S07]  /*1fa80*/  IMAD.MOV.U32 R10, RZ, RZ, R217 ;  /* 0x000000ffff0a7224 */ /* 0x000fce00078e00d9 */
.L_x_3089:
        /* <DEDUP_REMOVED lines=8> */
.L_x_3079:
[----:B------:R-:W-:Y:S01]  /*1fb10*/  IMAD R3, R217, 0x8, R18 ;  /* 0x00000008d9037824 */ /* 0x000fe200078e0212 */
[----:B------:R-:W-:-:S04]  /*1fb20*/  SHF.L.U32 R12, R218, 0x1f, RZ ;  /* 0x0000001fda0c7819 */ /* 0x000fc800000006ff */
[----:B------:R0:W1:Y:S01]  /*1fb30*/  SYNCS.PHASECHK.TRANS64.TRYWAIT P2, [R3+URZ+0x38830], R12 ;  /* 0x0388300c030075a7 */ /* 0x000062000804017f */
[----:B------:R-:W-:Y:S05]  /*1fb40*/  @!P0 BRA `(.L_x_3080) ;  /* 0x0000000000048947 */ /* 0x000fea0003800000 */
[----:B------:R-:W-:Y:S01]  /*1fb50*/  BPT.TRAP 0x1 ;  /* 0x000000040000795c */ /* 0x000fe20000300000 */
.L_x_3080:
[----:B------:R-:W-:Y:S01]  /*1fb60*/  IMAD R4, R217, 0xa00, R222 ;  /* 0x00000a00d9047824 */ /* 0x000fe200078e02de */
[----:B------:R-:W-:Y:S01]  /*1fb70*/  BSSY B1, `(.L_x_3081) ;  /* 0x0000006000017945 */ /* 0x000fe20003800000 */
[----:B------:R-:W-:Y:S02]  /*1fb80*/  IMAD.MOV.U32 R5, RZ, RZ, 0x40000040 ;  /* 0x40000040ff057424 */ /* 0x000fe400078e00ff */
[----:B------:R-:W-:Y:S01]  /*1fb90*/  VIADD R152, R4, 0x80 ;  /* 0x0000008004987836 */ /* 0x000fe20000000000 */
[----:B-1----:R-:W-:Y:S06]  /*1fba0*/  @P2 BRA `(.L_x_3082) ;  /* 0x0000000000082947 */ /* 0x002fec0003800000 */
[----:B------:R-:W1:Y:S02]  /*1fbb0*/  SYNCS.PHASECHK.TRANS64.TRYWAIT P2, [R3+URZ+0x38830], R12 ;  /* 0x0388300c030075a7 */ /* 0x000e64000804017f */
[----:B-1----:R-:W-:Y:S05]  /*1fbc0*/  @!P2 BRA `(.L_x_3083) ;  /* 0x000001300054a947 */ /* 0x002fea0003800000 */
.L_x_3082:
[----:B------:R-:W-:Y:S05]  /*1fbd0*/  BSYNC B1 ;  /* 0x0000000000017941 */ /* 0x000fea0003800000 */
.L_x_3081:
        /* <DEDUP_REMOVED lines=8> */
[----:B01----:R-:W-:Y:S02]  /*1fc60*/  VIADD R12, R4, 0x100 ;  /* 0x00000100040c7836 */ /* 0x003fe40000000000 */
        /* <DEDUP_REMOVED lines=868> */
.L_x_3084:
[----:B------:R-:W-:Y:S01]  /*232b0*/  SHF.L.U32 R0, R9, 0x1f, RZ ;  /* 0x0000001f09007819 */ /* 0x000fe200000006ff */
[----:B------:R-:W-:-:S04]  /*232c0*/  IMAD R9, R10, 0x8, R18 ;  /* 0x000000080a097824 */ /* 0x000fc800078e0212 */
[----:B------:R0:W1:Y:S01]  /*232d0*/  SYNCS.PHASECHK.TRANS64.TRYWAIT P2, [R9+URZ+0x38850], R0 ;  /* 0x03885000090075a7 */ /* 0x000062000804017f */
[----:B------:R-:W-:Y:S05]  /*232e0*/  @!P0 BRA `(.L_x_3085) ;  /* 0x0000000000048947 */ /* 0x000fea0003800000 */
[----:B------:R-:W-:Y:S01]  /*232f0*/  BPT.TRAP 0x1 ;  /* 0x000000040000795c */ /* 0x000fe20000300000 */
.L_x_3085:
[----:B------:R-:W-:Y:S04]  /*23300*/  BSSY B1, `(.L_x_3086) ;  /* 0x0000004000017945 */ /* 0x000fe80003800000 */
[----:B-1----:R-:W-:Y:S05]  /*23310*/  @P2 BRA `(.L_x_3087) ;  /* 0x0000000000082947 */ /* 0x002fea0003800000 */
[----:B------:R-:W1:Y:S02]  /*23320*/  SYNCS.PHASECHK.TRANS64.TRYWAIT P2, [R9+URZ+0x38850], R0 ;  /* 0x03885000090075a7 */ /* 0x000e64000804017f */
[----:B-1----:R-:W-:Y:S05]  /*23330*/  @!P2 BRA `(.L_x_3088) ;  /* 0x000000f8008ca947 */ /* 0x002fea0003800000 */
.L_x_3087:
[----:B------:R-:W-:Y:S05]  /*23340*/  BSYNC B1 ;  /* 0x0000000000017941 */ /* 0x000fea0003800000 */
.L_x_3086:
        /* <DEDUP_REMOVED lines=18> */
[----:B------:R-:W-:Y:S01]  /*23470*/  IMAD R2, R10, 0xa00, R0 ;  /* 0x00000a000a027824 */ /* 0x000fe200078e0200 */
[----:B------:R-:W-:Y:S01]  /*23480*/  MUFU.TANH R21, R21 ;  /* 0x0000001500157308 */ /* 0x000fe20000002400 */
[----:B------:R-:W-:Y:S01]  /*23490*/  FMUL.FTZ R160, R160, UR38 ;  /* 0x00000026a0a07c20 */ /* 0x000fe20008410000 */
[----:B------:R-:W-:Y:S01]  /*234a0*/  FMUL.FTZ R161, R161, UR38 ;  /* 0x00000026a1a17c20 */ /* 0x000fe20008410000 */
[C---:B------:R-:W-:Y:S01]  /*234b0*/  VIADD R4, R2.reuse, 0x80 ;  /* 0x0000008002047836 */ /* 0x040fe20000000000 */
[----:B------:R-:W-:Y:S01]  /*234c0*/  R2UR UR6, R2 ;  /* 0x00000000020672ca */ /* 0x000fe200000e0000 */
[----:B------:R-:W-:Y:S01]  /*234d0*/  FMUL.FTZ R164, R164, UR38 ;  /* 0x00000026a4a47c20 */ /* 0x000fe20008410000 */
[----:B------:R-:W-:Y:S01]  /*234e0*/  FMUL.FTZ R165, R165, UR38 ;  /* 0x00000026a5a57c20 */ /* 0x000fe20008410000 */
[----:B------:R-:W-:Y:S01]  /*234f0*/  FMUL.FTZ R152, R152, UR38 ;  /* 0x0000002698987c20 */ /* 0x000fe20008410000 */
[----:B------:R-:W-:Y:S01]  /*23500*/  MUFU.TANH R177, R177 ;  /* 0x000000b100b17308 */ /* 0x000fe20000002400 */
[----:B------:R-:W-:Y:S01]  /*23510*/  FMUL.FTZ R153, R153, UR38 ;  /* 0x0000002699997c20 */ /* 0x000fe20008410000 */
[----:B------:R-:W-:Y:S01]  /*23520*/  FMUL.FTZ R156, R156, UR38 ;  /* 0x000000269c9c7c20 */ /* 0x000fe20008410000 */
[----:B------:R-:W-:-:S02]  /*23530*/  IMAD.MOV.U32 R3, RZ, RZ, 0x40000040 ;  /* 0x40000040ff037424 */ /* 0x000fc400078e00ff */
[----:B------:R-:W-:Y:S01]  /*23540*/  FMUL.FTZ R10, R186, UR38 ;  /* 0x00000026ba0a7c20 */ /* 0x000fe20008410000 */
[----:B------:R-:W-:Y:S01]  /*23550*/  FMUL.FTZ R12, R187, UR38 ;  /* 0x00000026bb0c7c20 */ /* 0x000fe20008410000 */
[----:B------:R-:W-:Y:S01]  /*23560*/  FMUL.FTZ R13, R190, UR38 ;  /* 0x00000026be0d7c20 */ /* 0x000fe20008410000 */
[----:B------:R-:W-:Y:S01]  /*23570*/  FMUL.FTZ R170, R170, UR38 ;  /* 0x00000026aaaa7c20 */ /* 0x000fe20008410000 */
[----:B------:R-:W-:Y:S01]  /*23580*/  MUFU.TANH R180, R180 ;  /* 0x000000b400b47308 */ /* 0x000fe20000002400 */
[----:B------:R-:W-:Y:S01]  /*23590*/  HGMMA.64x256x16.F32.BF16 R24, R208, gdesc[UR4].tnspB, R24, gsb0 ;  /* 0x43e00004d0187df0 */ /* 0x000fe20008001818 */
[----:B------:R-:W-:Y:S01]  /*235a0*/  R2UR UR6, R4 ;  /* 0x00000000040672ca */ /* 0x000fe200000e0000 */
[----:B------:R-:W-:Y:S01]  /*235b0*/  VIADD R4, R2, 0x100 ;  /* 0x0000010002047836 */ /* 0x000fe20000000000 */
[----:B------:R-:W-:Y:S01]  /*235c0*/  R2UR UR7, R5 ;  /* 0x00000000050772ca */ /* 0x000fe200000e0000 */
[----:B------:R-:W-:Y:S02]  /*235d0*/  IMAD.MOV.U32 R5, RZ, RZ, 0x40000040 ;  /* 0x40000040ff057424 */ /* 0x000fe400078e00ff */
        /* <DEDUP_REMOVED lines=13> */
[----:B------:R-:W-:Y:S01]  /*236b0*/  @!P1 IMAD R11, R11, 0x8, R18 ;  /* 0x000000080b0b9824 */ /* 0x000fe200078e0212 */
[----:B------:R-:W-:Y:S01]  /*236c0*/  ISETP.GT.AND P2, PT, R8, RZ, PT ;  /* 0x000000ff0800720c */ /* 0x000fe20003f44270 */
[----:B------:R-:W-:-:S02]  /*236d0*/  @!P1 VIADD R9, R9, 0x38860 ;  /* 0x0003886009099836 */ /* 0x000fc40000000000 */
[----:B------:R-:W-:Y:S01]  /*236e0*/  @!P1 VIADD R11, R11, 0x38840 ;  /* 0x000388400b0b9836 */ /* 0x000fe20000000000 */
[----:B------:R-:W-:Y:S01]  /*236f0*/  MUFU.TANH R169, R169 ;  /* 0x000000a900a97308 */ /* 0x000fe20000002400 */
[----:B------:R-:W-:Y:S01]  /*23700*/  VIADD R8, R8, 0xffffffff ;  /* 0xffffffff08087836 */ /* 0x000fe20000000000 */
[----:B------:R-:W-:-:S06]  /*23710*/  @!P1 PRMT R9, RZ, 0x654, R9 ;  /* 0x00000654ff099816 */ /* 0x000fcc0000000009 */
        /* <DEDUP_REMOVED lines=43> */
[----:B------:R-:W-:Y:S01]  /*239d0*/  MUFU.TANH R4, R4 ;  /* 0x0000000400047308 */ /* 0x000fe20000002400 */
[----:B------:R-:W-:Y:S01]  /*239e0*/  FMUL.FTZ R182, R157, UR38 ;  /* 0x000000269db67c20 */ /* 0x000fe20008410000 */
[----:B------:R-:W-:-:S06]  /*239f0*/  FMUL.FTZ R157, R183, UR38 ;  /* 0x00000026b79d7c20 */ /* 0x000fcc0008410000 */
        /* <DEDUP_REMOVED lines=10> */
[----:B------:R-:W-:Y:S01]  /*23aa0*/  FMUL.FTZ R2, R184, UR38 ;  /* 0x00000026b8027c20 */ /* 0x000fe20008410000 */
[----:B------:R-:W-:Y:S01]  /*23ab0*/  R2UR UR7, R3 ;  /* 0x00000000030772ca */ /* 0x000fe200000e0000 */
[----:B------:R-:W-:-:S04]  /*23ac0*/  FMUL.FTZ R184, R191, UR38 ;  /* 0x00000026bfb87c20 */ /* 0x000fc80008410000 */
[----:B------:R-:W0:Y:S08]  /*23ad0*/  MUFU.TANH R2, R2 ;  /* 0x0000000200027308 */ /* 0x000e300000002400 */
[----:B------:R-:W1:Y:S01]  /*23ae0*/  MUFU.TANH R184, R184 ;  /* 0x000000b800b87308 */ /* 0x000e620000002400 */
        /* <DEDUP_REMOVED lines=21> */
[----:B0-----:R-:W-:Y:S02]  /*23c40*/  FMNMX.FTZ R3, R0, R3, !PT ;  /* 0x0000000300037209 */ /* 0x001fe40007810000 */
[----:B------:R-:W-:-:S03]  /*23c50*/  FMNMX.FTZ R0, R10, R6, !PT ;  /* 0x000000060a007209 */ /* 0x000fc60007810000 */
[----:B------:R-:W0:Y:S01]  /*23c60*/  SHFL.BFLY PT, R5, R3, 0x1, 0x1f ;  /* 0x0c201f0003057f89 */ /* 0x000e2200000e0000 */
[----:B------:R-:W-:-:S04]  /*23c70*/  FMNMX.FTZ R183, R12, R0, !PT ;  /* 0x000000000cb77209 */ /* 0x000fc80007810000 */
[----:B------:R-:W-:-:S04]  /*23c80*/  FMNMX.FTZ R183, R13, R183, !PT ;  /* 0x000000b70db77209 */ /* 0x000fc80007810000 */
[----:B-1----:R-:W-:-:S04]  /*23c90*/  FMNMX.FTZ R183, R184, R183, !PT ;  /* 0x000000b7b8b77209 */ /* 0x002fc80007810000 */
[----:B------:R-:W-:-:S04]  /*23ca0*/  FMNMX.FTZ R183, R176, R183, !PT ;  /* 0x000000b7b0b77209 */ /* 0x000fc80007810000 */
[----:B------:R-:W-:Y:S02]  /*23cb0*/  FMNMX.FTZ R183, R178, R183, !PT ;  /* 0x000000b7b2b77209 */ /* 0x000fe40007810000 */
[----:B0-----:R-:W-:Y:S01]  /*23cc0*/  FMNMX.FTZ R5, R3, R5, !PT ;  /* 0x0000000503057209 */ /* 0x001fe20007810000 */
[----:B------:R-:W-:-:S04]  /*23cd0*/  IMAD.U32 R3, RZ, RZ, UR42 ;  /* 0x0000002aff037e24 */ /* 0x000fc8000f8e00ff */
[----:B------:R-:W-:-:S04]  /*23ce0*/  FADD.FTZ R7, -R5, R7 ;  /* 0x0000000705077221 */ /* 0x000fc80000010100 */
[-C--:B------:R-:W-:Y:S01]  /*23cf0*/  FMUL.FTZ R0, R7, R3.reuse ;  /* 0x0000000307007220 */ /* 0x080fe20000410000 */
[----:B------:R-:W-:-:S04]  /*23d00*/  FMUL.FTZ R7, R5, R3 ;  /* 0x0000000305077220 */ /* 0x000fc80000410000 */
[--C-:B------:R-:W-:Y:S01]  /*23d10*/  FFMA.FTZ R208, R2, R3, -R7.reuse ;  /* 0x0000000302d07223 */ /* 0x100fe20000010807 */
[----:B------:R-:W-:Y:S01]  /*23d20*/  FMNMX.FTZ R2, R179, R183, !PT ;  /* 0x000000b7b3027209 */ /* 0x000fe20007810000 */
[-CC-:B------:R-:W-:Y:S01]  /*23d30*/  FFMA.FTZ R4, R4, R3.reuse, -R7.reuse ;  /* 0x0000000304047223 */ /* 0x180fe20000010807 */
[-CC-:B------:R-:W-:Y:S01]  /*23d40*/  FFMA.FTZ R200, R168, R3.reuse, -R7.reuse ;  /* 0x00000003a8c87223 */ /* 0x180fe20000010807 */
        /* <DEDUP_REMOVED lines=8> */
[-CC-:B------:R-:W-:Y:S01]  /*23dd0*/  FFMA.FTZ R206, R180, R3.reuse, -R7.reuse ;  /* 0x00000003b4ce7223 */ /* 0x180fe20000010807 */
[----:B------:R-:W-:Y:S01]  /*23de0*/  FMNMX.FTZ R2, R171, R2, !PT ;  /* 0x00000002ab027209 */ /* 0x000fe20007810000 */
[-CC-:B------:R-:W-:Y:S01]  /*23df0*/  FFMA.FTZ R21, R181, R3.reuse, -R7.reuse ;  /* 0x00000003b5157223 */ /* 0x180fe20000010807 */
[-CC-:B------:R-:W-:Y:S01]  /*23e00*/  FFMA.FTZ R202, R172, R3.reuse, -R7.reuse ;  /* 0x00000003acca7223 */ /* 0x180fe20000010807 */
[----:B------:R-:W-:Y:S01]  /*23e10*/  FFMA.FTZ R169, R173, R3, -R7 ;  /* 0x00000003ada97223 */ /* 0x000fe20000010807 */
[----:B------:R-:W-:Y:S01]  /*23e20*/  FMNMX.FTZ R2, R174, R2, !PT ;  /* 0x00000002ae027209 */ /* 0x000fe20007810000 */
[----:B------:R-:W-:Y:S03]  /*23e30*/  MUFU.EX2 R0, R0 ;  /* 0x0000000000007308 */ /* 0x000fe60000000800 */
[----:B------:R-:W-:-:S04]  /*23e40*/  FMNMX.FTZ R2, R175, R2, !PT ;  /* 0x00000002af027209 */ /* 0x000fc80007810000 */
[----:B------:R-:W-:Y:S01]  /*23e50*/  FMNMX.FTZ R2, R162, R2, !PT ;  /* 0x00000002a2027209 */ /* 0x000fe20007810000 */
[----:B------:R-:W0:Y:S03]  /*23e60*/  MUFU.EX2 R208, R208 ;  /* 0x000000d000d07308 */ /* 0x000e260000000800 */
[----:B------:R-:W-:-:S04]  /*23e70*/  FMNMX.FTZ R2, R163, R2, !PT ;  /* 0x00000002a3027209 */ /* 0x000fc80007810000 */
[----:B------:R-:W-:Y:S01]  /*23e80*/  FMNMX.FTZ R2, R166, R2, !PT ;  /* 0x00000002a6027209 */ /* 0x000fe20007810000 */
[----:B------:R-:W1:Y:S03]  /*23e90*/  MUFU.EX2 R210, R210 ;  /* 0x000000d200d27308 */ /* 0x000e660000000800 */
[----:B------:R-:W-:-:S04]  /*23ea0*/  FMNMX.FTZ R2, R167, R2, !PT ;  /* 0x00000002a7027209 */ /* 0x000fc80007810000 */
[----:B------:R-:W-:Y:S01]  /*23eb0*/  FMNMX.FTZ R2, R154, R2, !PT ;  /* 0x000000029a027209 */ /* 0x000fe20007810000 */
[----:B------:R-:W2:Y:S01]  /*23ec0*/  MUFU.EX2 R186, R186 ;  /* 0x000000ba00ba7308 */ /* 0x000ea20000000800 */
[----:B0-----:R-:W-:Y:S01]  /*23ed0*/  FFMA.FTZ R15, R0, R15, R208 ;  /* 0x0000000f000f7223 */ /* 0x001fe200000100d0 */
[----:B------:R-:W-:Y:S02]  /*23ee0*/  F2FP.BF16.F32.PACK_AB R208, R183, R208 ;  /* 0x000000d0b7d0723e */ /* 0x000fe400000010ff */
[----:B------:R-:W-:Y:S01]  /*23ef0*/  FMNMX.FTZ R2, R155, R2, !PT ;  /* 0x000000029b027209 */ /* 0x000fe20007810000 */
[----:B------:R-:W-:-:S03]  /*23f00*/  FADD.FTZ R15, R183, R15 ;  /* 0x0000000fb70f7221 */ /* 0x000fc60000010000 */
[----:B------:R-:W-:Y:S01]  /*23f10*/  FMNMX.FTZ R2, R158, R2, !PT ;  /* 0x000000029e027209 */ /* 0x000fe20007810000 */
[----:B------:R-:W0:Y:S01]  /*23f20*/  MUFU.EX2 R204, R204 ;  /* 0x000000cc00cc7308 */ /* 0x000e220000000800 */
[----:B-1----:R-:W-:Y:S02]  /*23f30*/  FADD.FTZ R15, R210, R15 ;  /* 0x0000000fd20f7221 */ /* 0x002fe40000010000 */
[----:B------:R-:W-:-:S05]  /*23f40*/  FMNMX.FTZ R2, R159, R2, !PT ;  /* 0x000000029f027209 */ /* 0x000fca0007810000 */
[----:B------:R-:W1:Y:S01]  /*23f50*/  SHFL.BFLY PT, R4, R2, 0x2, 0x1f ;  /* 0x0c401f0002047f89 */ /* 0x000e6200000e0000 */
[----:B------:R-:W3:Y:S01]  /*23f60*/  MUFU.EX2 R20, R20 ;  /* 0x0000001400147308 */ /* 0x000ee20000000800 */
[C---:B--2---:R-:W-:Y:S01]  /*23f70*/  FADD.FTZ R15, R186.reuse, R15 ;  /* 0x0000000fba0f7221 */ /* 0x044fe20000010000 */
[----:B------:R-:W-:-:S06]  /*23f80*/  F2FP.BF16.F32.PACK_AB R210, R186, R210 ;  /* 0x000000d2bad2723e */ /* 0x000fcc00000010ff */
[----:B------:R-:W2:Y:S01]  /*23f90*/  MUFU.EX2 R206, R206 ;  /* 0x000000ce00ce7308 */ /* 0x000ea20000000800 */
[----:B0-----:R-:W-:-:S07]  /*23fa0*/  FADD.FTZ R15, R204, R15 ;  /* 0x0000000fcc0f7221 */ /* 0x001fce0000010000 */
[----:B------:R-:W0:Y:S01]  /*23fb0*/  MUFU.EX2 R21, R21 ;  /* 0x0000001500157308 */ /* 0x000e220000000800 */
[C---:B---3--:R-:W-:Y:S01]  /*23fc0*/  FADD.FTZ R15, R20.reuse, R15 ;  /* 0x0000000f140f7221 */ /* 0x048fe20000010000 */
[----:B------:R-:W-:Y:S02]  /*23fd0*/  F2FP.BF16.F32.PACK_AB R204, R20, R204 ;  /* 0x000000cc14cc723e */ /* 0x000fe400000010ff */
[----:B-1----:R-:W-:-:S04]  /*23fe0*/  FMNMX.FTZ R2, R2, R4, !PT ;  /* 0x0000000402027209 */ /* 0x002fc80007810000 */
[----:B------:R-:W1:Y:S01]  /*23ff0*/  MUFU.EX2 R200, R200 ;  /* 0x000000c800c87308 */ /* 0x000e620000000800 */
[----:B--2---:R-:W-:Y:S01]  /*24000*/  FADD.FTZ R15, R206, R15 ;  /* 0x0000000fce0f7221 */ /* 0x004fe20000010000 */
[----:B------:R-:W2:Y:S06]  /*24010*/  SHFL.BFLY PT, R4, R2, 0x1, 0x1f ;  /* 0x0c201f0002047f89 */ /* 0x000eac00000e0000 */
[----:B------:R-:W3:Y:S01]  /*24020*/  MUFU.EX2 R168, R168 ;  /* 0x000000a800a87308 */ /* 0x000ee20000000800 */
[C---:B0-----:R-:W-:Y:S01]  /*24030*/  FADD.FTZ R15, R21.reuse, R15 ;  /* 0x0000000f150f7221 */ /* 0x041fe20000010000 */
[----:B------:R-:W-:Y:S01]  /*24040*/  F2FP.BF16.F32.PACK_AB R206, R21, R206 ;  /* 0x000000ce15ce723e */ /* 0x000fe200000010ff */
[----:B------:R-:W-:-:S02]  /*24050*/  WARPGROUP.DEPBAR.LE gsb0, 0x0 ;  /* 0x00008000000079c5 */ /* 0x000fc40000010000 */
[----:B------:R-:W-:Y:S01]  /*24060*/  WARPGROUP.ARRIVE ;  /* 0x00000000000079c5 */ /* 0x000fe20000000000 */
[-CC-:B------:R-:W-:Y:S01]  /*24070*/  FFMA.FTZ R196, R160, R3.reuse, -R7.reuse ;  /* 0x00000003a0c47223 */ /* 0x180fe20000010807 */
[-CC-:B------:R-:W-:Y:S01]  /*24080*/  FFMA.FTZ R160, R161, R3.reuse, -R7.reuse ;  /* 0x00000003a1a07223 */ /* 0x180fe20000010807 */
[-CC-:B------:R-:W-:Y:S01]  /*24090*/  FFMA.FTZ R198, R164, R3.reuse, -R7.reuse ;  /* 0x00000003a4c67223 */ /* 0x180fe20000010807 */
[----:B------:R-:W-:Y:S01]  /*240a0*/  FFMA.FTZ R161, R165, R3, -R7 ;  /* 0x00000003a5a17223 */ /* 0x000fe20000010807 */
[----:B------:R-:W0:Y:S01]  /*240b0*/  MUFU.EX2 R202, R202 ;  /* 0x000000ca00ca7308 */ /* 0x000e220000000800 */
[----:B------:R-:W-:Y:S01]  /*240c0*/  HGMMA.64x256x16.F32.BF16 R24, R192, gdesc[UR4].tnspB, R24, gsb0 ;  /* 0x43e00004c0187df0 */ /* 0x000fe20008001818 */
[----:B-1----:R-:W-:Y:S01]  /*240d0*/  FADD.FTZ R15, R200, R15 ;  /* 0x0000000fc80f7221 */ /* 0x002fe20000010000 */
[----:B---3--:R-:W-:-:S03]  /*240e0*/  F2FP.BF16.F32.PACK_AB R200, R168, R200 ;  /* 0x000000c8a8c8723e */ /* 0x008fc600000010ff */
[----:B------:R-:W-:Y:S01]  /*240f0*/  FADD.FTZ R15, R168, R15 ;  /* 0x0000000fa80f7221 */ /* 0x000fe20000010000 */
[----:B--2---:R-:W-:Y:S01]  /*24100*/  FMNMX.FTZ R4, R2, R4, !PT ;  /* 0x0000000402047209 */ /* 0x004fe20007810000 */
[----:B------:R-:W1:Y:S04]  /*24110*/  MUFU.EX2 R169, R169 ;  /* 0x000000a900a97308 */ /* 0x000e680000000800 */
[----:B------:R-:W-:-:S04]  /*24120*/  FADD.FTZ R2, -R4, R6 ;  /* 0x0000000604027221 */ /* 0x000fc80000010100 */
[----:B------:R-:W-:Y:S01]  /*24130*/  FMUL.FTZ R2, R2, R3 ;  /* 0x0000000302027220 */ /* 0x000fe20000410000 */
[----:B------:R-:W2:Y:S01]  /*24140*/  MUFU.EX2 R196, R196 ;  /* 0x000000c400c47308 */ /* 0x000ea20000000800 */
[----:B0-----:R-:W-:-:S07]  /*24150*/  FADD.FTZ R15, R202, R15 ;  /* 0x0000000fca0f7221 */ /* 0x001fce0000010000 */
[----:B------:R-:W-:Y:S01]  /*24160*/  MUFU.EX2 R2, R2 ;  /* 0x0000000200027308 */ /* 0x000fe20000000800 */
[C---:B-1----:R-:W-:Y:S01]  /*24170*/  FADD.FTZ R15, R169.reuse, R15 ;  /* 0x0000000fa90f7221 */ /* 0x042fe20000010000 */
[----:B------:R-:W-:-:S06]  /*24180*/  F2FP.BF16.F32.PACK_AB R202, R169, R202 ;  /* 0x000000caa9ca723e */ /* 0x000fcc00000010ff */
[----:B------:R-:W0:Y:S01]  /*24190*/  MUFU.EX2 R160, R160 ;  /* 0x000000a000a07308 */ /* 0x000e220000000800 */
[----:B--2---:R-:W-:-:S07]  /*241a0*/  FADD.FTZ R15, R196, R15 ;  /* 0x0000000fc40f7221 */ /* 0x004fce0000010000 */
[----:B------:R-:W1:Y:S08]  /*241b0*/  MUFU.EX2 R198, R198 ;  /* 0x000000c600c67308 */ /* 0x000e700000000800 */
[----:B------:R-:W2:Y:S01]  /*241c0*/  MUFU.EX2 R161, R161 ;  /* 0x000000a100a17308 */ /* 0x000ea20000000800 */
[C---:B0-----:R-:W-:Y:S01]  /*241d0*/  FADD.FTZ R15, R160.reuse, R15 ;  /* 0x0000000fa00f7221 */ /* 0x041fe20000010000 */
[----:B------:R-:W-:-:S03]  /*241e0*/  F2FP.BF16.F32.PACK_AB R196, R160, R196 ;  /* 0x000000c4a0c4723e */ /* 0x000fc600000010ff */
[----:B-1----:R-:W-:-:S04]  /*241f0*/  FADD.FTZ R15, R198, R15 ;  /* 0x0000000fc60f7221 */ /* 0x002fc80000010000 */
[C---:B--2---:R-:W-:Y:S01]  /*24200*/  FADD.FTZ R15, R161.reuse, R15 ;  /* 0x0000000fa10f7221 */ /* 0x044fe20000010000 */
[----:B------:R-:W-:Y:S01]  /*24210*/  F2FP.BF16.F32.PACK_AB R198, R161, R198 ;  /* 0x000000c6a1c6723e */ /* 0x000fe200000010ff */
[----:B------:R-:W-:Y:S02]  /*24220*/  WARPGROUP.DEPBAR.LE gsb0, 0x0 ;  /* 0x00008000000079c5 */ /* 0x000fe40000010000 */
[-CC-:B------:R-:W-:Y:S01]  /*24230*/  FFMA.FTZ R192, R152, R3.reuse, -R7.reuse ;  /* 0x0000000398c07223 */ /* 0x180fe20000010807 */
[-CC-:B------:R-:W-:Y:S01]  /*24240*/  FFMA.FTZ R152, R153, R3.reuse, -R7.reuse ;  /* 0x0000000399987223 */ /* 0x180fe20000010807 */
[-CC-:B------:R-:W-:Y:S01]  /*24250*/  FFMA.FTZ R194, R156, R3.reuse, -R7.reuse ;  /* 0x000000039cc27223 */ /* 0x180fe20000010807 */
[----:B------:R-:W-:-:S03]  /*24260*/  FFMA.FTZ R7, R182, R3, -R7 ;  /* 0x00000003b6077223 */ /* 0x000fc60000010807 */
[----:B------:R-:W0:Y:S08]  /*24270*/  MUFU.EX2 R192, R192 ;  /* 0x000000c000c07308 */ /* 0x000e300000000800 */
[----:B------:R1:W-:Y:S08]  /*24280*/  MUFU.EX2 R6, R7 ;  /* 0x0000000700067308 */ /* 0x0003f00000000800 */
[----:B------:R-:W-:Y:S01]  /*24290*/  MUFU.EX2 R152, R152 ;  /* 0x0000009800987308 */ /* 0x000fe20000000800 */
[----:B-1----:R-:W-:Y:S01]  /*242a0*/  FMUL.FTZ R7, R4, R3 ;  /* 0x0000000304077220 */ /* 0x002fe20000410000 */
[----:B0-----:R-:W-:-:S03]  /*242b0*/  FADD.FTZ R15, R192, R15 ;  /* 0x0000000fc00f7221 */ /* 0x001fc60000010000 */
        /* <DEDUP_REMOVED lines=13> */
[-C--:B------:R-:W-:Y:S01]  /*24390*/  FFMA.FTZ R197, R162, R3.reuse, -R7 ;  /* 0x00000003a2c57223 */ /* 0x080fe20000010807 */
[----:B------:R-:W1:Y:S01]  /*243a0*/  MUFU.EX2 R10, R10 ;  /* 0x0000000a000a7308 */ /* 0x000e620000000800 */
[----:B------:R-:W-:Y:S01]  /*243b0*/  @!P1 PRMT R157, RZ, 0x654, R11 ;  /* 0x00000654ff9d9816 */ /* 0x000fe2000000000b */
[-CC-:B------:R-:W-:Y:S01]  /*243c0*/  FFMA.FTZ R163, R163, R3.reuse, -R7.reuse ;  /* 0x00000003a3a37223 */ /* 0x180fe20000010807 */
[-CC-:B------:R-:W-:Y:S01]  /*243d0*/  FFMA.FTZ R199, R166, R3.reuse, -R7.reuse ;  /* 0x00000003a6c77223 */ /* 0x180fe20000010807 */
[-CC-:B------:R-:W-:Y:S01]  /*243e0*/  FFMA.FTZ R167, R167, R3.reuse, -R7.reuse ;  /* 0x00000003a7a77223 */ /* 0x180fe20000010807 */
[----:B------:R-:W-:Y:S01]  /*243f0*/  @!P1 SYNCS.ARRIVE.TRANS64.RED.A1T0 RZ, [R157+URZ], RZ ;  /* 0x000000ff9dff99a7 */ /* 0x000fe2000810043f */
[-CC-:B------:R-:W-:Y:S01]  /*24400*/  FFMA.FTZ R193, R154, R3.reuse, -R7.reuse ;  /* 0x000000039ac17223 */ /* 0x180fe20000010807 */
[-C--:B------:R-:W-:Y:S01]  /*24410*/  FFMA.FTZ R155, R155, R3.reuse, -R7 ;  /* 0x000000039b9b7223 */ /* 0x080fe20000010807 */
[----:B------:R-:W2:Y:S01]  /*24420*/  MUFU.EX2 R211, R211 ;  /* 0x000000d300d37308 */ /* 0x000ea20000000800 */
[----:B0-----:R-:W-:Y:S01]  /*24430*/  FFMA.FTZ R14, R2, R14, R209 ;  /* 0x0000000e020e7223 */ /* 0x001fe200000100d1 */
[-CC-:B------:R-:W-:Y:S01]  /*24440*/  FFMA.FTZ R158, R158, R3.reuse, -R7.reuse ;  /* 0x000000039e9e7223 */ /* 0x180fe20000010807 */
[----:B------:R-:W-:Y:S01]  /*24450*/  FFMA.FTZ R159, R159, R3, -R7 ;  /* 0x000000039f9f7223 */ /* 0x000fe20000010807 */
[C---:B------:R-:W-:Y:S01]  /*24460*/  FADD.FTZ R15, R152.reuse, R15 ;  /* 0x0000000f980f7221 */ /* 0x040fe20000010000 */
[----:B------:R0:W-:Y:S01]  /*24470*/  @!P1 SYNCS.ARRIVE.TRANS64.RED.A1T0 RZ, [R9+URZ], RZ ;  /* 0x000000ff09ff99a7 */ /* 0x0001e2000810043f */
[----:B------:R-:W-:-:S02]  /*24480*/  F2FP.BF16.F32.PACK_AB R192, R152, R192 ;  /* 0x000000c098c0723e */ /* 0x000fc400000010ff */
[----:B------:R-:W3:Y:S01]  /*24490*/  MUFU.EX2 R156, R156 ;  /* 0x0000009c009c7308 */ /* 0x000ee20000000800 */
[C---:B-1----:R-:W-:Y:S01]  /*244a0*/  FADD.FTZ R14, R10.reuse, R14 ;  /* 0x0000000e0a0e7221 */ /* 0x042fe20000010000 */
[----:B------:R-:W-:Y:S01]  /*244b0*/  F2FP.BF16.F32.PACK_AB R209, R10, R209 ;  /* 0x000000d10ad1723e */ /* 0x000fe200000010ff */
[----:B------:R-:W-:-:S05]  /*244c0*/  IMAD.MOV.U32 R10, RZ, RZ, R217 ;  /* 0x000000ffff0a7224 */ /* 0x000fca00078e00d9 */
[----:B------:R-:W1:Y:S01]  /*244d0*/  MUFU.EX2 R205, R205 ;  /* 0x000000cd00cd7308 */ /* 0x000e620000000800 */
[----:B--2---:R-:W-:-:S07]  /*244e0*/  FADD.FTZ R14, R211, R14 ;  /* 0x0000000ed30e7221 */ /* 0x004fce0000010000 */
[----:B------:R-:W2:Y:S01]  /*244f0*/  MUFU.EX2 R12, R12 ;  /* 0x0000000c000c7308 */ /* 0x000ea20000000800 */
[C---:B---3--:R-:W-:Y:S01]  /*24500*/  FADD.FTZ R14, R156.reuse, R14 ;  /* 0x0000000e9c0e7221 */ /* 0x048fe20000010000 */
[----:B------:R-:W-:-:S06]  /*24510*/  F2FP.BF16.F32.PACK_AB R211, R156, R211 ;  /* 0x000000d39cd3723e */ /* 0x000fcc00000010ff */
        /* <DEDUP_REMOVED lines=16> */
[----:B-1----:R-:W-:-:S07]  /*24620*/  FADD.FTZ R14, R203, R14 ;  /* 0x0000000ecb0e7221 */ /* 0x002fce0000010000 */
[----:B0-----:R-:W0:Y:S01]  /*24630*/  MUFU.EX2 R9, R163 ;  /* 0x000000a300097308 */ /* 0x001e220000000800 */
[C---:B--2---:R-:W-:Y:S01]  /*24640*/  FADD.FTZ R14, R11.reuse, R14 ;  /* 0x0000000e0b0e7221 */ /* 0x044fe20000010000 */
[----:B------:R-:W-:-:S06]  /*24650*/  F2FP.BF16.F32.PACK_AB R203, R11, R203 ;  /* 0x000000cb0bcb723e */ /* 0x000fcc00000010ff */
        /* <DEDUP_REMOVED lines=21> */
[----:B0-----:R-:W-:Y:S01]  /*247b0*/  FADD.FTZ R14, R158, R7 ;  /* 0x000000079e0e7221 */ /* 0x001fe20000010000 */
[----:B------:R-:W-:-:S03]  /*247c0*/  IMAD.MOV.U32 R7, RZ, RZ, R5 ;  /* 0x000000ffff077224 */ /* 0x000fc600078e0005 */
[C---:B-1----:R-:W-:Y:S01]  /*247d0*/  FADD.FTZ R14, R159.reuse, R14 ;  /* 0x0000000e9f0e7221 */ /* 0x042fe20000010000 */
[----:B------:R-:W-:Y:S01]  /*247e0*/  F2FP.BF16.F32.PACK_AB R195, R159, R158 ;  /* 0x0000009e9fc3723e */ /* 0x000fe200000010ff */
[----:B------:R-:W-:Y:S06]  /*247f0*/  @P2 BRA `(.L_x_3089) ;  /* 0xffffffb000a42947 */ /* 0x000fec000383ffff */
.L_x_3078:
[----:B------:R-:W-:Y:S05]  /*24800*/  BSYNC B0 ;  /* 0x0000000000007941 */ /* 0x000fea0003800000 */
.L_x_3077:
        /* <DEDUP_REMOVED lines=131> */
.L_x_3090:
[----:B------:R-:W-:Y:S01]  /*25040*/  IMAD R0, R217, 0x8, R18 ;  /* 0x00000008d9007824 */ /* 0x000fe200078e0212 */
[----:B------:R-:W-:-:S04]  /*25050*/  SHF.L.U32 R7, R218, 0x1f, RZ ;  /* 0x0000001fda077819 */ /* 0x000fc800000006ff */
[----:B------:R0:W1:Y:S01]  /*25060*/  SYNCS.PHASECHK.TRANS64.TRYWAIT P2, [R0+URZ+0x38850], R7 ;  /* 0x03885007000075a7 */ /* 0x000062000804017f */
[----:B------:R-:W-:Y:S05]  /*25070*/  @!P0 BRA `(.L_x_3091) ;  /* 0x0000000000048947 */ /* 0x000fea0003800000 */
[----:B------:R-:W-:Y:S01]  /*25080*/  BPT.TRAP 0x1 ;  /* 0x000000040000795c */ /* 0x000fe20000300000 */
.L_x_3091:
        /* <DEDUP_REMOVED lines=9> */
.L_x_3093:
[----:B------:R-:W-:Y:S05]  /*25120*/  BSYNC B0 ;  /* 0x0000000000007941 */ /* 0x000fea0003800000 */
.L_x_3092:
[----:B------:R-:W-:Y:S01]  /*25130*/  IMAD.MOV.U32 R6, RZ, RZ, R2 ;  /* 0x000000ffff067224 */ /* 0x000fe200078e0002 */
[----:B------:R-:W2:Y:S01]  /*25140*/  LDL.LU R18, [R1+0x60] ;  /* 0x0000600001127983 */ /* 0x000ea20000300800 */
[----:B01----:R-:W-:Y:S01]  /*25150*/  IMAD.MOV.U32 R7, RZ, RZ, 0x40000040 ;  /* 0x40000040ff077424 */ /* 0x003fe200078e00ff */
[----:B------:R-:W-:Y:S01]  /*25160*/  WARPGROUP.ARRIVE ;  /* 0x00000000000079c5 */ /* 0x000fe20000000000 */
[----:B------:R-:W-:Y:S01]  /*25170*/  VIADD R217, R217, 0x1 ;  /* 0x00000001d9d97836 */ /* 0x000fe20000000000 */
[----:B------:R-:W-:Y:S01]  /*25180*/  R2UR UR6, R6 ;  /* 0x00000000060672ca */ /* 0x000fe200000e0000 */
[----:B------:R-:W-:Y:S01]  /*25190*/  VIADD R6, R2, 0x80 ;  /* 0x0000008002067836 */ /* 0x000fe20000000000 */
[----:B------:R-:W-:Y:S01]  /*251a0*/  R2UR UR7, R7 ;  /* 0x00000000070772ca */ /* 0x000fe200000e0000 */
[----:B------:R-:W-:Y:S01]  /*251b0*/  IMAD.MOV.U32 R7, RZ, RZ, 0x40000040 ;  /* 0x40000040ff077424 */ /* 0x000fe200078e00ff */
[----:B------:R-:W-:-:S04]  /*251c0*/  ISETP.NE.AND P2, PT, R217, 0x2, PT ;  /* 0x00000002d900780c */ /* 0x000fc80003f45270 */
[----:B------:R-:W-:Y:S02]  /*251d0*/  SEL R11, RZ, 0x1, P2 ;  /* 0x00000001ff0b7807 */ /* 0x000fe40001000000 */
[----:B------:R-:W-:Y:S02]  /*251e0*/  SEL R217, R217, RZ, P2 ;  /* 0x000000ffd9d97207 */ /* 0x000fe40001000000 */
[----:B------:R-:W-:Y:S01]  /*251f0*/  LOP3.LUT R218, R218, R11, RZ, 0x3c, !PT ;  /* 0x0000000bdada7212 */ /* 0x000fe200078e3cff */
[----:B------:R-:W-:Y:S02]  /*25200*/  @!P1 VIADD R11, R0, 0x38860 ;  /* 0x00038860000b9836 */ /* 0x000fe40000000000 */
[----:B------:R-:W-:Y:S01]  /*25210*/  HGMMA.64x256x16.F32.BF16 R24, R208, gdesc[UR4].tnspB, R24, gsb0 ;  /* 0x43e00004d0187df0 */ /* 0x000fe20008001818 */
[----:B------:R-:W-:Y:S01]  /*25220*/  R2UR UR6, R6 ;  /* 0x00000000060672ca */ /* 0x000fe200000e0000 */
[----:B------:R-:W-:Y:S01]  /*25230*/  VIADD R6, R2, 0x100 ;  /* 0x0000010002067836 */ /* 0x000fe20000000000 */
[----:B------:R-:W-:Y:S01]  /*25240*/  R2UR UR7, R7 ;  /* 0x00000000070772ca */ /* 0x000fe200000e0000 */
[----:B------:R-:W-:Y:S01]  /*25250*/  IMAD.MOV.U32 R7, RZ, RZ, 0x40000040 ;  /* 0x40000040ff077424 */ /* 0x000fe200078e00ff */
[----:B------:R-:W-:Y:S01]  /*25260*/  @!P1 PRMT R11, RZ, 0x654, R11 ;  /* 0x00000654ff0b9816 */ /* 0x000fe2000000000b */
[----:B------:R-:W-:Y:S01]  /*25270*/  IMAD.MOV.U32 R0, RZ, RZ, -0x800000 ;  /* 0xff800000ff007424 */ /* 0x000fe200078e00ff */
[----:B------:R-:W-:-:S02]  /*25280*/  WARPGROUP.DEPBAR.LE gsb0, 0x0 ;  /* 0x00008000000079c5 */ /* 0x000fc40000010000 */
[----:B------:R-:W-:-:S15]  /*25290*/  WARPGROUP.ARRIVE ;  /* 0x00000000000079c5 */ /* 0x000fde0000000000 */
[----:B------:R-:W-:-:S04]  /*252a0*/  NOP ;  /* 0x0000000000007918 */ /* 0x000fc80000000000 */
[----:B------:R-:W-:Y:S01]  /*252b0*/  HGMMA.64x256x16.F32.BF16 R24, R204, gdesc[UR4].tnspB, R24, gsb0 ;  /* 0x43e00004cc187df0 */ /* 0x000fe20008001818 */
[----:B------:R-:W-:Y:S01]  /*252c0*/  R2UR UR6, R6 ;  /* 0x00000000060672ca */ /* 0x000fe200000e0000 */
[----:B------:R-:W-:Y:S01]  /*252d0*/  VIADD R6, R2, 0x180 ;  /* 0x0000018002067836 */ /* 0x000fe20000000000 */
[----:B------:R-:W-:Y:S01]  /*252e0*/  R2UR UR7, R7 ;  /* 0x00000000070772ca */ /* 0x000fe200000e0000 */
[----:B------:R-:W-:Y:S02]  /*252f0*/  IMAD.MOV.U32 R7, RZ, RZ, 0x40000040 ;  /* 0x40000040ff077424 */ /* 0x000fe400078e00ff */
[----:B--2---:R-:W-:-:S05]  /*25300*/  VIADD R18, R18, 0x1 ;  /* 0x0000000112127836 */ /* 0x004fca0000000000 */
[----:B------:R-:W-:Y:S01]  /*25310*/  STL [R1+0x60], R18 ;  /* 0x0000601201007387 */ /* 0x000fe20000100800 */
[----:B------:R-:W-:Y:S02]  /*25320*/  WARPGROUP.DEPBAR.LE gsb0, 0x0 ;  /* 0x00008000000079c5 */ /* 0x000fe40000010000 */
[----:B------:R-:W-:-:S14]  /*25330*/  WARPGROUP.ARRIVE ;  /* 0x00000000000079c5 */ /* 0x000fdc0000000000 */
        /* <DEDUP_REMOVED lines=12> */
[----:B------:R-:W-:Y:S02]  /*25400*/  R2UR UR7, R7 ;  /* 0x00000000070772ca */ /* 0x000fe400000e0000 */
[----:B------:R-:W0:Y:S02]  /*25410*/  SHFL.BFLY PT, R7, R14, 0x2, 0x1f ;  /* 0x0c401f000e077f89 */ /* 0x000e2400000e0000 */
[----:B0-----:R-:W-:Y:S02]  /*25420*/  FADD.FTZ R6, R7, R14 ;  /* 0x0000000e07067221 */ /* 0x001fe40000010000 */
[----:B------:R-:W0:Y:S04]  /*25430*/  SHFL.BFLY PT, R7, R2, 0x1, 0x1f ;  /* 0x0c201f0002077f89 */ /* 0x000e2800000e0000 */
[----:B------:R-:W1:Y:S01]  /*25440*/  SHFL.BFLY PT, R9, R6, 0x1, 0x1f ;  /* 0x0c201f0006097f89 */ /* 0x000e6200000e0000 */
[----:B0-----:R-:W-:Y:S01]  /*25450*/  FADD.FTZ R12, R2, R7 ;  /* 0x00000007020c7221 */ /* 0x001fe20000010000 */
[----:B------:R-:W-:-:S02]  /*25460*/  IMAD.MOV.U32 R2, RZ, RZ, -0x800000 ;  /* 0xff800000ff027424 */ /* 0x000fc400078e00ff */
[----:B-1----:R-:W-:Y:S02]  /*25470*/  FADD.FTZ R13, R6, R9 ;  /* 0x00000009060d7221 */ /* 0x002fe40000010000 */
[----:B------:R-:W-:Y:S02]  /*25480*/  FSETP.NE.FTZ.AND P0, PT, R12, RZ, PT ;  /* 0x000000ff0c00720b */ /* 0x000fe40003f15000 */
[----:B------:R-:W-:Y:S02]  /*25490*/  CS2R R6, SRZ ;  /* 0x0000000000067805 */ /* 0x000fe4000001ff00 */
[----:B------:R-:W-:-:S09]  /*254a0*/  FSETP.NE.FTZ.AND P3, PT, R13, RZ, PT ;  /* 0x000000ff0d00720b */ /* 0x000fd20003f75000 */
[----:B------:R-:W0:Y:S01]  /*254b0*/  @P0 MUFU.LG2 R9, R12 ;  /* 0x0000000c00090308 */ /* 0x000e220000000c00 */
[----:B------:R-:W-:-:S03]  /*254c0*/  @P0 FMUL.FTZ R8, R3, 0.69314718246459960938 ;  /* 0x3f31721803080820 */ /* 0x000fc60000410000 */
[----:B------:R-:W-:-:S04]  /*254d0*/  @P3 FMUL.FTZ R14, R3, 0.69314718246459960938 ;  /* 0x3f317218030e3820 */ /* 0x000fc80000410000 */
        /* <DEDUP_REMOVED lines=76> */
[----:B------:R1:W-:Y:S01]  /*259a0*/  @!P1 SYNCS.ARRIVE.TRANS64.RED.A1T0 RZ, [R11+URZ], RZ ;  /* 0x000000ff0bff99a7 */ /* 0x0003e2000810043f */
[-C--:B0-----:R-:W-:Y:S01]  /*259b0*/  FMUL.FTZ R7, R27, R6.reuse ;  /* 0x000000061b077220 */ /* 0x081fe20000410000 */
[-C--:B------:R-:W-:Y:S01]  /*259c0*/  FMUL.FTZ R13, R42, R6.reuse ;  /* 0x000000062a0d7220 */ /* 0x080fe20000410000 */
[-C--:B------:R-:W-:Y:S01]  /*259d0*/  FMUL.FTZ R15, R46, R6.reuse ;  /* 0x000000062e0f7220 */ /* 0x080fe20000410000 */
[-C--:B------:R-:W-:Y:S01]  /*259e0*/  FMUL.FTZ R9, R26, R6.reuse ;  /* 0x000000061a097220 */ /* 0x080fe20000410000 */
[-C--:B------:R-:W-:Y:S01]  /*259f0*/  FMUL.FTZ R31, R31, R6.reuse ;  /* 0x000000061f1f7220 */ /* 0x080fe20000410000 */
[-C--:B------:R-:W-:Y:S01]  /*25a00*/  FMUL.FTZ R34, R34, R6.reuse ;  /* 0x0000000622227220 */ /* 0x080fe20000410000 */
[-C--:B------:R-:W-:Y:S01]  /*25a10*/  FMUL.FTZ R35, R35, R6.reuse ;  /* 0x0000000623237220 */ /* 0x080fe20000410000 */
        /* <DEDUP_REMOVED lines=57> */
.L_x_2977:
        /* <DEDUP_REMOVED lines=19> */
[----:B------:R-:W-:Y:S01]  /*25ee0*/  F2FP.BF16.F32.PACK_AB R27, R27, R5 ;  /* 0x000000051b1b723e */ /* 0x000fe200000010ff */
[----:B------:R-:W-:Y:S01]  /*25ef0*/  IMAD.SHL.U32 R5, R236, 0x4, RZ ;  /* 0x00000004ec057824 */ /* 0x000fe200078e00ff */
[----:B------:R-:W-:Y:S02]  /*25f00*/  F2FP.BF16.F32.PACK_AB R31, R63, R62 ;  /* 0x0000003e3f1f723e */ /* 0x000fe400000010ff */
[----:B------:R-:W-:Y:S02]  /*25f10*/  F2FP.BF16.F32.PACK_AB R136, R137, R136 ;  /* 0x000000888988723e */ /* 0x000fe400000010ff */
[----:B------:R-:W-:Y:S02]  /*25f20*/  F2FP.BF16.F32.PACK_AB R137, R139, R138 ;  /* 0x0000008a8b89723e */ /* 0x000fe400000010ff */
[----:B------:R-:W-:Y:S02]  /*25f30*/  F2FP.BF16.F32.PACK_AB R138, R141, R140 ;  /* 0x0000008c8d8a723e */ /* 0x000fe400000010ff */
[----:B------:R-:W-:-:S02]  /*25f40*/  F2FP.BF16.F32.PACK_AB R139, R143, R142 ;  /* 0x0000008e8f8b723e */ /* 0x000fc400000010ff */
[----:B------:R-:W-:Y:S02]  /*25f50*/  MOV R20, R18 ;  /* 0x0000001200147202 */ /* 0x000fe40000000f00 */
[----:B---3--:R-:W-:Y:S01]  /*25f60*/  MOV R21, R85 ;  /* 0x0000005500157202 */ /* 0x008fe20000000f00 */
[----:B------:R-:W-:Y:S02]  /*25f70*/  BAR.SYNC.DEFER_BLOCKING 0x1, 0x100 ;  /* 0x0044000000007b1d */ /* 0x000fe40000010000 */
[----:B--2---:R-:W-:-:S03]  /*25f80*/  IMAD.WIDE R122, R26, 0x2, R20 ;  /* 0x000000021a7a7825 */ /* 0x004fc600078e0214 */
[C---:B------:R-:W-:Y:S02]  /*25f90*/  IADD3 R102, P3, R122.reuse, 0x4000, RZ ;  /* 0x000040007a667810 */ /* 0x040fe40007f7e0ff */
[----:B------:R-:W-:Y:S02]  /*25fa0*/  IADD3 R96, P0, R122, 0x40, RZ ;  /* 0x000000407a607810 */ /* 0x000fe40007f1e0ff */
[----:B------:R-:W-:Y:S01]  /*25fb0*/  LOP3.LUT R120, R102, 0x380, RZ, 0xc0, !PT ;  /* 0x0000038066787812 */ /* 0x000fe200078ec0ff */
[--C-:B------:R-:W-:Y:S01]  /*25fc0*/  IMAD.X R103, RZ, RZ, R123.reuse, P3 ;  /* 0x000000ffff677224 */ /* 0x100fe200018e067b */
[----:B------:R-:W-:Y:S01]  /*25fd0*/  LOP3.LUT R112, R96, 0x380, RZ, 0xc0, !PT ;  /* 0x0000038060707812 */ /* 0x000fe200078ec0ff */
[----:B------:R-:W-:Y:S01]  /*25fe0*/  IMAD.X R97, RZ, RZ, R123, P0 ;  /* 0x000000ffff617224 */ /* 0x000fe200000e067b */
[----:B------:R-:W-:Y:S02]  /*25ff0*/  IADD3 R100, P4, R122, 0x60, RZ ;  /* 0x000000607a647810 */ /* 0x000fe40007f9e0ff */
[----:B------:R-:W-:-:S02]  /*26000*/  SHF.R.U64 R120, R120, 0x3, RZ ;  /* 0x0000000378787819 */ /* 0x000fc400000012ff */
[C---:B------:R-:W-:Y:S01]  /*26010*/  IADD3 R104, P6, R122.reuse, 0x4020, RZ ;  /* 0x000040207a687810 */ /* 0x040fe20007fde0ff */
[--C-:B------:R-:W-:Y:S01]  /*26020*/  IMAD.X R101, RZ, RZ, R123.reuse, P4 ;  /* 0x000000ffff657224 */ /* 0x100fe200020e067b */
[----:B------:R-:W-:Y:S02]  /*26030*/  IADD3 R92, P1, R122, 0x20, RZ ;  /* 0x000000207a5c7810 */ /* 0x000fe40007f3e0ff */
[----:B------:R-:W-:Y:S01]  /*26040*/  SHF.R.U64 R112, R112, 0x3, RZ ;  /* 0x0000000370707819 */ /* 0x000fe200000012ff */
[--C-:B------:R-:W-:Y:S01]  /*26050*/  IMAD.X R105, RZ, RZ, R123.reuse, P6 ;  /* 0x000000ffff697224 */ /* 0x100fe200030e067b */
[----:B------:R-:W-:Y:S01]  /*26060*/  IADD3 R108, P2, R122, 0x4060, RZ ;  /* 0x000040607a6c7810 */ /* 0x000fe20007f5e0ff */
[--C-:B------:R-:W-:Y:S01]  /*26070*/  IMAD.X R93, RZ, RZ, R123.reuse, P1 ;  /* 0x000000ffff5d7224 */ /* 0x100fe200008e067b */
[----:B------:R-:W-:Y:S02]  /*26080*/  LOP3.LUT R118, R100, 0x380, RZ, 0xc0, !PT ;  /* 0x0000038064767812 */ /* 0x000fe400078ec0ff */
[----:B------:R-:W-:Y:S01]  /*26090*/  LOP3.LUT R102, R120, R102, RZ, 0x3c, !PT ;  /* 0x0000006678667212 */ /* 0x000fe200078e3cff */
[----:B------:R-:W-:Y:S01]  /*260a0*/  IMAD.X R109, RZ, RZ, R123, P2 ;  /* 0x000000ffff6d7224 */ /* 0x000fe200010e067b */
[----:B------:R-:W-:-:S02]  /*260b0*/  LOP3.LUT R120, R104, 0x380, RZ, 0xc0, !PT ;  /* 0x0000038068787812 */ /* 0x000fc400078ec0ff */
[----:B------:R-:W-:Y:S02]  /*260c0*/  LOP3.LUT R96, R112, R96, RZ, 0x3c, !PT ;  /* 0x0000006070607212 */ /* 0x000fe400078e3cff */
[----:B------:R-:W-:Y:S02]  /*260d0*/  LOP3.LUT R85, R122, 0x380, RZ, 0xc0, !PT ;  /* 0x000003807a557812 */ /* 0x000fe400078ec0ff */
[----:B------:R-:W-:Y:S02]  /*260e0*/  SHF.R.U64 R118, R118, 0x3, RZ ;  /* 0x0000000376767819 */ /* 0x000fe400000012ff */
[----:B------:R-:W-:Y:S02]  /*260f0*/  LOP3.LUT R112, R108, 0x380, RZ, 0xc0, !PT ;  /* 0x000003806c707812 */ /* 0x000fe400078ec0ff */
[C---:B------:R-:W-:Y:S02]  /*26100*/  IADD3 R106, P5, R122.reuse, 0x4040, RZ ;  /* 0x000040407a6a7810 */ /* 0x040fe40007fbe0ff */
[----:B------:R-:W-:-:S02]  /*26110*/  IADD3 R110, P1, R122, 0x8000, RZ ;  /* 0x000080007a6e7810 */ /* 0x000fc40007f3e0ff */
[----:B-----5:R-:W-:Y:S01]  /*26120*/  LOP3.LUT R144, R92, 0x380, RZ, 0xc0, !PT ;  /* 0x000003805c907812 */ /* 0x020fe200078ec0ff */
[--C-:B------:R-:W-:Y:S01]  /*26130*/  IMAD.X R107, RZ, RZ, R123.reuse, P5 ;  /* 0x000000ffff6b7224 */ /* 0x100fe200028e067b */
[----:B------:R-:W-:Y:S01]  /*26140*/  SHF.R.U64 R120, R120, 0x3, RZ ;  /* 0x0000000378787819 */ /* 0x000fe200000012ff */
[--C-:B------:R-:W-:Y:S01]  /*26150*/  IMAD.X R111, RZ, RZ, R123.reuse, P1 ;  /* 0x000000ffff6f7224 */ /* 0x100fe200008e067b */
[----:B------:R-:W-:Y:S02]  /*26160*/  IADD3 R84, P0, R122, 0x8020, RZ ;  /* 0x000080207a547810 */ /* 0x000fe40007f1e0ff */
[----:B------:R-:W-:Y:S02]  /*26170*/  SHF.R.U64 R85, R85, 0x3, RZ ;  /* 0x0000000355557819 */ /* 0x000fe400000012ff */
[----:B------:R-:W-:Y:S01]  /*26180*/  LOP3.LUT R100, R118, R100, RZ, 0x3c, !PT ;  /* 0x0000006476647212 */ /* 0x000fe200078e3cff */
[----:B------:R-:W-:Y:S01]  /*26190*/  IMAD.X R113, RZ, RZ, R123, P0 ;  /* 0x000000ffff717224 */ /* 0x000fe200000e067b */
[----:B------:R-:W-:-:S02]  /*261a0*/  SHF.R.U64 R112, R112, 0x3, RZ ;  /* 0x0000000370707819 */ /* 0x000fc400000012ff */
[----:B------:R-:W-:Y:S02]  /*261b0*/  IADD3 R116, P3, R122, 0x8060, RZ ;  /* 0x000080607a747810 */ /* 0x000fe40007f7e0ff */
[----:B------:R-:W-:Y:S02]  /*261c0*/  SHF.R.U64 R144, R144, 0x3, RZ ;  /* 0x0000000390907819 */ /* 0x000fe400000012ff */
[----:B------:R-:W-:Y:S01]  /*261d0*/  LOP3.LUT R118, R110, 0x380, RZ, 0xc0, !PT ;  /* 0x000003806e767812 */ /* 0x000fe200078ec0ff */
[----:B------:R-:W-:Y:S01]  /*261e0*/  IMAD.X R117, RZ, RZ, R123, P3 ;  /* 0x000000ffff757224 */ /* 0x000fe200018e067b */
[----:B------:R-:W-:Y:S02]  /*261f0*/  LOP3.LUT R104, R120, R104, RZ, 0x3c, !PT ;  /* 0x0000006878687212 */ /* 0x000fe400078e3cff */
[----:B------:R-:W-:Y:S02]  /*26200*/  LOP3.LUT R120, R84, 0x380, RZ, 0xc0, !PT ;  /* 0x0000038054787812 */ /* 0x000fe400078ec0ff */
[----:B------:R-:W-:-:S02]  /*26210*/  IADD3 R114, P4, R122, 0x8040, RZ ;  /* 0x000080407a727810 */ /* 0x000fc40007f9e0ff */
[C---:B------:R-:W-:Y:S02]  /*26220*/  IADD3 R88, P6, R122.reuse, 0xc000, RZ ;  /* 0x0000c0007a587810 */ /* 0x040fe40007fde0ff */
[C---:B------:R-:W-:Y:S01]  /*26230*/  IADD3 R26, P5, R122.reuse, 0xc020, RZ ;  /* 0x0000c0207a1a7810 */ /* 0x040fe20007fbe0ff */
[--C-:B------:R-:W-:Y:S01]  /*26240*/  IMAD.X R115, RZ, RZ, R123.reuse, P4 ;  /* 0x000000ffff737224 */ /* 0x100fe200020e067b */
[C---:B------:R-:W-:Y:S01]  /*26250*/  IADD3 R30, P2, R122.reuse, 0xc040, RZ ;  /* 0x0000c0407a1e7810 */ /* 0x040fe20007f5e0ff */
[--C-:B------:R-:W-:Y:S01]  /*26260*/  IMAD.X R119, RZ, RZ, R123.reuse, P6 ;  /* 0x000000ffff777224 */ /* 0x100fe200030e067b */
[----:B-1----:R-:W-:Y:S01]  /*26270*/  IADD3 R52, P1, R122, 0xc060, RZ ;  /* 0x0000c0607a347810 */ /* 0x002fe20007f3e0ff */
[--C-:B------:R-:W-:Y:S01]  /*26280*/  IMAD.X R121, RZ, RZ, R123.reuse, P5 ;  /* 0x000000ffff797224 */ /* 0x100fe200028e067b */
[----:B------:R-:W-:Y:S01]  /*26290*/  LOP3.LUT R122, R85, R122, RZ, 0x3c, !PT ;  /* 0x0000007a557a7212 */ /* 0x000fe200078e3cff */
[--C-:B------:R-:W-:Y:S01]  /*262a0*/  IMAD.X R85, RZ, RZ, R123.reuse, P2 ;  /* 0x000000ffff557224 */ /* 0x100fe200010e067b */
[----:B------:R-:W-:Y:S01]  /*262b0*/  LOP3.LUT R108, R112, R108, RZ, 0x3c, !PT ;  /* 0x0000006c706c7212 */ /* 0x000fe200078e3cff */
[----:B------:R-:W-:Y:S01]  /*262c0*/  IMAD.X R89, RZ, RZ, R123, P1 ;  /* 0x000000ffff597224 */ /* 0x000fe200008e067b */
[----:B------:R-:W-:-:S02]  /*262d0*/  LOP3.LUT R92, R144, R92, RZ, 0x3c, !PT ;  /* 0x0000005c905c7212 */ /* 0x000fc400078e3cff */
[----:B------:R-:W-:Y:S02]  /*262e0*/  SHF.R.U64 R118, R118, 0x3, RZ ;  /* 0x0000000376767819 */ /* 0x000fe400000012ff */
[----:B------:R-:W-:Y:S02]  /*262f0*/  LOP3.LUT R112, R116, 0x380, RZ, 0xc0, !PT ;  /* 0x0000038074707812 */ /* 0x000fe400078ec0ff */
[----:B------:R-:W-:Y:S02]  /*26300*/  LOP3.LUT R144, R106, 0x380, RZ, 0xc0, !PT ;  /* 0x000003806a907812 */ /* 0x000fe400078ec0ff */
[----:B------:R-:W-:Y:S02]  /*26310*/  SHF.R.U64 R120, R120, 0x3, RZ ;  /* 0x0000000378787819 */ /* 0x000fe400000012ff */
[----:B------:R-:W-:Y:S02]  /*26320*/  MOV R122, R122 ;  /* 0x0000007a007a7202 */ /* 0x000fe40000000f00 */
[----:B------:R-:W-:-:S02]  /*26330*/  LOP3.LUT R110, R118, R110, RZ, 0x3c, !PT ;  /* 0x0000006e766e7212 */ /* 0x000fc400078e3cff */
[----:B------:R-:W-:Y:S01]  /*26340*/  SHF.R.U64 R151, R112, 0x3, RZ ;  /* 0x0000000370977819 */ /* 0x000fe200000012ff */
[----:B------:R1:W-:Y:S01]  /*26350*/  STSM.16.M88.4 [R122], R8 ;  /* 0x000000087a007844 */ /* 0x0003e20000000200 */
[----:B------:R-:W-:Y:S02]  /*26360*/  SHF.R.U64 R144, R144, 0x3, RZ ;  /* 0x0000000390907819 */ /* 0x000fe400000012ff */
[----:B------:R-:W-:Y:S02]  /*26370*/  LOP3.LUT R118, R88, 0x380, RZ, 0xc0, !PT ;  /* 0x0000038058767812 */ /* 0x000fe400078ec0ff */
[----:B------:R-:W-:Y:S02]  /*26380*/  LOP3.LUT R112, R120, R84, RZ, 0x3c, !PT ;  /* 0x0000005478707212 */ /* 0x000fe400078e3cff */
[----:B------:R-:W-:Y:S02]  /*26390*/  LOP3.LUT R7, R26, 0x380, RZ, 0xc0, !PT ;  /* 0x000003801a077812 */ /* 0x000fe400078ec0ff */
[----:B------:R-:W-:-:S02]  /*263a0*/  LOP3.LUT R25, R30, 0x380, RZ, 0xc0, !PT ;  /* 0x000003801e197812 */ /* 0x000fc400078ec0ff */
[----:B------:R-:W-:Y:S02]  /*263b0*/  LOP3.LUT R84, R52, 0x380, RZ, 0xc0, !PT ;  /* 0x0000038034547812 */ /* 0x000fe400078ec0ff */
[----:B------:R-:W-:Y:S02]  /*263c0*/  LOP3.LUT R106, R144, R106, RZ, 0x3c, !PT ;  /* 0x0000006a906a7212 */ /* 0x000fe400078e3cff */
[----:B------:R-:W-:Y:S02]  /*263d0*/  SHF.R.U64 R118, R118, 0x3, RZ ;  /* 0x0000000376767819 */ /* 0x000fe400000012ff */
[----:B------:R-:W-:Y:S02]  /*263e0*/  SHF.R.U64 R7, R7, 0x3, RZ ;  /* 0x0000000307077819 */ /* 0x000fe400000012ff */
[----:B------:R-:W-:Y:S02]  /*263f0*/  SHF.R.U64 R25, R25, 0x3, RZ ;  /* 0x0000000319197819 */ /* 0x000fe400000012ff */
[----:B-1----:R-:W-:-:S02]  /*26400*/  F2FP.BF16.F32.PACK_AB R10, R37, R12 ;  /* 0x0000000c250a723e */ /* 0x002fc400000010ff */
[----:B------:R-:W-:Y:S02]  /*26410*/  LOP3.LUT R144, R114, 0x380, RZ, 0xc0, !PT ;  /* 0x0000038072907812 */ /* 0x000fe400078ec0ff */
[----:B------:R-:W-:Y:S02]  /*26420*/  SHF.R.U64 R29, R84, 0x3, RZ ;  /* 0x00000003541d7819 */ /* 0x000fe400000012ff */
[----:B------:R-:W-:Y:S02]  /*26430*/  MOV R92, R92 ;  /* 0x0000005c005c7202 */ /* 0x000fe40000000f00 */
[----:B------:R-:W-:Y:S02]  /*26440*/  F2FP.BF16.F32.PACK_AB R8, R33, R32 ;  /* 0x000000202108723e */ /* 0x000fe400000010ff */
[----:B------:R-:W-:Y:S02]  /*26450*/  F2FP.BF16.F32.PACK_AB R9, R35, R34 ;  /* 0x000000222309723e */ /* 0x000fe400000010ff */
[----:B------:R-:W-:-:S02]  /*26460*/  F2FP.BF16.F32.PACK_AB R11, R39, R38 ;  /* 0x00000026270b723e */ /* 0x000fc400000010ff */
[----:B------:R-:W-:Y:S02]  /*26470*/  F2FP.BF16.F32.PACK_AB R12, R41, R14 ;  /* 0x0000000e290c723e */ /* 0x000fe400000010ff */
[----:B------:R-:W-:Y:S01]  /*26480*/  MOV R96, R96 ;  /* 0x0000006000607202 */ /* 0x000fe20000000f00 */
[----:B------:R1:W-:Y:S01]  /*26490*/  STSM.16.M88.4 [R92], R8 ;  /* 0x000000085c007844 */ /* 0x0003e20000000200 */
[----:B------:R-:W-:Y:S02]  /*264a0*/  F2FP.BF16.F32.PACK_AB R14, R45, R24 ;  /* 0x000000182d0e723e */ /* 0x000fe400000010ff */
[----:B------:R-:W-:Y:S02]  /*264b0*/  LOP3.LUT R118, R118, R88, RZ, 0x3c, !PT ;  /* 0x0000005876767212 */ /* 0x000fe400078e3cff */
[----:B------:R-:W-:Y:S01]  /*264c0*/  LOP3.LUT R120, R7, R26, RZ, 0x3c, !PT ;  /* 0x0000001a07787212 */ /* 0x000fe200078e3cff */
[----:B------:R2:W-:Y:S01]  /*264d0*/  STSM.16.M88.4 [R96], R12 ;  /* 0x0000000c60007844 */ /* 0x0005e20000000200 */
[----:B------:R-:W-:-:S02]  /*264e0*/  LOP3.LUT R84, R25, R30, RZ, 0x3c, !PT ;  /* 0x0000001e19547212 */ /* 0x000fc400078e3cff */
[----:B------:R-:W-:Y:S02]  /*264f0*/  SHF.R.U64 R144, R144, 0x3, RZ ;  /* 0x0000000390907819 */ /* 0x000fe400000012ff */
[----:B------:R-:W-:Y:S02]  /*26500*/  LOP3.LUT R88, R29, R52, RZ, 0x3c, !PT ;  /* 0x000000341d587212 */ /* 0x000fe400078e3cff */
[----:B------:R-:W-:Y:S01]  /*26510*/  MOV R100, R100 ;  /* 0x0000006400647202 */ /* 0x000fe20000000f00 */
[----:B------:R-:W3:Y:S01]  /*26520*/  LDC R52, c[0x0][0xbe8] ;  /* 0x0002fa00ff347b82 */ /* 0x000ee20000000800 */
[----:B------:R-:W-:Y:S02]  /*26530*/  F2FP.BF16.F32.PACK_AB R24, R49, R28 ;  /* 0x0000001c3118723e */ /* 0x000fe400000010ff */
[----:B------:R-:W-:Y:S02]  /*26540*/  F2FP.BF16.F32.PACK_AB R25, R51, R50 ;  /* 0x000000323319723e */ /* 0x000fe400000010ff */
[----:B------:R-:W-:-:S02]  /*26550*/  F2FP.BF16.F32.PACK_AB R26, R3, R160 ;  /* 0x000000a0031a723e */ /* 0x000fc400000010ff */
[----:B------:R-:W-:Y:S02]  /*26560*/  MOV R102, R102 ;  /* 0x0000006600667202 */ /* 0x000fe40000000f00 */
[----:B------:R-:W-:Y:S01]  /*26570*/  F2FP.BF16.F32.PACK_AB R28, R57, R161 ;  /* 0x000000a1391c723e */ /* 0x000fe200000010ff */
[----:B------:R-:W-:Y:S01]  /*26580*/  STSM.16.M88.4 [R100], R24 ;  /* 0x0000001864007844 */ /* 0x000fe20000000200 */
        /* <DEDUP_REMOVED lines=8> */
[----:B------:R-:W-:Y:S02]  /*26610*/  MOV R106, R106 ;  /* 0x0000006a006a7202 */ /* 0x000fe40000000f00 */
[----:B--2---:R-:W-:Y:S01]  /*26620*/  F2FP.BF16.F32.PACK_AB R12, R73, R165 ;  /* 0x000000a5490c723e */ /* 0x004fe200000010ff */
[----:B------:R1:W-:Y:S01]  /*26630*/  STSM.16.M88.4 [R104], R8 ;  /* 0x0000000868007844 */ /* 0x0003e20000000200 */
[----:B------:R-:W-:Y:S02]  /*26640*/  F2FP.BF16.F32.PACK_AB R13, R75, R74 ;  /* 0x0000004a4b0d723e */ /* 0x000fe400000010ff */
[----:B------:R-:W-:-:S02]  /*26650*/  F2FP.BF16.F32.PACK_AB R14, R77, R166 ;  /* 0x000000a64d0e723e */ /* 0x000fc400000010ff */
[----:B------:R-:W-:Y:S02]  /*26660*/  F2FP.BF16.F32.PACK_AB R15, R79, R78 ;  /* 0x0000004e4f0f723e */ /* 0x000fe400000010ff */
[----:B------:R-:W-:Y:S02]  /*26670*/  LOP3.LUT R114, R144, R114, RZ, 0x3c, !PT ;  /* 0x0000007290727212 */ /* 0x000fe400078e3cff */
[----:B------:R-:W-:Y:S01]  /*26680*/  LOP3.LUT R116, R151, R116, RZ, 0x3c, !PT ;  /* 0x0000007497747212 */ /* 0x000fe200078e3cff */
[----:B------:R2:W-:Y:S01]  /*26690*/  STSM.16.M88.4 [R106], R12 ;  /* 0x0000000c6a007844 */ /* 0x0005e20000000200 */
[----:B------:R-:W-:Y:S02]  /*266a0*/  MOV R108, R108 ;  /* 0x0000006c006c7202 */ /* 0x000fe40000000f00 */
[----:B------:R-:W-:Y:S02]  /*266b0*/  F2FP.BF16.F32.PACK_AB R32, R81, R167 ;  /* 0x000000a75120723e */ /* 0x000fe400000010ff */
        /* <DEDUP_REMOVED lines=8> */
[----:B------:R-:W-:Y:S02]  /*26740*/  F2FP.BF16.F32.PACK_AB R51, R95, R94 ;  /* 0x0000005e5f33723e */ /* 0x000fe400000010ff */
[----:B------:R-:W-:Y:S02]  /*26750*/  MOV R112, R112 ;  /* 0x0000007000707202 */ /* 0x000fe40000000f00 */
[----:B------:R-:W-:Y:S01]  /*26760*/  F2FP.BF16.F32.PACK_AB R64, R153, R171 ;  /* 0x000000ab9940723e */ /* 0x000fe200000010ff */
[----:B------:R-:W-:Y:S01]  /*26770*/  STSM.16.M88.4 [R110], R48 ;  /* 0x000000306e007844 */ /* 0x000fe20000000200 */
[----:B------:R-:W-:Y:S02]  /*26780*/  F2FP.BF16.F32.PACK_AB R65, R99, R98 ;  /* 0x000000626341723e */ /* 0x000fe400000010ff */
[----:B------:R-:W-:Y:S02]  /*26790*/  F2FP.BF16.F32.PACK_AB R66, R154, R172 ;  /* 0x000000ac9a42723e */ /* 0x000fe400000010ff */
[----:B------:R-:W-:-:S02]  /*267a0*/  F2FP.BF16.F32.PACK_AB R67, R40, R36 ;  /* 0x000000242843723e */ /* 0x000fc400000010ff */
[----:B------:R-:W-:Y:S02]  /*267b0*/  MOV R114, R114 ;  /* 0x0000007200727202 */ /* 0x000fe40000000f00 */
[----:B-1----:R-:W-:Y:S01]  /*267c0*/  F2FP.BF16.F32.PACK_AB R8, R155, R173 ;  /* 0x000000ad9b08723e */ /* 0x002fe200000010ff */
[----:B------:R-:W-:Y:S01]  /*267d0*/  STSM.16.M88.4 [R112], R64 ;  /* 0x0000004070007844 */ /* 0x000fe20000000200 */
[----:B------:R-:W-:Y:S02]  /*267e0*/  F2FP.BF16.F32.PACK_AB R9, R44, R42 ;  /* 0x0000002a2c09723e */ /* 0x000fe400000010ff */
[----:B------:R-:W-:Y:S02]  /*267f0*/  F2FP.BF16.F32.PACK_AB R10, R156, R174 ;  /* 0x000000ae9c0a723e */ /* 0x000fe400000010ff */
[----:B------:R-:W-:Y:S02]  /*26800*/  F2FP.BF16.F32.PACK_AB R11, R56, R46 ;  /* 0x0000002e380b723e */ /* 0x000fe400000010ff */
[----:B------:R-:W-:-:S02]  /*26810*/  MOV R116, R116 ;  /* 0x0000007400747202 */ /* 0x000fc40000000f00 */
[----:B--2---:R-:W-:Y:S01]  /*26820*/  F2FP.BF16.F32.PACK_AB R12, R157, R175 ;  /* 0x000000af9d0c723e */ /* 0x004fe200000010ff */
[----:B------:R-:W-:Y:S01]  /*26830*/  STSM.16.M88.4 [R114], R8 ;  /* 0x0000000872007844 */ /* 0x000fe20000000200 */
[----:B------:R-:W-:Y:S02]  /*26840*/  F2FP.BF16.F32.PACK_AB R13, R68, R60 ;  /* 0x0000003c440d723e */ /* 0x000fe400000010ff */
[----:B------:R-:W-:Y:S02]  /*26850*/  F2FP.BF16.F32.PACK_AB R14, R158, R176 ;  /* 0x000000b09e0e723e */ /* 0x000fe400000010ff */
[----:B------:R-:W-:Y:S02]  /*26860*/  F2FP.BF16.F32.PACK_AB R15, R76, R72 ;  /* 0x000000484c0f723e */ /* 0x000fe400000010ff */
[----:B------:R-:W-:Y:S02]  /*26870*/  MOV R118, R118 ;  /* 0x0000007600767202 */ /* 0x000fe40000000f00 */
[----:B------:R-:W-:Y:S01]  /*26880*/  F2FP.BF16.F32.PACK_AB R24, R159, R177 ;  /* 0x000000b19f18723e */ /* 0x000fe200000010ff */
[----:B------:R1:W-:Y:S01]  /*26890*/  STSM.16.M88.4 [R116], R12 ;  /* 0x0000000c74007844 */ /* 0x0003e20000000200 */
[----:B------:R-:W-:Y:S01]  /*268a0*/  F2FP.BF16.F32.PACK_AB R25, R124, R80 ;  /* 0x000000507c19723e */ /* 0x000fe200000010ff */
[----:B------:R-:W-:Y:S01]  /*268b0*/  IMAD.MOV.U32 R80, RZ, RZ, RZ ;  /* 0x000000ffff507224 */ /* 0x000fe200078e00ff */
[----:B------:R-:W-:-:S02]  /*268c0*/  F2FP.BF16.F32.PACK_AB R26, R125, R178 ;  /* 0x000000b27d1a723e */ /* 0x000fc400000010ff */
[----:B------:R-:W-:Y:S02]  /*268d0*/  F2FP.BF16.F32.PACK_AB R27, R127, R126 ;  /* 0x0000007e7f1b723e */ /* 0x000fe400000010ff */
[----:B------:R-:W-:Y:S02]  /*268e0*/  ISETP.NE.U32.AND P0, PT, RZ, UR4, PT ;  /* 0x00000004ff007c0c */ /* 0x000fe4000bf05070 */
[----:B------:R-:W-:Y:S01]  /*268f0*/  MOV R120, R120 ;  /* 0x0000007800787202 */ /* 0x000fe20000000f00 */
[----:B------:R2:W-:Y:S01]  /*26900*/  STSM.16.M88.4 [R118], R24 ;  /* 0x0000001876007844 */ /* 0x0005e20000000200 */
[----:B------:R-:W-:Y:S02]  /*26910*/  F2FP.BF16.F32.PACK_AB R28, R129, R128 ;  /* 0x00000080811c723e */ /* 0x000fe400000010ff */
[----:B------:R-:W-:Y:S02]  /*26920*/  F2FP.BF16.F32.PACK_AB R29, R131, R130 ;  /* 0x00000082831d723e */ /* 0x000fe400000010ff */
[----:B------:R-:W-:-:S02]  /*26930*/  F2FP.BF16.F32.PACK_AB R30, R133, R132 ;  /* 0x00000084851e723e */ /* 0x000fc400000010ff */
[----:B-1----:R-:W-:Y:S02]  /*26940*/  IADD3 R12, P1, R5, UR4, RZ ;  /* 0x00000004050c7c10 */ /* 0x002fe4000ff3e0ff */
[----:B------:R-:W-:Y:S02]  /*26950*/  F2FP.BF16.F32.PACK_AB R31, R135, R134 ;  /* 0x00000086871f723e */ /* 0x000fe400000010ff */
[----:B------:R-:W-:Y:S02]  /*26960*/  MOV R84, R84 ;  /* 0x0000005400547202 */ /* 0x000fe40000000f00 */
[----:B------:R-:W-:Y:S01]  /*26970*/  ISETP.NE.AND.EX P0, PT, RZ, UR5, PT, P0 ;  /* 0x00000005ff007c0c */ /* 0x000fe2000bf05300 */
[----:B------:R1:W-:Y:S01]  /*26980*/  STSM.16.M88.4 [R120], R28 ;  /* 0x0000001c78007844 */ /* 0x0003e20000000200 */
[----:B------:R-:W-:Y:S02]  /*26990*/  MOV R88, R88 ;  /* 0x0000005800587202 */ /* 0x000fe40000000f00 */
[----:B--2---:R-:W-:Y:S01]  /*269a0*/  SHF.R.S32.HI R27, RZ, 0x1f, R236 ;  /* 0x0000001fff1b7819 */ /* 0x004fe200000114ec */
[----:B------:R1:W-:Y:S01]  /*269b0*/  STSM.16.M88.4 [R84], R136 ;  /* 0x0000008854007844 */ /* 0x0003e20000000200 */
[----:B------:R-:W-:-:S02]  /*269c0*/  F2FP.BF16.F32.PACK_AB R8, R145, R4 ;  /* 0x000000049108723e */ /* 0x000fc400000010ff */
[----:B------:R-:W-:Y:S02]  /*269d0*/  SHF.L.U64.HI R3, R236, 0x2, R27 ;  /* 0x00000002ec037819 */ /* 0x000fe4000001021b */
[----:B------:R-:W-:Y:S02]  /*269e0*/  F2FP.BF16.F32.PACK_AB R9, R147, R146 ;  /* 0x000000929309723e */ /* 0x000fe400000010ff */
[----:B------:R-:W-:Y:S01]  /*269f0*/  IADD3.X R13, R3, UR5, RZ, P1, !PT ;  /* 0x00000005030d7c10 */ /* 0x000fe20008ffe4ff */
[----:B------:R-:W-:Y:S01]  /*26a00*/  ULDC.64 UR4, c[0x0][0xc08] ;  /* 0x0003020000047ab9 */ /* 0x000fe20000000a00 */
[----:B------:R-:W-:Y:S02]  /*26a10*/  F2FP.BF16.F32.PACK_AB R10, R149, R148 ;  /* 0x00000094950a723e */ /* 0x000fe400000010ff */
[----:B------:R-:W-:Y:S02]  /*26a20*/  F2FP.BF16.F32.PACK_AB R11, R6, R150 ;  /* 0x00000096060b723e */ /* 0x000fe400000010ff */
[----:B---3--:R-:W-:-:S02]  /*26a30*/  ISETP.NE.AND P1, PT, R52, 0x1, PT ;  /* 0x000000013400780c */ /* 0x008fc40003f25270 */
[----:B------:R-:W-:Y:S01]  /*26a40*/  ISETP.NE.U32.AND P2, PT, RZ, UR4, PT ;  /* 0x00000004ff007c0c */ /* 0x000fe2000bf45070 */
[----:B------:R1:W-:Y:S01]  /*26a50*/  STSM.16.M88.4 [R88], R8 ;  /* 0x0000000858007844 */ /* 0x0003e20000000200 */
[----:B------:R-:W-:Y:S02]  /*26a60*/  BAR.SYNC.DEFER_BLOCKING 0x1, 0x100 ;  /* 0x0044000000007b1d */ /* 0x000fe40000010000 */
[----:B------:R-:W-:-:S07]  /*26a70*/  ISETP.NE.AND.EX P2, PT, RZ, UR5, PT, P2 ;  /* 0x00000005ff007c0c */ /* 0x000fce000bf45320 */
[----:B------:R-:W2:Y:S08]  /*26a80*/  @P1 LDC R6, c[0x0][0xbec] ;  /* 0x0002fb00ff061b82 */ /* 0x000eb00000000800 */
[----:B------:R-:W3:Y:S01]  /*26a90*/  @P1 LDC R15, c[0x0][0xbf0] ;  /* 0x0002fc00ff0f1b82 */ /* 0x000ee20000000800 */
[----:B------:R-:W-:Y:S01]  /*26aa0*/  @P2 IADD3 R4, P3, R5, UR4, RZ ;  /* 0x0000000405042c10 */ /* 0x000fe2000ff7e0ff */
[----:B------:R-:W-:-:S03]  /*26ab0*/  ULDC UR4, c[0x0][0xa88] ;  /* 0x0002a20000047ab9 */ /* 0x000fc60000000800 */
[----:B------:R-:W-:Y:S01]  /*26ac0*/  @P2 IADD3.X R5, R3, UR5, RZ, P3, !PT ;  /* 0x0000000503052c10 */ /* 0x000fe20009ffe4ff */
[----:B------:R-:W-:Y:S01]  /*26ad0*/  IMAD.U32 R3, RZ, RZ, UR4 ;  /* 0x00000004ff037e24 */ /* 0x000fe2000f8e00ff */
[----:B------:R1:W5:Y:S05]  /*26ae0*/  @P0 LDG.E R80, desc[UR6][R12.64] ;  /* 0x000000060c500981 */ /* 0x00036a000c1e1900 */
[----:B------:R1:W5:Y:S01]  /*26af0*/  @P2 LDG.E R3, desc[UR6][R4.64] ;  /* 0x0000000604032981 */ /* 0x000362000c1e1900 */
[----:B------:R-:W-:Y:S05]  /*26b00*/  @P2 BRA `(.L_x_3097) ;  /* 0x0000000000142947 */ /* 0x000fea0003800000 */
[----:B------:R-:W-:Y:S05]  /*26b10*/  @!P0 BRA `(.L_x_3097) ;  /* 0x0000000000108947 */ /* 0x000fea0003800000 */
[----:B------:R-:W-:Y:S02]  /*26b20*/  ULDC.64 UR4, c[0x0][0x208] ;  /* 0x0000820000047ab9 */ /* 0x000fe40000000a00 */
[----:B-1----:R-:W4:Y:S04]  /*26b30*/  LDG.E R4, desc[UR4][R12.64] ;  /* 0x000000040c047981 */ /* 0x002f28000c1e1900 */
[----:B-----5:R-:W4:Y:S02]  /*26b40*/  LDG.E R3, desc[UR4][R12.64+0x4] ;  /* 0x000004040c037981 */ /* 0x020f24000c1e1900 */
[----:B----4-:R-:W-:-:S07]  /*26b50*/  IMAD.IADD R3, R3, 0x1, -R4 ;  /* 0x0000000103037824 */ /* 0x010fce00078e0a04 */
.L_x_3097:
[----:B-1----:R-:W4:Y:S01]  /*26b60*/  LDL.LU R84, [R1+0x5c] ;  /* 0x00005c0001547983 */ /* 0x002f220000300800 */
[----:B------:R-:W-:Y:S01]  /*26b70*/  IMAD.IADD R25, R235, 0x1, R230 ;  /* 0x00000001eb197824 */ /* 0x000fe200078e02e6 */
[----:B------:R-:W-:Y:S01]  /*26b80*/  ULDC.64 UR4, c[0x0][0xb90] ;  /* 0x0002e40000047ab9 */ /* 0x000fe20000000a00 */
[----:B-----5:R-:W-:Y:S01]  /*26b90*/  SHF.R.S32.HI R81, RZ, 0x1f, R80 ;  /* 0x0000001fff517819 */ /* 0x020fe20000011450 */
[----:B------:R-:W4:Y:S01]  /*26ba0*/  LDL R14, [R1+0x80] ;  /* 0x00008000010e7983 */ /* 0x000f220000100800 */
[----:B--2---:R-:W-:-:S04]  /*26bb0*/  @P1 IMAD.HI.U32 R6, R25, R6, RZ ;  /* 0x0000000619061227 */ /* 0x004fc800078e00ff */
[----:B------:R-:W-:Y:S01]  /*26bc0*/  IMAD.SHL.U32 R8, R212, 0x40, RZ ;  /* 0x00000040d4087824 */ /* 0x000fe200078e00ff */
[----:B------:R-:W-:Y:S01]  /*26bd0*/  SEL R82, R27, RZ, !P0 ;  /* 0x000000ff1b527207 */ /* 0x000fe20004000000 */
[----:B------:R-:W-:Y:S01]  /*26be0*/  IMAD.MOV.U32 R7, RZ, RZ, R25 ;  /* 0x000000ffff077224 */ /* 0x000fe200078e0019 */
[----:B---3--:R-:W-:Y:S01]  /*26bf0*/  @P1 SHF.R.U32.HI R7, RZ, R15, R6 ;  /* 0x0000000fff071219 */ /* 0x008fe20000011606 */
[----:B------:R-:W-:Y:S01]  /*26c00*/  IMAD R9, R237, 0x8, R8 ;  /* 0x00000008ed097824 */ /* 0x000fe200078e0208 */
[----:B------:R-:W2:Y:S01]  /*26c10*/  LDL R15, [R1+0x6c] ;  /* 0x00006c00010f7983 */ /* 0x000ea20000100800 */
[----:B------:R-:W-:Y:S01]  /*26c20*/  SEL R236, R236, RZ, !P0 ;  /* 0x000000ffecec7207 */ /* 0x000fe20004000000 */
[----:B------:R-:W-:Y:S01]  /*26c30*/  IMAD R3, R3, R52, RZ ;  /* 0x0000003403037224 */ /* 0x000fe200078e02ff */
[----:B------:R-:W1:Y:S01]  /*26c40*/  @P1 LDC R85, c[0x0][0xbec] ;  /* 0x0002fb00ff551b82 */ /* 0x000e620000000800 */
[----:B------:R-:W-:Y:S02]  /*26c50*/  IMAD.MOV R13, RZ, RZ, -R7 ;  /* 0x000000ffff0d7224 */ /* 0x000fe400078e0a07 */
[----:B------:R-:W-:-:S04]  /*26c60*/  IMAD.WIDE R20, R9, 0x2, R20 ;  /* 0x0000000209147825 */ /* 0x000fc800078e0214 */
[----:B------:R-:W-:Y:S01]  /*26c70*/  IMAD R9, R52, R13, R25 ;  /* 0x0000000d34097224 */ /* 0x000fe200078e0219 */
[----:B------:R-:W-:Y:S01]  /*26c80*/  ULDC.64 UR6, c[0x0][0x208] ;  /* 0x0000820000067ab9 */ /* 0x000fe20000000a00 */
[----:B------:R-:W3:Y:S03]  /*26c90*/  @P1 LDC R87, c[0x0][0xbf0] ;  /* 0x0002fc00ff571b82 */ /* 0x000ee60000000800 */
[----:B------:R-:W-:Y:S02]  /*26ca0*/  SHF.R.S32.HI R6, RZ, 0x1f, R9 ;  /* 0x0000001fff067819 */ /* 0x000fe40000011409 */
[C---:B------:R-:W-:Y:S02]  /*26cb0*/  IADD3 R33, P2, R20.reuse, 0x5000, RZ ;  /* 0x0000500014217810 */ /* 0x040fe40007f5e0ff */
[C---:B------:R-:W-:Y:S02]  /*26cc0*/  IADD3 R29, P3, R20.reuse, 0x4000, RZ ;  /* 0x00004000141d7810 */ /* 0x040fe40007f7e0ff */
[----:B------:R-:W-:-:S02]  /*26cd0*/  IADD3 R13, P4, R20, 0x2000, RZ ;  /* 0x00002000140d7810 */ /* 0x000fc40007f9e0ff */
[----:B------:R-:W-:Y:S02]  /*26ce0*/  LOP3.LUT R32, R33, 0x380, RZ, 0xc0, !PT ;  /* 0x0000038021207812 */ /* 0x000fe400078ec0ff */
[----:B------:R-:W-:Y:S02]  /*26cf0*/  LOP3.LUT R28, R29, 0x380, RZ, 0xc0, !PT ;  /* 0x000003801d1c7812 */ /* 0x000fe400078ec0ff */
[----:B------:R-:W-:Y:S02]  /*26d00*/  LOP3.LUT R12, R13, 0x380, RZ, 0xc0, !PT ;  /* 0x000003800d0c7812 */ /* 0x000fe400078ec0ff */
[----:B------:R-:W-:Y:S02]  /*26d10*/  SHF.R.U64 R32, R32, 0x3, RZ ;  /* 0x0000000320207819 */ /* 0x000fe400000012ff */
[----:B------:R-:W-:Y:S02]  /*26d20*/  SHF.R.U64 R28, R28, 0x3, RZ ;  /* 0x000000031c1c7819 */ /* 0x000fe400000012ff */
[----:B------:R-:W-:-:S02]  /*26d30*/  SHF.R.U64 R12, R12, 0x3, RZ ;  /* 0x000000030c0c7819 */ /* 0x000fc400000012ff */
[----:B------:R-:W-:Y:S01]  /*26d40*/  LOP3.LUT R32, R32, R33, RZ, 0x3c, !PT ;  /* 0x0000002120207212 */ /* 0x000fe200078e3cff */
[--C-:B------:R-:W-:Y:S01]  /*26d50*/  IMAD.X R33, RZ, RZ, R21.reuse, P2 ;  /* 0x000000ffff217224 */ /* 0x100fe200010e0615 */
[----:B------:R-:W-:Y:S01]  /*26d60*/  LOP3.LUT R28, R28, R29, RZ, 0x3c, !PT ;  /* 0x0000001d1c1c7212 */ /* 0x000fe200078e3cff */
[--C-:B------:R-:W-:Y:S01]  /*26d70*/  IMAD.X R29, RZ, RZ, R21.reuse, P3 ;  /* 0x000000ffff1d7224 */ /* 0x100fe200018e0615 */
[----:B------:R-:W-:Y:S01]  /*26d80*/  LOP3.LUT R12, R12, R13, RZ, 0x3c, !PT ;  /* 0x0000000d0c0c7212 */ /* 0x000fe200078e3cff */
[----:B------:R-:W-:Y:S01]  /*26d90*/  IMAD.X R13, RZ, RZ, R21, P4 ;  /* 0x000000ffff0d7224 */ /* 0x000fe200020e0615 */
[C---:B------:R-:W-:Y:S02]  /*26da0*/  IADD3 R61, P2, R20.reuse, 0xb000, RZ ;  /* 0x0000b000143d7810 */ /* 0x040fe40007f5e0ff */
[C---:B------:R-:W-:Y:S02]  /*26db0*/  IADD3 R57, P3, R20.reuse, 0xa000, RZ ;  /* 0x0000a00014397810 */ /* 0x040fe40007f7e0ff */
[----:B------:R-:W-:-:S02]  /*26dc0*/  IADD3 R37, P6, R20, 0x6000, RZ ;  /* 0x0000600014257810 */ /* 0x000fc40007fde0ff */
[----:B------:R-:W-:Y:S02]  /*26dd0*/  IADD3 R45, P4, R20, 0x8000, RZ ;  /* 0x00008000142d7810 */ /* 0x000fe40007f9e0ff */
        /* <DEDUP_REMOVED lines=20> */
[----:B------:R-:W-:Y:S02]  /*26f20*/  SHF.R.U64 R64, R64, 0x3, RZ ;  /* 0x0000000340407819 */ /* 0x000fe400000012ff */
[----:B------:R-:W-:Y:S02]  /*26f30*/  SHF.R.U64 R72, R72, 0x3, RZ ;  /* 0x0000000348487819 */ /* 0x000fe400000012ff */
[----:B------:R-:W-:Y:S01]  /*26f40*/  LOP3.LUT R64, R64, R65, RZ, 0x3c, !PT ;  /* 0x0000004140407212 */ /* 0x000fe200078e3cff */
[--C-:B------:R-:W-:Y:S01]  /*26f50*/  IMAD.X R65, RZ, RZ, R21.reuse, P6 ;  /* 0x000000ffff417224 */ /* 0x100fe200030e0615 */
[----:B------:R-:W-:Y:S01]  /*26f60*/  LOP3.LUT R72, R72, R73, RZ, 0x3c, !PT ;  /* 0x0000004948487212 */ /* 0x000fe200078e3cff */
[----:B------:R-:W-:Y:S01]  /*26f70*/  IMAD.X R73, RZ, RZ, R21, P4 ;  /* 0x000000ffff497224 */ /* 0x000fe200020e0615 */
[----:B------:R-:W-:Y:S01]  /*26f80*/  BSSY B1, `(.L_x_3098) ;  /* 0x00000a1000017945 */ /* 0x000fe20003800000 */
[----:B------:R-:W-:-:S02]  /*26f90*/  SHF.R.S32.HI R89, RZ, 0x1f, R16 ;  /* 0x0000001fff597819 */ /* 0x000fc40000011410 */
[----:B------:R-:W-:Y:S02]  /*26fa0*/  SHF.R.S32.HI R90, RZ, 0x1f, R220 ;  /* 0x0000001fff5a7819 */ /* 0x000fe400000114dc */
[----:B------:R-:W-:Y:S02]  /*26fb0*/  SHF.R.S32.HI R92, RZ, 0x1f, R221 ;  /* 0x0000001fff5c7819 */ /* 0x000fe400000114dd */
[----:B----4-:R-:W-:-:S05]  /*26fc0*/  SHF.R.S32.HI R83, RZ, 0x1f, R84 ;  /* 0x0000001fff537819 */ /* 0x010fca0000011454 */
[----:B------:R-:W-:-:S04]  /*26fd0*/  IMAD R4, R83, UR4, RZ ;  /* 0x0000000453047c24 */ /* 0x000fc8000f8e02ff */
[C---:B------:R-:W-:Y:S02]  /*26fe0*/  IMAD R11, R84.reuse, UR5, R4 ;  /* 0x00000005540b7c24 */ /* 0x040fe4000f8e0204 */
[----:B------:R-:W-:Y:S01]  /*26ff0*/  IMAD.WIDE.U32 R4, R84, UR4, R80 ;  /* 0x0000000454047c25 */ /* 0x000fe2000f8e0050 */
[----:B------:R-:W-:-:S03]  /*27000*/  ULDC.64 UR4, c[0x0][0xb98] ;  /* 0x0002e60000047ab9 */ /* 0x000fc60000000a00 */
[----:B------:R-:W-:Y:S02]  /*27010*/  IMAD.IADD R5, R5, 0x1, R11 ;  /* 0x0000000105057824 */ /* 0x000fe400078e020b */
[----:B------:R-:W-:Y:S02]  /*27020*/  IMAD R11, R82, UR4, RZ ;  /* 0x00000004520b7c24 */ /* 0x000fe4000f8e02ff */
[----:B------:R-:W-:-:S04]  /*27030*/  IMAD.WIDE.U32 R4, R236, UR4, R4 ;  /* 0x00000004ec047c25 */ /* 0x000fc8000f8e0004 */
[----:B------:R-:W-:Y:S01]  /*27040*/  IMAD R8, R236, UR5, R11 ;  /* 0x00000005ec087c24 */ /* 0x000fe2000f8e020b */
[----:B------:R-:W-:Y:S01]  /*27050*/  SHF.R.S32.HI R11, RZ, 0x1f, R7 ;  /* 0x0000001fff0b7819 */ /* 0x000fe20000011407 */
[----:B------:R-:W-:Y:S01]  /*27060*/  ULDC.64 UR4, c[0x0][0xb88] ;  /* 0x0002e20000047ab9 */ /* 0x000fe20000000a00 */
[----:B------:R-:W-:Y:S01]  /*27070*/  IADD3 R4, P0, R7, R4, RZ ;  /* 0x0000000407047210 */ /* 0x000fe20007f1e0ff */
[----:B------:R-:W-:-:S03]  /*27080*/  IMAD R6, R6, UR4, RZ ;  /* 0x0000000406067c24 */ /* 0x000fc6000f8e02ff */
[----:B------:R-:W-:Y:S01]  /*27090*/  IADD3.X R5, R11, R5, R8, P0, !PT ;  /* 0x000000050b057210 */ /* 0x000fe200007fe408 */
[C---:B------:R-:W-:Y:S02]  /*270a0*/  IMAD R11, R9.reuse, UR5, R6 ;  /* 0x00000005090b7c24 */ /* 0x040fe4000f8e0206 */
[----:B------:R-:W-:Y:S01]  /*270b0*/  IMAD.WIDE.U32 R4, R9, UR4, R4 ;  /* 0x0000000409047c25 */ /* 0x000fe2000f8e0004 */
[----:B------:R-:W-:-:S03]  /*270c0*/  ULDC.64 UR4, c[0x0][0xb50] ;  /* 0x0002d40000047ab9 */ /* 0x000fc60000000a00 */
[----:B------:R-:W-:Y:S01]  /*270d0*/  IMAD.IADD R5, R5, 0x1, R11 ;  /* 0x0000000105057824 */ /* 0x000fe200078e020b */
[----:B------:R-:W-:-:S04]  /*270e0*/  LEA R6, P0, R4, UR4, 0x2 ;  /* 0x0000000404067c11 */ /* 0x000fc8000f8010ff */
[----:B------:R-:W-:Y:S02]  /*270f0*/  LEA.HI.X R10, R4, UR5, R5, 0x2, P0 ;  /* 0x00000005040a7c11 */ /* 0x000fe400080f1405 */
[C---:B------:R-:W-:Y:S01]  /*27100*/  IADD3 R7, P5, R20.reuse, 0x1000, RZ ;  /* 0x0000100014077810 */ /* 0x040fe20007fbe0ff */
[----:B------:R-:W-:Y:S01]  /*27110*/  SHFL.IDX PT, R50, R6, RZ, 0x1c1f ;  /* 0x001c1fff06327589 */ /* 0x000fe200000e0000 */
[----:B------:R-:W-:Y:S01]  /*27120*/  IADD3 R25, P0, R20, 0x3000, RZ ;  /* 0x0000300014197810 */ /* 0x000fe20007f1e0ff */
[----:B------:R-:W-:Y:S01]  /*27130*/  IMAD.IADD R14, R14, 0x1, R230 ;  /* 0x000000010e0e7824 */ /* 0x000fe200078e02e6 */
[----:B------:R-:W-:Y:S02]  /*27140*/  ULDC.64 UR4, c[0x0][0xaa0] ;  /* 0x0002a80000047ab9 */ /* 0x000fe40000000a00 */
[----:B------:R-:W-:-:S04]  /*27150*/  LOP3.LUT R24, R25, 0x380, RZ, 0xc0, !PT ;  /* 0x0000038019187812 */ /* 0x000fc800078ec0ff */
[----:B------:R-:W-:-:S04]  /*27160*/  SHF.R.U64 R24, R24, 0x3, RZ ;  /* 0x0000000318187819 */ /* 0x000fc800000012ff */
[----:B------:R-:W-:Y:S01]  /*27170*/  LOP3.LUT R24, R24, R25, RZ, 0x3c, !PT ;  /* 0x0000001918187212 */ /* 0x000fe200078e3cff */
[--C-:B------:R-:W-:Y:S01]  /*27180*/  IMAD.X R25, RZ, RZ, R21.reuse, P0 ;  /* 0x000000ffff197224 */ /* 0x100fe200000e0615 */
[C---:B------:R-:W-:Y:S01]  /*27190*/  IADD3 R49, P0, R20.reuse, 0x9000, RZ ;  /* 0x0000900014317810 */ /* 0x040fe20007f1e0ff */
[----:B------:R-:W-:Y:S01]  /*271a0*/  IMAD.X R9, RZ, RZ, R21, P5 ;  /* 0x000000ffff097224 */ /* 0x000fe200028e0615 */
[----:B------:R-:W-:Y:S02]  /*271b0*/  IADD3 R41, P5, R20, 0x7000, RZ ;  /* 0x0000700014297810 */ /* 0x000fe40007fbe0ff */
[----:B------:R-:W-:Y:S01]  /*271c0*/  LOP3.LUT R48, R49, 0x380, RZ, 0xc0, !PT ;  /* 0x0000038031307812 */ /* 0x000fe200078ec0ff */
[----:B------:R-:W4:Y:S01]  /*271d0*/  SHFL.IDX PT, R51, R10, RZ, 0x1c1f ;  /* 0x001c1fff0a337589 */ /* 0x000f2200000e0000 */
[----:B------:R-:W-:Y:S02]  /*271e0*/  LOP3.LUT R40, R41, 0x380, RZ, 0xc0, !PT ;  /* 0x0000038029287812 */ /* 0x000fe400078ec0ff */
[----:B------:R-:W-:Y:S01]  /*271f0*/  SHF.R.U64 R48, R48, 0x3, RZ ;  /* 0x0000000330307819 */ /* 0x000fe200000012ff */
[----:B------:R-:W-:Y:S01]  /*27200*/  SHFL.IDX PT, R58, R6, 0x1, 0x1c1f ;  /* 0x003c1f00063a7f89 */ /* 0x000fe200000e0000 */
[----:B------:R-:W-:-:S03]  /*27210*/  LOP3.LUT R8, R7, 0x380, RZ, 0xc0, !PT ;  /* 0x0000038007087812 */ /* 0x000fc600078ec0ff */
[----:B------:R-:W0:Y:S01]  /*27220*/  SHFL.IDX PT, R59, R10, 0x1, 0x1c1f ;  /* 0x003c1f000a3b7f89 */ /* 0x000e2200000e0000 */
[----:B------:R-:W-:Y:S01]  /*27230*/  LOP3.LUT R48, R48, R49, RZ, 0x3c, !PT ;  /* 0x0000003130307212 */ /* 0x000fe200078e3cff */
[--C-:B------:R-:W-:Y:S01]  /*27240*/  IMAD.X R49, RZ, RZ, R21.reuse, P0 ;  /* 0x000000ffff317224 */ /* 0x100fe200000e0615 */
[----:B------:R-:W-:Y:S01]  /*27250*/  SHF.R.U64 R40, R40, 0x3, RZ ;  /* 0x0000000328287819 */ /* 0x000fe200000012ff */
[----:B------:R-:W-:Y:S01]  /*27260*/  VIADD R4, R14, 0x8 ;  /* 0x000000080e047836 */ /* 0x000fe20000000000 */
[----:B--2---:R-:W-:Y:S02]  /*27270*/  LOP3.LUT P0, RZ, R15, 0x3, RZ, 0xc0, !PT ;  /* 0x000000030fff7812 */ /* 0x004fe4000780c0ff */
[----:B------:R-:W-:Y:S02]  /*27280*/  SHF.R.U64 R8, R8, 0x3, RZ ;  /* 0x0000000308087819 */ /* 0x000fe400000012ff */
[----:B------:R-:W-:Y:S01]  /*27290*/  LOP3.LUT R40, R40, R41, RZ, 0x3c, !PT ;  /* 0x0000002928287212 */ /* 0x000fe200078e3cff */
[----:B------:R-:W-:Y:S01]  /*272a0*/  IMAD.X R41, RZ, RZ, R21, P5 ;  /* 0x000000ffff297224 */ /* 0x000fe200028e0615 */
[----:B------:R-:W-:-:S02]  /*272b0*/  ISETP.GE.OR P2, PT, R14, R3, P0 ;  /* 0x000000030e00720c */ /* 0x000fc40000746670 */
[----:B------:R-:W-:Y:S02]  /*272c0*/  LOP3.LUT R8, R8, R7, RZ, 0x3c, !PT ;  /* 0x0000000708087212 */ /* 0x000fe400078e3cff */
[----:B------:R-:W-:Y:S02]  /*272d0*/  IADD3 R5, P3, R20, 0xf000, RZ ;  /* 0x0000f00014057810 */ /* 0x000fe40007f7e0ff */
[----:B------:R-:W-:Y:S02]  /*272e0*/  ISETP.GE.OR P0, PT, R4, R3, P0 ;  /* 0x000000030400720c */ /* 0x000fe40000706670 */
[C---:B------:R-:W-:Y:S02]  /*272f0*/  IADD3 R69, P5, R20.reuse, 0xd000, RZ ;  /* 0x0000d00014457810 */ /* 0x040fe40007fbe0ff */
[----:B------:R-:W-:Y:S02]  /*27300*/  LOP3.LUT R7, R20, 0x380, RZ, 0xc0, !PT ;  /* 0x0000038014077812 */ /* 0x000fe400078ec0ff */
[----:B------:R-:W-:-:S02]  /*27310*/  LOP3.LUT R4, R5, 0x380, RZ, 0xc0, !PT ;  /* 0x0000038005047812 */ /* 0x000fc400078ec0ff */
[----:B------:R-:W-:Y:S02]  /*27320*/  LOP3.LUT R68, R69, 0x380, RZ, 0xc0, !PT ;  /* 0x0000038045447812 */ /* 0x000fe400078ec0ff */
[----:B------:R-:W-:Y:S02]  /*27330*/  SHF.R.U64 R7, R7, 0x3, RZ ;  /* 0x0000000307077819 */ /* 0x000fe400000012ff */
[----:B------:R-:W-:Y:S02]  /*27340*/  SHF.R.U64 R4, R4, 0x3, RZ ;  /* 0x0000000304047819 */ /* 0x000fe400000012ff */
[----:B------:R-:W-:Y:S02]  /*27350*/  SHF.R.U64 R68, R68, 0x3, RZ ;  /* 0x0000000344447819 */ /* 0x000fe400000012ff */
[----:B------:R-:W-:Y:S01]  /*27360*/  LOP3.LUT R20, R7, R20, RZ, 0x3c, !PT ;  /* 0x0000001407147212 */ /* 0x000fe200078e3cff */
[----:B----4-:R-:W-:Y:S01]  /*27370*/  @!P2 ST.E desc[UR6][R50.64], R0 ;  /* 0x000000003200a985 */ /* 0x010fe2000c101906 */
[----:B------:R-:W-:Y:S01]  /*27380*/  LOP3.LUT R68, R68, R69, RZ, 0x3c, !PT ;  /* 0x0000004544447212 */ /* 0x000fe200078e3cff */
[--C-:B------:R-:W-:Y:S01]  /*27390*/  IMAD.X R69, RZ, RZ, R21.reuse, P5 ;  /* 0x000000ffff457224 */ /* 0x100fe200028e0615 */
[----:B------:R-:W-:Y:S01]  /*273a0*/  LOP3.LUT R76, R4, R5, RZ, 0x3c, !PT ;  /* 0x00000005044c7212 */ /* 0x000fe200078e3cff */
[----:B0-----:R0:W-:Y:S01]  /*273b0*/  @!P0 ST.E desc[UR6][R58.64], R2 ;  /* 0x000000023a008985 */ /* 0x0011e2000c101906 */
[----:B------:R-:W-:-:S03]  /*273c0*/  IMAD.X R77, RZ, RZ, R21, P3 ;  /* 0x000000ffff4d7224 */ /* 0x000fc600018e0615 */
[----:B------:R2:W5:Y:S04]  /*273d0*/  LD.E.128 R4, desc[UR6][R20.64] ;  /* 0x0000000614047980 */ /* 0x000568000c101d00 */
[----:B------:R-:W5:Y:S04]  /*273e0*/  LD.E.128 R8, desc[UR6][R8.64] ;  /* 0x0000000608087980 */ /* 0x000f68000c101d00 */
[----:B------:R-:W5:Y:S01]  /*273f0*/  LD.E.128 R12, desc[UR6][R12.64] ;  /* 0x000000060c0c7980 */ /* 0x000f62000c101d00 */
[----:B--2---:R-:W-:-:S03]  /*27400*/  IMAD R21, R81, UR4, RZ ;  /* 0x0000000451157c24 */ /* 0x004fc6000f8e02ff */
[----:B------:R-:W5:Y:S01]  /*27410*/  LD.E.128 R24, desc[UR6][R24.64] ;  /* 0x0000000618187980 */ /* 0x000f62000c101d00 */
[C---:B------:R-:W-:Y:S02]  /*27420*/  IMAD R81, R80.reuse, UR5, R21 ;  /* 0x0000000550517c24 */ /* 0x040fe4000f8e0215 */
[----:B------:R-:W-:Y:S01]  /*27430*/  IMAD.WIDE.U32 R20, R80, UR4, RZ ;  /* 0x0000000450147c25 */ /* 0x000fe2000f8e00ff */
[----:B------:R-:W-:Y:S01]  /*27440*/  ULDC.64 UR4, c[0x0][0xae8] ;  /* 0x0002ba0000047ab9 */ /* 0x000fe20000000a00 */
[----:B------:R-:W5:Y:S02]  /*27450*/  LD.E.128 R28, desc[UR6][R28.64] ;  /* 0x000000061c1c7980 */ /* 0x000f64000c101d00 */
[----:B------:R-:W-:Y:S02]  /*27460*/  IMAD.IADD R21, R21, 0x1, R81 ;  /* 0x0000000115157824 */ /* 0x000fe400078e0251 */
[----:B------:R-:W-:Y:S01]  /*27470*/  IMAD R81, R237, 0x20, R212 ;  /* 0x00000020ed517824 */ /* 0x000fe200078e02d4 */
[----:B------:R-:W5:Y:S01]  /*27480*/  LD.E.128 R32, desc[UR6][R32.64] ;  /* 0x0000000620207980 */ /* 0x000f62000c101d00 */
[----:B------:R-:W-:-:S02]  /*27490*/  IMAD R83, R83, UR4, RZ ;  /* 0x0000000453537c24 */ /* 0x000fc4000f8e02ff */
[----:B0-----:R-:W-:Y:S01]  /*274a0*/  IMAD.IADD R2, R230, 0x1, R81 ;  /* 0x00000001e6027824 */ /* 0x001fe200078e0251 */
[----:B------:R-:W5:Y:S01]  /*274b0*/  LD.E.128 R36, desc[UR6][R36.64] ;  /* 0x0000000624247980 */ /* 0x000f62000c101d00 */
[C---:B------:R-:W-:Y:S02]  /*274c0*/  IMAD R83, R84.reuse, UR5, R83 ;  /* 0x0000000554537c24 */ /* 0x040fe4000f8e0253 */
[----:B------:R-:W-:Y:S01]  /*274d0*/  IMAD.WIDE.U32 R20, R84, UR4, R20 ;  /* 0x0000000454147c25 */ /* 0x000fe2000f8e0014 */
[----:B------:R-:W-:Y:S01]  /*274e0*/  ULDC.64 UR4, c[0x0][0xaf0] ;  /* 0x0002bc0000047ab9 */ /* 0x000fe20000000a00 */
[----:B------:R-:W5:Y:S02]  /*274f0*/  LD.E.128 R40, desc[UR6][R40.64] ;  /* 0x0000000628287980 */ /* 0x000f64000c101d00 */
[----:B-1----:R-:W-:Y:S02]  /*27500*/  @P1 IMAD.HI.U32 R0, R2, R85, RZ ;  /* 0x0000005502001227 */ /* 0x002fe400078e00ff */
[----:B------:R-:W5:Y:S02]  /*27510*/  LD.E.128 R44, desc[UR6][R44.64] ;  /* 0x000000062c2c7980 */ /* 0x000f64000c101d00 */
[----:B------:R-:W-:-:S02]  /*27520*/  IMAD.IADD R21, R21, 0x1, R83 ;  /* 0x0000000115157824 */ /* 0x000fc400078e0253 */
[----:B------:R-:W-:Y:S01]  /*27530*/  IMAD.MOV.U32 R81, RZ, RZ, R2 ;  /* 0x000000ffff517224 */ /* 0x000fe200078e0002 */
[----:B---3--:R-:W-:Y:S01]  /*27540*/  @P1 SHF.R.U32.HI R81, RZ, R87, R0 ;  /* 0x00000057ff511219 */ /* 0x008fe20000011600 */
[----:B------:R-:W-:Y:S01]  /*27550*/  IMAD R83, R82, UR4, RZ ;  /* 0x0000000452537c24 */ /* 0x000fe2000f8e02ff */
[----:B------:R-:W5:Y:S01]  /*27560*/  LD.E.128 R48, desc[UR6][R48.64] ;  /* 0x0000000630307980 */ /* 0x000f62000c101d00 */
[C---:B------:R-:W-:Y:S01]  /*27570*/  IMAD.WIDE.U32 R20, R236.reuse, UR4, R20 ;  /* 0x00000004ec147c25 */ /* 0x040fe2000f8e0014 */
[----:B------:R-:W-:Y:S02]  /*27580*/  SHF.R.S32.HI R0, RZ, 0x1f, R81 ;  /* 0x0000001fff007819 */ /* 0x000fe40000011451 */
[----:B------:R-:W5:Y:S01]  /*27590*/  LD.E.128 R56, desc[UR6][R56.64] ;  /* 0x0000000638387980 */ /* 0x000f62000c101d00 */
        /* <DEDUP_REMOVED lines=16> */
[----:B------:R-:W5:Y:S01]  /*276a0*/  LD.E.128 R76, desc[UR6][R76.64] ;  /* 0x000000064c4c7980 */ /* 0x000f62000c101d00 */
[----:B------:R-:W-:Y:S01]  /*276b0*/  IMAD.IADD R230, R212, 0x1, R230 ;  /* 0x00000001d4e67824 */ /* 0x000fe200078e02e6 */
[----:B------:R-:W-:Y:S01]  /*276c0*/  @!PT LDS RZ, [RZ] ;  /* 0x00000000fffff984 */ /* 0x000fe20000000800 */
[----:B------:R-:W-:Y:S01]  /*276d0*/  @!PT LDS RZ, [RZ] ;  /* 0x00000000fffff984 */ /* 0x000fe20000000800 */
[----:B------:R-:W-:Y:S01]  /*276e0*/  @!PT LDS RZ, [RZ] ;  /* 0x00000000fffff984 */ /* 0x000fe20000000800 */
[----:B------:R-:W-:Y:S01]  /*276f0*/  @!PT LDS RZ, [RZ] ;  /* 0x00000000fffff984 */ /* 0x000fe20000000800 */
[----:B------:R0:W-:Y:S06]  /*27700*/  MEMBAR.ALL.CTA ;  /* 0x0000000000007992 */ /* 0x0001ec0000008000 */
[----:B0-----:R-:W0:Y:S01]  /*27710*/  FENCE.VIEW.ASYNC.S ;  /* 0x00000000000073c6 */ /* 0x001e220000000000 */
[----:B------:R-:W-:-:S02]  /*27720*/  IMAD R81, R83, UR5, R2 ;  /* 0x0000000553517c24 */ /* 0x000fc4000f8e0202 */
[----:B------:R-:W-:Y:S01]  /*27730*/  IMAD.WIDE.U32 R20, R83, UR4, R20 ;  /* 0x0000000453147c25 */ /* 0x000fe2000f8e0014 */
[----:B------:R-:W-:-:S03]  /*27740*/  ULDC.64 UR4, c[0x0][0xa80] ;  /* 0x0002a00000047ab9 */ /* 0x000fc60000000a00 */
[----:B------:R-:W-:Y:S01]  /*27750*/  VIADD R2, R230, 0x40 ;  /* 0x00000040e6027836 */ /* 0x000fe20000000000 */
[----:B------:R-:W-:Y:S01]  /*27760*/  LEA R52, P2, R20, UR4, 0x1 ;  /* 0x0000000414347c11 */ /* 0x000fe2000f8408ff */
[----:B------:R-:W-:Y:S02]  /*27770*/  IMAD.IADD R21, R21, 0x1, R81 ;  /* 0x0000000115157824 */ /* 0x000fe400078e0251 */
[----:B------:R-:W-:Y:S01]  /*27780*/  VIADD R0, R230, 0x20 ;  /* 0x00000020e6007836 */ /* 0x000fe20000000000 */
[-C--:B------:R-:W-:Y:S02]  /*27790*/  ISETP.GE.AND P0, PT, R2, R3.reuse, PT ;  /* 0x000000030200720c */ /* 0x080fe40003f06270 */
[----:B------:R-:W-:Y:S02]  /*277a0*/  LEA.HI.X R2, R20, UR5, R21, 0x1, P2 ;  /* 0x0000000514027c11 */ /* 0x000fe400090f0c15 */
[-C--:B------:R-:W-:Y:S02]  /*277b0*/  ISETP.GE.AND P2, PT, R230, R3.reuse, PT ;  /* 0x00000003e600720c */ /* 0x080fe40003f46270 */
[----:B------:R-:W-:Y:S01]  /*277c0*/  ISETP.GE.AND P1, PT, R0, R3, PT ;  /* 0x000000030000720c */ /* 0x000fe20003f26270 */
[----:B------:R-:W-:Y:S01]  /*277d0*/  VIADD R0, R18, 0x38820 ;  /* 0x0003882012007836 */ /* 0x000fe20000000000 */
[----:B------:R-:W-:-:S04]  /*277e0*/  SHF.R.S32.HI R80, RZ, 0x1f, R213 ;  /* 0x0000001fff507819 */ /* 0x000fc800000114d5 */
[----:B------:R-:W-:Y:S02]  /*277f0*/  LEA.HI R80, R80, R213, RZ, 0x3 ;  /* 0x000000d550507211 */ /* 0x000fe400078f18ff */
[----:B------:R-:W-:Y:S01]  /*27800*/  PRMT R0, RZ, 0x654, R0 ;  /* 0x00000654ff007816 */ /* 0x000fe20000000000 */
[----:B0-----:R0:W1:Y:S01]  /*27810*/  SHFL.IDX PT, R87, R52, RZ, 0x181f ;  /* 0x00181fff34577589 */ /* 0x00106200000e0000 */
[----:B------:R-:W-:Y:S02]  /*27820*/  LOP3.LUT R86, R80, 0xfffffff8, RZ, 0xc0, !PT ;  /* 0xfffffff850567812 */ /* 0x000fe400078ec0ff */
[----:B------:R0:W-:Y:S01]  /*27830*/  SYNCS.ARRIVE.TRANS64.RED.A1T0 RZ, [R0+URZ], RZ ;  /* 0x000000ff00ff79a7 */ /* 0x0001e2000810043f */
[----:B------:R0:W2:Y:S01]  /*27840*/  SHFL.IDX PT, R85, R2, RZ, 0x181f ;  /* 0x00181fff02557589 */ /* 0x0000a200000e0000 */
[----:B------:R-:W-:Y:S01]  /*27850*/  SHF.R.S32.HI R88, RZ, 0x1f, R86 ;  /* 0x0000001fff587819 */ /* 0x000fe20000011456 */
[----:B------:R-:W-:Y:S06]  /*27860*/  @P2 BRA `(.L_x_3099) ;  /* 0x0000000000482947 */ /* 0x000fec0003800000 */
        /* <DEDUP_REMOVED lines=18> */
.L_x_3099:
[----:B------:R-:W-:Y:S05]  /*27990*/  BSYNC B1 ;  /* 0x0000000000017941 */ /* 0x000fea0003800000 */
.L_x_3098:
        /* <DEDUP_REMOVED lines=22> */
.L_x_3101:
[----:B------:R-:W-:Y:S05]  /*27b00*/  BSYNC B1 ;  /* 0x0000000000017941 */ /* 0x000fea0003800000 */
.L_x_3100:
        /* <DEDUP_REMOVED lines=13> */
[----:B------:R-:W-:Y:S02]  /*27be0*/  @!P3 LEA.HI.X R5, R16, R11, R89, 0x1, P6 ;  /* 0x0000000b1005b211 */ /* 0x000fe400030f0c59 */
        /* <DEDUP_REMOVED lines=8> */
.L_x_3103:
[----:B------:R-:W-:Y:S05]  /*27c70*/  BSYNC B1 ;  /* 0x0000000000017941 */ /* 0x000fea0003800000 */
.L_x_3102:
[----:B------:R-:W-:Y:S01]  /*27c80*/  VIADD R0, R230, 0x60 ;  /* 0x00000060e6007836 */ /* 0x000fe20000000000 */
[----:B0-----:R0:W0:Y:S04]  /*27c90*/  SHFL.IDX PT, R9, R2, 0x3, 0x181f ;  /* 0x00781f0002097f89 */ /* 0x00102800000e0000 */
[----:B------:R-:W-:Y:S01]  /*27ca0*/  ISETP.GE.AND P0, PT, R0, R3, PT ;  /* 0x000000030000720c */ /* 0x000fe20003f06270 */
[----:B------:R0:W0:-:S12]  /*27cb0*/  SHFL.IDX PT, R11, R52, 0x3, 0x181f ;  /* 0x00781f00340b7f89 */ /* 0x00001800000e0000 */
[----:B------:R-:W-:Y:S05]  /*27cc0*/  @P0 BRA `(.L_x_3104) ;  /* 0x0000000c00c80947 */ /* 0x000fea0003800000 */
[----:B------:R-:W-:Y:S01]  /*27cd0*/  ULDC UR4, c[0x0][0xac8] ;  /* 0x0002b20000047ab9 */ /* 0x000fe20000000800 */
[----:B------:R-:W-:Y:S01]  /*27ce0*/  ULDC.64 UR6, c[0x0][0x208] ;  /* 0x0000820000067ab9 */ /* 0x000fe20000000a00 */
[----:B------:R-:W-:Y:S02]  /*27cf0*/  ISETP.GE.AND P3, PT, R16, UR4, PT ;  /* 0x0000000410007c0c */ /* 0x000fe4000bf66270 */
[----:B------:R-:W-:Y:S02]  /*27d00*/  ISETP.GE.AND P4, PT, R213, UR4, PT ;  /* 0x00000004d5007c0c */ /* 0x000fe4000bf86270 */
[----:B------:R-:W-:-:S09]  /*27d10*/  ISETP.GE.AND P5, PT, R220, UR4, PT ;  /* 0x00000004dc007c0c */ /* 0x000fd2000bfa6270 */
[-C--:B0--3--:R-:W-:Y:S02]  /*27d20*/  @!P3 LEA R2, P0, R16, R11.reuse, 0x1 ;  /* 0x0000000b1002b211 */ /* 0x089fe400078008ff */
[----:B------:R-:W-:Y:S02]  /*27d30*/  @!P4 LEA R4, P1, R86, R11, 0x1 ;  /* 0x0000000b5604c211 */ /* 0x000fe400078208ff */
[----:B------:R-:W-:Y:S02]  /*27d40*/  @!P3 LEA.HI.X R3, R16, R9, R89, 0x1, P0 ;  /* 0x000000091003b211 */ /* 0x000fe400000f0c59 */
        /* <DEDUP_REMOVED lines=13> */
.L_x_3096:
[----:B------:R-:W-:Y:S01]  /*27e20*/  IMAD.SHL.U32 R4, R236, 0x4, RZ ;  /* 0x00000004ec047824 */ /* 0x000fe200078e00ff */
        /* <DEDUP_REMOVED lines=31> */
.L_x_3105:
[----:B------:R-:W4:Y:S01]  /*28020*/  LDL R20, [R1+0x5c] ;  /* 0x00005c0001147983 */ /* 0x000f220000100800 */
[----:B------:R-:W-:Y:S01]  /*28030*/  BSSY B1, `(.L_x_3106) ;  /* 0x000002d000017945 */ /* 0x000fe20003800000 */
[----:B------:R-:W-:Y:S02]  /*28040*/  SEL R13, R236, RZ, !P0 ;  /* 0x000000ffec0d7207 */ /* 0x000fe40004000000 */
[----:B------:R-:W-:Y:S02]  /*28050*/  SEL R12, R9, RZ, !P0 ;  /* 0x000000ff090c7207 */ /* 0x000fe40004000000 */
[----:B-----5:R-:W-:Y:S02]  /*28060*/  SHF.R.S32.HI R11, RZ, 0x1f, R6 ;  /* 0x0000001fff0b7819 */ /* 0x020fe40000011406 */
[----:B----4-:R-:W-:Y:S01]  /*28070*/  SHF.R.S32.HI R10, RZ, 0x1f, R20 ;  /* 0x0000001fff0a7819 */ /* 0x010fe20000011414 */
[----:B------:R-:W-:Y:S06]  /*28080*/  @P3 BRA `(.L_x_3107) ;  /* 0x00000000009c3947 */ /* 0x000fec0003800000 */
[----:B------:R-:W4:Y:S01]  /*28090*/  LDC R9, c[0x0][0xbe8] ;  /* 0x0002fa00ff097b82 */ /* 0x000f220000000800 */
[----:B------:R-:W-:Y:S01]  /*280a0*/  IADD3 R8, R230, -0x80, R7 ;  /* 0xffffff80e6087810 */ /* 0x000fe20007ffe007 */
[----:B----4-:R-:W-:-:S05]  /*280b0*/  IMAD R2, R0, R9, RZ ;  /* 0x0000000900027224 */ /* 0x010fca00078e02ff */
        /* <DEDUP_REMOVED lines=36> */
.L_x_3107:
[----:B------:R-:W-:Y:S05]  /*28300*/  BSYNC B1 ;  /* 0x0000000000017941 */ /* 0x000fea0003800000 */
.L_x_3106:
[----:B------:R-:W-:Y:S01]  /*28310*/  ULDC.64 UR4, c[0x0][0xaa0] ;  /* 0x0002a80000047ab9 */ /* 0x000fe20000000a00 */
[----:B------:R-:W-:Y:S01]  /*28320*/  IMAD R7, R237, 0x20, R212 ;  /* 0x00000020ed077824 */ /* 0x000fe200078e02d4 */
[----:B------:R-:W-:Y:S01]  /*28330*/  BSSY B1, `(.L_x_3108) ;  /* 0x0000046000017945 */ /* 0x000fe20003800000 */
[----:B----4-:R-:W-:Y:S01]  /*28340*/  IMAD R3, R11, UR4, RZ ;  /* 0x000000040b037c24 */ /* 0x010fe2000f8e02ff */
[----:B------:R-:W-:Y:S01]  /*28350*/  SHF.R.S32.HI R8, RZ, 0x1f, R221 ;  /* 0x0000001fff087819 */ /* 0x000fe200000114dd */
[----:B------:R-:W-:Y:S01]  /*28360*/  IMAD.IADD R9, R230, 0x1, R7 ;  /* 0x00000001e6097824 */ /* 0x000fe200078e0207 */
[----:B------:R-:W-:Y:S01]  /*28370*/  SHF.R.S32.HI R11, RZ, 0x1f, R220 ;  /* 0x0000001fff0b7819 */ /* 0x000fe200000114dc */
        /* <DEDUP_REMOVED lines=20> */
[----:B------:R-:W-:Y:S01]  /*284c0*/  IMAD R7, R25, R6, R9 ;  /* 0x0000000619077224 */ /* 0x000fe200078e0209 */
[----:B------:R-:W-:Y:S01]  /*284d0*/  SHF.R.S32.HI R6, RZ, 0x1f, R213 ;  /* 0x0000001fff067819 */ /* 0x000fe200000114d5 */
[C---:B------:R-:W-:Y:S02]  /*284e0*/  IMAD R9, R5.reuse, UR5, R4 ;  /* 0x0000000505097c24 */ /* 0x040fe4000f8e0204 */
[----:B------:R-:W-:Y:S01]  /*284f0*/  IMAD.WIDE.U32 R2, R5, UR4, R2 ;  /* 0x0000000405027c25 */ /* 0x000fe2000f8e0002 */
[----:B------:R-:W-:Y:S01]  /*28500*/  SHF.R.S32.HI R4, RZ, 0x1f, R7 ;  /* 0x0000001fff047819 */ /* 0x000fe20000011407 */
[----:B------:R-:W-:Y:S01]  /*28510*/  ULDC.64 UR4, c[0x0][0xad8] ;  /* 0x0002b60000047ab9 */ /* 0x000fe20000000a00 */
[----:B------:R-:W-:Y:S01]  /*28520*/  LEA.HI R6, R6, R213, RZ, 0x3 ;  /* 0x000000d506067211 */ /* 0x000fe200078f18ff */
[----:B------:R-:W-:Y:S01]  /*28530*/  IMAD.IADD R3, R3, 0x1, R9 ;  /* 0x0000000103037824 */ /* 0x000fe200078e0209 */
[----:B------:R-:W-:Y:S01]  /*28540*/  SHF.R.S32.HI R9, RZ, 0x1f, R16 ;  /* 0x0000001fff097819 */ /* 0x000fe20000011410 */
[----:B------:R-:W-:Y:S01]  /*28550*/  IMAD R4, R4, UR4, RZ ;  /* 0x0000000404047c24 */ /* 0x000fe2000f8e02ff */
[----:B------:R-:W-:Y:S01]  /*28560*/  SHF.R.S32.HI R6, RZ, 0x3, R6 ;  /* 0x00000003ff067819 */ /* 0x000fe20000011406 */
[----:B------:R-:W-:-:S02]  /*28570*/  IMAD.IADD R230, R212, 0x1, R230 ;  /* 0x00000001d4e67824 */ /* 0x000fc400078e02e6 */
[----:B------:R-:W-:Y:S02]  /*28580*/  IMAD R25, R0, R25, RZ ;  /* 0x0000001900197224 */ /* 0x000fe400078e02ff */
[C---:B------:R-:W-:Y:S02]  /*28590*/  IMAD R5, R7.reuse, UR5, R4 ;  /* 0x0000000507057c24 */ /* 0x040fe4000f8e0204 */
[----:B------:R-:W-:Y:S01]  /*285a0*/  IMAD.WIDE.U32 R2, R7, UR4, R2 ;  /* 0x0000000407027c25 */ /* 0x000fe2000f8e0002 */
[----:B------:R-:W-:Y:S01]  /*285b0*/  ISETP.GE.AND P2, PT, R230, R25, PT ;  /* 0x00000019e600720c */ /* 0x000fe20003f46270 */
[----:B------:R-:W-:Y:S02]  /*285c0*/  ULDC.64 UR4, c[0x0][0xa80] ;  /* 0x0002a00000047ab9 */ /* 0x000fe40000000a00 */
        /* <DEDUP_REMOVED lines=28> */
.L_x_3109:
[----:B------:R-:W-:Y:S05]  /*28790*/  BSYNC B1 ;  /* 0x0000000000017941 */ /* 0x000fea0003800000 */
.L_x_3108:
        /* <DEDUP_REMOVED lines=22> */
.L_x_3111:
[----:B------:R-:W-:Y:S05]  /*28900*/  BSYNC B1 ;  /* 0x0000000000017941 */ /* 0x000fea0003800000 */
.L_x_3110:
        /* <DEDUP_REMOVED lines=22> */
.L_x_3113:
[----:B------:R-:W-:Y:S05]  /*28a70*/  BSYNC B1 ;  /* 0x0000000000017941 */ /* 0x000fea0003800000 */
.L_x_3112:
        /* <DEDUP_REMOVED lines=23> */
.L_x_3104:
[----:B------:R-:W-:Y:S05]  /*28bf0*/  BSYNC B0 ;  /* 0x0000000000007941 */ /* 0x000fea0003800000 */
.L_x_3095:
[----:B------:R-:W-:Y:S02]  /*28c00*/  ULDC UR4, c[0x0][0xc3c] ;  /* 0x00030f0000047ab9 */ /* 0x000fe40000000800 */
[----:B-1----:R-:W-:-:S13]  /*28c10*/  ISETP.GE.AND P0, PT, R55, UR4, PT ;  /* 0x0000000437007c0c */ /* 0x002fda000bf06270 */
[----:B------:R-:W-:Y:S05]  /*28c20*/  @!P0 BRA `(.L_x_3114) ;  /* 0xfffffd8400a08947 */ /* 0x000fea000383ffff */
[----:B------:R-:W-:Y:S05]  /*28c30*/  BRA `(.L_x_2858) ;  /* 0x0000008c00f47947 */ /* 0x000fea0003800000 */
.L_x_2856:
        /* <DEDUP_REMOVED lines=18> */
.L_x_3115:
        /* <DEDUP_REMOVED lines=42> */
.L_x_3121:
        /* <DEDUP_REMOVED lines=13> */
.L_x_3120:
[----:B------:R-:W-:Y:S05]  /*290d0*/  BSYNC B0 ;  /* 0x0000000000007941 */ /* 0x000fea0003800000 */
.L_x_3119:
        /* <DEDUP_REMOVED lines=21> */
.L_x_3117:
        /* <DEDUP_REMOVED lines=21> */
.L_x_3122:
        /* <DEDUP_REMOVED lines=56> */
.L_x_3118:
[----:B------:R-:W-:Y:S02]  /*29700*/  IMAD.MOV.U32 R17, RZ, RZ, RZ ;  /* 0x000000ffff117224 */ /* 0x000fe400078e00ff */
[----:B------:R-:W-:Y:S02]  /*29710*/  IMAD.U32 R16, RZ, RZ, UR6 ;  /* 0x00000006ff107e24 */ /* 0x000fe4000f8e00ff */
[----:B------:R-:W-:-:S07]  /*29720*/  IMAD.MOV.U32 R18, RZ, RZ, RZ ;  /* 0x000000ffff127224 */ /* 0x000fce00078e00ff */
.L_x_3123:
[----:B------:R-:W-:-:S13]  /*29730*/  ISETP.NE.AND P0, PT, R0, RZ, PT ;  /* 0x000000ff0000720c */ /* 0x000fda0003f05270 */
[----:B------:R-:W1:Y:S01]  /*29740*/  @!P0 S2R R3, SR_CgaCtaId ;  /* 0x0000000000038919 */ /* 0x000e620000008800 */
[----:B------:R-:W-:-:S04]  /*29750*/  @!P0 MOV R0, 0x400 ;  /* 0x0000040000008802 */ /* 0x000fc80000000f00 */
[----:B-1----:R-:W-:-:S05]  /*29760*/  @!P0 LEA R0, R3, R0, 0x18 ;  /* 0x0000000003008211 */ /* 0x002fca00078ec0ff */
[----:B------:R1:W-:Y:S01]  /*29770*/  @!P0 STS.128 [R0+0x388d0], R16 ;  /* 0x0388d01000008388 */ /* 0x0003e20000000c00 */
[----:B------:R-:W-:Y:S06]  /*29780*/  BAR.ARV 0x5, 0x180 ;  /* 0x0146000000007b1d */ /* 0x000fec0000002000 */
.L_x_3116:
        /* <DEDUP_REMOVED lines=25> */
[----:B------:R0:W-:Y:S02]  /*29920*/  STL [R1+0x4], R3 ;  /* 0x0000040301007387 */ /* 0x0001e40000100800 */
        /* <DEDUP_REMOVED lines=11> */
.L_x_3281:
[----:B-12---:R-:W1:Y:S01]  /*299e0*/  LDC.64 R2, c[0x0][0xc88] ;  /* 0x00032200ff027b82 */ /* 0x006e620000000a00 */
[----:B------:R-:W-:Y:S01]  /*299f0*/  ULDC.64 UR4, c[0x0][0x208] ;  /* 0x0000820000047ab9 */ /* 0x000fe20000000a00 */
[----:B-1----:R-:W-:-:S05]  /*29a00*/  IMAD.WIDE R2, R19, 0x4, R2 ;  /* 0x0000000413027825 */ /* 0x002fca00078e0202 */
[----:B0-----:R-:W2:Y:S01]  /*29a10*/  LDG.E R4, desc[UR4][R2.64] ;  /* 0x0000000402047981 */ /* 0x001ea2000c1e1900 */
[----:B------:R-:W-:Y:S05]  /*29a20*/  YIELD ;  /* 0x0000000000007946 */ /* 0x000fea0003800000 */
[----:B------:R-:W-:Y:S01]  /*29a30*/  ULDC.64 UR4, c[0x0][0xa28] ;  /* 0x00028a0000047ab9 */ /* 0x000fe20000000a00 */
[----:B------:R-:W-:Y:S01]  /*29a40*/  IMAD.MOV.U32 R0, RZ, RZ, RZ ;  /* 0x000000ffff007224 */ /* 0x000fe200078e00ff */
        /* <DEDUP_REMOVED lines=10> */
[----:B------:R0:W-:Y:S03]  /*29af0*/  STL [R1+0x30], R4 ;  /* 0x0000300401007387 */ /* 0x0001e60000100800 */
        /* <DEDUP_REMOVED lines=20> */
[C---:B-1----:R-:W-:Y:S01]  /*29c40*/  IADD3.X R5, R14.reuse, UR9, RZ, P4, !PT ;  /* 0x000000090e057c10 */ /* 0x042fe2000a7fe4ff */
[----:B------:R-:W-:Y:S01]  /*29c50*/  ULDC UR4, c[0x0][0x288] ;  /* 0x0000a20000047ab9 */ /* 0x000fe20000000800 */
[----:B---3--:R-:W-:Y:S01]  /*29c60*/  IADD3 R6, P5, R15, UR6, RZ ;  /* 0x000000060f067c10 */ /* 0x008fe2000ffbe0ff */
[----:B------:R-:W-:Y:S01]  /*29c70*/  IMAD.U32 R12, RZ, RZ, UR4 ;  /* 0x00000004ff0c7e24 */ /* 0x000fe2000f8e00ff */
[----:B------:R-:W-:Y:S01]  /*29c80*/  ULDC.64 UR4, c[0x0][0x418] ;  /* 0x0001060000047ab9 */ /* 0x000fe20000000a00 */
[----:B--2---:R0:W-:Y:S01]  /*29c90*/  STL [R1+0x3c], R8 ;  /* 0x00003c0801007387 */ /* 0x0041e20000100800 */
[----:B------:R-:W-:Y:S01]  /*29ca0*/  IADD3.X R7, R14, UR7, RZ, P5, !PT ;  /* 0x000000070e077c10 */ /* 0x000fe2000affe4ff */
[----:B------:R-:W-:-:S04]  /*29cb0*/  UISETP.NE.U32.AND UP0, UPT, UR4, URZ, UPT ;  /* 0x0000003f0400728c */ /* 0x000fc8000bf05070 */
[----:B------:R1:W5:Y:S01]  /*29cc0*/  @P1 LDG.E R10, desc[UR12][R4.64] ;  /* 0x0000000c040a1981 */ /* 0x000362000c1e1900 */
[----:B------:R-:W-:Y:S01]  /*29cd0*/  ULDC UR4, c[0x0][0x424] ;  /* 0x0001090000047ab9 */ /* 0x000fe20000000800 */
[----:B0-----:R-:W-:Y:S02]  /*29ce0*/  @P3 IADD3 R8, P4, R15, UR10, RZ ;  /* 0x0000000a0f083c10 */ /* 0x001fe4000ff9e0ff */
[----:B------:R1:W5:Y:S02]  /*29cf0*/  @P0 LDG.E R11, desc[UR12][R6.64] ;  /* 0x0000000c060b0981 */ /* 0x000364000c1e1900 */
[----:B------:R-:W-:-:S05]  /*29d00*/  @P3 IADD3.X R9, R14, UR11, RZ, P4, !PT ;  /* 0x0000000b0e093c10 */ /* 0x000fca000a7fe4ff */
[----:B------:R-:W2:Y:S01]  /*29d10*/  @P3 LDG.E R12, desc[UR12][R8.64] ;  /* 0x0000000c080c3981 */ /* 0x000ea2000c1e1900 */
[----:B------:R-:W-:-:S03]  /*29d20*/  UISETP.NE.AND.EX UP0, UPT, UR5, URZ, UPT, UP0 ;  /* 0x0000003f0500728c */ /* 0x000fc6000bf05300 */
[----:B------:R-:W-:Y:S01]  /*29d30*/  ULDC UR5, c[0x0][0x2f0] ;  /* 0x0000bc0000057ab9 */ /* 0x000fe20000000800 */
[----:B------:R-:W-:-:S04]  /*29d40*/  USEL UR4, UR4, 0x1, UP0 ;  /* 0x0000000104047887 */ /* 0x000fc80008000000 */
[----:B------:R-:W-:Y:S01]  /*29d50*/  UIMAD UR4, UR4, UR5, URZ ;  /* 0x00000005040472a4 */ /* 0x000fe2000f8e023f */
[----:B--2---:R1:W-:Y:S04]  /*29d60*/  STL [R1+0x40], R12 ;  /* 0x0000400c01007387 */ /* 0x0043e80000100800 */
[----:B------:R1:W5:Y:S01]  /*29d70*/  LDL R13, [R1+0x40] ;  /* 0x00004000010d7983 */ /* 0x0003620000100800 */
[----:B------:R-:W-:Y:S01]  /*29d80*/  ULDC UR5, c[0x0][0x348] ;  /* 0x0000d20000057ab9 */ /* 0x000fe20000000800 */
[----:B------:R-:W-:Y:S02]  /*29d90*/  IMAD.U32 R9, RZ, RZ, UR4 ;  /* 0x00000004ff097e24 */ /* 0x000fe4000f8e00ff */
[----:B------:R-:W-:Y:S01]  /*29da0*/  IMAD.U32 R8, RZ, RZ, UR5 ;  /* 0x00000005ff087e24 */ /* 0x000fe2000f8e00ff */
[----:B------:R-:W-:Y:S06]  /*29db0*/  @P3 BRA `(.L_x_3125) ;  /* 0x0000000000183947 */ /* 0x000fec0003800000 */
[----:B------:R-:W-:Y:S05]  /*29dc0*/  @!P2 BRA `(.L_x_3125) ;  /* 0x000000000014a947 */ /* 0x000fea0003800000 */
[----:B------:R-:W-:Y:S02]  /*29dd0*/  ULDC.64 UR4, c[0x0][0x208] ;  /* 0x0000820000047ab9 */ /* 0x000fe40000000a00 */
[----:B-1----:R-:W2:Y:S04]  /*29de0*/  LDG.E R12, desc[UR4][R2.64] ;  /* 0x00000004020c7981 */ /* 0x002ea8000c1e1900 */
[----:B------:R-:W2:Y:S02]  /*29df0*/  LDG.E R2, desc[UR4][R2.64+0x4] ;  /* 0x0000040402027981 */ /* 0x000ea4000c1e1900 */
[----:B--2--5:R-:W-:-:S05]  /*29e00*/  IMAD.IADD R13, R2, 0x1, -R12 ;  /* 0x00000001020d7824 */ /* 0x024fca00078e0a0c */
[----:B------:R0:W-:Y:S02]  /*29e10*/  STL [R1+0x40], R13 ;  /* 0x0000400d01007387 */ /* 0x0001e40000100800 */
.L_x_3125:
[----:B-1----:R-:W2:Y:S01]  /*29e20*/  LDL R12, [R1+0x30] ;  /* 0x00003000010c7983 */ /* 0x002ea20000100800 */
[----:B-----5:R-:W-:Y:S01]  /*29e30*/  IMAD.IADD R2, R11, 0x1, R0 ;  /* 0x000000010b027824 */ /* 0x020fe200078e0200 */
[----:B------:R-:W-:Y:S02]  /*29e40*/  ULDC.64 UR4, c[0x0][0xa20] ;  /* 0x0002880000047ab9 */ /* 0x000fe40000000a00 */
[----:B------:R-:W-:Y:S02]  /*29e50*/  ISETP.NE.U32.AND P2, PT, RZ, UR4, PT ;  /* 0x00000004ff007c0c */ /* 0x000fe4000bf45070 */
[----:B------:R1:W-:Y:S02]  /*29e60*/  STL [R1+0x18], R2 ;  /* 0x0000180201007387 */ /* 0x0003e40000100800 */
[----:B------:R-:W-:Y:S02]  /*29e70*/  ISETP.NE.AND.EX P2, PT, RZ, UR5, PT, P2 ;  /* 0x00000005ff007c0c */ /* 0x000fe4000bf45320 */
[----:B--2---:R1:W-:Y:S11]  /*29e80*/  STL [R1+0x10], R12 ;  /* 0x0000100c01007387 */ /* 0x0043f60000100800 */
[----:B------:R-:W-:Y:S05]  /*29e90*/  @!P2 BRA `(.L_x_3126) ;  /* 0x000000000014a947 */ /* 0x000fea0003800000 */
[----:B-1----:R-:W-:Y:S01]  /*29ea0*/  IADD3 R2, P0, R15, UR4, RZ ;  /* 0x000000040f027c10 */ /* 0x002fe2000ff1e0ff */
[----:B------:R-:W-:-:S03]  /*29eb0*/  ULDC.64 UR6, c[0x0][0x208] ;  /* 0x0000820000067ab9 */ /* 0x000fc60000000a00 */
[----:B------:R-:W-:-:S05]  /*29ec0*/  IADD3.X R3, R14, UR5, RZ, P0, !PT ;  /* 0x000000050e037c10 */ /* 0x000fca00087fe4ff */
[----:B------:R1:W5:Y:S01]  /*29ed0*/  LDG.E R9, desc[UR6][R2.64] ;  /* 0x0000000602097981 */ /* 0x000362000c1e1900 */
[----:B------:R-:W-:Y:S05]  /*29ee0*/  BRA `(.L_x_3127) ;  /* 0x0000000000147947 */ /* 0x000fea0003800000 */
.L_x_3126:
[----:B------:R-:W-:Y:S05]  /*29ef0*/  @!P0 BRA `(.L_x_3127) ;  /* 0x0000000000108947 */ /* 0x000fea0003800000 */
[----:B------:R-:W-:Y:S02]  /*29f00*/  ULDC.64 UR4, c[0x0][0x208] ;  /* 0x0000820000047ab9 */ /* 0x000fe40000000a00 */
[----:B------:R-:W2:Y:S04]  /*29f10*/  LDG.E R9, desc[UR4][R6.64] ;  /* 0x0000000406097981 */ /* 0x000ea8000c1e1900 */
[----:B------:R-:W2:Y:S02]  /*29f20*/  LDG.E R6, desc[UR4][R6.64+0x4] ;  /* 0x0000040406067981 */ /* 0x000ea4000c1e1900 */
[----:B--2---:R-:W-:-:S07]  /*29f30*/  IMAD.IADD R9, R6, 0x1, -R9 ;  /* 0x0000000106097824 */ /* 0x004fce00078e0a09 */
.L_x_3127:
[----:B------:R-:W-:Y:S01]  /*29f40*/  ULDC.64 UR4, c[0x0][0x208] ;  /* 0x0000820000047ab9 */ /* 0x000fe20000000a00 */
[----:B-1----:R-:W1:Y:S01]  /*29f50*/  LDC R3, c[0x0][0x448] ;  /* 0x00011200ff037b82 */ /* 0x002e620000000800 */
[----:B------:R-:W2:Y:S01]  /*29f60*/  @P1 LDG.E R2, desc[UR4][R4.64] ;  /* 0x0000000404021981 */ /* 0x000ea2000c1e1900 */
[----:B-----5:R-:W-:-:S03]  /*29f70*/  IMAD.IADD R0, R9, 0x1, -R0 ;  /* 0x0000000109007824 */ /* 0x020fc600078e0a00 */
[----:B------:R3:W2:Y:S01]  /*29f80*/  @P1 LDG.E R4, desc[UR4][R4.64+0x4] ;  /* 0x0000040404041981 */ /* 0x0006a2000c1e1900 */
[----:B-1----:R-:W-:-:S13]  /*29f90*/  ISETP.NE.AND P0, PT, R3, 0x1, PT ;  /* 0x000000010300780c */ /* 0x002fda0003f05270 */
[----:B---3--:R-:W1:Y:S01]  /*29fa0*/  @P0 LDC R5, c[0x0][0x450] ;  /* 0x00011400ff050b82 */ /* 0x008e620000000800 */
[----:B------:R-:W-:Y:S01]  /*29fb0*/  BSSY B0, `(.L_x_3128) ;  /* 0x00001b5000007945 */ /* 0x000fe20003800000 */
[----:B--2---:R-:W-:-:S06]  /*29fc0*/  @P1 IMAD.IADD R8, R4, 0x1, -R2 ;  /* 0x0000000104081824 */ /* 0x004fcc00078e0a02 */
[----:B------:R-:W2:Y:S01]  /*29fd0*/  @P0 LDC R4, c[0x0][0x44c] ;  /* 0x00011300ff040b82 */ /* 0x000ea20000000800 */
[----:B------:R-:W-:-:S04]  /*29fe0*/  IMAD.SHL.U32 R2, R17, 0x80, RZ ;  /* 0x0000008011027824 */ /* 0x000fc800078e00ff */
[----:B------:R-:W-:-:S04]  /*29ff0*/  VIADD R2, R2, 0x7f ;  /* 0x0000007f02027836 */ /* 0x000fc80000000000 */
[----:B------:R-:W-:Y:S02]  /*2a000*/  IMAD.MOV.U32 R3, RZ, RZ, R2 ;  /* 0x000000ffff037224 */ /* 0x000fe400078e0002 */
[----:B--2---:R-:W-:-:S04]  /*2a010*/  @P0 IMAD.HI.U32 R4, R2, R4, RZ ;  /* 0x0000000402040227 */ /* 0x004fc800078e00ff */
[----:B------:R-:W-:Y:S01]  /*2a020*/  IMAD.IADD R2, R0, 0x1, R8 ;  /* 0x0000000100027824 */ /* 0x000fe200078e0208 */
[----:B-1----:R-:W-:-:S03]  /*2a030*/  @P0 SHF.R.U32.HI R3, RZ, R5, R4 ;  /* 0x00000005ff030219 */ /* 0x002fc60000011604 */
        /* <DEDUP_REMOVED lines=10> */
[--C-:B------:R-:W-:Y:S02]  /*2a0e0*/  IMAD R2, R2, 0x50, -R0.reuse ;  /* 0x0000005002027824 */ /* 0x100fe400078e0a00 */
[----:B------:R-:W-:-:S03]  /*2a0f0*/  IMAD.MOV R0, RZ, RZ, -R0 ;  /* 0x000000ffff007224 */ /* 0x000fc600078e0a00 */
[----:B------:R-:W-:Y:S02]  /*2a100*/  VIMNMX R8, R2, R8, PT ;  /* 0x0000000802087248 */ /* 0x000fe40003fe0100 */
[----:B------:R-:W-:-:S04]  /*2a110*/  VIMNMX R0, RZ, R0, !PT ;  /* 0x00000000ff007248 */ /* 0x000fc80007fe0100 */
[----:B------:R-:W-:Y:S01]  /*2a120*/  ISETP.GT.AND P0, PT, R8, R0, PT ;  /* 0x000000000800720c */ /* 0x000fe20003f04270 */
[----:B------:R-:W-:-:S05]  /*2a130*/  IMAD.WIDE.U32 R2, R0, -0x33333333, RZ ;  /* 0xcccccccd00027825 */ /* 0x000fca00078e00ff */
[----:B------:R-:W-:-:S07]  /*2a140*/  SHF.R.U32.HI R9, RZ, 0x6, R3 ;  /* 0x00000006ff097819 */ /* 0x000fce0000011603 */
[----:B------:R-:W-:-:S04]  /*2a150*/  @P0 VIADD R8, R8, 0x4f ;  /* 0x0000004f08080836 */ /* 0x000fc80000000000 */
[----:B------:R-:W-:-:S05]  /*2a160*/  @P0 IMAD.HI R0, R8, 0x66666667, RZ ;  /* 0x6666666708000827 */ /* 0x000fca00078e02ff */
[----:B------:R-:W-:Y:S01]  /*2a170*/  @P0 SHF.R.U32.HI R2, RZ, 0x1f, R0 ;  /* 0x0000001fff020819 */ /* 0x000fe20000011600 */
[----:B------:R-:W-:-:S03]  /*2a180*/  IMAD.MOV.U32 R7, RZ, RZ, R9 ;  /* 0x000000ffff077224 */ /* 0x000fc600078e0009 */
[----:B------:R-:W-:-:S04]  /*2a190*/  @P0 LEA.HI.SX32 R7, R0, R2, 0x1b ;  /* 0x0000000200070211 */ /* 0x000fc800078fdaff */
[----:B------:R-:W-:Y:S02]  /*2a1a0*/  ISETP.GT.AND P2, PT, R7, R9, PT ;  /* 0x000000090700720c */ /* 0x000fe40003f44270 */
[----:B------:R-:W-:-:S11]  /*2a1b0*/  PLOP3.LUT P0, PT, PT, PT, PT, 0x80, 0x0 ;  /* 0x000000000000781c */ /* 0x000fd60003f0f070 */
        /* <DEDUP_REMOVED lines=8> */
.L_x_3348:
[----:B--2---:R-:W-:Y:S02]  /*2a240*/  ISETP.NE.AND P0, PT, R14, RZ, PT ;  /* 0x000000ff0e00720c */ /* 0x004fe40003f05270 */
[----:B------:R-:W-:-:S11]  /*2a250*/  PLOP3.LUT P6, PT, PT, PT, PT, 0x8, 0x0 ;  /* 0x000000000000781c */ /* 0x000fd60003fce170 */
[----:B------:R-:W-:Y:S05]  /*2a260*/  @P0 BRA `(.L_x_3131) ;  /* 0x00000000000c0947 */ /* 0x000fea0003800000 */
[----:B------:R-:W-:-:S03]  /*2a270*/  UMOV UR4, 0xffffffff ;  /* 0xffffffff00047882 */ /* 0x000fc60000000000 */
[----:B------:R-:W-:Y:S05]  /*2a280*/  BRA.DIV UR4, `(.L_x_3132) ;  /* 0x0000008e04147947 */ /* 0x000fea000b800000 */
[----:B------:R-:W-:-:S13]  /*2a290*/  ELECT P6, URZ, PT ;  /* 0x00000000003f782f */ /* 0x000fda00038c0000 */
.L_x_3131:
[----:B-1----:R-:W2:Y:S04]  /*2a2a0*/  LDL R2, [R1+0x50] ;  /* 0x0000500001027983 */ /* 0x002ea80000100800 */
[----:B------:R-:W3:Y:S01]  /*2a2b0*/  LDL R4, [R1+0x4] ;  /* 0x0000040001047983 */ /* 0x000ee20000100800 */
        /* <DEDUP_REMOVED lines=8> */
.L_x_3351:
[----:B------:R-:W-:Y:S05]  /*2a340*/  BSYNC B1 ;  /* 0x0000000000017941 */ /* 0x000fea0003800000 */
.L_x_3133:
[----:B------:R-:W-:Y:S04]  /*2a350*/  BSSY B1, `(.L_x_3135) ;  /* 0x00000b0000017945 */ /* 0x000fe80003800000 */
[----:B------:R-:W-:Y:S05]  /*2a360*/  @!P6 BRA `(.L_x_3136) ;  /* 0x0000000800b8e947 */ /* 0x000fea0003800000 */
[----:B------:R-:W2:Y:S04]  /*2a370*/  LDL R6, [R1+0x4] ;  /* 0x0000040001067983 */ /* 0x000ea80000100800 */
        /* <DEDUP_REMOVED lines=10> */
.L_x_3352:
[----:B------:R-:W-:Y:S05]  /*2a420*/  BSYNC B2 ;  /* 0x0000000000027941 */ /* 0x000fea0003800000 */
.L_x_3137:
        /* <DEDUP_REMOVED lines=9> */
.L_x_3140:
[----:B------:R-:W-:Y:S05]  /*2a4c0*/  BSYNC B2 ;  /* 0x0000000000027941 */ /* 0x000fea0003800000 */
.L_x_3139:
        /* <DEDUP_REMOVED lines=8> */
[----:B------:R-:W-:Y:S01]  /*2a550*/  IMAD R3, R7, 0x50, R10 ;  /* 0x0000005007037824 */ /* 0x000fe200078e020a */
[----:B------:R-:W-:-:S03]  /*2a560*/  UIADD3.X UR5, URZ, UR37, URZ, UP0, !UPT ;  /* 0x000000253f057290 */ /* 0x000fc600087fe43f */
[----:B------:R-:W-:Y:S02]  /*2a570*/  VIADD R3, R3, 0xffffffb0 ;  /* 0xffffffb003037836 */ /* 0x000fe40000000000 */
[----:B--2---:R-:W-:Y:S02]  /*2a580*/  IMAD R4, R2, 0xa000, R4 ;  /* 0x0000a00002047824 */ /* 0x004fe400078e0204 */
[----:B------:R-:W-:Y:S02]  /*2a590*/  VIADD R2, R5, 0x38890 ;  /* 0x0003889005027836 */ /* 0x000fe40000000000 */
[----:B------:R-:W-:-:S07]  /*2a5a0*/  VIADD R6, R4, 0x24400 ;  /* 0x0002440004067836 */ /* 0x000fce0000000000 */
.L_x_3141:
        /* <DEDUP_REMOVED lines=16> */
.L_x_3142:
        /* <DEDUP_REMOVED lines=16> */
.L_x_3143:
        /* <DEDUP_REMOVED lines=16> */
.L_x_3144:
        /* <DEDUP_REMOVED lines=13> */
.L_x_3353:
[----:B------:R-:W-:Y:S05]  /*2a980*/  BSYNC B2 ;  /* 0x0000000000027941 */ /* 0x000fea0003800000 */
.L_x_3145:
[----:B------:R-:W-:Y:S01]  /*2a990*/  BSSY B2, `(.L_x_3147) ;  /* 0x000000b000027945 */ /* 0x000fe20003800000 */
[----:B------:R-:W-:Y:S02]  /*2a9a0*/  IMAD.MOV.U32 R12, RZ, RZ, 0x0 ;  /* 0x00000000ff0c7424 */ /* 0x000fe400078e00ff */
[----:B0-----:R-:W-:Y:S01]  /*2a9b0*/  IMAD.MOV.U32 R13, RZ, RZ, 0x12f00000 ;  /* 0x12f00000ff0d7424 */ /* 0x001fe200078e00ff */
[----:B------:R-:W-:Y:S06]  /*2a9c0*/  @P1 BRA `(.L_x_3148) ;  /* 0x00000000001c1947 */ /* 0x000fec0003800000 */
[----:B------:R-:W0:Y:S01]  /*2a9d0*/  S2R R6, SR_TID.X ;  /* 0x0000000000067919 */ /* 0x000e220000002100 */
[----:B------:R-:W-:-:S04]  /*2a9e0*/  IMAD.MOV.U32 R2, RZ, RZ, 0xa000 ;  /* 0x0000a000ff027424 */ /* 0x000fc800078e00ff */
[----:B------:R3:W-:Y:S01]  /*2a9f0*/  SYNCS.ARRIVE.TRANS64 RZ, [R5+URZ+0x388b0], R2 ;  /* 0x0388b00205ff79a7 */ /* 0x0007e2000800003f */
[----:B0-----:R-:W-:-:S04]  /*2aa00*/  LOP3.LUT R6, R6, 0x1f, RZ, 0xc0, !PT ;  /* 0x0000001f06067812 */ /* 0x001fc800078ec0ff */
[----:B------:R-:W-:-:S13]  /*2aa10*/  ISETP.NE.AND P0, PT, R6, RZ, PT ;  /* 0x000000ff0600720c */ /* 0x000fda0003f05270 */
[----:B---3--:R-:W-:Y:S05]  /*2aa20*/  @!P0 BRA `(.L_x_3148) ;  /* 0x0000000000048947 */ /* 0x008fea0003800000 */
[----:B------:R-:W-:Y:S01]  /*2aa30*/  BPT.TRAP 0x1 ;  /* 0x000000040000795c */ /* 0x000fe20000300000 */
.L_x_3148:
[----:B------:R-:W-:Y:S05]  /*2aa40*/  BSYNC B2 ;  /* 0x0000000000027941 */ /* 0x000fea0003800000 */
.L_x_3147:
[----:B------:R-:W-:Y:S01]  /*2aa50*/  R2UR UR6, R12 ;  /* 0x000000000c0672ca */ /* 0x000fe200000e0000 */
[----:B------:R-:W-:Y:S01]  /*2aa60*/  IMAD.MOV.U32 R2, RZ, RZ, RZ ;  /* 0x000000ffff027224 */ /* 0x000fe200078e00ff */
[----:B------:R-:W-:Y:S01]  /*2aa70*/  R2UR UR7, R13 ;  /* 0x000000000d0772ca */ /* 0x000fe200000e0000 */
[----:B------:R-:W-:Y:S01]  /*2aa80*/  UIADD3 UR4, UP0, UR36, 0x670, URZ ;  /* 0x0000067024047890 */ /* 0x000fe2000ff1e03f */
[----:B------:R-:W-:Y:S01]  /*2aa90*/  PLOP3.LUT P0, PT, PT, PT, PT, 0x80, 0x0 ;  /* 0x000000000000781c */ /* 0x000fe20003f0f070 */
[----:B-12---:R-:W-:Y:S01]  /*2aaa0*/  VIADD R5, R5, 0x388b0 ;  /* 0x000388b005057836 */ /* 0x006fe20000000000 */
[----:B------:R-:W-:Y:S01]  /*2aab0*/  R2UR UR10, R2 ;  /* 0x00000000020a72ca */ /* 0x000fe200000e0000 */
[----:B------:R-:W-:Y:S01]  /*2aac0*/  VIADD R2, R4, 0x400 ;  /* 0x0000040004027836 */ /* 0x000fe20000000000 */
[----:B------:R-:W-:-:S13]  /*2aad0*/  UIADD3.X UR5, URZ, UR37, URZ, UP0, !UPT ;  /* 0x000000253f057290 */ /* 0x000fda00087fe43f */
.L_x_3149:
        /* <DEDUP_REMOVED lines=15> */
.L_x_3150:
        /* <DEDUP_REMOVED lines=15> */
.L_x_3151:
        /* <DEDUP_REMOVED lines=15> */
.L_x_3152:
        /* <DEDUP_REMOVED lines=10> */
.L_x_3136:
[----:B------:R-:W-:Y:S05]  /*2ae50*/  BSYNC B1 ;  /* 0x0000000000017941 */ /* 0x000fea0003800000 */
.L_x_3135:
[----:B-1----:R-:W2:Y:S04]  /*2ae60*/  LDL.LU R2, [R1+0x1c] ;  /* 0x00001c0001027983 */ /* 0x002ea80000300800 */
        /* <DEDUP_REMOVED lines=12> */
.L_x_3171:
[----:B------:R-:W-:Y:S05]  /*2af30*/  YIELD ;  /* 0x0000000000007946 */ /* 0x000fea0003800000 */
[----:B------:R-:W-:Y:S04]  /*2af40*/  BSSY B1, `(.L_x_3153) ;  /* 0x00000af000017945 */ /* 0x000fe80003800000 */
[----:B--2---:R-:W-:Y:S05]  /*2af50*/  @!P6 BRA `(.L_x_3154) ;  /* 0x0000000800b4e947 */ /* 0x004fea0003800000 */
        /* <DEDUP_REMOVED lines=11> */
.L_x_3354:
[----:B------:R-:W-:Y:S05]  /*2b010*/  BSYNC B2 ;  /* 0x0000000000027941 */ /* 0x000fea0003800000 */
.L_x_3155:
        /* <DEDUP_REMOVED lines=9> */
.L_x_3158:
[----:B------:R-:W-:Y:S05]  /*2b0b0*/  BSYNC B2 ;  /* 0x0000000000027941 */ /* 0x000fea0003800000 */
.L_x_3157:
        /* <DEDUP_REMOVED lines=13> */
.L_x_3159:
        /* <DEDUP_REMOVED lines=12> */
[----:B------:R-:W-:Y:S01]  /*2b250*/  UMOV UR6, 0x0 ;  /* 0x0000000000067882 */ /* 0x000fe20000000000 */
[----:B------:R-:W-:Y:S02]  /*2b260*/  UMOV UR7, 0x12f00000 ;  /* 0x12f0000000077882 */ /* 0x000fe40000000000 */
[----:B------:R-:W-:Y:S01]  /*2b270*/  R2UR UR10, R8 ;  /* 0x00000000080a72ca */ /* 0x000fe200000e0000 */
[----:B------:R-:W-:-:S14]  /*2b280*/  VIADD R8, R4, 0x26c00 ;  /* 0x00026c0004087836 */ /* 0x000fdc0000000000 */
.L_x_3160:
        /* <DEDUP_REMOVED lines=16> */
.L_x_3161:
        /* <DEDUP_REMOVED lines=16> */
.L_x_3162:
        /* <DEDUP_REMOVED lines=13> */
.L_x_3355:
[----:B------:R-:W-:Y:S05]  /*2b560*/  BSYNC B2 ;  /* 0x0000000000027941 */ /* 0x000fea0003800000 */
.L_x_3163:
        /* <DEDUP_REMOVED lines=11> */
.L_x_3166:
[----:B------:R-:W-:Y:S05]  /*2b620*/  BSYNC B2 ;  /* 0x0000000000027941 */ /* 0x000fea0003800000 */
.L_x_3165:
        /* <DEDUP_REMOVED lines=8> */
.L_x_3167:
        /* <DEDUP_REMOVED lines=16> */
.L_x_3168:
        /* <DEDUP_REMOVED lines=15> */
.L_x_3169:
        /* <DEDUP_REMOVED lines=15> */
.L_x_3170:
        /* <DEDUP_REMOVED lines=10> */
.L_x_3154:
[----:B------:R-:W-:Y:S05]  /*2ba30*/  BSYNC B1 ;  /* 0x0000000000017941 */ /* 0x000fea0003800000 */
.L_x_3153:
        /* <DEDUP_REMOVED lines=12> */
.L_x_3129:
[----:B------:R-:W-:Y:S05]  /*2bb00*/  BSYNC B0 ;  /* 0x0000000000007941 */ /* 0x000fea0003800000 */
.L_x_3128:
[----:B------:R-:W3:Y:S01]  /*2bb10*/  LDC R0, c[0x0][0x448] ;  /* 0x00011200ff007b82 */ /* 0x000ee20000000800 */
[----:B------:R-:W-:Y:S05]  /*2bb20*/  @!P0 WARPSYNC.ALL ;  /* 0x0000000000008948 */ /* 0x000fea0003800000 */
[----:B------:R-:W-:Y:S02]  /*2bb30*/  BSSY B7, `(.L_x_3172) ;  /* 0x0000507000077945 */ /* 0x000fe40003800000 */
[----:B------:R-:W-:Y:S01]  /*2bb40*/  @!P0 BAR.SYNC.DEFER_BLOCKING 0xc, 0x180 ;  /* 0x0306000000008b1d */ /* 0x000fe20000010000 */
[----:B---3--:R-:W-:Y:S02]  /*2bb50*/  ISETP.NE.AND P1, PT, R0, 0x1, PT ;  /* 0x000000010000780c */ /* 0x008fe40003f25270 */
[----:B------:R-:W-:-:S11]  /*2bb60*/  LEA R0, R17, 0x7f, 0x7 ;  /* 0x0000007f11007811 */ /* 0x000fd600078e38ff */
[----:B-12---:R-:W1:Y:S08]  /*2bb70*/  @P1 LDC R2, c[0x0][0x44c] ;  /* 0x00011300ff021b82 */ /* 0x006e700000000800 */
[----:B------:R-:W2:Y:S01]  /*2bb80*/  @P1 LDC R3, c[0x0][0x450] ;  /* 0x00011400ff031b82 */ /* 0x000ea20000000800 */
[----:B-1----:R-:W-:-:S05]  /*2bb90*/  @P1 IMAD.HI.U32 R2, R0, R2, RZ ;  /* 0x0000000200021227 */ /* 0x002fca00078e00ff */
[----:B--2---:R-:W-:-:S05]  /*2bba0*/  @P1 SHF.R.U32.HI R0, RZ, R3, R2 ;  /* 0x00000003ff001219 */ /* 0x004fca0000011602 */
[----:B------:R-:W-:-:S04]  /*2bbb0*/  IMAD.IADD R0, R21, 0x1, R0 ;  /* 0x0000000115007824 */ /* 0x000fc800078e0200 */
[----:B------:R-:W-:-:S05]  /*2bbc0*/  IMAD.HI R0, R0, 0x66666667, RZ ;  /* 0x6666666700007827 */ /* 0x000fca00078e02ff */
[----:B------:R-:W-:-:S04]  /*2bbd0*/  SHF.R.U32.HI R2, RZ, 0x1f, R0 ;  /* 0x0000001fff027819 */ /* 0x000fc80000011600 */
[----:B------:R-:W-:-:S04]  /*2bbe0*/  LEA.HI.SX32 R0, R0, R2, 0x1b ;  /* 0x0000000200007211 */ /* 0x000fc800078fdaff */
[----:B------:R-:W-:-:S04]  /*2bbf0*/  VIMNMX R4, R20, R0, PT ;  /* 0x0000000014047248 */ /* 0x000fc80003fe0100 */
[----:B------:R-:W-:Y:S01]  /*2bc00*/  ISETP.GT.AND P0, PT, R4, RZ, PT ;  /* 0x000000ff0400720c */ /* 0x000fe20003f04270 */
        /* <DEDUP_REMOVED lines=9> */
[----:B------:R-:W1:Y:S01]  /*2bca0*/  FLO.U32 R0, UR4 ;  /* 0x0000000400007d00 */ /* 0x000e6200080e0000 */
[----:B------:R-:W-:-:S07]  /*2bcb0*/  ULDC.64 UR6, c[0x0][0x208] ;  /* 0x0000820000067ab9 */ /* 0x000fce0000000a00 */
        /* <DEDUP_REMOVED lines=9> */
.L_x_3173:
        /* <DEDUP_REMOVED lines=21> */
.L_x_3176:
[----:B------:R-:W-:Y:S05]  /*2bea0*/  BSYNC B6 ;  /* 0x0000000000067941 */ /* 0x000fea0003800000 */
.L_x_3175:
        /* <DEDUP_REMOVED lines=18> */
[----:B01----:R-:W-:-:S07]  /*2bfd0*/  IMAD.MOV.U32 R13, RZ, RZ, RZ ;  /* 0x000000ffff0d7224 */ /* 0x003fce00078e00ff */
[----:B------:R-:W-:-:S07]  /*2bfe0*/  LEPC R20, `(.L_x_3179) ;  /* 0x000000001014794e */ /* 0x000fce0000000000 */
[----:B--2---:R-:W-:Y:S05]  /*2bff0*/  CALL.ABS.NOINC R2 ;  /* 0x0000000002007343 */ /* 0x004fea0003c00000 */
.L_x_3179:
        /* <DEDUP_REMOVED lines=16> */
.L_x_3178:
[----:B------:R-:W-:Y:S05]  /*2c100*/  BSYNC B6 ;  /* 0x0000000000067941 */ /* 0x000fea0003800000 */
.L_x_3177:
        /* <DEDUP_REMOVED lines=11> */
[----:B----4-:R1:W2:Y:S02]  /*2c1c0*/  @P0 LDG.E R7, desc[UR6][R2.64] ;  /* 0x0000000602070981 */ /* 0x0102a4000c1e1900 */
[----:B-1----:R-:W1:Y:S01]  /*2c1d0*/  LDC.64 R2, c[0x0][0x418] ;  /* 0x00010600ff027b82 */ /* 0x002e620000000a00 */
[----:B-----5:R-:W-:Y:S01]  /*2c1e0*/  VIADD R4, R0, 0xffffffff ;  /* 0xffffffff00047836 */ /* 0x020fe20000000000 */
[----:B--2---:R-:W-:Y:S01]  /*2c1f0*/  SHF.R.S32.HI R8, RZ, 0x1f, R7 ;  /* 0x0000001fff087819 */ /* 0x004fe20000011407 */
[----:B------:R2:W-:Y:S04]  /*2c200*/  @P0 STL [R1+0x10], R7 ;  /* 0x0000100701000387 */ /* 0x0005e80000100800 */
[----:B------:R2:W-:Y:S01]  /*2c210*/  STL [R1+0x28], R8 ;  /* 0x0000280801007387 */ /* 0x0005e20000100800 */
[----:B-1----:R-:W-:Y:S01]  /*2c220*/  LOP3.LUT P0, RZ, R2, UR4, RZ, 0xfc, !PT ;  /* 0x0000000402ff7c12 */ /* 0x002fe2000f80fcff */
[----:B------:R-:W-:-:S03]  /*2c230*/  UMOV UR4, 0xffffffff ;  /* 0xffffffff00047882 */ /* 0x000fc60000000000 */
[----:B------:R-:W-:-:S04]  /*2c240*/  LOP3.LUT P0, RZ, R3, UR5, RZ, 0xfc, P0 ;  /* 0x0000000503ff7c12 */ /* 0x000fc8000800fcff */
[----:B------:R-:W-:Y:S01]  /*2c250*/  SEL R0, R7, RZ, !P0 ;  /* 0x000000ff07007207 */ /* 0x000fe20004000000 */
[----:B--2---:R-:W-:Y:S08]  /*2c260*/  BRA.DIV UR4, `(.L_x_3180) ;  /* 0x0000006e04a47947 */ /* 0x004ff0000b800000 */
[----:B------:R-:W1:Y:S02]  /*2c270*/  S2R R5, SR_TID.X ;  /* 0x0000000000057919 */ /* 0x000e640000002100 */
[----:B-1----:R-:W-:-:S04]  /*2c280*/  SHF.R.U32.HI R5, RZ, 0x5, R5 ;  /* 0x00000005ff057819 */ /* 0x002fc80000011605 */
[----:B------:R-:W-:-:S05]  /*2c290*/  LOP3.LUT R5, R5, 0x3, RZ, 0xc0, !PT ;  /* 0x0000000305057812 */ /* 0x000fca00078ec0ff */
[----:B------:R1:W2:Y:S02]  /*2c2a0*/  SHFL.IDX PT, R14, R5, RZ, 0x1f ;  /* 0x00001fff050e7589 */ /* 0x0002a400000e0000 */
.L_x_3358:
[----:B-1----:R-:W3:Y:S01]  /*2c2b0*/  LDL.LU R5, [R1+0x24] ;  /* 0x0000240001057983 */ /* 0x002ee20000300800 */
[----:B------:R-:W-:Y:S02]  /*2c2c0*/  PLOP3.LUT P1, PT, PT, PT, PT, 0x8, 0x0 ;  /* 0x000000000000781c */ /* 0x000fe40003f2e170 */
[----:B--2---:R-:W-:Y:S01]  /*2c2d0*/  ISETP.NE.AND P0, PT, R14, RZ, PT ;  /* 0x000000ff0e00720c */ /* 0x004fe20003f05270 */
[----:B------:R1:W-:Y:S04]  /*2c2e0*/  STL [R1], R0 ;  /* 0x0000000001007387 */ /* 0x0003e80000100800 */
[----:B------:R1:W-:Y:S01]  /*2c2f0*/  STL [R1+0xc], R4 ;  /* 0x00000c0401007387 */ /* 0x0003e20000100800 */
[----:B---3--:R-:W-:-:S05]  /*2c300*/  LOP3.LUT R5, R5, 0xfffffffe, RZ, 0xc0, !PT ;  /* 0xfffffffe05057812 */ /* 0x008fca00078ec0ff */
[----:B------:R-:W-:-:S05]  /*2c310*/  @P1 LOP3.LUT R5, R5, 0x1, RZ, 0xfc, !PT ;  /* 0x0000000105051812 */ /* 0x000fca00078efcff */
[----:B------:R1:W-:Y:S01]  /*2c320*/  STL [R1+0x24], R5 ;  /* 0x0000240501007387 */ /* 0x0003e20000100800 */
[----:B------:R-:W-:Y:S05]  /*2c330*/  @P0 BRA `(.L_x_3181) ;  /* 0x0000000400640947 */ /* 0x000fea0003800000 */
[----:B------:R-:W-:-:S03]  /*2c340*/  UMOV UR4, 0xffffffff ;  /* 0xffffffff00047882 */ /* 0x000fc60000000000 */
[----:B------:R-:W-:Y:S05]  /*2c350*/  BRA.DIV UR4, `(.L_x_3182) ;  /* 0x0000006e049c7947 */ /* 0x000fea000b800000 */
[----:B------:R-:W-:-:S13]  /*2c360*/  ELECT P6, URZ, PT ;  /* 0x00000000003f782f */ /* 0x000fda00038c0000 */
.L_x_3361:
[----:B------:R-:W-:Y:S05]  /*2c370*/  @!P6 BRA `(.L_x_3181) ;  /* 0x000000040054e947 */ /* 0x000fea0003800000 */
[----:B------:R-:W-:-:S04]  /*2c380*/  ISETP.NE.U32.AND P0, PT, R2, RZ, PT ;  /* 0x000000ff0200720c */ /* 0x000fc80003f05070 */
[----:B------:R-:W-:-:S13]  /*2c390*/  ISETP.NE.AND.EX P0, PT, R3, RZ, PT, P0 ;  /* 0x000000ff0300720c */ /* 0x000fda0003f05300 */
[----:B------:R-:W-:Y:S05]  /*2c3a0*/  @!P0 BRA `(.L_x_3183) ;  /* 0x0000000000588947 */ /* 0x000fea0003800000 */
[----:B------:R-:W2:Y:S01]  /*2c3b0*/  LDC R6, c[0x0][0x43c] ;  /* 0x00010f00ff067b82 */ /* 0x000ea20000000800 */
[----:B------:R-:W-:Y:S01]  /*2c3c0*/  IMAD.MOV.U32 R9, RZ, RZ, R4 ;  /* 0x000000ffff097224 */ /* 0x000fe200078e0004 */
[----:B------:R-:W-:Y:S01]  /*2c3d0*/  ULDC.64 UR4, c[0x0][0x428] ;  /* 0x00010a0000047ab9 */ /* 0x000fe20000000a00 */
[----:B------:R-:W-:Y:S02]  /*2c3e0*/  ULDC.64 UR6, c[0x0][0x208] ;  /* 0x0000820000067ab9 */ /* 0x000fe40000000a00 */
[----:B-1----:R-:W-:Y:S01]  /*2c3f0*/  IMAD.MOV.U32 R0, RZ, RZ, R9 ;  /* 0x000000ffff007224 */ /* 0x002fe200078e0009 */
[----:B--2---:R-:W-:-:S13]  /*2c400*/  ISETP.NE.AND P0, PT, R6, 0x1, PT ;  /* 0x000000010600780c */ /* 0x004fda0003f05270 */
        /* <DEDUP_REMOVED lines=14> */
[----:B------:R-:W3:Y:S04]  /*2c4f0*/  LDG.E R0, desc[UR6][R2.64] ;  /* 0x0000000602007981 */ /* 0x000ee8000c1e1900 */
[----:B---3--:R2:W-:Y:S02]  /*2c500*/  STL [R1], R0 ;  /* 0x0000000001007387 */ /* 0x0085e40000100800 */
.L_x_3183:
[----:B------:R-:W3:Y:S04]  /*2c510*/  LDL R7, [R1+0x4] ;  /* 0x0000040001077983 */ /* 0x000ee80000100800 */
[----:B-12---:R-:W3:Y:S04]  /*2c520*/  LDL R0, [R1+0x8] ;  /* 0x0000080001007983 */ /* 0x006ee80000100800 */
[----:B------:R-:W2:Y:S01]  /*2c530*/  LDL R2, [R1+0x14] ;  /* 0x0000140001027983 */ /* 0x000ea20000100800 */
[----:B---3--:R-:W-:Y:S01]  /*2c540*/  IMAD R0, R0, 0x8, R7 ;  /* 0x0000000800007824 */ /* 0x008fe200078e0207 */
[----:B--2---:R-:W-:-:S04]  /*2c550*/  SHF.L.U32 R2, R2, 0x1f, RZ ;  /* 0x0000001f02027819 */ /* 0x004fc800000006ff */
[----:B------:R-:W1:Y:S02]  /*2c560*/  SYNCS.PHASECHK.TRANS64.TRYWAIT P0, [R0+URZ+0x38840], R2 ;  /* 0x03884002000075a7 */ /* 0x000e64000800017f */
[----:B-1----:R-:W-:Y:S05]  /*2c570*/  @!P0 BRA `(.L_x_3184) ;  /* 0x0000006c00348947 */ /* 0x002fea0003800000 */
.L_x_3362:
        /* <DEDUP_REMOVED lines=11> */
.L_x_3185:
[----:B-1----:R-:W2:Y:S04]  /*2c630*/  LDL R2, [R1+0x18] ;  /* 0x0000180001027983 */ /* 0x002ea80000100800 */
        /* <DEDUP_REMOVED lines=41> */
.L_x_3181:
[----:B---3--:R-:W2:Y:S04]  /*2c8d0*/  LDL R2, [R1+0x4] ;  /* 0x0000040001027983 */ /* 0x008ea80000100800 */
[----:B------:R-:W3:Y:S04]  /*2c8e0*/  LDL.LU R3, [R1+0x3c] ;  /* 0x00003c0001037983 */ /* 0x000ee80000300800 */
[----:B-1----:R-:W4:Y:S04]  /*2c8f0*/  LDL.LU R5, [R1+0x30] ;  /* 0x0000300001057983 */ /* 0x002f280000300800 */
[----:B------:R-:W5:Y:S01]  /*2c900*/  LDL.LU R4, [R1+0x44] ;  /* 0x0000440001047983 */ /* 0x000f620000300800 */
        /* <DEDUP_REMOVED lines=18> */
[----:B-1----:R-:W-:Y:S01]  /*2ca30*/  IMAD.IADD R2, R3, 0x1, R0 ;  /* 0x0000000103027824 */ /* 0x002fe200078e0200 */
        /* <DEDUP_REMOVED lines=20> */
.L_x_3187:
[----:B------:R-:W-:Y:S05]  /*2cb80*/  BSYNC B6 ;  /* 0x0000000000067941 */ /* 0x000fea0003800000 */
.L_x_3186:
[----:B------:R-:W3:Y:S01]  /*2cb90*/  LDL.LU R6, [R1+0x3c] ;  /* 0x00003c0001067983 */ /* 0x000ee20000300800 */
[----:B------:R-:W-:Y:S01]  /*2cba0*/  ULDC.64 UR4, c[0x0][0x2d8] ;  /* 0x0000b60000047ab9 */ /* 0x000fe20000000a00 */
[----:B------:R-:W1:Y:S01]  /*2cbb0*/  LDC R7, c[0x0][0x448] ;  /* 0x00011200ff077b82 */ /* 0x000e620000000800 */
[----:B------:R-:W-:Y:S01]  /*2cbc0*/  ULDC.64 UR6, c[0x0][0x280] ;  /* 0x0000a00000067ab9 */ /* 0x000fe20000000a00 */
[----:B--2---:R-:W3:Y:S04]  /*2cbd0*/  LDL.LU.64 R2, [R1+0x48] ;  /* 0x0000480001027983 */ /* 0x004ee80000300a00 */
[----:B------:R-:W2:Y:S04]  /*2cbe0*/  LDL.LU R0, [R1+0x44] ;  /* 0x0000440001007983 */ /* 0x000ea80000300800 */
[----:B------:R-:W4:Y:S04]  /*2cbf0*/  LDL.LU R4, [R1+0x54] ;  /* 0x0000540001047983 */ /* 0x000f280000300800 */
[----:B------:R-:W4:Y:S01]  /*2cc00*/  LDL.LU R5, [R1+0x30] ;  /* 0x0000300001057983 */ /* 0x000f220000300800 */
[----:B------:R-:W0:Y:S01]  /*2cc10*/  S2R R8, SR_TID.X ;  /* 0x0000000000087919 */ /* 0x000e220000002100 */
[----:B------:R-:W0:Y:S01]  /*2cc20*/  S2R R9, SR_TID.X ;  /* 0x0000000000097919 */ /* 0x000e220000002100 */
[----:B-1----:R-:W-:Y:S01]  /*2cc30*/  ISETP.NE.AND P0, PT, R7, 0x1, PT ;  /* 0x000000010700780c */ /* 0x002fe20003f05270 */
[----:B0-----:R-:W-:-:S02]  /*2cc40*/  IMAD.SHL.U32 R8, R8, 0x8, RZ ;  /* 0x0000000808087824 */ /* 0x001fc400078e00ff */
[----:B------:R-:W-:-:S03]  /*2cc50*/  IMAD.SHL.U32 R9, R9, 0x8, RZ ;  /* 0x0000000809097824 */ /* 0x000fc600078e00ff */
[----:B------:R-:W-:-:S04]  /*2cc60*/  LOP3.LUT R8, R8, 0x38, RZ, 0xc0, !PT ;  /* 0x0000003808087812 */ /* 0x000fc800078ec0ff */
[C---:B------:R-:W-:Y:S02]  /*2cc70*/  LOP3.LUT R11, R8.reuse, 0x40, RZ, 0xfc, !PT ;  /* 0x00000040080b7812 */ /* 0x040fe400078efcff */
[C---:B------:R-:W-:Y:S02]  /*2cc80*/  LOP3.LUT R10, R8.reuse, 0x80, RZ, 0xfc, !PT ;  /* 0x00000080080a7812 */ /* 0x040fe400078efcff */
        /* <DEDUP_REMOVED lines=10> */
[----:B------:R-:W1:Y:S01]  /*2cd30*/  S2R R4, SR_TID.X ;  /* 0x0000000000047919 */ /* 0x000e620000002100 */
[----:B------:R-:W-:-:S04]  /*2cd40*/  IMAD.WIDE.U32 R2, R5, UR4, R2 ;  /* 0x0000000405027c25 */ /* 0x000fc8000f8e0002 */
[----:B------:R-:W-:Y:S01]  /*2cd50*/  IMAD R0, R5, UR5, R0 ;  /* 0x0000000505007c24 */ /* 0x000fe2000f8e0200 */
[----:B------:R-:W-:-:S03]  /*2cd60*/  ULDC.64 UR4, c[0x0][0x2d0] ;  /* 0x0000b40000047ab9 */ /* 0x000fc60000000a00 */
[----:B------:R-:W-:Y:S01]  /*2cd70*/  IMAD.IADD R3, R3, 0x1, R0 ;  /* 0x0000000103037824 */ /* 0x000fe200078e0200 */
[----:B-1----:R-:W-:-:S04]  /*2cd80*/  LOP3.LUT R4, R4, 0x7f, RZ, 0xc0, !PT ;  /* 0x0000007f04047812 */ /* 0x002fc800078ec0ff */
[----:B------:R-:W-:Y:S02]  /*2cd90*/  SHF.R.U32.HI R5, RZ, 0x3, R4 ;  /* 0x00000003ff057819 */ /* 0x000fe40000011604 */
[----:B------:R-:W1:Y:S02]  /*2cda0*/  S2R R4, SR_TID.X ;  /* 0x0000000000047919 */ /* 0x000e640000002100 */
[----:B-1----:R-:W-:-:S05]  /*2cdb0*/  IMAD.SHL.U32 R4, R4, 0x10, RZ ;  /* 0x0000001004047824 */ /* 0x002fca00078e00ff */
[----:B------:R-:W-:Y:S02]  /*2cdc0*/  LOP3.LUT R4, R5, 0x70, R4, 0xf8, !PT ;  /* 0x0000007005047812 */ /* 0x000fe400078ef804 */
[----:B------:R-:W1:Y:S03]  /*2cdd0*/  @P0 LDC R5, c[0x0][0x44c] ;  /* 0x00011300ff050b82 */ /* 0x000e660000000800 */
[----:B------:R-:W-:-:S04]  /*2cde0*/  IMAD R4, R17, 0x80, R4 ;  /* 0x0000008011047824 */ /* 0x000fc800078e0204 */
        /* <DEDUP_REMOVED lines=18> */
[----:B------:R-:W-:Y:S02]  /*2cf10*/  ISETP.GE.AND P2, PT, R10, UR4, PT ;  /* 0x000000040a007c0c */ /* 0x000fe4000bf46270 */
[----:B------:R-:W-:Y:S01]  /*2cf20*/  LEA R3, P4, R4, UR6, 0x1 ;  /* 0x0000000604037c11 */ /* 0x000fe2000f8808ff */
[----:B------:R-:W1:Y:S01]  /*2cf30*/  S2R R10, SR_TID.X ;  /* 0x00000000000a7919 */ /* 0x000e620000002100 */
[----:B------:R-:W-:Y:S01]  /*2cf40*/  IMAD.IADD R2, R5, 0x1, R6 ;  /* 0x0000000105027824 */ /* 0x000fe200078e0206 */
[----:B------:R-:W-:-:S02]  /*2cf50*/  ISETP.GE.AND P0, PT, R9, UR4, PT ;  /* 0x0000000409007c0c */ /* 0x000fc4000bf06270 */
[----:B------:R-:W-:Y:S01]  /*2cf60*/  ISETP.GE.AND P1, PT, R11, UR4, PT ;  /* 0x000000040b007c0c */ /* 0x000fe2000bf26270 */
[----:B------:R-:W-:Y:S01]  /*2cf70*/  UMOV UR4, 0xffffffff ;  /* 0xffffffff00047882 */ /* 0x000fe20000000000 */
[----:B------:R-:W-:Y:S02]  /*2cf80*/  LEA.HI.X R2, R4, UR7, R2, 0x1, P4 ;  /* 0x0000000704027c11 */ /* 0x000fe4000a0f0c02 */
[----:B-1----:R-:W-:-:S04]  /*2cf90*/  LOP3.LUT R10, R10, 0x7f, RZ, 0xc0, !PT ;  /* 0x0000007f0a0a7812 */ /* 0x002fc800078ec0ff */
        /* <DEDUP_REMOVED lines=19> */
[----:B0-----:R-:W-:-:S05]  /*2d0d0*/  VIADD R4, R17, 0x10 ;  /* 0x0000001011047836 */ /* 0x001fca0000000000 */
[----:B------:R-:W-:Y:S02]  /*2d0e0*/  ISETP.GE.AND P5, PT, R4, R0, PT ;  /* 0x000000000400720c */ /* 0x000fe40003fa6270 */
[----:B------:R-:W0:Y:S11]  /*2d0f0*/  SHFL.IDX PT, R4, R3, 0x1, 0x181f ;  /* 0x00381f0003047f89 */ /* 0x000e3600000e0000 */
[----:B0-----:R-:W-:-:S05]  /*2d100*/  @!P5 LEA R5, P4, R9, R4, 0x1 ;  /* 0x000000040905d211 */ /* 0x001fca00078808ff */
[----:B------:R-:W-:Y:S02]  /*2d110*/  @!P5 IMAD.X R4, RZ, RZ, R6, P4 ;  /* 0x000000ffff04d224 */ /* 0x000fe400020e0606 */
[----:B------:R-:W-:Y:S03]  /*2d120*/  SHFL.IDX PT, R6, R2, 0x2, 0x181f ;  /* 0x00581f0002067f89 */ /* 0x000fe600000e0000 */
[----:B------:R-:W-:-:S04]  /*2d130*/  @!P5 LOP3.LUT R5, R5, R4, RZ, 0x3c, !PT ;  /* 0x000000040505d212 */ /* 0x000fc800078e3cff */
[----:B------:R-:W-:-:S04]  /*2d140*/  @!P5 LOP3.LUT R4, R5, R4, RZ, 0x3c, !PT ;  /* 0x000000040504d212 */ /* 0x000fc800078e3cff */
[----:B------:R-:W-:-:S05]  /*2d150*/  @!P5 LOP3.LUT R5, R5, R4, RZ, 0x3c, !PT ;  /* 0x000000040505d212 */ /* 0x000fca00078e3cff */
[----:B------:R-:W-:Y:S04]  /*2d160*/  @!P5 LDGSTS.E.BYPASS.LTC128B.128 [R8+0x14c00], desc[UR4][R4.64], !P0 ;  /* 0x14c000000408dfae */ /* 0x000fe8000c101d44 */
        /* <DEDUP_REMOVED lines=57> */
[----:B------:R-:W0:Y:S04]  /*2d500*/  SHFL.IDX PT, R4, R3, 0x6, 0x181f ;  /* 0x00d81f0003047f89 */ /* 0x000e2800000e0000 */
[----:B------:R-:W1:Y:S07]  /*2d510*/  SHFL.IDX PT, R3, R3, 0x7, 0x181f ;  /* 0x00f81f0003037f89 */ /* 0x000e6e00000e0000 */
        /* <DEDUP_REMOVED lines=10> */
.L_x_3379:
[----:B------:R-:W-:Y:S01]  /*2d5c0*/  VIADD R17, R17, 0x70 ;  /* 0x0000007011117836 */ /* 0x000fe20000000000 */
[----:B------:R-:W-:Y:S04]  /*2d5d0*/  BSSY B0, `(.L_x_3189) ;  /* 0x000000d000007945 */ /* 0x000fe80003800000 */
[----:B------:R-:W-:-:S13]  /*2d5e0*/  ISETP.GE.AND P4, PT, R17, R0, PT ;  /* 0x000000001100720c */ /* 0x000fda0003f86270 */
[----:B------:R-:W-:Y:S05]  /*2d5f0*/  @P4 BRA `(.L_x_3190) ;  /* 0x0000000000284947 */ /* 0x000fea0003800000 */
[----:B0-----:R-:W-:Y:S01]  /*2d600*/  LEA R2, P4, R9, R3, 0x1 ;  /* 0x0000000309027211 */ /* 0x001fe200078808ff */
        /* <DEDUP_REMOVED lines=9> */
.L_x_3190:
[----:B------:R-:W-:Y:S05]  /*2d6a0*/  BSYNC B0 ;  /* 0x0000000000007941 */ /* 0x000fea0003800000 */
.L_x_3189:
[----:B01----:R-:W2:Y:S01]  /*2d6b0*/  LDL R8, [R1+0x4] ;  /* 0x0000040001087983 */ /* 0x003ea20000100800 */
[----:B------:R-:W-:Y:S01]  /*2d6c0*/  PLOP3.LUT P0, PT, PT, PT, PT, 0x80, 0x0 ;  /* 0x000000000000781c */ /* 0x000fe20003f0f070 */
[----:B------:R-:W-:Y:S01]  /*2d6d0*/  NOP ;  /* 0x0000000000007918 */ /* 0x000fe20000000000 */
[----:B--2---:R-:W-:-:S11]  /*2d6e0*/  VIADD R10, R8, 0x38800 ;  /* 0x00038800080a7836 */ /* 0x004fd60000000000 */
.L_x_3191:
        /* <DEDUP_REMOVED lines=19> */
.L_x_3380:
[----:B------:R-:W-:Y:S05]  /*2d820*/  BSYNC B0 ;  /* 0x0000000000007941 */ /* 0x000fea0003800000 */
.L_x_3192:
        /* <DEDUP_REMOVED lines=28> */
[----:B------:R-:W0:Y:S03]  /*2d9f0*/  LDC R3, c[0x0][0x43c] ;  /* 0x00010f00ff037b82 */ /* 0x000e260000000800 */
[----:B------:R-:W3:Y:S01]  /*2da00*/  LDL R6, [R1+0x10] ;  /* 0x0000100001067983 */ /* 0x000ee20000100800 */
[----:B------:R-:W-:Y:S01]  /*2da10*/  IMAD.MOV.U32 R0, RZ, RZ, R2 ;  /* 0x000000ffff007224 */ /* 0x000fe200078e0002 */
[----:B------:R-:W-:Y:S01]  /*2da20*/  ULDC.64 UR6, c[0x0][0x428] ;  /* 0x00010a0000067ab9 */ /* 0x000fe20000000a00 */
[----:B------:R-:W-:Y:S01]  /*2da30*/  ULDC.64 UR8, c[0x0][0x208] ;  /* 0x0000820000087ab9 */ /* 0x000fe20000000a00 */
[----:B0-----:R-:W-:-:S13]  /*2da40*/  ISETP.NE.AND P0, PT, R3, 0x1, PT ;  /* 0x000000010300780c */ /* 0x001fda0003f05270 */
[----:B-----5:R-:W0:Y:S02]  /*2da50*/  @P0 LDC.64 R4, c[0x0][0x440] ;  /* 0x00011000ff040b82 */ /* 0x020e240000000a00 */
[----:B0-----:R-:W-:-:S05]  /*2da60*/  @P0 IMAD.HI.U32 R4, R2, R4, RZ ;  /* 0x0000000402040227 */ /* 0x001fca00078e00ff */
[----:B------:R-:W-:-:S04]  /*2da70*/  @P0 SHF.R.U32.HI R0, RZ, R5, R4 ;  /* 0x00000005ff000219 */ /* 0x000fc80000011604 */
[--C-:B------:R-:W-:Y:S01]  /*2da80*/  SHF.R.S32.HI R5, RZ, 0x1f, R0.reuse ;  /* 0x0000001fff057819 */ /* 0x100fe20000011400 */
[--C-:B------:R-:W-:Y:S02]  /*2da90*/  IMAD.MOV R7, RZ, RZ, -R0.reuse ;  /* 0x000000ffff077224 */ /* 0x100fe400078e0a00 */
[----:B------:R-:W-:Y:S02]  /*2daa0*/  IMAD.MOV.U32 R4, RZ, RZ, R0 ;  /* 0x000000ffff047224 */ /* 0x000fe400078e0000 */
        /* <DEDUP_REMOVED lines=8> */
.L_x_3200:
[----:B------:R-:W2:Y:S01]  /*2db30*/  LDL R0, [R1+0x4] ;  /* 0x0000040001007983 */ /* 0x000ea20000100800 */
[----:B------:R-:W-:Y:S01]  /*2db40*/  BSSY B3, `(.L_x_3201) ;  /* 0x0000005000037945 */ /* 0x000fe20003800000 */
[----:B--2---:R-:W-:Y:S01]  /*2db50*/  IMAD R3, R8, 0x8, R0 ;  /* 0x0000000808037824 */ /* 0x004fe200078e0200 */
[----:B------:R-:W-:-:S04]  /*2db60*/  SHF.L.U32 R0, R9, 0x1f, RZ ;  /* 0x0000001f09007819 */ /* 0x000fc800000006ff */
[----:B------:R-:W1:Y:S02]  /*2db70*/  SYNCS.PHASECHK.TRANS64.TRYWAIT P0, [R3+URZ+0x38840], R0 ;  /* 0x03884000030075a7 */ /* 0x000e64000800017f */
[----:B-1----:R-:W-:Y:S05]  /*2db80*/  @!P0 BRA `(.L_x_3202) ;  /* 0x0000006000f48947 */ /* 0x002fea0003800000 */
.L_x_3381:
[----:B------:R-:W-:Y:S05]  /*2db90*/  BSYNC B3 ;  /* 0x0000000000037941 */ /* 0x000fea0003800000 */
.L_x_3201:
        /* <DEDUP_REMOVED lines=12> */
.L_x_3204:
[----:B------:R-:W-:Y:S05]  /*2dc60*/  BSYNC B3 ;  /* 0x0000000000037941 */ /* 0x000fea0003800000 */
.L_x_3203:
        /* <DEDUP_REMOVED lines=13> */
.L_x_3205:
        /* <DEDUP_REMOVED lines=16> */
.L_x_3206:
        /* <DEDUP_REMOVED lines=16> */
.L_x_3207:
        /* <DEDUP_REMOVED lines=16> */
.L_x_3208:
        /* <DEDUP_REMOVED lines=17> */
.L_x_3382:
[----:B------:R-:W-:Y:S05]  /*2e150*/  BSYNC B3 ;  /* 0x0000000000037941 */ /* 0x000fea0003800000 */
.L_x_3209:
        /* <DEDUP_REMOVED lines=14> */
.L_x_3212:
[----:B------:R-:W-:Y:S05]  /*2e240*/  BSYNC B3 ;  /* 0x0000000000037941 */ /* 0x000fea0003800000 */
.L_x_3211:
        /* <DEDUP_REMOVED lines=15> */
.L_x_3213:
        /* <DEDUP_REMOVED lines=16> */
.L_x_3214:
        /* <DEDUP_REMOVED lines=16> */
.L_x_3215:
        /* <DEDUP_REMOVED lines=16> */
.L_x_3216:
        /* <DEDUP_REMOVED lines=13> */
.L_x_3199:
[----:B------:R-:W-:Y:S05]  /*2e710*/  BSYNC B1 ;  /* 0x0000000000017941 */ /* 0x000fea0003800000 */
.L_x_3198:
[----:B------:R-:W2:Y:S04]  /*2e720*/  LDL.LU R0, [R1+0x34] ;  /* 0x0000340001007983 */ /* 0x000ea80000300800 */
[----:B------:R1:W-:Y:S04]  /*2e730*/  STL [R1+0x8], R8 ;  /* 0x0000080801007387 */ /* 0x0003e80000100800 */
[----:B------:R1:W-:Y:S02]  /*2e740*/  STL [R1+0x14], R9 ;  /* 0x0000140901007387 */ /* 0x0003e40000100800 */
[----:B-12---:R-:W-:-:S07]  /*2e750*/  VIADD R0, R0, 0xfffffffd ;  /* 0xfffffffd00007836 */ /* 0x006fce0000000000 */
.L_x_3197:
[----:B------:R-:W-:Y:S05]  /*2e760*/  BSYNC B2 ;  /* 0x0000000000027941 */ /* 0x000fea0003800000 */
.L_x_3196:
[----:B------:R-:W-:-:S13]  /*2e770*/  ISETP.NE.AND P0, PT, R2, RZ, PT ;  /* 0x000000ff0200720c */ /* 0x000fda0003f05270 */
[----:B------:R-:W-:Y:S05]  /*2e780*/  @!P0 BRA `(.L_x_3195) ;  /* 0x0000001c00088947 */ /* 0x000fea0003800000 */
[----:B0-----:R0:W5:Y:S02]  /*2e790*/  LDL R7, [R1] ;  /* 0x0000000001077983 */ /* 0x0011640000100800 */
.L_x_3255:
        /* <DEDUP_REMOVED lines=37> */
.L_x_3219:
[----:B------:R-:W2:Y:S01]  /*2e9f0*/  LDL R2, [R1+0x4] ;  /* 0x0000040001027983 */ /* 0x000ea20000100800 */
[----:B------:R-:W-:Y:S01]  /*2ea00*/  BSSY B2, `(.L_x_3220) ;  /* 0x0000005000027945 */ /* 0x000fe20003800000 */
[----:B--2---:R-:W-:Y:S01]  /*2ea10*/  IMAD R3, R4, 0x8, R2 ;  /* 0x0000000804037824 */ /* 0x004fe200078e0202 */
[----:B------:R-:W-:-:S04]  /*2ea20*/  SHF.L.U32 R2, R5, 0x1f, RZ ;  /* 0x0000001f05027819 */ /* 0x000fc800000006ff */
[----:B------:R-:W2:Y:S02]  /*2ea30*/  SYNCS.PHASECHK.TRANS64.TRYWAIT P0, [R3+URZ+0x38840], R2 ;  /* 0x03884002030075a7 */ /* 0x000ea4000800017f */
[----:B--2---:R-:W-:Y:S05]  /*2ea40*/  @!P0 BRA `(.L_x_3221) ;  /* 0x00000054006c8947 */ /* 0x004fea0003800000 */
.L_x_3383:
[----:B------:R-:W-:Y:S05]  /*2ea50*/  BSYNC B2 ;  /* 0x0000000000027941 */ /* 0x000fea0003800000 */
.L_x_3220:
        /* <DEDUP_REMOVED lines=12> */
.L_x_3223:
[----:B------:R-:W-:Y:S05]  /*2eb20*/  BSYNC B2 ;  /* 0x0000000000027941 */ /* 0x000fea0003800000 */
.L_x_3222:
        /* <DEDUP_REMOVED lines=13> */
.L_x_3224:
        /* <DEDUP_REMOVED lines=16> */
.L_x_3225:
        /* <DEDUP_REMOVED lines=16> */
.L_x_3226:
        /* <DEDUP_REMOVED lines=16> */
.L_x_3227:
        /* <DEDUP_REMOVED lines=17> */
.L_x_3384:
[----:B------:R-:W-:Y:S05]  /*2f010*/  BSYNC B2 ;  /* 0x0000000000027941 */ /* 0x000fea0003800000 */
.L_x_3228:
        /* <DEDUP_REMOVED lines=11> */
.L_x_3231:
[----:B------:R-:W-:Y:S05]  /*2f0d0*/  BSYNC B2 ;  /* 0x0000000000027941 */ /* 0x000fea0003800000 */
.L_x_3230:
        /* <DEDUP_REMOVED lines=14> */
.L_x_3232:
        /* <DEDUP_REMOVED lines=16> */
.L_x_3233:
        /* <DEDUP_REMOVED lines=16> */
.L_x_3234:
        /* <DEDUP_REMOVED lines=16> */
.L_x_3235:
        /* <DEDUP_REMOVED lines=13> */
.L_x_3218:
[----:B------:R-:W-:Y:S05]  /*2f590*/  BSYNC B1 ;  /* 0x0000000000017941 */ /* 0x000fea0003800000 */
.L_x_3217:
        /* <DEDUP_REMOVED lines=36> */
.L_x_3238:
[----:B------:R-:W4:Y:S01]  /*2f7e0*/  LDL R2, [R1+0x4] ;  /* 0x0000040001027983 */ /* 0x000f220000100800 */
[----:B------:R-:W-:Y:S01]  /*2f7f0*/  SHF.L.U32 R3, R11, 0x1f, RZ ;  /* 0x0000001f0b037819 */ /* 0x000fe200000006ff */
[----:B------:R-:W-:Y:S01]  /*2f800*/  BSSY B2, `(.L_x_3239) ;  /* 0x0000004000027945 */ /* 0x000fe20003800000 */
[----:B----4-:R-:W-:-:S04]  /*2f810*/  IMAD R2, R12, 0x8, R2 ;  /* 0x000000080c027824 */ /* 0x010fc800078e0202 */
[----:B------:R-:W4:Y:S02]  /*2f820*/  SYNCS.PHASECHK.TRANS64.TRYWAIT P0, [R2+URZ+0x38840], R3 ;  /* 0x03884003020075a7 */ /* 0x000f24000800017f */
[----:B----4-:R-:W-:Y:S05]  /*2f830*/  @!P0 BRA `(.L_x_3240) ;  /* 0x0000004800188947 */ /* 0x010fea0003800000 */
.L_x_3385:
[----:B------:R-:W-:Y:S05]  /*2f840*/  BSYNC B2 ;  /* 0x0000000000027941 */ /* 0x000fea0003800000 */
.L_x_3239:
        /* <DEDUP_REMOVED lines=12> */
.L_x_3242:
[----:B------:R-:W-:Y:S05]  /*2f910*/  BSYNC B2 ;  /* 0x0000000000027941 */ /* 0x000fea0003800000 */
.L_x_3241:
        /* <DEDUP_REMOVED lines=15> */
.L_x_3243:
        /* <DEDUP_REMOVED lines=16> */
.L_x_3244:
        /* <DEDUP_REMOVED lines=16> */
.L_x_3245:
        /* <DEDUP_REMOVED lines=16> */
.L_x_3246:
        /* <DEDUP_REMOVED lines=15> */
.L_x_3386:
[----:B------:R-:W-:Y:S05]  /*2fe00*/  BSYNC B2 ;  /* 0x0000000000027941 */ /* 0x000fea0003800000 */
.L_x_3247:
        /* <DEDUP_REMOVED lines=11> */
.L_x_3250:
[----:B------:R-:W-:Y:S05]  /*2fec0*/  BSYNC B2 ;  /* 0x0000000000027941 */ /* 0x000fea0003800000 */
.L_x_3249:
        /* <DEDUP_REMOVED lines=13> */
.L_x_3251:
        /* <DEDUP_REMOVED lines=16> */
.L_x_3252:
        /* <DEDUP_REMOVED lines=16> */
.L_x_3253:
        /* <DEDUP_REMOVED lines=16> */
.L_x_3254:
        /* <DEDUP_REMOVED lines=13> */
.L_x_3237:
[----:B------:R-:W-:Y:S05]  /*30370*/  BSYNC B1 ;  /* 0x0000000000017941 */ /* 0x000fea0003800000 */
.L_x_3236:
[C---:B------:R-:W-:Y:S01]  /*30380*/  ISETP.GT.AND P0, PT, R0.reuse, 0x1, PT ;  /* 0x000000010000780c */ /* 0x040fe20003f04270 */
[----:B------:R-:W-:-:S12]  /*30390*/  VIADD R0, R0, 0xfffffffe ;  /* 0xfffffffe00007836 */ /* 0x000fd80000000000 */
[----:B------:R-:W-:Y:S05]  /*303a0*/  @P0 BRA `(.L_x_3255) ;  /* 0xffffffe000fc0947 */ /* 0x000fea000383ffff */
.L_x_3195:
[----:B------:R-:W-:Y:S05]  /*303b0*/  BSYNC B0 ;  /* 0x0000000000007941 */ /* 0x000fea0003800000 */
.L_x_3194:
        /* <DEDUP_REMOVED lines=18> */
.L_x_3257:
[----:B------:R-:W-:Y:S05]  /*304e0*/  BSYNC B0 ;  /* 0x0000000000007941 */ /* 0x000fea0003800000 */
.L_x_3256:
[----:B------:R-:W4:Y:S01]  /*304f0*/  LDL R0, [R1+0x24] ;  /* 0x0000240001007983 */ /* 0x000f220000100800 */
[----:B------:R-:W-:Y:S01]  /*30500*/  BSSY B0, `(.L_x_3258) ;  /* 0x0000060000007945 */ /* 0x000fe20003800000 */
[----:B----4-:R-:W-:-:S13]  /*30510*/  LOP3.LUT P0, RZ, R0, 0x1, RZ, 0xc0, !PT ;  /* 0x0000000100ff7812 */ /* 0x010fda000780c0ff */
[----:B------:R-:W-:Y:S05]  /*30520*/  @!P0 BRA `(.L_x_3259) ;  /* 0x0000000400748947 */ /* 0x000fea0003800000 */
[----:B0-----:R-:W4:Y:S04]  /*30530*/  LDL R4, [R1+0x4] ;  /* 0x0000040001047983 */ /* 0x001f280000100800 */
[----:B------:R-:W4:Y:S04]  /*30540*/  LDL R0, [R1+0x8] ;  /* 0x0000080001007983 */ /* 0x000f280000100800 */
[----:B------:R-:W2:Y:S01]  /*30550*/  LDL R2, [R1+0x14] ;  /* 0x0000140001027983 */ /* 0x000ea20000100800 */
[----:B------:R-:W-:Y:S01]  /*30560*/  BSSY B1, `(.L_x_3260) ;  /* 0x0000006000017945 */ /* 0x000fe20003800000 */
[----:B------:R-:W-:Y:S01]  /*30570*/  ISETP.NE.AND P1, PT, R3, RZ, PT ;  /* 0x000000ff0300720c */ /* 0x000fe20003f25270 */
[----:B----4-:R-:W-:Y:S01]  /*30580*/  IMAD R0, R0, 0x8, R4 ;  /* 0x0000000800007824 */ /* 0x010fe200078e0204 */
[----:B--2---:R-:W-:-:S04]  /*30590*/  SHF.L.U32 R2, R2, 0x1f, RZ ;  /* 0x0000001f02027819 */ /* 0x004fc800000006ff */
[----:B------:R-:W0:Y:S02]  /*305a0*/  SYNCS.PHASECHK.TRANS64.TRYWAIT P0, [R0+URZ+0x38860], R2 ;  /* 0x03886002000075a7 */ /* 0x000e24000800017f */
[----:B0-----:R-:W-:Y:S05]  /*305b0*/  @!P0 BRA `(.L_x_3261) ;  /* 0x0000003800e08947 */ /* 0x001fea0003800000 */
.L_x_3387:
[----:B------:R-:W-:Y:S05]  /*305c0*/  BSYNC B1 ;  /* 0x0000000000017941 */ /* 0x000fea0003800000 */
.L_x_3260:
        /* <DEDUP_REMOVED lines=9> */
.L_x_3263:
[----:B------:R-:W-:Y:S05]  /*30660*/  BSYNC B1 ;  /* 0x0000000000017941 */ /* 0x000fea0003800000 */
.L_x_3262:
[----:B------:R-:W2:Y:S04]  /*30670*/  LDL.LU R5, [R1+0x18] ;  /* 0x0000180001057983 */ /* 0x000ea80000300800 */
[----:B------:R-:W2:Y:S04]  /*30680*/  LDL.LU R3, [R1+0xc] ;  /* 0x00000c0001037983 */ /* 0x000ea80000300800 */
[----:B------:R-:W4:Y:S04]  /*30690*/  LDL R4, [R1+0x4] ;  /* 0x0000040001047983 */ /* 0x000f280000100800 */
[----:B0-----:R-:W4:Y:S01]  /*306a0*/  LDL R2, [R1+0x8] ;  /* 0x0000080001027983 */ /* 0x001f220000100800 */
        /* <DEDUP_REMOVED lines=10> */
.L_x_3264:
        /* <DEDUP_REMOVED lines=16> */
.L_x_3265:
        /* <DEDUP_REMOVED lines=16> */
.L_x_3266:
        /* <DEDUP_REMOVED lines=16> */
.L_x_3267:
        /* <DEDUP_REMOVED lines=11> */
.L_x_3259:
[----:B------:R-:W-:Y:S05]  /*30b00*/  BSYNC B0 ;  /* 0x0000000000007941 */ /* 0x000fea0003800000 */
.L_x_3258:
[----:B------:R-:W4:Y:S04]  /*30b10*/  LDL.LU R5, [R1+0x8] ;  /* 0x0000080001057983 */ /* 0x000f280000300800 */
[----:B0-----:R-:W2:Y:S01]  /*30b20*/  LDL.LU R4, [R1+0x14] ;  /* 0x0000140001047983 */ /* 0x001ea20000300800 */
[----:B----4-:R-:W-:-:S05]  /*30b30*/  VIADD R0, R5, 0x1 ;  /* 0x0000000105007836 */ /* 0x010fca0000000000 */
[----:B------:R-:W-:-:S04]  /*30b40*/  ISETP.NE.AND P0, PT, R0, 0x2, PT ;  /* 0x000000020000780c */ /* 0x000fc80003f05270 */
[----:B------:R-:W-:Y:S02]  /*30b50*/  SEL R2, RZ, 0x1, P0 ;  /* 0x00000001ff027807 */ /* 0x000fe40000000000 */
[----:B------:R-:W-:Y:S02]  /*30b60*/  SEL R0, R0, RZ, P0 ;  /* 0x000000ff00007207 */ /* 0x000fe40000000000 */
[----:B--2---:R-:W-:-:S03]  /*30b70*/  LOP3.LUT R4, R4, R2, RZ, 0x3c, !PT ;  /* 0x0000000204047212 */ /* 0x004fc600078e3cff */
[----:B------:R2:W-:Y:S04]  /*30b80*/  STL [R1+0x8], R0 ;  /* 0x0000080001007387 */ /* 0x0005e80000100800 */
[----:B------:R2:W-:Y:S02]  /*30b90*/  STL [R1+0x14], R4 ;  /* 0x0000140401007387 */ /* 0x0005e40000100800 */
.L_x_3174:
[----:B------:R-:W-:Y:S05]  /*30ba0*/  BSYNC B7 ;  /* 0x0000000000077941 */ /* 0x000fea0003800000 */
.L_x_3172:
        /* <DEDUP_REMOVED lines=10> */
[----:B------:R2:W-:Y:S01]  /*30c50*/  STL [R1+0x4], R0 ;  /* 0x0000040001007387 */ /* 0x0005e20000100800 */
[----:B------:R-:W-:Y:S06]  /*30c60*/  BAR.ARV 0x4, 0x180 ;  /* 0x0106000000007b1d */ /* 0x000fec0000002000 */
[----:B------:R-:W-:Y:S05]  /*30c70*/  BRA `(.L_x_3269) ;  /* 0x0000000800e47947 */ /* 0x000fea0003800000 */
.L_x_3268:
[----:B---3--:R-:W2:Y:S01]  /*30c80*/  S2R R6, SR_TID.X ;  /* 0x0000000000067919 */ /* 0x008ea20000002100 */
        /* <DEDUP_REMOVED lines=36> */
.L_x_3397:
[----:B------:R-:W-:Y:S02]  /*30ed0*/  ULDC UR4, c[0x0][0xc38] ;  /* 0x00030e0000047ab9 */ /* 0x000fe40000000800 */
[----:B------:R-:W-:-:S04]  /*30ee0*/  IMAD.U32 R4, RZ, RZ, UR4 ;  /* 0x00000004ff047e24 */ /* 0x000fc8000f8e00ff */
[----:B---3--:R-:W-:-:S04]  /*30ef0*/  IMAD R16, R16, R4, RZ ;  /* 0x0000000410107224 */ /* 0x008fc800078e02ff */
[----:B------:R-:W-:-:S05]  /*30f00*/  IMAD.IADD R5, R5, 0x1, R16 ;  /* 0x0000000105057824 */ /* 0x000fca00078e0210 */
[----:B------:R-:W-:-:S13]  /*30f10*/  ISETP.GT.AND P6, PT, R5, R0, PT ;  /* 0x000000000500720c */ /* 0x000fda0003fc4270 */
[----:B------:R-:W-:Y:S05]  /*30f20*/  @P6 BRA `(.L_x_3271) ;  /* 0x0000000000a06947 */ /* 0x000fea0003800000 */
.L_x_3276:
        /* <DEDUP_REMOVED lines=11> */
[----:B------:R-:W2:Y:S01]  /*30fe0*/  LDC.64 R2, c[0x0][0xc80] ;  /* 0x00032000ff027b82 */ /* 0x000ea20000000a00 */
[----:B------:R-:W-:Y:S01]  /*30ff0*/  ULDC.64 UR4, c[0x0][0x208] ;  /* 0x0000820000047ab9 */ /* 0x000fe20000000a00 */
[----:B--2---:R-:W-:-:S06]  /*31000*/  IMAD.WIDE R2, R4, 0x4, R2 ;  /* 0x0000000404027825 */ /* 0x004fcc00078e0202 */
[----:B------:R2:W5:Y:S02]  /*31010*/  LDG.E R3, desc[UR4][R2.64] ;  /* 0x0000000402037981 */ /* 0x000564000c1e1900 */
.L_x_3274:
[----:B------:R-:W-:Y:S05]  /*31020*/  BSYNC B0 ;  /* 0x0000000000007941 */ /* 0x000fea0003800000 */
.L_x_3273:
        /* <DEDUP_REMOVED lines=18> */
.L_x_3405:
[----:B------:R-:W-:Y:S02]  /*31150*/  ULDC UR4, c[0x0][0xc38] ;  /* 0x00030e0000047ab9 */ /* 0x000fe40000000800 */
[----:B------:R-:W-:-:S04]  /*31160*/  IMAD.U32 R4, RZ, RZ, UR4 ;  /* 0x00000004ff047e24 */ /* 0x000fc8000f8e00ff */
[----:B---3--:R-:W-:-:S04]  /*31170*/  IMAD R16, R16, R4, RZ ;  /* 0x0000000410107224 */ /* 0x008fc800078e02ff */
[----:B------:R-:W-:-:S05]  /*31180*/  IMAD.IADD R5, R16, 0x1, R5 ;  /* 0x0000000110057824 */ /* 0x000fca00078e0205 */
[----:B------:R-:W-:-:S13]  /*31190*/  ISETP.GT.AND P6, PT, R5, R0, PT ;  /* 0x000000000500720c */ /* 0x000fda0003fc4270 */
[----:B------:R-:W-:Y:S05]  /*311a0*/  @!P6 BRA `(.L_x_3276) ;  /* 0xfffffffc0060e947 */ /* 0x000fea000383ffff */
.L_x_3271:
        /* <DEDUP_REMOVED lines=8> */
.L_x_3409:
[----:B------:R-:W-:Y:S01]  /*31230*/  ISETP.NE.AND P0, PT, R5, RZ, PT ;  /* 0x000000ff0500720c */ /* 0x000fe20003f05270 */
[----:B------:R-:W-:-:S12]  /*31240*/  IMAD.MOV.U32 R5, RZ, RZ, RZ ;  /* 0x000000ffff057224 */ /* 0x000fd800078e00ff */
[----:B------:R-:W-:Y:S05]  /*31250*/  @!P0 BRA `(.L_x_3278) ;  /* 0x0000000000148947 */ /* 0x000fea0003800000 */
[----:B------:R-:W-:Y:S01]  /*31260*/  UMOV UR4, 0xffffffff ;  /* 0xffffffff00047882 */ /* 0x000fe20000000000 */
[----:B------:R-:W-:Y:S02]  /*31270*/  VIADD R12, R6, 0xffffffff ;  /* 0xffffffff060c7836 */ /* 0x000fe40000000000 */
[----:B------:R-:W-:Y:S05]  /*31280*/  BRA.DIV UR4, `(.L_x_3279) ;  /* 0x0000003a04207947 */ /* 0x000fea000b800000 */
[----:B--2---:R2:W0:Y:S02]  /*31290*/  SHFL.IDX PT, R2, R2, R12, 0x1f ;  /* 0x00001f0c02027589 */ /* 0x00442400000e0000 */
.L_x_3412:
[----:B0-----:R-:W-:-:S07]  /*312a0*/  IMAD.MOV.U32 R5, RZ, RZ, R2 ;  /* 0x000000ffff057224 */ /* 0x001fce00078e0002 */
.L_x_3278:
[----:B--23--:R-:W2:Y:S01]  /*312b0*/  LDC.64 R2, c[0x0][0xc90] ;  /* 0x00032400ff027b82 */ /* 0x00cea20000000a00 */
[----:B------:R-:W-:Y:S01]  /*312c0*/  IMAD.IADD R19, R6, 0x1, R19 ;  /* 0x0000000106137824 */ /* 0x000fe200078e0213 */
[----:B------:R-:W-:-:S03]  /*312d0*/  ULDC.64 UR4, c[0x0][0x208] ;  /* 0x0000820000047ab9 */ /* 0x000fc60000000a00 */
[----:B--2---:R-:W-:-:S05]  /*312e0*/  IMAD.WIDE R2, R19, 0x4, R2 ;  /* 0x0000000413027825 */ /* 0x004fca00078e0202 */
[----:B-1---5:R-:W4:Y:S01]  /*312f0*/  LDG.E R7, desc[UR4][R2.64] ;  /* 0x0000000402077981 */ /* 0x022f22000c1e1900 */
[----:B------:R-:W-:-:S04]  /*31300*/  IMAD R16, R5, R4, R16 ;  /* 0x0000000405107224 */ /* 0x000fc800078e0210 */
[----:B------:R-:W-:Y:S02]  /*31310*/  IMAD.IADD R0, R0, 0x1, -R16 ;  /* 0x0000000100007824 */ /* 0x000fe400078e0a10 */
[----:B----4-:R-:W-:-:S05]  /*31320*/  IMAD R6, R17, R7, RZ ;  /* 0x0000000711067224 */ /* 0x010fca00078e02ff */
[----:B------:R-:W-:-:S04]  /*31330*/  IABS R8, R6 ;  /* 0x0000000600087213 */ /* 0x000fc80000000000 */
[----:B------:R-:W1:Y:S08]  /*31340*/  I2F.RP R2, R8 ;  /* 0x0000000800027306 */ /* 0x000e700000209400 */
[----:B-1----:R-:W1:Y:S02]  /*31350*/  MUFU.RCP R2, R2 ;  /* 0x0000000200027308 */ /* 0x002e640000001000 */
[----:B-1----:R-:W-:-:S06]  /*31360*/  VIADD R2, R2, 0xffffffe ;  /* 0x0ffffffe02027836 */ /* 0x002fcc0000000000 */
[----:B------:R-:W1:Y:S02]  /*31370*/  F2I.FTZ.U32.TRUNC.NTZ R3, R2 ;  /* 0x0000000200037305 */ /* 0x000e64000021f000 */
[----:B-1----:R-:W-:-:S04]  /*31380*/  IMAD.MOV R2, RZ, RZ, -R3 ;  /* 0x000000ffff027224 */ /* 0x002fc800078e0a03 */
        /* <DEDUP_REMOVED lines=53> */
.L_x_3272:
[----:B------:R-:W-:Y:S01]  /*316e0*/  UMOV UR4, URZ ;  /* 0x0000003f00047c82 */ /* 0x000fe20008000000 */
[----:B------:R-:W-:Y:S01]  /*316f0*/  UMOV UR5, URZ ;  /* 0x0000003f00057c82 */ /* 0x000fe20008000000 */
[----:B------:R-:W-:Y:S01]  /*31700*/  ULDC UR6, c[0x0][0xc3c] ;  /* 0x00030f0000067ab9 */ /* 0x000fe20000000800 */
[----:B------:R-:W-:Y:S02]  /*31710*/  IMAD.MOV.U32 R16, RZ, RZ, R0 ;  /* 0x000000ffff107224 */ /* 0x000fe400078e0000 */
[----:B------:R-:W-:Y:S02]  /*31720*/  IMAD.U32 R17, RZ, RZ, UR4 ;  /* 0x00000004ff117e24 */ /* 0x000fe4000f8e00ff */
[----:B------:R-:W-:Y:S02]  /*31730*/  IMAD.U32 R18, RZ, RZ, UR5 ;  /* 0x00000005ff127e24 */ /* 0x000fe4000f8e00ff */
[----:B------:R-:W-:-:S07]  /*31740*/  IMAD.U32 R19, RZ, RZ, UR6 ;  /* 0x00000006ff137e24 */ /* 0x000fce000f8e00ff */
.L_x_3280:
[----:B------:R2:W3:Y:S01]  /*31750*/  LDL R3, [R1+0x4] ;  /* 0x0000040001037983 */ /* 0x0004e20000100800 */
        /* <DEDUP_REMOVED lines=9> */
[----:B------:R2:W-:Y:S01]  /*317f0*/  @!P0 STL [R1+0x4], R3 ;  /* 0x0000040301008387 */ /* 0x0005e20000100800 */
[----:B------:R-:W-:Y:S06]  /*31800*/  BAR.ARV 0x5, 0x180 ;  /* 0x0146000000007b1d */ /* 0x000fec0000002000 */
.L_x_3269:
[----:B------:R-:W-:Y:S02]  /*31810*/  ULDC UR4, c[0x0][0xc3c] ;  /* 0x00030f0000047ab9 */ /* 0x000fe40000000800 */
[----:B----4-:R-:W-:-:S13]  /*31820*/  ISETP.GE.AND P0, PT, R19, UR4, PT ;  /* 0x0000000413007c0c */ /* 0x010fda000bf06270 */
[----:B------:R-:W-:Y:S05]  /*31830*/  @!P0 BRA `(.L_x_3281) ;  /* 0xffffff8000688947 */ /* 0x000fea000383ffff */
[----:B------:R-:W-:Y:S05]  /*31840*/  BSYNC B8 ;  /* 0x0000000000087941 */ /* 0x000fea0003800000 */
.L_x_3124:
[----:B--2---:R-:W2:Y:S01]  /*31850*/  LDL.LU R0, [R1+0x50] ;  /* 0x0000500001007983 */ /* 0x004ea20000300800 */
[----:B------:R-:W-:Y:S01]  /*31860*/  BSSY B0, `(.L_x_3282) ;  /* 0x000000b000007945 */ /* 0x000fe20003800000 */
[----:B------:R-:W4:Y:S01]  /*31870*/  S2R R5, SR_CgaCtaId ;  /* 0x0000000000057919 */ /* 0x000f220000008800 */
[----:B--2---:R-:W-:-:S05]  /*31880*/  VIADD R0, R0, 0x1 ;  /* 0x0000000100007836 */ /* 0x004fca0000000000 */
        /* <DEDUP_REMOVED lines=8> */
.L_x_3413:
[----:B------:R-:W-:Y:S05]  /*31910*/  BSYNC B0 ;  /* 0x0000000000007941 */ /* 0x000fea0003800000 */
.L_x_3282:
[----:B------:R-:W-:-:S03]  /*31920*/  UMOV UR4, 0xffffffff ;  /* 0xffffffff00047882 */ /* 0x000fc60000000000 */
[----:B------:R-:W-:Y:S05]  /*31930*/  BRA.DIV UR4, `(.L_x_3284) ;  /* 0x0000003204b07947 */ /* 0x000fea000b800000 */
[----:B------:R-:W2:Y:S02]  /*31940*/  S2R R2, SR_TID.X ;  /* 0x0000000000027919 */ /* 0x000ea40000002100 */
[----:B--2---:R-:W-:-:S04]  /*31950*/  SHF.R.U32.HI R2, RZ, 0x5, R2 ;  /* 0x00000005ff027819 */ /* 0x004fc80000011602 */
[----:B------:R-:W-:-:S05]  /*31960*/  LOP3.LUT R2, R2, 0x3, RZ, 0xc0, !PT ;  /* 0x0000000302027812 */ /* 0x000fca00078ec0ff */
[----:B------:R2:W4:Y:S02]  /*31970*/  SHFL.IDX PT, R14, R2, RZ, 0x1f ;  /* 0x00001fff020e7589 */ /* 0x00052400000e0000 */
.L_x_3416:
[----:B----4-:R-:W-:-:S13]  /*31980*/  ISETP.NE.AND P0, PT, R14, RZ, PT ;  /* 0x000000ff0e00720c */ /* 0x010fda0003f05270 */
[----:B------:R-:W-:Y:S05]  /*31990*/  @P0 BRA `(.L_x_2858) ;  /* 0x00000000009c0947 */ /* 0x000fea0003800000 */
[----:B------:R-:W-:-:S03]  /*319a0*/  UMOV UR4, 0xffffffff ;  /* 0xffffffff00047882 */ /* 0x000fc60000000000 */
[----:B------:R-:W-:Y:S05]  /*319b0*/  BRA.DIV UR4, `(.L_x_3285) ;  /* 0x0000003204c47947 */ /* 0x000fea000b800000 */
[----:B------:R-:W-:-:S13]  /*319c0*/  ELECT P6, URZ, PT ;  /* 0x00000000003f782f */ /* 0x000fda00038c0000 */
.L_x_3419:
[----:B------:R-:W-:Y:S05]  /*319d0*/  @!P6 BRA `(.L_x_2858) ;  /* 0x00000000008ce947 */ /* 0x000fea0003800000 */
[----:B--2---:R-:W2:Y:S02]  /*319e0*/  LDL R2, [R1+0x88] ;  /* 0x0000880001027983 */ /* 0x004ea40000100800 */
[----:B--2---:R-:W-:-:S13]  /*319f0*/  R2UR UR4, R2 ;  /* 0x00000000020472ca */ /* 0x004fda00000e0000 */
[----:B------:R-:W-:-:S06]  /*31a00*/  ULOP3.LUT UR4, UR4, 0x2, URZ, 0xfc, !UPT ;  /* 0x0000000204047892 */ /* 0x000fcc000f8efc3f */
[----:B------:R-:W-:-:S05]  /*31a10*/  IMAD.U32 R2, RZ, RZ, UR4 ;  /* 0x00000004ff027e24 */ /* 0x000fca000f8e00ff */
[----:B------:R-:W-:-:S13]  /*31a20*/  ISETP.NE.AND P2, PT, R2, 0x3, PT ;  /* 0x000000030200780c */ /* 0x000fda0003f45270 */
[----:B------:R-:W-:Y:S05]  /*31a30*/  @!P2 BRA `(.L_x_3286) ;  /* 0x000000000004a947 */ /* 0x000fea0003800000 */
[----:B------:R-:W-:Y:S01]  /*31a40*/  BPT.TRAP 0x1 ;  /* 0x000000040000795c */ /* 0x000fe20000300000 */
.L_x_3286:
[----:B0-----:R-:W2:Y:S04]  /*31a50*/  LDL R3, [R1+0x8] ;  /* 0x0000080001037983 */ /* 0x001ea80000100800 */
[----:B-1-3-5:R-:W3:Y:S01]  /*31a60*/  LDL.LU R7, [R1+0x14] ;  /* 0x0000140001077983 */ /* 0x02aee20000300800 */
        /* <DEDUP_REMOVED lines=12> */
.L_x_3420:
[----:B------:R-:W1:Y:S02]  /*31b30*/  SYNCS.PHASECHK.TRANS64.TRYWAIT P0, [R7+URZ], R2 ;  /* 0x00000002070075a7 */ /* 0x000e64000800017f */
[----:B-1----:R-:W-:Y:S05]  /*31b40*/  @!P0 BRA `(.L_x_3288) ;  /* 0x0000003000948947 */ /* 0x002fea0003800000 */
.L_x_3421:
[----:B------:R-:W-:Y:S05]  /*31b50*/  @!P2 BRA `(.L_x_3289) ;  /* 0x000000000004a947 */ /* 0x000fea0003800000 */
[----:B------:R-:W-:Y:S01]  /*31b60*/  BPT.TRAP 0x1 ;  /* 0x000000040000795c */ /* 0x000fe20000300000 */
.L_x_3289:
[----:B------:R-:W2:Y:S01]  /*31b70*/  LDL.LU R4, [R1+0x8] ;  /* 0x0000080001047983 */ /* 0x000ea20000300800 */
[----:B------:R-:W-:-:S04]  /*31b80*/  VIADD R0, R0, 0x38860 ;  /* 0x0003886000007836 */ /* 0x000fc80000000000 */
[----:B--2---:R-:W-:-:S04]  /*31b90*/  IMAD R4, R4, 0x8, R0 ;  /* 0x0000000804047824 */ /* 0x004fc800078e0200 */
[----:B------:R-:W2:Y:S02]  /*31ba0*/  SYNCS.PHASECHK.TRANS64.TRYWAIT P0, [R4+URZ], R5 ;  /* 0x00000005040075a7 */ /* 0x000ea4000800017f */
[----:B--2---:R-:W-:Y:S05]  /*31bb0*/  @!P0 BRA `(.L_x_3290) ;  /* 0x00000030008c8947 */ /* 0x004fea0003800000 */
.L_x_3422:
[----:B------:R-:W-:-:S07]  /*31bc0*/  IMAD R3, R3, 0x8, R0 ;  /* 0x0000000803037824 */ /* 0x000fce00078e0200 */
.L_x_3291:
[----:B---3--:R3:W4:Y:S02]  /*31bd0*/  SYNCS.PHASECHK.TRANS64.TRYWAIT P0, [R3+URZ], R2 ;  /* 0x00000002030075a7 */ /* 0x008724000800017f */
[----:B----4-:R-:W-:Y:S05]  /*31be0*/  @!P0 NANOSLEEP.SYNCS 0x989680 ;  /* 0x009896800000895d */ /* 0x010fea0003900000 */
[----:B------:R-:W4:Y:S02]  /*31bf0*/  @!P0 SYNCS.PHASECHK.TRANS64 P0, [R3+URZ], R2 ;  /* 0x00000002030085a7 */ /* 0x000f24000800007f */
[----:B----4-:R-:W-:Y:S05]  /*31c00*/  @!P0 BRA `(.L_x_3291) ;  /* 0xfffffffc00f08947 */ /* 0x010fea000383ffff */
.L_x_2858:
[----:B------:R-:W-:Y:S05]  /*31c10*/  BSYNC B9 ;  /* 0x0000000000097941 */ /* 0x000fea0003800000 */
.L_x_2855:
[----:B------:R-:W-:Y:S05]  /*31c20*/  EXIT ;  /* 0x000000000000794d */ /* 0x000fea0003800000 */
.L_x_2878:
[----:B0-----:R0:W1:Y:S02]  /*31c30*/  SYNCS.PHASECHK.TRANS64.TRYWAIT P6, [R0+URZ+0x38890], R115 ;  /* 0x03889073000075a7 */ /* 0x00106400080c017f */
[----:B-1----:R-:W-:Y:S05]  /*31c40*/  @!P6 NANOSLEEP.SYNCS 0x989680 ;  /* 0x009896800000e95d */ /* 0x002fea0003900000 */
[----:B------:R-:W1:Y:S02]  /*31c50*/  @!P6 SYNCS.PHASECHK.TRANS64 P6, [R0+URZ+0x38890], R115 ;  /* 0x038890730000e5a7 */ /* 0x000e6400080c007f */
[----:B-1----:R-:W-:Y:S05]  /*31c60*/  @!P6 BRA `(.L_x_2878) ;  /* 0xfffffffc00f0e947 */ /* 0x002fea000383ffff */
[----:B------:R-:W-:Y:S05]  /*31c70*/  BRA `(.L_x_3292) ;  /* 0xfffffd1c001c7947 */ /* 0x000fea000383ffff */
.L_x_2934:
[----:B-1----:R1:W3:Y:S02]  /*31c80*/  SYNCS.PHASECHK.TRANS64.TRYWAIT P6, [R0+URZ+0x38890], R115 ;  /* 0x03889073000075a7 */ /* 0x0022e400080c017f */
[----:B---3--:R-:W-:Y:S05]  /*31c90*/  @!P6 NANOSLEEP.SYNCS 0x989680 ;  /* 0x009896800000e95d */ /* 0x008fea0003900000 */
[----:B------:R-:W3:Y:S02]  /*31ca0*/  @!P6 SYNCS.PHASECHK.TRANS64 P6, [R0+URZ+0x38890], R115 ;  /* 0x038890730000e5a7 */ /* 0x000ee400080c007f */
[----:B---3--:R-:W-:Y:S05]  /*31cb0*/  @!P6 BRA `(.L_x_2934) ;  /* 0xfffffffc00f0e947 */ /* 0x008fea000383ffff */
[----:B------:R-:W-:Y:S05]  /*31cc0*/  BRA `(.L_x_3293) ;  /* 0xfffffd5000ec7947 */ /* 0x000fea000383ffff */
.L_x_2959:
[----:B0-----:R0:W1:Y:S02]  /*31cd0*/  SYNCS.PHASECHK.TRANS64.TRYWAIT P3, [R0+URZ+0x38890], R115 ;  /* 0x03889073000075a7 */ /* 0x001064000806017f */
[----:B-1----:R-:W-:Y:S05]  /*31ce0*/  @!P3 NANOSLEEP.SYNCS 0x989680 ;  /* 0x009896800000b95d */ /* 0x002fea0003900000 */
[----:B------:R-:W1:Y:S02]  /*31cf0*/  @!P3 SYNCS.PHASECHK.TRANS64 P3, [R0+URZ+0x38890], R115 ;  /* 0x038890730000b5a7 */ /* 0x000e64000806007f */
[----:B-1----:R-:W-:Y:S05]  /*31d00*/  @!P3 BRA `(.L_x_2959) ;  /* 0xfffffffc00f0b947 */ /* 0x002fea000383ffff */
[----:B------:R-:W-:Y:S05]  /*31d10*/  BRA `(.L_x_3294) ;  /* 0xfffffd8400e07947 */ /* 0x000fea000383ffff */
.L_x_2967:
[----:B-1----:R1:W2:Y:S02]  /*31d20*/  SYNCS.PHASECHK.TRANS64.TRYWAIT P2, [R0+URZ+0x388b0], R115 ;  /* 0x0388b073000075a7 */ /* 0x0022a4000804017f */
[----:B--2---:R-:W-:Y:S05]  /*31d30*/  @!P2 NANOSLEEP.SYNCS 0x989680 ;  /* 0x009896800000a95d */ /* 0x004fea0003900000 */
[----:B------:R-:W2:Y:S02]  /*31d40*/  @!P2 SYNCS.PHASECHK.TRANS64 P2, [R0+URZ+0x388b0], R115 ;  /* 0x0388b0730000a5a7 */ /* 0x000ea4000804007f */
[----:B--2---:R-:W-:Y:S05]  /*31d50*/  @!P2 BRA `(.L_x_2967) ;  /* 0xfffffffc00f0a947 */ /* 0x004fea000383ffff */
[----:B------:R-:W-:Y:S05]  /*31d60*/  BRA `(.L_x_3295) ;  /* 0xfffffd8c00107947 */ /* 0x000fea000383ffff */
.L_x_2987:
        /* <DEDUP_REMOVED lines=8> */
.L_x_3297:
[----:B------:R-:W-:Y:S05]  /*31df0*/  BSYNC B1 ;  /* 0x0000000000017941 */ /* 0x000fea0003800000 */
.L_x_3296:
        /* <DEDUP_REMOVED lines=8> */
.L_x_3298:
[----:B------:R-:W-:Y:S02]  /*31e80*/  IMAD.MOV.U32 R13, RZ, RZ, R8 ;  /* 0x000000ffff0d7224 */ /* 0x000fe400078e0008 */
[----:B------:R-:W-:-:S07]  /*31e90*/  IMAD.MOV.U32 R5, RZ, RZ, R14 ;  /* 0x000000ffff057224 */ /* 0x000fce00078e000e */
[----:B------:R-:W-:Y:S05]  /*31ea0*/  WARPSYNC.COLLECTIVE R15, `(.L_x_3299) ;  /* 0x000000000f087348 */ /* 0x000fea0003c00000 */
[----:B------:R0:W1:Y:S02]  /*31eb0*/  SHFL.IDX P6, R14, R13, R12, R11 ;  /* 0x0000000c0d0e7389 */ /* 0x00006400000c000b */
[----:B01----:R-:W-:Y:S01]  /*31ec0*/  ENDCOLLECTIVE ;  /* 0x000000000000791b */ /* 0x003fe20003800000 */
.L_x_3299:
[----:B------:R-:W-:Y:S02]  /*31ed0*/  IMAD.MOV.U32 R13, RZ, RZ, R0 ;  /* 0x000000ffff0d7224 */ /* 0x000fe400078e0000 */
[----:B------:R-:W-:-:S07]  /*31ee0*/  IMAD.MOV.U32 R9, RZ, RZ, R14 ;  /* 0x000000ffff097224 */ /* 0x000fce00078e000e */
[----:B------:R-:W-:Y:S05]  /*31ef0*/  WARPSYNC.COLLECTIVE R15, `(.L_x_3300) ;  /* 0x000000000f087348 */ /* 0x000fea0003c00000 */
[----:B------:R0:W1:Y:S02]  /*31f00*/  SHFL.IDX P6, R14, R13, R12, R11 ;  /* 0x0000000c0d0e7389 */ /* 0x00006400000c000b */
[----:B01----:R-:W-:Y:S01]  /*31f10*/  ENDCOLLECTIVE ;  /* 0x000000000000791b */ /* 0x003fe20003800000 */
.L_x_3300:
[----:B------:R-:W-:Y:S05]  /*31f20*/  BRA `(.L_x_3301) ;  /* 0xfffffd9c00c47947 */ /* 0x000fea000383ffff */
.L_x_2990:
        /* <DEDUP_REMOVED lines=8> */
.L_x_3303:
[----:B------:R-:W-:Y:S05]  /*31fb0*/  BSYNC B1 ;  /* 0x0000000000017941 */ /* 0x000fea0003800000 */
.L_x_3302:
        /* <DEDUP_REMOVED lines=8> */
.L_x_3304:
[----:B------:R-:W-:Y:S02]  /*32040*/  IMAD.MOV.U32 R13, RZ, RZ, R8 ;  /* 0x000000ffff0d7224 */ /* 0x000fe400078e0008 */
[----:B------:R-:W-:-:S07]  /*32050*/  IMAD.MOV.U32 R5, RZ, RZ, R14 ;  /* 0x000000ffff057224 */ /* 0x000fce00078e000e */
[----:B------:R-:W-:Y:S05]  /*32060*/  WARPSYNC.COLLECTIVE R15, `(.L_x_3305) ;  /* 0x000000000f087348 */ /* 0x000fea0003c00000 */
[----:B------:R0:W1:Y:S02]  /*32070*/  SHFL.IDX P6, R14, R13, R12, R11 ;  /* 0x0000000c0d0e7389 */ /* 0x00006400000c000b */
[----:B01----:R-:W-:Y:S01]  /*32080*/  ENDCOLLECTIVE ;  /* 0x000000000000791b */ /* 0x003fe20003800000 */
.L_x_3305:
[----:B------:R-:W-:Y:S02]  /*32090*/  IMAD.MOV.U32 R13, RZ, RZ, R0 ;  /* 0x000000ffff0d7224 */ /* 0x000fe400078e0000 */
[----:B------:R-:W-:-:S07]  /*320a0*/  IMAD.MOV.U32 R9, RZ, RZ, R14 ;  /* 0x000000ffff097224 */ /* 0x000fce00078e000e */
[----:B------:R-:W-:Y:S05]  /*320b0*/  WARPSYNC.COLLECTIVE R15, `(.L_x_3306) ;  /* 0x000000000f087348 */ /* 0x000fea0003c00000 */
[----:B------:R0:W1:Y:S02]  /*320c0*/  SHFL.IDX P6, R14, R13, R12, R11 ;  /* 0x0000000c0d0e7389 */ /* 0x00006400000c000b */
[----:B01----:R-:W-:Y:S01]  /*320d0*/  ENDCOLLECTIVE ;  /* 0x000000000000791b */ /* 0x003fe20003800000 */
.L_x_3306:
[----:B------:R-:W-:Y:S05]  /*320e0*/  BRA `(.L_x_3307) ;  /* 0xfffffda000dc7947 */ /* 0x000fea000383ffff */
.L_x_2993:
        /* <DEDUP_REMOVED lines=8> */
.L_x_3309:
[----:B------:R-:W-:Y:S05]  /*32170*/  BSYNC B1 ;  /* 0x0000000000017941 */ /* 0x000fea0003800000 */
.L_x_3308:
        /* <DEDUP_REMOVED lines=8> */
.L_x_3310:
[----:B------:R-:W-:Y:S02]  /*32200*/  IMAD.MOV.U32 R13, RZ, RZ, R8 ;  /* 0x000000ffff0d7224 */ /* 0x000fe400078e0008 */
[----:B------:R-:W-:-:S07]  /*32210*/  IMAD.MOV.U32 R5, RZ, RZ, R14 ;  /* 0x000000ffff057224 */ /* 0x000fce00078e000e */
[----:B------:R-:W-:Y:S05]  /*32220*/  WARPSYNC.COLLECTIVE R15, `(.L_x_3311) ;  /* 0x000000000f087348 */ /* 0x000fea0003c00000 */
[----:B------:R0:W1:Y:S02]  /*32230*/  SHFL.IDX P6, R14, R13, R12, R11 ;  /* 0x0000000c0d0e7389 */ /* 0x00006400000c000b */
[----:B01----:R-:W-:Y:S01]  /*32240*/  ENDCOLLECTIVE ;  /* 0x000000000000791b */ /* 0x003fe20003800000 */
.L_x_3311:
[----:B------:R-:W-:Y:S02]  /*32250*/  IMAD.MOV.U32 R13, RZ, RZ, R0 ;  /* 0x000000ffff0d7224 */ /* 0x000fe400078e0000 */
[----:B------:R-:W-:-:S07]  /*32260*/  IMAD.MOV.U32 R9, RZ, RZ, R14 ;  /* 0x000000ffff097224 */ /* 0x000fce00078e000e */
[----:B------:R-:W-:Y:S05]  /*32270*/  WARPSYNC.COLLECTIVE R15, `(.L_x_3312) ;  /* 0x000000000f087348 */ /* 0x000fea0003c00000 */
[----:B------:R0:W1:Y:S02]  /*32280*/  SHFL.IDX P6, R14, R13, R12, R11 ;  /* 0x0000000c0d0e7389 */ /* 0x00006400000c000b */
[----:B01----:R-:W-:Y:S01]  /*32290*/  ENDCOLLECTIVE ;  /* 0x000000000000791b */ /* 0x003fe20003800000 */
.L_x_3312:
[----:B------:R-:W-:Y:S05]  /*322a0*/  BRA `(.L_x_3313) ;  /* 0xfffffda400ec7947 */ /* 0x000fea000383ffff */
.L_x_2996:
        /* <DEDUP_REMOVED lines=8> */
.L_x_3315:
[----:B------:R-:W-:Y:S05]  /*32330*/  BSYNC B1 ;  /* 0x0000000000017941 */ /* 0x000fea0003800000 */
.L_x_3314:
        /* <DEDUP_REMOVED lines=8> */
.L_x_3316:
[----:B------:R-:W-:Y:S02]  /*323c0*/  IMAD.MOV.U32 R13, RZ, RZ, R8 ;  /* 0x000000ffff0d7224 */ /* 0x000fe400078e0008 */
[----:B------:R-:W-:-:S07]  /*323d0*/  IMAD.MOV.U32 R10, RZ, RZ, R14 ;  /* 0x000000ffff0a7224 */ /* 0x000fce00078e000e */
[----:B------:R-:W-:Y:S05]  /*323e0*/  WARPSYNC.COLLECTIVE R15, `(.L_x_3317) ;  /* 0x000000000f087348 */ /* 0x000fea0003c00000 */
[----:B------:R0:W1:Y:S02]  /*323f0*/  SHFL.IDX P6, R14, R13, R12, R11 ;  /* 0x0000000c0d0e7389 */ /* 0x00006400000c000b */
[----:B01----:R-:W-:Y:S01]  /*32400*/  ENDCOLLECTIVE ;  /* 0x000000000000791b */ /* 0x003fe20003800000 */
.L_x_3317:
[----:B------:R-:W-:Y:S02]  /*32410*/  IMAD.MOV.U32 R13, RZ, RZ, R0 ;  /* 0x000000ffff0d7224 */ /* 0x000fe400078e0000 */
[----:B------:R-:W-:-:S07]  /*32420*/  IMAD.MOV.U32 R8, RZ, RZ, R14 ;  /* 0x000000ffff087224 */ /* 0x000fce00078e000e */
[----:B------:R-:W-:Y:S05]  /*32430*/  WARPSYNC.COLLECTIVE R15, `(.L_x_3318) ;  /* 0x000000000f087348 */ /* 0x000fea0003c00000 */
[----:B------:R0:W1:Y:S02]  /*32440*/  SHFL.IDX P6, R14, R13, R12, R11 ;  /* 0x0000000c0d0e7389 */ /* 0x00006400000c000b */
[----:B01----:R-:W-:Y:S01]  /*32450*/  ENDCOLLECTIVE ;  /* 0x000000000000791b */ /* 0x003fe20003800000 */
.L_x_3318:
[----:B------:R-:W-:Y:S01]  /*32460*/  IMAD.MOV.U32 R0, RZ, RZ, R14 ;  /* 0x000000ffff007224 */ /* 0x000fe200078e000e */
[----:B------:R-:W-:Y:S06]  /*32470*/  BRA `(.L_x_3319) ;  /* 0xfffffdac00007947 */ /* 0x000fec000383ffff */
.L_x_3000:
[----:B0-----:R0:W1:Y:S02]  /*32480*/  SYNCS.PHASECHK.TRANS64.TRYWAIT P0, [R18+URZ+0x38800], R145 ;  /* 0x03880091120075a7 */ /* 0x001064000800017f */
[----:B-1----:R-:W-:Y:S05]  /*32490*/  @!P0 NANOSLEEP.SYNCS 0x989680 ;  /* 0x009896800000895d */ /* 0x002fea0003900000 */
[----:B------:R-:W1:Y:S02]  /*324a0*/  @!P0 SYNCS.PHASECHK.TRANS64 P0, [R18+URZ+0x38800], R145 ;  /* 0x03880091120085a7 */ /* 0x000e64000800007f */
[----:B-1----:R-:W-:Y:S05]  /*324b0*/  @!P0 BRA `(.L_x_3000) ;  /* 0xfffffffc00f08947 */ /* 0x002fea000383ffff */
[----:B------:R-:W-:Y:S05]  /*324c0*/  BRA `(.L_x_3320) ;  /* 0xfffffdb000707947 */ /* 0x000fea000383ffff */
.L_x_3032:
        /* <DEDUP_REMOVED lines=8> */
.L_x_3322:
[----:B------:R-:W-:Y:S05]  /*32550*/  BSYNC B1 ;  /* 0x0000000000017941 */ /* 0x000fea0003800000 */
.L_x_3321:
        /* <DEDUP_REMOVED lines=8> */
.L_x_3323:
[----:B------:R-:W-:Y:S02]  /*325e0*/  IMAD.MOV.U32 R13, RZ, RZ, R8 ;  /* 0x000000ffff0d7224 */ /* 0x000fe400078e0008 */
[----:B------:R-:W-:-:S07]  /*325f0*/  IMAD.MOV.U32 R4, RZ, RZ, R14 ;  /* 0x000000ffff047224 */ /* 0x000fce00078e000e */
[----:B------:R-:W-:Y:S05]  /*32600*/  WARPSYNC.COLLECTIVE R15, `(.L_x_3324) ;  /* 0x000000000f087348 */ /* 0x000fea0003c00000 */
[----:B------:R0:W1:Y:S02]  /*32610*/  SHFL.IDX P6, R14, R13, R12, R11 ;  /* 0x0000000c0d0e7389 */ /* 0x00006400000c000b */
[----:B01----:R-:W-:Y:S01]  /*32620*/  ENDCOLLECTIVE ;  /* 0x000000000000791b */ /* 0x003fe20003800000 */
.L_x_3324:
[----:B------:R-:W-:Y:S02]  /*32630*/  IMAD.MOV.U32 R13, RZ, RZ, R6 ;  /* 0x000000ffff0d7224 */ /* 0x000fe400078e0006 */
[----:B------:R-:W-:-:S07]  /*32640*/  IMAD.MOV.U32 R21, RZ, RZ, R14 ;  /* 0x000000ffff157224 */ /* 0x000fce00078e000e */
[----:B------:R-:W-:Y:S05]  /*32650*/  WARPSYNC.COLLECTIVE R15, `(.L_x_3325) ;  /* 0x000000000f087348 */ /* 0x000fea0003c00000 */
[----:B------:R0:W1:Y:S02]  /*32660*/  SHFL.IDX P6, R14, R13, R12, R11 ;  /* 0x0000000c0d0e7389 */ /* 0x00006400000c000b */
[----:B01----:R-:W-:Y:S01]  /*32670*/  ENDCOLLECTIVE ;  /* 0x000000000000791b */ /* 0x003fe20003800000 */
.L_x_3325:
[----:B------:R-:W-:Y:S05]  /*32680*/  BRA `(.L_x_3326) ;  /* 0xfffffde4004c7947 */ /* 0x000fea000383ffff */
.L_x_3035:
[----:B------:R-:W-:Y:S01]  /*32690*/  BSSY B1, `(.L_x_3327) ;  /* 0x0000008000017945 */ /* 0x000fe20003800000 */
[----:B------:R-:W-:Y:S02]  /*326a0*/  IMAD.MOV.U32 R13, RZ, RZ, R9 ;  /* 0x000000ffff0d7224 */ /* 0x000fe400078e0009 */
[----:B------:R-:W-:Y:S02]  /*326b0*/  IMAD.MOV.U32 R12, RZ, RZ, 0x1 ;  /* 0x00000001ff0c7424 */ /* 0x000fe400078e00ff */
[----:B------:R-:W-:Y:S02]  /*326c0*/  IMAD.MOV.U32 R11, RZ, RZ, 0x181f ;  /* 0x0000181fff0b7424 */ /* 0x000fe400078e00ff */
[----:B------:R-:W-:-:S07]  /*326d0*/  IMAD.MOV.U32 R15, RZ, RZ, -0x1 ;  /* 0xffffffffff0f7424 */ /* 0x000fce00078e00ff */
[----:B0--34-:R-:W-:Y:S05]  /*326e0*/  WARPSYNC.COLLECTIVE R15, `(.L_x_3328) ;  /* 0x000000000f087348 */ /* 0x019fea0003c00000 */
[----:B----4-:R1:W2:Y:S02]  /*326f0*/  SHFL.IDX P6, R14, R13, R12, R11 ;  /* 0x0000000c0d0e7389 */ /* 0x0102a400000c000b */
[----:B0123--:R-:W-:Y:S01]  /*32700*/  ENDCOLLECTIVE ;  /* 0x000000000000791b */ /* 0x00ffe20003800000 */
.L_x_3328:
[----:B------:R-:W-:Y:S05]  /*32710*/  BSYNC B1 ;  /* 0x0000000000017941 */ /* 0x000fea0003800000 */
.L_x_3327:
        /* <DEDUP_REMOVED lines=8> */
.L_x_3329:
[----:B------:R-:W-:Y:S02]  /*327a0*/  IMAD.MOV.U32 R13, RZ, RZ, R8 ;  /* 0x000000ffff0d7224 */ /* 0x000fe400078e0008 */
[----:B------:R-:W-:-:S07]  /*327b0*/  IMAD.MOV.U32 R4, RZ, RZ, R14 ;  /* 0x000000ffff047224 */ /* 0x000fce00078e000e */
[----:B------:R-:W-:Y:S05]  /*327c0*/  WARPSYNC.COLLECTIVE R15, `(.L_x_3330) ;  /* 0x000000000f087348 */ /* 0x000fea0003c00000 */
[----:B------:R0:W1:Y:S02]  /*327d0*/  SHFL.IDX P6, R14, R13, R12, R11 ;  /* 0x0000000c0d0e7389 */ /* 0x00006400000c000b */
[----:B01----:R-:W-:Y:S01]  /*327e0*/  ENDCOLLECTIVE ;  /* 0x000000000000791b */ /* 0x003fe20003800000 */
.L_x_3330:
[----:B------:R-:W-:Y:S02]  /*327f0*/  IMAD.MOV.U32 R13, RZ, RZ, R6 ;  /* 0x000000ffff0d7224 */ /* 0x000fe400078e0006 */
[----:B------:R-:W-:-:S07]  /*32800*/  IMAD.MOV.U32 R21, RZ, RZ, R14 ;  /* 0x000000ffff157224 */ /* 0x000fce00078e000e */
[----:B------:R-:W-:Y:S05]  /*32810*/  WARPSYNC.COLLECTIVE R15, `(.L_x_3331) ;  /* 0x000000000f087348 */ /* 0x000fea0003c00000 */
[----:B------:R0:W1:Y:S02]  /*32820*/  SHFL.IDX P6, R14, R13, R12, R11 ;  /* 0x0000000c0d0e7389 */ /* 0x00006400000c000b */
[----:B01----:R-:W-:Y:S01]  /*32830*/  ENDCOLLECTIVE ;  /* 0x000000000000791b */ /* 0x003fe20003800000 */
.L_x_3331:
[----:B------:R-:W-:Y:S05]  /*32840*/  BRA `(.L_x_3332) ;  /* 0xfffffde8001c7947 */ /* 0x000fea000383ffff */
.L_x_3038:
[----:B------:R-:W-:Y:S01]  /*32850*/  BSSY B1, `(.L_x_3333) ;  /* 0x0000008000017945 */ /* 0x000fe20003800000 */
[----:B------:R-:W-:Y:S02]  /*32860*/  IMAD.MOV.U32 R13, RZ, RZ, R9 ;  /* 0x000000ffff0d7224 */ /* 0x000fe400078e0009 */
[----:B------:R-:W-:Y:S02]  /*32870*/  IMAD.MOV.U32 R12, RZ, RZ, 0x2 ;  /* 0x00000002ff0c7424 */ /* 0x000fe400078e00ff */
[----:B------:R-:W-:Y:S02]  /*32880*/  IMAD.MOV.U32 R11, RZ, RZ, 0x181f ;  /* 0x0000181fff0b7424 */ /* 0x000fe400078e00ff */
[----:B------:R-:W-:-:S07]  /*32890*/  IMAD.MOV.U32 R15, RZ, RZ, -0x1 ;  /* 0xffffffffff0f7424 */ /* 0x000fce00078e00ff */
[----:B-1-34-:R-:W-:Y:S05]  /*328a0*/  WARPSYNC.COLLECTIVE R15, `(.L_x_3334) ;  /* 0x000000000f087348 */ /* 0x01afea0003c00000 */
[----:B----4-:R0:W2:Y:S02]  /*328b0*/  SHFL.IDX P6, R14, R13, R12, R11 ;  /* 0x0000000c0d0e7389 */ /* 0x0100a400000c000b */
[----:B0123--:R-:W-:Y:S01]  /*328c0*/  ENDCOLLECTIVE ;  /* 0x000000000000791b */ /* 0x00ffe20003800000 */
.L_x_3334:
[----:B------:R-:W-:Y:S05]  /*328d0*/  BSYNC B1 ;  /* 0x0000000000017941 */ /* 0x000fea0003800000 */
.L_x_3333:
        /* <DEDUP_REMOVED lines=8> */
.L_x_3335:
[----:B------:R-:W-:Y:S02]  /*32960*/  IMAD.MOV.U32 R13, RZ, RZ, R8 ;  /* 0x000000ffff0d7224 */ /* 0x000fe400078e0008 */
[----:B------:R-:W-:-:S07]  /*32970*/  IMAD.MOV.U32 R4, RZ, RZ, R14 ;  /* 0x000000ffff047224 */ /* 0x000fce00078e000e */
[----:B------:R-:W-:Y:S05]  /*32980*/  WARPSYNC.COLLECTIVE R15, `(.L_x_3336) ;  /* 0x000000000f087348 */ /* 0x000fea0003c00000 */
[----:B------:R0:W1:Y:S02]  /*32990*/  SHFL.IDX P6, R14, R13, R12, R11 ;  /* 0x0000000c0d0e7389 */ /* 0x00006400000c000b */
[----:B01----:R-:W-:Y:S01]  /*329a0*/  ENDCOLLECTIVE ;  /* 0x000000000000791b */ /* 0x003fe20003800000 */
.L_x_3336:
[----:B------:R-:W-:Y:S02]  /*329b0*/  IMAD.MOV.U32 R13, RZ, RZ, R6 ;  /* 0x000000ffff0d7224 */ /* 0x000fe400078e0006 */
[----:B------:R-:W-:-:S07]  /*329c0*/  IMAD.MOV.U32 R21, RZ, RZ, R14 ;  /* 0x000000ffff157224 */ /* 0x000fce00078e000e */
[----:B------:R-:W-:Y:S05]  /*329d0*/  WARPSYNC.COLLECTIVE R15, `(.L_x_3337) ;  /* 0x000000000f087348 */ /* 0x000fea0003c00000 */
[----:B------:R0:W1:Y:S02]  /*329e0*/  SHFL.IDX P6, R14, R13, R12, R11 ;  /* 0x0000000c0d0e7389 */ /* 0x00006400000c000b */
[----:B01----:R-:W-:Y:S01]  /*329f0*/  ENDCOLLECTIVE ;  /* 0x000000000000791b */ /* 0x003fe20003800000 */
.L_x_3337:
[----:B------:R-:W-:Y:S05]  /*32a00*/  BRA `(.L_x_3338) ;  /* 0xfffffde800e47947 */ /* 0x000fea000383ffff */
.L_x_3041:
        /* <DEDUP_REMOVED lines=8> */
.L_x_3340:
[----:B------:R-:W-:Y:S05]  /*32a90*/  BSYNC B1 ;  /* 0x0000000000017941 */ /* 0x000fea0003800000 */
.L_x_3339:
        /* <DEDUP_REMOVED lines=8> */
.L_x_3341:
[----:B------:R-:W-:Y:S02]  /*32b20*/  IMAD.MOV.U32 R13, RZ, RZ, R8 ;  /* 0x000000ffff0d7224 */ /* 0x000fe400078e0008 */
[----:B------:R-:W-:-:S07]  /*32b30*/  IMAD.MOV.U32 R20, RZ, RZ, R14 ;  /* 0x000000ffff147224 */ /* 0x000fce00078e000e */
[----:B------:R-:W-:Y:S05]  /*32b40*/  WARPSYNC.COLLECTIVE R15, `(.L_x_3342) ;  /* 0x000000000f087348 */ /* 0x000fea0003c00000 */
[----:B------:R0:W1:Y:S02]  /*32b50*/  SHFL.IDX P6, R14, R13, R12, R11 ;  /* 0x0000000c0d0e7389 */ /* 0x00006400000c000b */
[----:B01----:R-:W-:Y:S01]  /*32b60*/  ENDCOLLECTIVE ;  /* 0x000000000000791b */ /* 0x003fe20003800000 */
.L_x_3342:
[----:B------:R-:W-:Y:S02]  /*32b70*/  IMAD.MOV.U32 R13, RZ, RZ, R6 ;  /* 0x000000ffff0d7224 */ /* 0x000fe400078e0006 */
[----:B------:R-:W-:-:S07]  /*32b80*/  IMAD.MOV.U32 R77, RZ, RZ, R14 ;  /* 0x000000ffff4d7224 */ /* 0x000fce00078e000e */
[----:B------:R-:W-:Y:S05]  /*32b90*/  WARPSYNC.COLLECTIVE R15, `(.L_x_3343) ;  /* 0x000000000f087348 */ /* 0x000fea0003c00000 */
[----:B------:R0:W1:Y:S02]  /*32ba0*/  SHFL.IDX P6, R14, R13, R12, R11 ;  /* 0x0000000c0d0e7389 */ /* 0x00006400000c000b */
[----:B01----:R-:W-:Y:S01]  /*32bb0*/  ENDCOLLECTIVE ;  /* 0x000000000000791b */ /* 0x003fe20003800000 */
.L_x_3343:
[----:B------:R-:W-:Y:S01]  /*32bc0*/  IMAD.MOV.U32 R76, RZ, RZ, R14 ;  /* 0x000000ffff4c7224 */ /* 0x000fe200078e000e */
[----:B------:R-:W-:Y:S06]  /*32bd0*/  BRA `(.L_x_3344) ;  /* 0xfffffdec00b07947 */ /* 0x000fec000383ffff */
.L_x_3045:
[----:B0-----:R0:W1:Y:S02]  /*32be0*/  SYNCS.PHASECHK.TRANS64.TRYWAIT P0, [R18+URZ+0x38800], R91 ;  /* 0x0388005b120075a7 */ /* 0x001064000800017f */
[----:B-1----:R-:W-:Y:S05]  /*32bf0*/  @!P0 NANOSLEEP.SYNCS 0x989680 ;  /* 0x009896800000895d */ /* 0x002fea0003900000 */
[----:B------:R-:W1:Y:S02]  /*32c00*/  @!P0 SYNCS.PHASECHK.TRANS64 P0, [R18+URZ+0x38800], R91 ;  /* 0x0388005b120085a7 */ /* 0x000e64000800007f */
[----:B-1----:R-:W-:Y:S05]  /*32c10*/  @!P0 BRA `(.L_x_3045) ;  /* 0xfffffffc00f08947 */ /* 0x002fea000383ffff */
[----:B------:R-:W-:Y:S05]  /*32c20*/  BRA `(.L_x_3345) ;  /* 0xfffffdf000d47947 */ /* 0x000fea000383ffff */
.L_x_3063:
[----:B-1----:R1:W2:Y:S02]  /*32c30*/  SYNCS.PHASECHK.TRANS64.TRYWAIT P2, [R0+URZ+0x38830], R3 ;  /* 0x03883003000075a7 */ /* 0x0022a4000804017f */
[----:B--2---:R-:W-:Y:S05]  /*32c40*/  @!P2 NANOSLEEP.SYNCS 0x989680 ;  /* 0x009896800000a95d */ /* 0x004fea0003900000 */
[----:B------:R-:W2:Y:S02]  /*32c50*/  @!P2 SYNCS.PHASECHK.TRANS64 P2, [R0+URZ+0x38830], R3 ;  /* 0x038830030000a5a7 */ /* 0x000ea4000804007f */
[----:B--2---:R-:W-:Y:S05]  /*32c60*/  @!P2 BRA `(.L_x_3063) ;  /* 0xfffffffc00f0a947 */ /* 0x004fea000383ffff */
[----:B------:R-:W-:Y:S05]  /*32c70*/  BRA `(.L_x_3062) ;  /* 0xfffffe2c00407947 */ /* 0x000fea000383ffff */
.L_x_3070:
[----:B-1----:R1:W2:Y:S02]  /*32c80*/  SYNCS.PHASECHK.TRANS64.TRYWAIT P3, [R11+URZ+0x38830], R3 ;  /* 0x038830030b0075a7 */ /* 0x0022a4000806017f */
[----:B--2---:R-:W-:Y:S05]  /*32c90*/  @!P3 NANOSLEEP.SYNCS 0x989680 ;  /* 0x009896800000b95d */ /* 0x004fea0003900000 */
[----:B------:R-:W2:Y:S02]  /*32ca0*/  @!P3 SYNCS.PHASECHK.TRANS64 P3, [R11+URZ+0x38830], R3 ;  /* 0x038830030b00b5a7 */ /* 0x000ea4000806007f */
[----:B--2---:R-:W-:Y:S05]  /*32cb0*/  @!P3 BRA `(.L_x_3070) ;  /* 0xfffffffc00f0b947 */ /* 0x004fea000383ffff */
[----:B------:R-:W-:Y:S05]  /*32cc0*/  BRA `(.L_x_3069) ;  /* 0xfffffe7800b87947 */ /* 0x000fea000383ffff */
.L_x_3075:
[----:B---3--:R3:W4:Y:S02]  /*32cd0*/  SYNCS.PHASECHK.TRANS64.TRYWAIT P3, [R9+URZ+0x38850], R0 ;  /* 0x03885000090075a7 */ /* 0x008724000806017f */
[----:B----4-:R-:W-:Y:S05]  /*32ce0*/  @!P3 NANOSLEEP.SYNCS 0x989680 ;  /* 0x009896800000b95d */ /* 0x010fea0003900000 */
[----:B------:R-:W4:Y:S02]  /*32cf0*/  @!P3 SYNCS.PHASECHK.TRANS64 P3, [R9+URZ+0x38850], R0 ;  /* 0x038850000900b5a7 */ /* 0x000f24000806007f */
[----:B----4-:R-:W-:Y:S05]  /*32d00*/  @!P3 BRA `(.L_x_3075) ;  /* 0xfffffffc00f0b947 */ /* 0x010fea000383ffff */
[----:B------:R-:W-:Y:S05]  /*32d10*/  BRA `(.L_x_3074) ;  /* 0xfffffeb000807947 */ /* 0x000fea000383ffff */
.L_x_3083:
[----:B-1----:R1:W2:Y:S02]  /*32d20*/  SYNCS.PHASECHK.TRANS64.TRYWAIT P2, [R3+URZ+0x38830], R12 ;  /* 0x0388300c030075a7 */ /* 0x0022a4000804017f */
[----:B--2---:R-:W-:Y:S05]  /*32d30*/  @!P2 NANOSLEEP.SYNCS 0x989680 ;  /* 0x009896800000a95d */ /* 0x004fea0003900000 */
[----:B------:R-:W2:Y:S02]  /*32d40*/  @!P2 SYNCS.PHASECHK.TRANS64 P2, [R3+URZ+0x38830], R12 ;  /* 0x0388300c0300a5a7 */ /* 0x000ea4000804007f */
[----:B--2---:R-:W-:Y:S05]  /*32d50*/  @!P2 BRA `(.L_x_3083) ;  /* 0xfffffffc00f0a947 */ /* 0x004fea000383ffff */
[----:B------:R-:W-:Y:S05]  /*32d60*/  BRA `(.L_x_3082) ;  /* 0xfffffecc00987947 */ /* 0x000fea000383ffff */
.L_x_3088:
[----:B-1----:R1:W2:Y:S02]  /*32d70*/  SYNCS.PHASECHK.TRANS64.TRYWAIT P2, [R9+URZ+0x38850], R0 ;  /* 0x03885000090075a7 */ /* 0x0022a4000804017f */
[----:B--2---:R-:W-:Y:S05]  /*32d80*/  @!P2 NANOSLEEP.SYNCS 0x989680 ;  /* 0x009896800000a95d */ /* 0x004fea0003900000 */
[----:B------:R-:W2:Y:S02]  /*32d90*/  @!P2 SYNCS.PHASECHK.TRANS64 P2, [R9+URZ+0x38850], R0 ;  /* 0x038850000900a5a7 */ /* 0x000ea4000804007f */
[----:B--2---:R-:W-:Y:S05]  /*32da0*/  @!P2 BRA `(.L_x_3088) ;  /* 0xfffffffc00f0a947 */ /* 0x004fea000383ffff */
[----:B------:R-:W-:Y:S05]  /*32db0*/  BRA `(.L_x_3087) ;  /* 0xffffff0400607947 */ /* 0x000fea000383ffff */
.L_x_3094:
[----:B-1----:R1:W2:Y:S02]  /*32dc0*/  SYNCS.PHASECHK.TRANS64.TRYWAIT P0, [R0+URZ+0x38850], R7 ;  /* 0x03885007000075a7 */ /* 0x0022a4000800017f */
[----:B--2---:R-:W-:Y:S05]  /*32dd0*/  @!P0 NANOSLEEP.SYNCS 0x989680 ;  /* 0x009896800000895d */ /* 0x004fea0003900000 */
[----:B------:R-:W2:Y:S02]  /*32de0*/  @!P0 SYNCS.PHASECHK.TRANS64 P0, [R0+URZ+0x38850], R7 ;  /* 0x03885007000085a7 */ /* 0x000ea4000800007f */
[----:B--2---:R-:W-:Y:S05]  /*32df0*/  @!P0 BRA `(.L_x_3094) ;  /* 0xfffffffc00f08947 */ /* 0x004fea000383ffff */
[----:B------:R-:W-:Y:S05]  /*32e00*/  BRA `(.L_x_3093) ;  /* 0xffffff2000c47947 */ /* 0x000fea000383ffff */
.L_x_3130:
[----:B------:R-:W1:Y:S01]  /*32e10*/  S2R R6, SR_TID.X ;  /* 0x0000000000067919 */ /* 0x000e620000002100 */
[----:B------:R-:W-:Y:S01]  /*32e20*/  BSSY B1, `(.L_x_3346) ;  /* 0x000000a000017945 */ /* 0x000fe20003800000 */
[----:B------:R-:W-:Y:S02]  /*32e30*/  IMAD.MOV.U32 R12, RZ, RZ, RZ ;  /* 0x000000ffff0c7224 */ /* 0x000fe400078e00ff */
[----:B------:R-:W-:Y:S02]  /*32e40*/  IMAD.MOV.U32 R11, RZ, RZ, 0x1f ;  /* 0x0000001fff0b7424 */ /* 0x000fe400078e00ff */
[----:B------:R-:W-:Y:S01]  /*32e50*/  IMAD.MOV.U32 R15, RZ, RZ, -0x1 ;  /* 0xffffffffff0f7424 */ /* 0x000fe200078e00ff */
[----:B-1----:R-:W-:-:S04]  /*32e60*/  SHF.R.U32.HI R6, RZ, 0x5, R6 ;  /* 0x00000005ff067819 */ /* 0x002fc80000011606 */
[----:B------:R-:W-:-:S05]  /*32e70*/  LOP3.LUT R6, R6, 0x3, RZ, 0xc0, !PT ;  /* 0x0000000306067812 */ /* 0x000fca00078ec0ff */
[----:B0-----:R-:W-:-:S07]  /*32e80*/  IMAD.MOV.U32 R13, RZ, RZ, R6 ;  /* 0x000000ffff0d7224 */ /* 0x001fce00078e0006 */
[----:B------:R-:W-:Y:S05]  /*32e90*/  WARPSYNC.COLLECTIVE R15, `(.L_x_3347) ;  /* 0x000000000f087348 */ /* 0x000fea0003c00000 */
[----:B------:R0:W1:Y:S02]  /*32ea0*/  SHFL.IDX P6, R14, R13, R12, R11 ;  /* 0x0000000c0d0e7389 */ /* 0x00006400000c000b */
[----:B01----:R-:W-:Y:S01]  /*32eb0*/  ENDCOLLECTIVE ;  /* 0x000000000000791b */ /* 0x003fe20003800000 */
.L_x_3347:
[----:B------:R-:W-:Y:S05]  /*32ec0*/  BSYNC B1 ;  /* 0x0000000000017941 */ /* 0x000fea0003800000 */
.L_x_3346:
[----:B------:R-:W-:Y:S05]  /*32ed0*/  BRA `(.L_x_3348) ;  /* 0xffffff7000d87947 */ /* 0x000fea000383ffff */
.L_x_3132:
[----:B------:R-:W-:Y:S01]  /*32ee0*/  BSSY B1, `(.L_x_3349) ;  /* 0x0000006000017945 */ /* 0x000fe20003800000 */
[----:B------:R-:W-:-:S07]  /*32ef0*/  IMAD.MOV.U32 R15, RZ, RZ, -0x1 ;  /* 0xffffffffff0f7424 */ /* 0x000fce00078e00ff */
[----:B01----:R-:W-:Y:S05]  /*32f00*/  WARPSYNC.COLLECTIVE R15, `(.L_x_3350) ;  /* 0x000000000f0c7348 */ /* 0x003fea0003c00000 */
[----:B------:R-:W-:Y:S02]  /*32f10*/  ELECT P6, UR62, PT ;  /* 0x00000000003e782f */ /* 0x000fe400038c0000 */
[----:B------:R-:W-:Y:S01]  /*32f20*/  MOV R14, UR62 ;  /* 0x0000003e000e7c02 */ /* 0x000fe20008000f00 */
[----:B01----:R-:W-:Y:S10]  /*32f30*/  ENDCOLLECTIVE ;  /* 0x000000000000791b */ /* 0x003ff40003800000 */
.L_x_3350:
[----:B------:R-:W-:Y:S05]  /*32f40*/  BSYNC B1 ;  /* 0x0000000000017941 */ /* 0x000fea0003800000 */
.L_x_3349:
[----:B------:R-:W-:Y:S05]  /*32f50*/  BRA `(.L_x_3131) ;  /* 0xffffff7000d07947 */ /* 0x000fea000383ffff */
.L_x_3134:
[----:B-1----:R-:W2:Y:S02]  /*32f60*/  LDL R3, [R1+0x4] ;  /* 0x0000040001037983 */ /* 0x002ea40000100800 */
[----:B--2---:R1:W2:Y:S02]  /*32f70*/  SYNCS.PHASECHK.TRANS64.TRYWAIT P0, [R3+URZ+0x38820], R2 ;  /* 0x03882002030075a7 */ /* 0x0042a4000800017f */
[----:B--2---:R-:W-:Y:S05]  /*32f80*/  @!P0 NANOSLEEP.SYNCS 0x989680 ;  /* 0x009896800000895d */ /* 0x004fea0003900000 */
[----:B------:R-:W2:Y:S02]  /*32f90*/  @!P0 SYNCS.PHASECHK.TRANS64 P0, [R3+URZ+0x38820], R2 ;  /* 0x03882002030085a7 */ /* 0x000ea4000800007f */
[----:B--2---:R-:W-:Y:S05]  /*32fa0*/  @!P0 BRA `(.L_x_3134) ;  /* 0xfffffffc00ec8947 */ /* 0x004fea000383ffff */
[----:B------:R-:W-:Y:S05]  /*32fb0*/  BRA `(.L_x_3351) ;  /* 0xffffff7000e07947 */ /* 0x000fea000383ffff */
.L_x_3138:
[----:B-1----:R1:W2:Y:S02]  /*32fc0*/  SYNCS.PHASECHK.TRANS64.TRYWAIT P0, [R5+URZ+0x388a0], R8 ;  /* 0x0388a008050075a7 */ /* 0x0022a4000800017f */
[----:B--2---:R-:W-:Y:S05]  /*32fd0*/  @!P0 NANOSLEEP.SYNCS 0x989680 ;  /* 0x009896800000895d */ /* 0x004fea0003900000 */
[----:B------:R-:W2:Y:S02]  /*32fe0*/  @!P0 SYNCS.PHASECHK.TRANS64 P0, [R5+URZ+0x388a0], R8 ;  /* 0x0388a008050085a7 */ /* 0x000ea4000800007f */
[----:B--2---:R-:W-:Y:S05]  /*32ff0*/  @!P0 BRA `(.L_x_3138) ;  /* 0xfffffffc00f08947 */ /* 0x004fea000383ffff */
[----:B------:R-:W-:Y:S05]  /*33000*/  BRA `(.L_x_3352) ;  /* 0xffffff7400047947 */ /* 0x000fea000383ffff */
.L_x_3146:
[----:B--2---:R2:W3:Y:S02]  /*33010*/  SYNCS.PHASECHK.TRANS64.TRYWAIT P0, [R5+URZ+0x388c0], R8 ;  /* 0x0388c008050075a7 */ /* 0x0044e4000800017f */
[----:B---3--:R-:W-:Y:S05]  /*33020*/  @!P0 NANOSLEEP.SYNCS 0x989680 ;  /* 0x009896800000895d */ /* 0x008fea0003900000 */
[----:B------:R-:W3:Y:S02]  /*33030*/  @!P0 SYNCS.PHASECHK.TRANS64 P0, [R5+URZ+0x388c0], R8 ;  /* 0x0388c008050085a7 */ /* 0x000ee4000800007f */
[----:B---3--:R-:W-:Y:S05]  /*33040*/  @!P0 BRA `(.L_x_3146) ;  /* 0xfffffffc00f08947 */ /* 0x008fea000383ffff */
[----:B------:R-:W-:Y:S05]  /*33050*/  BRA `(.L_x_3353) ;  /* 0xffffff7800487947 */ /* 0x000fea000383ffff */
.L_x_3156:
[----:B-1----:R1:W2:Y:S02]  /*33060*/  SYNCS.PHASECHK.TRANS64.TRYWAIT P1, [R6+URZ+0x388a0], R5 ;  /* 0x0388a005060075a7 */ /* 0x0022a4000802017f */
[----:B--2---:R-:W-:Y:S05]  /*33070*/  @!P1 NANOSLEEP.SYNCS 0x989680 ;  /* 0x009896800000995d */ /* 0x004fea0003900000 */
[----:B------:R-:W2:Y:S02]  /*33080*/  @!P1 SYNCS.PHASECHK.TRANS64 P1, [R6+URZ+0x388a0], R5 ;  /* 0x0388a005060095a7 */ /* 0x000ea4000802007f */
[----:B--2---:R-:W-:Y:S05]  /*33090*/  @!P1 BRA `(.L_x_3156) ;  /* 0xfffffffc00f09947 */ /* 0x004fea000383ffff */
[----:B------:R-:W-:Y:S05]  /*330a0*/  BRA `(.L_x_3354) ;  /* 0xffffff7c00d87947 */ /* 0x000fea000383ffff */
.L_x_3164:
[----:B--2---:R2:W3:Y:S02]  /*330b0*/  SYNCS.PHASECHK.TRANS64.TRYWAIT P1, [R6+URZ+0x388c0], R5 ;  /* 0x0388c005060075a7 */ /* 0x0044e4000802017f */
[----:B---3--:R-:W-:Y:S05]  /*330c0*/  @!P1 NANOSLEEP.SYNCS 0x989680 ;  /* 0x009896800000995d */ /* 0x008fea0003900000 */
[----:B------:R-:W3:Y:S02]  /*330d0*/  @!P1 SYNCS.PHASECHK.TRANS64 P1, [R6+URZ+0x388c0], R5 ;  /* 0x0388c005060095a7 */ /* 0x000ee4000802007f */
[----:B---3--:R-:W-:Y:S05]  /*330e0*/  @!P1 BRA `(.L_x_3164) ;  /* 0xfffffffc00f09947 */ /* 0x008fea000383ffff */
[----:B------:R-:W-:Y:S05]  /*330f0*/  BRA `(.L_x_3355) ;  /* 0xffffff8400187947 */ /* 0x000fea000383ffff */
.L_x_3180:
        /* <DEDUP_REMOVED lines=11> */
.L_x_3357:
[----:B------:R-:W-:Y:S05]  /*331b0*/  BSYNC B0 ;  /* 0x0000000000007941 */ /* 0x000fea0003800000 */
.L_x_3356:
[----:B------:R-:W-:Y:S05]  /*331c0*/  BRA `(.L_x_3358) ;  /* 0xffffff9000387947 */ /* 0x000fea000383ffff */
.L_x_3182:
[----:B------:R-:W-:Y:S01]  /*331d0*/  BSSY B0, `(.L_x_3359) ;  /* 0x0000006000007945 */ /* 0x000fe20003800000 */
[----:B------:R-:W-:-:S07]  /*331e0*/  IMAD.MOV.U32 R15, RZ, RZ, -0x1 ;  /* 0xffffffffff0f7424 */ /* 0x000fce00078e00ff */
[----:B01----:R-:W-:Y:S05]  /*331f0*/  WARPSYNC.COLLECTIVE R15, `(.L_x_3360) ;  /* 0x000000000f0c7348 */ /* 0x003fea0003c00000 */
[----:B------:R-:W-:Y:S02]  /*33200*/  ELECT P6, UR62, PT ;  /* 0x00000000003e782f */ /* 0x000fe400038c0000 */
[----:B------:R-:W-:Y:S01]  /*33210*/  MOV R14, UR62 ;  /* 0x0000003e000e7c02 */ /* 0x000fe20008000f00 */
[----:B01----:R-:W-:Y:S10]  /*33220*/  ENDCOLLECTIVE ;  /* 0x000000000000791b */ /* 0x003ff40003800000 */
.L_x_3360:
[----:B------:R-:W-:Y:S05]  /*33230*/  BSYNC B0 ;  /* 0x0000000000007941 */ /* 0x000fea0003800000 */
.L_x_3359:
[----:B------:R-:W-:Y:S05]  /*33240*/  BRA `(.L_x_3361) ;  /* 0xffffff9000487947 */ /* 0x000fea000383ffff */
.L_x_3184:
[----:B-1----:R1:W2:Y:S02]  /*33250*/  SYNCS.PHASECHK.TRANS64.TRYWAIT P0, [R0+URZ+0x38840], R2 ;  /* 0x03884002000075a7 */ /* 0x0022a4000800017f */
[----:B--2---:R-:W-:Y:S05]  /*33260*/  @!P0 NANOSLEEP.SYNCS 0x989680 ;  /* 0x009896800000895d */ /* 0x004fea0003900000 */
[----:B------:R-:W2:Y:S02]  /*33270*/  @!P0 SYNCS.PHASECHK.TRANS64 P0, [R0+URZ+0x38840], R2 ;  /* 0x03884002000085a7 */ /* 0x000ea4000800007f */
[----:B--2---:R-:W-:Y:S05]  /*33280*/  @!P0 BRA `(.L_x_3184) ;  /* 0xfffffffc00f08947 */ /* 0x004fea000383ffff */
[----:B------:R-:W-:Y:S05]  /*33290*/  BRA `(.L_x_3362) ;  /* 0xffffff9000b87947 */ /* 0x000fea000383ffff */
.L_x_3188:
[----:B------:R-:W2:Y:S01]  /*332a0*/  LDL.LU R11, [R1+0x40] ;  /* 0x00004000010b7983 */ /* 0x000ea20000300800 */
[----:B------:R-:W-:Y:S02]  /*332b0*/  IMAD.MOV.U32 R13, RZ, RZ, R2 ;  /* 0x000000ffff0d7224 */ /* 0x000fe400078e0002 */
[----:B------:R-:W-:Y:S02]  /*332c0*/  IMAD.MOV.U32 R12, RZ, RZ, RZ ;  /* 0x000000ffff0c7224 */ /* 0x000fe400078e00ff */
[----:B------:R-:W-:Y:S02]  /*332d0*/  IMAD.MOV.U32 R15, RZ, RZ, -0x1 ;  /* 0xffffffffff0f7424 */ /* 0x000fe400078e00ff */
[----:B------:R-:W-:Y:S02]  /*332e0*/  IMAD R17, R17, 0x80, R10 ;  /* 0x0000008011117824 */ /* 0x000fe400078e020a */
[----:B--2---:R-:W-:Y:S02]  /*332f0*/  IMAD R0, R11, R7, RZ ;  /* 0x000000070b007224 */ /* 0x004fe400078e02ff */
[----:B------:R-:W-:-:S03]  /*33300*/  IMAD.MOV.U32 R11, RZ, RZ, 0x181f ;  /* 0x0000181fff0b7424 */ /* 0x000fc600078e00ff */
[----:B------:R-:W-:-:S13]  /*33310*/  ISETP.GE.AND P5, PT, R17, R0, PT ;  /* 0x000000001100720c */ /* 0x000fda0003fa6270 */
[----:B-----5:R-:W-:Y:S05]  /*33320*/  WARPSYNC.COLLECTIVE R15, `(.L_x_3363) ;  /* 0x000000000f087348 */ /* 0x020fea0003c00000 */
[----:B------:R0:W1:Y:S02]  /*33330*/  SHFL.IDX P6, R14, R13, R12, R11 ;  /* 0x0000000c0d0e7389 */ /* 0x00006400000c000b */
[----:B01---5:R-:W-:Y:S01]  /*33340*/  ENDCOLLECTIVE ;  /* 0x000000000000791b */ /* 0x023fe20003800000 */
.L_x_3363:
[----:B------:R-:W-:Y:S02]  /*33350*/  IMAD.MOV.U32 R13, RZ, RZ, R3 ;  /* 0x000000ffff0d7224 */ /* 0x000fe400078e0003 */
[----:B------:R-:W-:-:S07]  /*33360*/  IMAD.MOV.U32 R4, RZ, RZ, R14 ;  /* 0x000000ffff047224 */ /* 0x000fce00078e000e */
[----:B------:R-:W-:Y:S05]  /*33370*/  WARPSYNC.COLLECTIVE R15, `(.L_x_3364) ;  /* 0x000000000f087348 */ /* 0x000fea0003c00000 */
[----:B------:R0:W1:Y:S02]  /*33380*/  SHFL.IDX P6, R14, R13, R12, R11 ;  /* 0x0000000c0d0e7389 */ /* 0x00006400000c000b */
[----:B01----:R-:W-:Y:S01]  /*33390*/  ENDCOLLECTIVE ;  /* 0x000000000000791b */ /* 0x003fe20003800000 */
.L_x_3364:
        /* <DEDUP_REMOVED lines=19> */
.L_x_3365:
[----:B------:R-:W-:-:S05]  /*334d0*/  VIADD R4, R17, 0x10 ;  /* 0x0000001011047836 */ /* 0x000fca0000000000 */
[----:B------:R-:W-:Y:S01]  /*334e0*/  ISETP.GE.AND P5, PT, R4, R0, PT ;  /* 0x000000000400720c */ /* 0x000fe20003fa6270 */
[----:B------:R-:W-:Y:S02]  /*334f0*/  IMAD.MOV.U32 R13, RZ, RZ, R3 ;  /* 0x000000ffff0d7224 */ /* 0x000fe400078e0003 */
[----:B------:R-:W-:-:S10]  /*33500*/  IMAD.MOV.U32 R6, RZ, RZ, R14 ;  /* 0x000000ffff067224 */ /* 0x000fd400078e000e */
[----:B------:R-:W-:Y:S05]  /*33510*/  WARPSYNC.COLLECTIVE R15, `(.L_x_3366) ;  /* 0x000000000f087348 */ /* 0x000fea0003c00000 */
[----:B------:R0:W1:Y:S02]  /*33520*/  SHFL.IDX P6, R14, R13, R12, R11 ;  /* 0x0000000c0d0e7389 */ /* 0x00006400000c000b */
[----:B01----:R-:W-:Y:S01]  /*33530*/  ENDCOLLECTIVE ;  /* 0x000000000000791b */ /* 0x003fe20003800000 */
.L_x_3366:
        /* <DEDUP_REMOVED lines=19> */
.L_x_3367:
[----:B------:R-:W-:-:S05]  /*33670*/  VIADD R4, R17, 0x20 ;  /* 0x0000002011047836 */ /* 0x000fca0000000000 */
[----:B------:R-:W-:Y:S01]  /*33680*/  ISETP.GE.AND P5, PT, R4, R0, PT ;  /* 0x000000000400720c */ /* 0x000fe20003fa6270 */
[----:B------:R-:W-:Y:S02]  /*33690*/  IMAD.MOV.U32 R13, RZ, RZ, R3 ;  /* 0x000000ffff0d7224 */ /* 0x000fe400078e0003 */
[----:B------:R-:W-:-:S10]  /*336a0*/  IMAD.MOV.U32 R6, RZ, RZ, R14 ;  /* 0x000000ffff067224 */ /* 0x000fd400078e000e */
[----:B------:R-:W-:Y:S05]  /*336b0*/  WARPSYNC.COLLECTIVE R15, `(.L_x_3368) ;  /* 0x000000000f087348 */ /* 0x000fea0003c00000 */
[----:B------:R0:W1:Y:S02]  /*336c0*/  SHFL.IDX P6, R14, R13, R12, R11 ;  /* 0x0000000c0d0e7389 */ /* 0x00006400000c000b */
[----:B01----:R-:W-:Y:S01]  /*336d0*/  ENDCOLLECTIVE ;  /* 0x000000000000791b */ /* 0x003fe20003800000 */
.L_x_3368:
        /* <DEDUP_REMOVED lines=19> */
.L_x_3369:
[----:B------:R-:W-:-:S05]  /*33810*/  VIADD R4, R17, 0x30 ;  /* 0x0000003011047836 */ /* 0x000fca0000000000 */
[----:B------:R-:W-:Y:S01]  /*33820*/  ISETP.GE.AND P5, PT, R4, R0, PT ;  /* 0x000000000400720c */ /* 0x000fe20003fa6270 */
[----:B------:R-:W-:Y:S02]  /*33830*/  IMAD.MOV.U32 R13, RZ, RZ, R3 ;  /* 0x000000ffff0d7224 */ /* 0x000fe400078e0003 */
[----:B------:R-:W-:-:S10]  /*33840*/  IMAD.MOV.U32 R6, RZ, RZ, R14 ;  /* 0x000000ffff067224 */ /* 0x000fd400078e000e */
[----:B------:R-:W-:Y:S05]  /*33850*/  WARPSYNC.COLLECTIVE R15, `(.L_x_3370) ;  /* 0x000000000f087348 */ /* 0x000fea0003c00000 */
[----:B------:R0:W1:Y:S02]  /*33860*/  SHFL.IDX P6, R14, R13, R12, R11 ;  /* 0x0000000c0d0e7389 */ /* 0x00006400000c000b */
[----:B01----:R-:W-:Y:S01]  /*33870*/  ENDCOLLECTIVE ;  /* 0x000000000000791b */ /* 0x003fe20003800000 */
.L_x_3370:
        /* <DEDUP_REMOVED lines=19> */
.L_x_3371:
[----:B------:R-:W-:-:S05]  /*339b0*/  VIADD R4, R17, 0x40 ;  /* 0x0000004011047836 */ /* 0x000fca0000000000 */
[----:B------:R-:W-:Y:S01]  /*339c0*/  ISETP.GE.AND P5, PT, R4, R0, PT ;  /* 0x000000000400720c */ /* 0x000fe20003fa6270 */
[----:B------:R-:W-:Y:S02]  /*339d0*/  IMAD.MOV.U32 R13, RZ, RZ, R3 ;  /* 0x000000ffff0d7224 */ /* 0x000fe400078e0003 */
[----:B------:R-:W-:-:S10]  /*339e0*/  IMAD.MOV.U32 R6, RZ, RZ, R14 ;  /* 0x000000ffff067224 */ /* 0x000fd400078e000e */
[----:B------:R-:W-:Y:S05]  /*339f0*/  WARPSYNC.COLLECTIVE R15, `(.L_x_3372) ;  /* 0x000000000f087348 */ /* 0x000fea0003c00000 */
[----:B------:R0:W1:Y:S02]  /*33a00*/  SHFL.IDX P6, R14, R13, R12, R11 ;  /* 0x0000000c0d0e7389 */ /* 0x00006400000c000b */
[----:B01----:R-:W-:Y:S01]  /*33a10*/  ENDCOLLECTIVE ;  /* 0x000000000000791b */ /* 0x003fe20003800000 */
.L_x_3372:
        /* <DEDUP_REMOVED lines=19> */
.L_x_3373:
[----:B------:R-:W-:-:S05]  /*33b50*/  VIADD R4, R17, 0x50 ;  /* 0x0000005011047836 */ /* 0x000fca0000000000 */
[----:B------:R-:W-:Y:S01]  /*33b60*/  ISETP.GE.AND P5, PT, R4, R0, PT ;  /* 0x000000000400720c */ /* 0x000fe20003fa6270 */
[----:B------:R-:W-:Y:S02]  /*33b70*/  IMAD.MOV.U32 R13, RZ, RZ, R3 ;  /* 0x000000ffff0d7224 */ /* 0x000fe400078e0003 */
[----:B------:R-:W-:-:S10]  /*33b80*/  IMAD.MOV.U32 R6, RZ, RZ, R14 ;  /* 0x000000ffff067224 */ /* 0x000fd400078e000e */
[----:B------:R-:W-:Y:S05]  /*33b90*/  WARPSYNC.COLLECTIVE R15, `(.L_x_3374) ;  /* 0x000000000f087348 */ /* 0x000fea0003c00000 */
[----:B------:R0:W1:Y:S02]  /*33ba0*/  SHFL.IDX P6, R14, R13, R12, R11 ;  /* 0x0000000c0d0e7389 */ /* 0x00006400000c000b */
[----:B01----:R-:W-:Y:S01]  /*33bb0*/  ENDCOLLECTIVE ;  /* 0x000000000000791b */ /* 0x003fe20003800000 */
.L_x_3374:
        /* <DEDUP_REMOVED lines=19> */
.L_x_3375:
[----:B------:R-:W-:-:S05]  /*33cf0*/  VIADD R5, R17, 0x60 ;  /* 0x0000006011057836 */ /* 0x000fca0000000000 */
[----:B------:R-:W-:Y:S01]  /*33d00*/  ISETP.GE.AND P5, PT, R5, R0, PT ;  /* 0x000000000500720c */ /* 0x000fe20003fa6270 */
[----:B------:R-:W-:Y:S02]  /*33d10*/  IMAD.MOV.U32 R13, RZ, RZ, R3 ;  /* 0x000000ffff0d7224 */ /* 0x000fe400078e0003 */
[----:B------:R-:W-:-:S10]  /*33d20*/  IMAD.MOV.U32 R6, RZ, RZ, R14 ;  /* 0x000000ffff067224 */ /* 0x000fd400078e000e */
[----:B------:R-:W-:Y:S05]  /*33d30*/  WARPSYNC.COLLECTIVE R15, `(.L_x_3376) ;  /* 0x000000000f087348 */ /* 0x000fea0003c00000 */
[----:B------:R0:W1:Y:S02]  /*33d40*/  SHFL.IDX P6, R14, R13, R12, R11 ;  /* 0x0000000c0d0e7389 */ /* 0x00006400000c000b */
[----:B01----:R-:W-:Y:S01]  /*33d50*/  ENDCOLLECTIVE ;  /* 0x000000000000791b */ /* 0x003fe20003800000 */
.L_x_3376:
        /* <DEDUP_REMOVED lines=19> */
.L_x_3377:
[----:B------:R-:W-:Y:S02]  /*33e90*/  IMAD.MOV.U32 R13, RZ, RZ, R3 ;  /* 0x000000ffff0d7224 */ /* 0x000fe400078e0003 */
[----:B------:R-:W-:-:S07]  /*33ea0*/  IMAD.MOV.U32 R6, RZ, RZ, R14 ;  /* 0x000000ffff067224 */ /* 0x000fce00078e000e */
[----:B------:R-:W-:Y:S05]  /*33eb0*/  WARPSYNC.COLLECTIVE R15, `(.L_x_3378) ;  /* 0x000000000f087348 */ /* 0x000fea0003c00000 */
[----:B------:R0:W1:Y:S02]  /*33ec0*/  SHFL.IDX P6, R14, R13, R12, R11 ;  /* 0x0000000c0d0e7389 */ /* 0x00006400000c000b */
[----:B01----:R-:W-:Y:S01]  /*33ed0*/  ENDCOLLECTIVE ;  /* 0x000000000000791b */ /* 0x003fe20003800000 */
.L_x_3378:
[----:B------:R-:W-:Y:S01]  /*33ee0*/  IMAD.MOV.U32 R3, RZ, RZ, R14 ;  /* 0x000000ffff037224 */ /* 0x000fe200078e000e */
[----:B------:R-:W-:Y:S06]  /*33ef0*/  BRA `(.L_x_3379) ;  /* 0xffffff9400b07947 */ /* 0x000fec000383ffff */
.L_x_3193:
[----:B0-----:R-:W2:Y:S02]  /*33f00*/  LDL R2, [R1+0x4] ;  /* 0x0000040001027983 */ /* 0x001ea40000100800 */
[----:B--2---:R0:W1:Y:S02]  /*33f10*/  SYNCS.PHASECHK.TRANS64.TRYWAIT P0, [R2+URZ+0x38820], R0 ;  /* 0x03882000020075a7 */ /* 0x004064000800017f */
[----:B-1----:R-:W-:Y:S05]  /*33f20*/  @!P0 NANOSLEEP.SYNCS 0x989680 ;  /* 0x009896800000895d */ /* 0x002fea0003900000 */
[----:B------:R-:W1:Y:S02]  /*33f30*/  @!P0 SYNCS.PHASECHK.TRANS64 P0, [R2+URZ+0x38820], R0 ;  /* 0x03882000020085a7 */ /* 0x000e64000800007f */
[----:B-1----:R-:W-:Y:S05]  /*33f40*/  @!P0 BRA `(.L_x_3193) ;  /* 0xfffffffc00ec8947 */ /* 0x002fea000383ffff */
[----:B------:R-:W-:Y:S05]  /*33f50*/  BRA `(.L_x_3380) ;  /* 0xffffff9800307947 */ /* 0x000fea000383ffff */
.L_x_3202:
[----:B-1----:R1:W2:Y:S02]  /*33f60*/  SYNCS.PHASECHK.TRANS64.TRYWAIT P0, [R3+URZ+0x38840], R0 ;  /* 0x03884000030075a7 */ /* 0x0022a4000800017f */
[----:B--2---:R-:W-:Y:S05]  /*33f70*/  @!P0 NANOSLEEP.SYNCS 0x989680 ;  /* 0x009896800000895d */ /* 0x004fea0003900000 */
[----:B------:R-:W2:Y:S02]  /*33f80*/  @!P0 SYNCS.PHASECHK.TRANS64 P0, [R3+URZ+0x38840], R0 ;  /* 0x03884000030085a7 */ /* 0x000ea4000800007f */
[----:B--2---:R-:W-:Y:S05]  /*33f90*/  @!P0 BRA `(.L_x_3202) ;  /* 0xfffffffc00f08947 */ /* 0x004fea000383ffff */
[----:B------:R-:W-:Y:S05]  /*33fa0*/  BRA `(.L_x_3381) ;  /* 0xffffff9800f87947 */ /* 0x000fea000383ffff */
.L_x_3210:
[----:B0-----:R0:W1:Y:S02]  /*33fb0*/  SYNCS.PHASECHK.TRANS64.TRYWAIT P0, [R3+URZ+0x60], R0 ;  /* 0x00006000030075a7 */ /* 0x001064000800017f */
[----:B-1----:R-:W-:Y:S05]  /*33fc0*/  @!P0 NANOSLEEP.SYNCS 0x989680 ;  /* 0x009896800000895d */ /* 0x002fea0003900000 */
[----:B------:R-:W1:Y:S02]  /*33fd0*/  @!P0 SYNCS.PHASECHK.TRANS64 P0, [R3+URZ+0x60], R0 ;  /* 0x00006000030085a7 */ /* 0x000e64000800007f */
[----:B-1----:R-:W-:Y:S05]  /*33fe0*/  @!P0 BRA `(.L_x_3210) ;  /* 0xfffffffc00f08947 */ /* 0x002fea000383ffff */
[----:B------:R-:W-:Y:S05]  /*33ff0*/  BRA `(.L_x_3382) ;  /* 0xffffffa000547947 */ /* 0x000fea000383ffff */
.L_x_3221:
[----:B--2---:R2:W3:Y:S02]  /*34000*/  SYNCS.PHASECHK.TRANS64.TRYWAIT P0, [R3+URZ+0x38840], R2 ;  /* 0x03884002030075a7 */ /* 0x0044e4000800017f */
[----:B---3--:R-:W-:Y:S05]  /*34010*/  @!P0 NANOSLEEP.SYNCS 0x989680 ;  /* 0x009896800000895d */ /* 0x008fea0003900000 */
[----:B------:R-:W3:Y:S02]  /*34020*/  @!P0 SYNCS.PHASECHK.TRANS64 P0, [R3+URZ+0x38840], R2 ;  /* 0x03884002030085a7 */ /* 0x000ee4000800007f */
[----:B---3--:R-:W-:Y:S05]  /*34030*/  @!P0 BRA `(.L_x_3221) ;  /* 0xfffffffc00f08947 */ /* 0x008fea000383ffff */
[----:B------:R-:W-:Y:S05]  /*34040*/  BRA `(.L_x_3383) ;  /* 0xffffffa800807947 */ /* 0x000fea000383ffff */
.L_x_3229:
[----:B-1----:R1:W2:Y:S02]  /*34050*/  SYNCS.PHASECHK.TRANS64.TRYWAIT P0, [R2+URZ+0x60], R3 ;  /* 0x00006003020075a7 */ /* 0x0022a4000800017f */
[----:B--2---:R-:W-:Y:S05]  /*34060*/  @!P0 NANOSLEEP.SYNCS 0x989680 ;  /* 0x009896800000895d */ /* 0x004fea0003900000 */
[----:B------:R-:W2:Y:S02]  /*34070*/  @!P0 SYNCS.PHASECHK.TRANS64 P0, [R2+URZ+0x60], R3 ;  /* 0x00006003020085a7 */ /* 0x000ea4000800007f */
[----:B--2---:R-:W-:Y:S05]  /*34080*/  @!P0 BRA `(.L_x_3229) ;  /* 0xfffffffc00f08947 */ /* 0x004fea000383ffff */
[----:B------:R-:W-:Y:S05]  /*34090*/  BRA `(.L_x_3384) ;  /* 0xffffffac00dc7947 */ /* 0x000fea000383ffff */
.L_x_3240:
[----:B----4-:R4:W0:Y:S02]  /*340a0*/  SYNCS.PHASECHK.TRANS64.TRYWAIT P0, [R2+URZ+0x38840], R3 ;  /* 0x03884003020075a7 */ /* 0x010824000800017f */
[----:B0-----:R-:W-:Y:S05]  /*340b0*/  @!P0 NANOSLEEP.SYNCS 0x989680 ;  /* 0x009896800000895d */ /* 0x001fea0003900000 */
[----:B------:R-:W0:Y:S02]  /*340c0*/  @!P0 SYNCS.PHASECHK.TRANS64 P0, [R2+URZ+0x38840], R3 ;  /* 0x03884003020085a7 */ /* 0x000e24000800007f */
[----:B0-----:R-:W-:Y:S05]  /*340d0*/  @!P0 BRA `(.L_x_3240) ;  /* 0xfffffffc00f08947 */ /* 0x001fea000383ffff */
[----:B------:R-:W-:Y:S05]  /*340e0*/  BRA `(.L_x_3385) ;  /* 0xffffffb400d47947 */ /* 0x000fea000383ffff */
.L_x_3248:
[----:B-1----:R1:W2:Y:S02]  /*340f0*/  SYNCS.PHASECHK.TRANS64.TRYWAIT P0, [R2+URZ+0x60], R5 ;  /* 0x00006005020075a7 */ /* 0x0022a4000800017f */
[----:B--2---:R-:W-:Y:S05]  /*34100*/  @!P0 NANOSLEEP.SYNCS 0x989680 ;  /* 0x009896800000895d */ /* 0x004fea0003900000 */
[----:B------:R-:W2:Y:S02]  /*34110*/  @!P0 SYNCS.PHASECHK.TRANS64 P0, [R2+URZ+0x60], R5 ;  /* 0x00006005020085a7 */ /* 0x000ea4000800007f */
[----:B--2---:R-:W-:Y:S05]  /*34120*/  @!P0 BRA `(.L_x_3248) ;  /* 0xfffffffc00f08947 */ /* 0x004fea000383ffff */
[----:B------:R-:W-:Y:S05]  /*34130*/  BRA `(.L_x_3386) ;  /* 0xffffffbc00307947 */ /* 0x000fea000383ffff */
.L_x_3261:
[----:B0-----:R0:W2:Y:S02]  /*34140*/  SYNCS.PHASECHK.TRANS64.TRYWAIT P0, [R0+URZ+0x38860], R2 ;  /* 0x03886002000075a7 */ /* 0x0010a4000800017f */
[----:B--2---:R-:W-:Y:S05]  /*34150*/  @!P0 NANOSLEEP.SYNCS 0x989680 ;  /* 0x009896800000895d */ /* 0x004fea0003900000 */
[----:B------:R-:W2:Y:S02]  /*34160*/  @!P0 SYNCS.PHASECHK.TRANS64 P0, [R0+URZ+0x38860], R2 ;  /* 0x03886002000085a7 */ /* 0x000ea4000800007f */
[----:B--2---:R-:W-:Y:S05]  /*34170*/  @!P0 BRA `(.L_x_3261) ;  /* 0xfffffffc00f08947 */ /* 0x004fea000383ffff */
[----:B------:R-:W-:Y:S05]  /*34180*/  BRA `(.L_x_3387) ;  /* 0xffffffc4000c7947 */ /* 0x000fea000383ffff */
.L_x_3270:
[----:B------:R-:W-:Y:S01]  /*34190*/  BSSY B0, `(.L_x_3388) ;  /* 0x0000008000007945 */ /* 0x000fe20003800000 */
[----:B0-----:R-:W-:Y:S02]  /*341a0*/  IMAD.MOV.U32 R13, RZ, RZ, R16 ;  /* 0x000000ffff0d7224 */ /* 0x001fe400078e0010 */
[----:B------:R-:W-:Y:S02]  /*341b0*/  IMAD.MOV.U32 R12, RZ, RZ, RZ ;  /* 0x000000ffff0c7224 */ /* 0x000fe400078e00ff */
[----:B------:R-:W-:Y:S02]  /*341c0*/  IMAD.MOV.U32 R11, RZ, RZ, 0x1f ;  /* 0x0000001fff0b7424 */ /* 0x000fe400078e00ff */
[----:B------:R-:W-:-:S07]  /*341d0*/  IMAD.MOV.U32 R15, RZ, RZ, -0x1 ;  /* 0xffffffffff0f7424 */ /* 0x000fce00078e00ff */
[----:B-1---5:R-:W-:Y:S05]  /*341e0*/  WARPSYNC.COLLECTIVE R15, `(.L_x_3389) ;  /* 0x000000000f087348 */ /* 0x022fea0003c00000 */
[----:B------:R0:W2:Y:S02]  /*341f0*/  SHFL.IDX P6, R14, R13, R12, R11 ;  /* 0x0000000c0d0e7389 */ /* 0x0000a400000c000b */
[----:B012--5:R-:W-:Y:S01]  /*34200*/  ENDCOLLECTIVE ;  /* 0x000000000000791b */ /* 0x027fe20003800000 */
.L_x_3389:
[----:B------:R-:W-:Y:S05]  /*34210*/  BSYNC B0 ;  /* 0x0000000000007941 */ /* 0x000fea0003800000 */
.L_x_3388:
        /* <DEDUP_REMOVED lines=9> */
.L_x_3390:
        /* <DEDUP_REMOVED lines=19> */
.L_x_3391:
        /* <DEDUP_REMOVED lines=8> */
.L_x_3392:
        /* <DEDUP_REMOVED lines=8> */
.L_x_3393:
        /* <DEDUP_REMOVED lines=8> */
.L_x_3394:
        /* <DEDUP_REMOVED lines=8> */
.L_x_3395:
        /* <DEDUP_REMOVED lines=9> */
.L_x_3396:
[----:B------:R-:W-:Y:S01]  /*34670*/  IMAD.MOV.U32 R16, RZ, RZ, R14 ;  /* 0x000000ffff107224 */ /* 0x000fe200078e000e */
[----:B------:R-:W-:Y:S06]  /*34680*/  BRA `(.L_x_3397) ;  /* 0xffffffc800107947 */ /* 0x000fec000383ffff */
.L_x_3275:
[----:B------:R-:W-:Y:S01]  /*34690*/  BSSY B0, `(.L_x_3398) ;  /* 0x0000008000007945 */ /* 0x000fe20003800000 */
[----:B0----5:R-:W-:Y:S02]  /*346a0*/  IMAD.MOV.U32 R13, RZ, RZ, R3 ;  /* 0x000000ffff0d7224 */ /* 0x021fe400078e0003 */
[----:B------:R-:W-:Y:S02]  /*346b0*/  IMAD.MOV.U32 R12, RZ, RZ, 0x1 ;  /* 0x00000001ff0c7424 */ /* 0x000fe400078e00ff */
[----:B------:R-:W-:Y:S02]  /*346c0*/  IMAD.MOV.U32 R11, RZ, RZ, RZ ;  /* 0x000000ffff0b7224 */ /* 0x000fe400078e00ff */
[----:B------:R-:W-:-:S07]  /*346d0*/  IMAD.MOV.U32 R15, RZ, RZ, -0x1 ;  /* 0xffffffffff0f7424 */ /* 0x000fce00078e00ff */
[----:B-12---:R-:W-:Y:S05]  /*346e0*/  WARPSYNC.COLLECTIVE R15, `(.L_x_3399) ;  /* 0x000000000f087348 */ /* 0x006fea0003c00000 */
[----:B------:R0:W3:Y:S02]  /*346f0*/  SHFL.UP P6, R14, R13, R12, R11 ;  /* 0x0400000c0d0e7389 */ /* 0x0000e400000c000b */
[----:B0123--:R-:W-:Y:S01]  /*34700*/  ENDCOLLECTIVE ;  /* 0x000000000000791b */ /* 0x00ffe20003800000 */
.L_x_3399:
[----:B------:R-:W-:Y:S05]  /*34710*/  BSYNC B0 ;  /* 0x0000000000007941 */ /* 0x000fea0003800000 */
.L_x_3398:
        /* <DEDUP_REMOVED lines=10> */
.L_x_3400:
        /* <DEDUP_REMOVED lines=8> */
.L_x_3401:
        /* <DEDUP_REMOVED lines=8> */
.L_x_3402:
        /* <DEDUP_REMOVED lines=8> */
.L_x_3403:
        /* <DEDUP_REMOVED lines=9> */
.L_x_3404:
[----:B------:R-:W-:Y:S01]  /*349d0*/  IMAD.MOV.U32 R16, RZ, RZ, R14 ;  /* 0x000000ffff107224 */ /* 0x000fe200078e000e */
[----:B------:R-:W-:Y:S06]  /*349e0*/  BRA `(.L_x_3405) ;  /* 0xffffffc400d87947 */ /* 0x000fec000383ffff */
.L_x_3277:
[----:B------:R-:W-:Y:S01]  /*349f0*/  BSSY B0, `(.L_x_3406) ;  /* 0x0000006000007945 */ /* 0x000fe20003800000 */
[----:B------:R-:W-:Y:S01]  /*34a00*/  PLOP3.LUT P6, PT, P6, PT, PT, 0x8, 0x0 ;  /* 0x000000000000781c */ /* 0x000fe200037ce170 */
[----:B------:R-:W-:-:S12]  /*34a10*/  IMAD.MOV.U32 R15, RZ, RZ, -0x1 ;  /* 0xffffffffff0f7424 */ /* 0x000fd800078e00ff */
[----:B012--5:R-:W-:Y:S05]  /*34a20*/  WARPSYNC.COLLECTIVE R15, `(.L_x_3407) ;  /* 0x000000000f087348 */ /* 0x027fea0003c00000 */
[----:B------:R-:W-:Y:S01]  /*34a30*/  VOTE.ANY R14, PT, P6 ;  /* 0x00000000000e7806 */ /* 0x000fe200030e0100 */
[----:B012--5:R-:W-:Y:S06]  /*34a40*/  ENDCOLLECTIVE ;  /* 0x000000000000791b */ /* 0x027fec0003800000 */
.L_x_3407:
[----:B------:R-:W-:Y:S05]  /*34a50*/  BSYNC B0 ;  /* 0x0000000000007941 */ /* 0x000fea0003800000 */
.L_x_3406:
        /* <DEDUP_REMOVED lines=9> */
.L_x_3408:
[----:B------:R-:W-:Y:S01]  /*34af0*/  IMAD.MOV.U32 R17, RZ, RZ, R14 ;  /* 0x000000ffff117224 */ /* 0x000fe200078e000e */
[----:B------:R-:W-:Y:S06]  /*34b00*/  BRA `(.L_x_3409) ;  /* 0xffffffc400c87947 */ /* 0x000fec000383ffff */
.L_x_3279:
[----:B------:R-:W-:Y:S01]  /*34b10*/  BSSY B0, `(.L_x_3410) ;  /* 0x0000007000007945 */ /* 0x000fe20003800000 */
[----:B0-----:R-:W-:Y:S02]  /*34b20*/  IMAD.MOV.U32 R13, RZ, RZ, R2 ;  /* 0x000000ffff0d7224 */ /* 0x001fe400078e0002 */
[----:B------:R-:W-:Y:S02]  /*34b30*/  IMAD.MOV.U32 R11, RZ, RZ, 0x1f ;  /* 0x0000001fff0b7424 */ /* 0x000fe400078e00ff */
[----:B------:R-:W-:-:S07]  /*34b40*/  IMAD.MOV.U32 R15, RZ, RZ, -0x1 ;  /* 0xffffffffff0f7424 */ /* 0x000fce00078e00ff */
[----:B-12345:R-:W-:Y:S05]  /*34b50*/  WARPSYNC.COLLECTIVE R15, `(.L_x_3411) ;  /* 0x000000000f087348 */ /* 0x03efea0003c00000 */
[----:B------:R0:W0:Y:S02]  /*34b60*/  SHFL.IDX P6, R14, R13, R12, R11 ;  /* 0x0000000c0d0e7389 */ /* 0x00002400000c000b */
[----:B012345:R-:W-:Y:S01]  /*34b70*/  ENDCOLLECTIVE ;  /* 0x000000000000791b */ /* 0x03ffe20003800000 */
.L_x_3411:
[----:B------:R-:W-:Y:S05]  /*34b80*/  BSYNC B0 ;  /* 0x0000000000007941 */ /* 0x000fea0003800000 */
.L_x_3410:
[----:B------:R-:W-:Y:S01]  /*34b90*/  IMAD.MOV.U32 R2, RZ, RZ, R14 ;  /* 0x000000ffff027224 */ /* 0x000fe200078e000e */
[----:B------:R-:W-:Y:S06]  /*34ba0*/  BRA `(.L_x_3412) ;  /* 0xffffffc400bc7947 */ /* 0x000fec000383ffff */
.L_x_3283:
[----:B0-----:R0:W2:Y:S02]  /*34bb0*/  SYNCS.PHASECHK.TRANS64.TRYWAIT P0, [R0+URZ+0x38820], R3 ;  /* 0x03882003000075a7 */ /* 0x0010a4000800017f */
[----:B--2---:R-:W-:Y:S05]  /*34bc0*/  @!P0 NANOSLEEP.SYNCS 0x989680 ;  /* 0x009896800000895d */ /* 0x004fea0003900000 */
[----:B------:R-:W2:Y:S02]  /*34bd0*/  @!P0 SYNCS.PHASECHK.TRANS64 P0, [R0+URZ+0x38820], R3 ;  /* 0x03882003000085a7 */ /* 0x000ea4000800007f */
[----:B--2---:R-:W-:Y:S05]  /*34be0*/  @!P0 BRA `(.L_x_3283) ;  /* 0xfffffffc00f08947 */ /* 0x004fea000383ffff */
[----:B------:R-:W-:Y:S05]  /*34bf0*/  BRA `(.L_x_3413) ;  /* 0xffffffcc00447947 */ /* 0x000fea000383ffff */
.L_x_3284:
        /* <DEDUP_REMOVED lines=8> */
[----:B01-3-5:R-:W-:Y:S05]  /*34c80*/  WARPSYNC.COLLECTIVE R15, `(.L_x_3415) ;  /* 0x000000000f087348 */ /* 0x02bfea0003c00000 */
[----:B------:R2:W4:Y:S02]  /*34c90*/  SHFL.IDX P6, R14, R13, R12, R11 ;  /* 0x0000000c0d0e7389 */ /* 0x00052400000c000b */
[----:B012345:R-:W-:Y:S01]  /*34ca0*/  ENDCOLLECTIVE ;  /* 0x000000000000791b */ /* 0x03ffe20003800000 */
.L_x_3415:
[----:B------:R-:W-:Y:S05]  /*34cb0*/  BSYNC B0 ;  /* 0x0000000000007941 */ /* 0x000fea0003800000 */
.L_x_3414:
[----:B------:R-:W-:Y:S05]  /*34cc0*/  BRA `(.L_x_3416) ;  /* 0xffffffcc002c7947 */ /* 0x000fea000383ffff */
.L_x_3285:
[----:B------:R-:W-:Y:S01]  /*34cd0*/  BSSY B0, `(.L_x_3417) ;  /* 0x0000006000007945 */ /* 0x000fe20003800000 */
[----:B------:R-:W-:-:S07]  /*34ce0*/  IMAD.MOV.U32 R15, RZ, RZ, -0x1 ;  /* 0xffffffffff0f7424 */ /* 0x000fce00078e00ff */
[----:B0123-5:R-:W-:Y:S05]  /*34cf0*/  WARPSYNC.COLLECTIVE R15, `(.L_x_3418) ;  /* 0x000000000f0c7348 */ /* 0x02ffea0003c00000 */
[----:B------:R-:W-:Y:S02]  /*34d00*/  ELECT P6, UR62, PT ;  /* 0x00000000003e782f */ /* 0x000fe400038c0000 */
[----:B------:R-:W-:Y:S01]  /*34d10*/  MOV R14, UR62 ;  /* 0x0000003e000e7c02 */ /* 0x000fe20008000f00 */
[----:B0123-5:R-:W-:Y:S10]  /*34d20*/  ENDCOLLECTIVE ;  /* 0x000000000000791b */ /* 0x02fff40003800000 */
.L_x_3418:
[----:B------:R-:W-:Y:S05]  /*34d30*/  BSYNC B0 ;  /* 0x0000000000007941 */ /* 0x000fea0003800000 */
.L_x_3417:
[----:B------:R-:W-:Y:S05]  /*34d40*/  BRA `(.L_x_3419) ;  /* 0xffffffcc00207947 */ /* 0x000fea000383ffff */
.L_x_3287:
[----:B0-----:R0:W1:Y:S02]  /*34d50*/  SYNCS.PHASECHK.TRANS64.TRYWAIT P0, [R6+URZ], R5 ;  /* 0x00000005060075a7 */ /* 0x001064000800017f */
[----:B-1----:R-:W-:Y:S05]  /*34d60*/  @!P0 NANOSLEEP.SYNCS 0x989680 ;  /* 0x009896800000895d */ /* 0x002fea0003900000 */
[----:B------:R-:W1:Y:S02]  /*34d70*/  @!P0 SYNCS.PHASECHK.TRANS64 P0, [R6+URZ], R5 ;  /* 0x00000005060085a7 */ /* 0x000e64000800007f */
[----:B-1----:R-:W-:Y:S05]  /*34d80*/  @!P0 BRA `(.L_x_3287) ;  /* 0xfffffffc00f08947 */ /* 0x002fea000383ffff */
[----:B------:R-:W-:Y:S05]  /*34d90*/  BRA `(.L_x_3420) ;  /* 0xffffffcc00647947 */ /* 0x000fea000383ffff */
.L_x_3288:
[----:B-1----:R1:W2:Y:S02]  /*34da0*/  SYNCS.PHASECHK.TRANS64.TRYWAIT P0, [R7+URZ], R2 ;  /* 0x00000002070075a7 */ /* 0x0022a4000800017f */
[----:B--2---:R-:W-:Y:S05]  /*34db0*/  @!P0 NANOSLEEP.SYNCS 0x989680 ;  /* 0x009896800000895d */ /* 0x004fea0003900000 */
[----:B------:R-:W2:Y:S02]  /*34dc0*/  @!P0 SYNCS.PHASECHK.TRANS64 P0, [R7+URZ], R2 ;  /* 0x00000002070085a7 */ /* 0x000ea4000800007f */
[----:B--2---:R-:W-:Y:S05]  /*34dd0*/  @!P0 BRA `(.L_x_3288) ;  /* 0xfffffffc00f08947 */ /* 0x004fea000383ffff */
[----:B------:R-:W-:Y:S05]  /*34de0*/  BRA `(.L_x_3421) ;  /* 0xffffffcc00587947 */ /* 0x000fea000383ffff */
.L_x_3290:
[----:B--2---:R2:W3:Y:S02]  /*34df0*/  SYNCS.PHASECHK.TRANS64.TRYWAIT P0, [R4+URZ], R5 ;  /* 0x00000005040075a7 */ /* 0x0044e4000800017f */
[----:B---3--:R-:W-:Y:S05]  /*34e00*/  @!P0 NANOSLEEP.SYNCS 0x989680 ;  /* 0x009896800000895d */ /* 0x008fea0003900000 */
[----:B------:R-:W3:Y:S02]  /*34e10*/  @!P0 SYNCS.PHASECHK.TRANS64 P0, [R4+URZ], R5 ;  /* 0x00000005040085a7 */ /* 0x000ee4000800007f */
[----:B---3--:R-:W-:Y:S05]  /*34e20*/  @!P0 BRA `(.L_x_3290) ;  /* 0xfffffffc00f08947 */ /* 0x008fea000383ffff */
[----:B------:R-:W-:Y:S05]  /*34e30*/  BRA `(.L_x_3422) ;  /* 0xffffffcc00607947 */ /* 0x000fea000383ffff */
.L_x_3423:
        /* <DEDUP_REMOVED lines=12> */
.L_x_3433:


//--------------------- .nv.global.init           --------------------------
	.section	.nv.global.init,"aw",@progbits
.nv.global.init:
	.type		$str$23,@object
	.size		$str$23,($str$24 - $str$23)
$str$23:
        /*0000*/ 	.byte	0x28, 0x61, 0x64, 0x64, 0x72, 0x65, 0x73, 0x73, 0x20, 0x26, 0x20, 0x6d, 0x61, 0x73, 0x6b, 0x29
        /*0010*/ 	.byte	0x20, 0x3d, 0x3d, 0x20, 0x30, 0x00
	.type		$str$24,@object
	.size		$str$24,(__unnamed_9 - $str$24)
$str$24:
        /*0016*/ 	.byte	0x2f, 0x74, 0x6d, 0x70, 0x2f, 0x6f, 0x73, 0x73, 0x5f, 0x6b, 0x65, 0x72, 0x6e, 0x65, 0x6c, 0x73
        /*0026*/ 	.byte	0x5f, 0x73, 0x72, 0x63, 0x2f, 0x66, 0x6c, 0x61, 0x73, 0x68, 0x5f, 0x61, 0x74, 0x74, 0x65, 0x6e
        /*0036*/ 	.byte	0x74, 0x69, 0x6f, 0x6e, 0x2f, 0x63, 0x73, 0x72, 0x63, 0x2f, 0x63, 0x75, 0x74, 0x6c, 0x61, 0x73
        /*0046*/ 	.byte	0x73, 0x2f, 0x69, 0x6e, 0x63, 0x6c, 0x75, 0x64, 0x65, 0x2f, 0x63, 0x75, 0x74, 0x65, 0x2f, 0x70
        /*0056*/ 	.byte	0x6f, 0x69, 0x6e, 0x74, 0x65, 0x72, 0x5f, 0x66, 0x6c, 0x61, 0x67, 0x67, 0x65, 0x64, 0x2e, 0x68
        /*0066*/ 	.byte	0x70, 0x70, 0x00
	.type		__unnamed_9,@object
	.size		__unnamed_9,(__unnamed_5 - __unnamed_9)
__unnamed_9:
        /* <DEDUP_REMOVED lines=24> */
        /*01e9*/ 	.byte	0x00
	.type		__unnamed_5,@object
	.size		__unnamed_5,(__unnamed_4 - __unnamed_5)
__unnamed_5:
        /* <DEDUP_REMOVED lines=25> */
	.type		__unnamed_4,@object
	.size		__unnamed_4,(__unnamed_7 - __unnamed_4)
__unnamed_4:
        /* <DEDUP_REMOVED lines=25> */
	.type		__unnamed_7,@object
	.size		__unnamed_7,(__unnamed_8 - __unnamed_7)
__unnamed_7:
        /* <DEDUP_REMOVED lines=28> */
        /*06b2*/ 	.byte	0x3a, 0x43, 0x3c, 0x31, 0x36, 0x33, 0x38, 0x34, 0x3e, 0x3e, 0x3e, 0x3e, 0x3e, 0x5d, 0x00
	.type		__unnamed_8,@object
	.size		__unnamed_8,(__unnamed_3 - __unnamed_8)
__unnamed_8:
        /* <DEDUP_REMOVED lines=29> */
	.type		__unnamed_3,@object
	.size		__unnamed_3,(__unnamed_2 - __unnamed_3)
__unnamed_3:
        /* <DEDUP_REMOVED lines=29> */
	.type		__unnamed_2,@object
	.size		__unnamed_2,(__unnamed_6 - __unnamed_2)
__unnamed_2:
        /* <DEDUP_REMOVED lines=29> */
	.type		__unnamed_6,@object
	.size		__unnamed_6,(__unnamed_1 - __unnamed_6)
__unnamed_6:
        /* <DEDUP_REMOVED lines=30> */
	.type		__unnamed_1,@object
	.size		__unnamed_1,(.L_0 - __unnamed_1)
__unnamed_1:
        /* <DEDUP_REMOVED lines=29> */
        /*0fd1*/ 	.byte	0x5d, 0x00
.L_0:


//--------------------- .nv.shared._ZN7cutlass13device_kernelIN5flash11enable_sm90INS1_16FlashAttnFwdSm90INS1_25CollectiveMainloopFwdSm90ILi2EN4cute5tupleIJNS5_1CILi1EEES8_S8_EEENS6_IJNS7_ILi128EEENS7_ILi80EEENS7_ILi256EEEEEELi256ENS_10bfloat16_tEfNS_4arch4Sm90ELb0ELb0ELb1ELb0ELb0ELb0ELb0ELb1ELb1ELb1ELb0ELb0EEENS1_21CollectiveEpilogueFwdINS6_IJSA_SC_SB_EEES9_SE_SG_Li256ELb0ELb1ELb0ELb0EEENS1_29StaticPersistentTileSchedulerILb0EEEEEEEEEvNT_6ParamsE --------------------------
	.section	.nv.shared._ZN7cutlass13device_kernelIN5flash11enable_sm90INS1_16FlashAttnFwdSm90INS1_25CollectiveMainloopFwdSm90ILi2EN4cute5tupleIJNS5_1CILi1EEES8_S8_EEENS6_IJNS7_ILi128EEENS7_ILi80EEENS7_ILi256EEEEEELi256ENS_10bfloat16_tEfNS_4arch4Sm90ELb0ELb0ELb1ELb0ELb0ELb0ELb0ELb1ELb1ELb1ELb0ELb0EEENS1_21CollectiveEpilogueFwdINS6_IJSA_SC_SB_EEES9_SE_SG_Li256ELb0ELb1ELb0ELb0EEENS1_29StaticPersistentTileSchedulerILb0EEEEEEEEEvNT_6ParamsE,"aw",@nobits
	.sectionflags	@""
	.align	16
	.zero		1024


//--------------------- .nv.shared.reserved.0     --------------------------
	.section	.nv.shared.reserved.0,"aw",@nobits
	.weak		__nv_reservedSMEM_offset_0_alias
	.size		__nv_reservedSMEM_offset_0_alias, 0, 0
	.other		__nv_reservedSMEM_offset_0_alias,@"STO_CUDA_RESERVED_SHARED STV_DEFAULT"
__nv_reservedSMEM_offset_0_alias:
	.zero		0


//--------------------- .nv.global                --------------------------
	.section	.nv.global,"aw",@nobits
.nv.global:
	.type		_ZN82_INTERNAL_de5d1f9d_46_flash_fwd_hdim256_bf16_softcap_packgqa_sm90_cu_61719c98_41674cute1_E,@object
	.size		_ZN82_INTERNAL_de5d1f9d_46_flash_fwd_hdim256_bf16_softcap_packgqa_sm90_cu_61719c98_41674cute1_E,(_ZN82_INTERNAL_de5d1f9d_46_flash_fwd_hdim256_bf16_softcap_packgqa_sm90_cu_61719c98_41674cuda3std3__45__cpo6cbeginE - _ZN82_INTERNAL_de5d1f9d_46_flash_fwd_hdim256_bf16_softcap_packgqa_sm90_cu_61719c98_41674cute1_E)
_ZN82_INTERNAL_de5d1f9d_46_flash_fwd_hdim256_bf16_softcap_packgqa_sm90_cu_61719c98_41674cute1_E:
	.zero		1
	.type		_ZN82_INTERNAL_de5d1f9d_46_flash_fwd_hdim256_bf16_softcap_packgqa_sm90_cu_61719c98_41674cuda3std3__45__cpo6cbeginE,@object
	.size		_ZN82_INTERNAL_de5d1f9d_46_flash_fwd_hdim256_bf16_softcap_packgqa_sm90_cu_61719c98_41674cuda3std3__45__cpo6cbeginE,(_ZN82_INTERNAL_de5d1f9d_46_flash_fwd_hdim256_bf16_softcap_packgqa_sm90_cu_61719c98_41674cuda3std3__48in_placeE - _ZN82_INTERNAL_de5d1f9d_46_flash_fwd_hdim256_bf16_softcap_packgqa_sm90_cu_61719c98_41674cuda3std3__45__cpo6cbeginE)
_ZN82_INTERNAL_de5d1f9d_46_flash_fwd_hdim256_bf16_softcap_packgqa_sm90_cu_61719c98_41674cuda3std3__45__cpo6cbeginE:
	.zero		1
	.type		_ZN82_INTERNAL_de5d1f9d_46_flash_fwd_hdim256_bf16_softcap_packgqa_sm90_cu_61719c98_41674cuda3std3__48in_placeE,@object
	.size		_ZN82_INTERNAL_de5d1f9d_46_flash_fwd_hdim256_bf16_softcap_packgqa_sm90_cu_61719c98_41674cuda3std3__48in_placeE,(_ZN82_INTERNAL_de5d1f9d_46_flash_fwd_hdim256_bf16_softcap_packgqa_sm90_cu_61719c98_41674cuda3std6ranges3__45__cpo9iter_moveE - _ZN82_INTERNAL_de5d1f9d_46_flash_fwd_hdim256_bf16_softcap_packgqa_sm90_cu_61719c98_41674cuda3std3__48in_placeE)
_ZN82_INTERNAL_de5d1f9d_46_flash_fwd_hdim256_bf16_softcap_packgqa_sm90_cu_61719c98_41674cuda3std3__48in_placeE:
	.zero		1
	.type		_ZN82_INTERNAL_de5d1f9d_46_flash_fwd_hdim256_bf16_softcap_packgqa_sm90_cu_61719c98_41674cuda3std6ranges3__45__cpo9iter_moveE,@object
	.size		_ZN82_INTERNAL_de5d1f9d_46_flash_fwd_hdim256_bf16_softcap_packgqa_sm90_cu_61719c98_41674cuda3std6ranges3__45__cpo9iter_moveE,(_ZN82_INTERNAL_de5d1f9d_46_flash_fwd_hdim256_bf16_softcap_packgqa_sm90_cu_61719c98_41674cuda3std3__45__cpo5beginE - _ZN82_INTERNAL_de5d1f9d_46_flash_fwd_hdim256_bf16_softcap_packgqa_sm90_cu_61719c98_41674cuda3std6ranges3__45__cpo9iter_moveE)
_ZN82_INTERNAL_de5d1f9d_46_flash_fwd_hdim256_bf16_softcap_packgqa_sm90_cu_61719c98_41674cuda3std6ranges3__45__cpo9iter_moveE:
	.zero		1
	.type		_ZN82_INTERNAL_de5d1f9d_46_flash_fwd_hdim256_bf16_softcap_packgqa_sm90_cu_61719c98_41674cuda3std3__45__cpo5beginE,@object
	.size		_ZN82_INTERNAL_de5d1f9d_46_flash_fwd_hdim256_bf16_softcap_packgqa_sm90_cu_61719c98_41674cuda3std3__45__cpo5beginE,(_ZN82_INTERNAL_de5d1f9d_46_flash_fwd_hdim256_bf16_softcap_packgqa_sm90_cu_61719c98_41674cuda3std3__484_GLOBAL__N__de5d1f9d_46_flash_fwd_hdim256_bf16_softcap_packgqa_sm90_cu_61719c98_41676ignoreE - _ZN82_INTERNAL_de5d1f9d_46_flash_fwd_hdim256_bf16_softcap_packgqa_sm90_cu_61719c98_41674cuda3std3__45__cpo5beginE)
_ZN82_INTERNAL_de5d1f9d_46_flash_fwd_hdim256_bf16_softcap_packgqa_sm90_cu_61719c98_41674cuda3std3__45__cpo5beginE:
	.zero		1
	.type		_ZN82_INTERNAL_de5d1f9d_46_flash_fwd_hdim256_bf16_softcap_packgqa_sm90_cu_61719c98_41674cuda3std3__484_GLOBAL__N__de5d1f9d_46_flash_fwd_hdim256_bf16_softcap_packgqa_sm90_cu_61719c98_41676ignoreE,@object
	.size		_ZN82_INTERNAL_de5d1f9d_46_flash_fwd_hdim256_bf16_softcap_packgqa_sm90_cu_61719c98_41674cuda3std3__484_GLOBAL__N__de5d1f9d_46_flash_fwd_hdim256_bf16_softcap_packgqa_sm90_cu_61719c98_41676ignoreE,(_ZN82_INTERNAL_de5d1f9d_46_flash_fwd_hdim256_bf16_softcap_packgqa_sm90_cu_61719c98_41674cute7productE - _ZN82_INTERNAL_de5d1f9d_46_flash_fwd_hdim256_bf16_softcap_packgqa_sm90_cu_61719c98_41674cuda3std3__484_GLOBAL__N__de5d1f9d_46_flash_fwd_hdim256_bf16_softcap_packgqa_sm90_cu_61719c98_41676ignoreE)
_ZN82_INTERNAL_de5d1f9d_46_flash_fwd_hdim256_bf16_softcap_packgqa_sm90_cu_61719c98_41674cuda3std3__484_GLOBAL__N__de5d1f9d_46_flash_fwd_hdim256_bf16_softcap_packgqa_sm90_cu_61719c98_41676ignoreE:
	.zero		1
	.type		_ZN82_INTERNAL_de5d1f9d_46_flash_fwd_hdim256_bf16_softcap_packgqa_sm90_cu_61719c98_41674cute7productE,@object
	.size		_ZN82_INTERNAL_de5d1f9d_46_flash_fwd_hdim256_bf16_softcap_packgqa_sm90_cu_61719c98_41674cute7productE,(_ZN82_INTERNAL_de5d1f9d_46_flash_fwd_hdim256_bf16_softcap_packgqa_sm90_cu_61719c98_41674cuda3std3__45__cpo3endE - _ZN82_INTERNAL_de5d1f9d_46_flash_fwd_hdim256_bf16_softcap_packgqa_sm90_cu_61719c98_41674cute7productE)
_ZN82_INTERNAL_de5d1f9d_46_flash_fwd_hdim256_bf16_softcap_packgqa_sm90_cu_61719c98_41674cute7productE:
	.zero		1
	.type		_ZN82_INTERNAL_de5d1f9d_46_flash_fwd_hdim256_bf16_softcap_packgqa_sm90_cu_61719c98_41674cuda3std3__45__cpo3endE,@object
	.size		_ZN82_INTERNAL_de5d1f9d_46_flash_fwd_hdim256_bf16_softcap_packgqa_sm90_cu_61719c98_41674cuda3std3__45__cpo3endE,(_ZN82_INTERNAL_de5d1f9d_46_flash_fwd_hdim256_bf16_softcap_packgqa_sm90_cu_61719c98_41674cuda3std3__419piecewise_constructE - _ZN82_INTERNAL_de5d1f9d_46_flash_fwd_hdim256_bf16_softcap_packgqa_sm90_cu_61719c98_41674cuda3std3__45__cpo3endE)
_ZN82_INTERNAL_de5d1f9d_46_flash_fwd_hdim256_bf16_softcap_packgqa_sm90_cu_61719c98_41674cuda3std3__45__cpo3endE:
	.zero		1
	.type		_ZN82_INTERNAL_de5d1f9d_46_flash_fwd_hdim256_bf16_softcap_packgqa_sm90_cu_61719c98_41674cuda3std3__419piecewise_constructE,@object
	.size		_ZN82_INTERNAL_de5d1f9d_46_flash_fwd_hdim256_bf16_softcap_packgqa_sm90_cu_61719c98_41674cuda3std3__419piecewise_constructE,(_ZN82_INTERNAL_de5d1f9d_46_flash_fwd_hdim256_bf16_softcap_packgqa_sm90_cu_61719c98_41674cuda3std3__45__cpo4cendE - _ZN82_INTERNAL_de5d1f9d_46_flash_fwd_hdim256_bf16_softcap_packgqa_sm90_cu_61719c98_41674cuda3std3__419piecewise_constructE)
_ZN82_INTERNAL_de5d1f9d_46_flash_fwd_hdim256_bf16_softcap_packgqa_sm90_cu_61719c98_41674cuda3std3__419piecewise_constructE:
	.zero		1
	.type		_ZN82_INTERNAL_de5d1f9d_46_flash_fwd_hdim256_bf16_softcap_packgqa_sm90_cu_61719c98_41674cuda3std3__45__cpo4cendE,@object
	.size		_ZN82_INTERNAL_de5d1f9d_46_flash_fwd_hdim256_bf16_softcap_packgqa_sm90_cu_61719c98_41674cuda3std3__45__cpo4cendE,(_ZN82_INTERNAL_de5d1f9d_46_flash_fwd_hdim256_bf16_softcap_packgqa_sm90_cu_61719c98_41674cuda3std6ranges3__45__cpo4swapE - _ZN82_INTERNAL_de5d1f9d_46_flash_fwd_hdim256_bf16_softcap_packgqa_sm90_cu_61719c98_41674cuda3std3__45__cpo4cendE)
_ZN82_INTERNAL_de5d1f9d_46_flash_fwd_hdim256_bf16_softcap_packgqa_sm90_cu_61719c98_41674cuda3std3__45__cpo4cendE:
	.zero		1
	.type		_ZN82_INTERNAL_de5d1f9d_46_flash_fwd_hdim256_bf16_softcap_packgqa_sm90_cu_61719c98_41674cuda3std6ranges3__45__cpo4swapE,@object
	.size		_ZN82_INTERNAL_de5d1f9d_46_flash_fwd_hdim256_bf16_softcap_packgqa_sm90_cu_61719c98_41674cuda3std6ranges3__45__cpo4swapE,(.L_16 - _ZN82_INTERNAL_de5d1f9d_46_flash_fwd_hdim256_bf16_softcap_packgqa_sm90_cu_61719c98_41674cuda3std6ranges3__45__cpo4swapE)
_ZN82_INTERNAL_de5d1f9d_46_flash_fwd_hdim256_bf16_softcap_packgqa_sm90_cu_61719c98_41674cuda3std6ranges3__45__cpo4swapE:
	.zero		1
.L_16:


//--------------------- .nv.shared._ZN7cutlass13device_kernelIN5flash11enable_sm90INS1_16FlashAttnFwdSm90INS1_25CollectiveMainloopFwdSm90ILi2EN4cute5tupleIJNS5_1CILi2EEENS7_ILi1EEES9_EEENS6_IJNS7_ILi128EEENS7_ILi80EEENS7_ILi256EEEEEELi256ENS_10bfloat16_tEfNS_4arch4Sm90ELb0ELb0ELb1ELb0ELb0ELb0ELb0ELb1ELb1ELb1ELb0ELb0EEENS1_21CollectiveEpilogueFwdINS6_IJSB_SD_SC_EEESA_SF_SH_Li256ELb0ELb1ELb0ELb0EEENS1_29StaticPersistentTileSchedulerILb0EEEEEEEEEvNT_6ParamsE --------------------------
	.section	.nv.shared._ZN7cutlass13device_kernelIN5flash11enable_sm90INS1_16FlashAttnFwdSm90INS1_25CollectiveMainloopFwdSm90ILi2EN4cute5tupleIJNS5_1CILi2EEENS7_ILi1EEES9_EEENS6_IJNS7_ILi128EEENS7_ILi80EEENS7_ILi256EEEEEELi256ENS_10bfloat16_tEfNS_4arch4Sm90ELb0ELb0ELb1ELb0ELb0ELb0ELb0ELb1ELb1ELb1ELb0ELb0EEENS1_21CollectiveEpilogueFwdINS6_IJSB_SD_SC_EEESA_SF_SH_Li256ELb0ELb1ELb0ELb0EEENS1_29StaticPersistentTileSchedulerILb0EEEEEEEEEvNT_6ParamsE,"aw",@nobits
	.sectionflags	@""
	.align	16
	.zero		1024


//--------------------- .nv.shared._ZN7cutlass13device_kernelIN5flash11enable_sm90INS1_16FlashAttnFwdSm90INS1_25CollectiveMainloopFwdSm90ILi2EN4cute5tupleIJNS5_1CILi1EEES8_S8_EEENS6_IJNS7_ILi128EEENS7_ILi80EEENS7_ILi256EEEEEELi256ENS_10bfloat16_tEfNS_4arch4Sm90ELb0ELb0ELb1ELb1ELb0ELb0ELb0ELb1ELb1ELb1ELb0ELb0EEENS1_21CollectiveEpilogueFwdINS6_IJSA_SC_SB_EEES9_SE_SG_Li256ELb1ELb1ELb0ELb0EEENS1_36VarlenDynamicPersistentTileSchedulerILi128ELi80ELi256ELi128ELb0ELb1ELb1ELb0ELb1ELb1EEEEEEEEEvNT_6ParamsE --------------------------
	.section	.nv.shared._ZN7cutlass13device_kernelIN5flash11enable_sm90INS1_16FlashAttnFwdSm90INS1_25CollectiveMainloopFwdSm90ILi2EN4cute5tupleIJNS5_1CILi1EEES8_S8_EEENS6_IJNS7_ILi128EEENS7_ILi80EEENS7_ILi256EEEEEELi256ENS_10bfloat16_tEfNS_4arch4Sm90ELb0ELb0ELb1ELb1ELb0ELb0ELb0ELb1ELb1ELb1ELb0ELb0EEENS1_21CollectiveEpilogueFwdINS6_IJSA_SC_SB_EEES9_SE_SG_Li256ELb1ELb1ELb0ELb0EEENS1_36VarlenDynamicPersistentTileSchedulerILi128ELi80ELi256ELi128ELb0ELb1ELb1ELb0ELb1ELb1EEEEEEEEEvNT_6ParamsE,"aw",@nobits
	.sectionflags	@""
	.align	16
	.zero		1024


//--------------------- .nv.shared._ZN7cutlass13device_kernelIN5flash11enable_sm90INS1_16FlashAttnFwdSm90INS1_25CollectiveMainloopFwdSm90ILi2EN4cute5tupleIJNS5_1CILi1EEES8_S8_EEENS6_IJNS7_ILi128EEENS7_ILi80EEENS7_ILi256EEEEEELi256ENS_10bfloat16_tEfNS_4arch4Sm90ELb0ELb0ELb1ELb1ELb0ELb1ELb0ELb1ELb1ELb1ELb0ELb0EEENS1_21CollectiveEpilogueFwdINS6_IJSA_SC_SB_EEES9_SE_SG_Li256ELb1ELb1ELb0ELb0EEENS1_36VarlenDynamicPersistentTileSchedulerILi128ELi80ELi256ELi128ELb0ELb1ELb1ELb0ELb1ELb1EEEEEEEEEvNT_6ParamsE --------------------------
	.section	.nv.shared._ZN7cutlass13device_kernelIN5flash11enable_sm90INS1_16FlashAttnFwdSm90INS1_25CollectiveMainloopFwdSm90ILi2EN4cute5tupleIJNS5_1CILi1EEES8_S8_EEENS6_IJNS7_ILi128EEENS7_ILi80EEENS7_ILi256EEEEEELi256ENS_10bfloat16_tEfNS_4arch4Sm90ELb0ELb0ELb1ELb1ELb0ELb1ELb0ELb1ELb1ELb1ELb0ELb0EEENS1_21CollectiveEpilogueFwdINS6_IJSA_SC_SB_EEES9_SE_SG_Li256ELb1ELb1ELb0ELb0EEENS1_36VarlenDynamicPersistentTileSchedulerILi128ELi80ELi256ELi128ELb0ELb1ELb1ELb0ELb1ELb1EEEEEEEEEvNT_6ParamsE,"aw",@nobits
	.sectionflags	@""
	.align	16
	.zero		1024


//--------------------- .nv.shared._ZN7cutlass13device_kernelIN5flash11enable_sm90INS1_16FlashAttnFwdSm90INS1_25CollectiveMainloopFwdSm90ILi2EN4cute5tupleIJNS5_1CILi1EEES8_S8_EEENS6_IJNS7_ILi128EEENS7_ILi64EEENS7_ILi256EEEEEELi256ENS_10bfloat16_tEfNS_4arch4Sm90ELb0ELb1ELb1ELb0ELb0ELb0ELb0ELb1ELb1ELb1ELb0ELb0EEENS1_21CollectiveEpilogueFwdINS6_IJSA_SC_SB_EEES9_SE_SG_Li256ELb0ELb1ELb0ELb0EEENS1_30DynamicPersistentTileSchedulerILi256ELi128ELb0ELb1ELb1EEEEEEEEEvNT_6ParamsE --------------------------
	.section	.nv.shared._ZN7cutlass13device_kernelIN5flash11enable_sm90INS1_16FlashAttnFwdSm90INS1_25CollectiveMainloopFwdSm90ILi2EN4cute5tupleIJNS5_1CILi1EEES8_S8_EEENS6_IJNS7_ILi128EEENS7_ILi64EEENS7_ILi256EEEEEELi256ENS_10bfloat16_tEfNS_4arch4Sm90ELb0ELb1ELb1ELb0ELb0ELb0ELb0ELb1ELb1ELb1ELb0ELb0EEENS1_21CollectiveEpilogueFwdINS6_IJSA_SC_SB_EEES9_SE_SG_Li256ELb0ELb1ELb0ELb0EEENS1_30DynamicPersistentTileSchedulerILi256ELi128ELb0ELb1ELb1EEEEEEEEEvNT_6ParamsE,"aw",@nobits
	.sectionflags	@""
	.align	16
	.zero		1024


//--------------------- .nv.shared._ZN7cutlass13device_kernelIN5flash11enable_sm90INS1_16FlashAttnFwdSm90INS1_25CollectiveMainloopFwdSm90ILi2EN4cute5tupleIJNS5_1CILi1EEES8_S8_EEENS6_IJNS7_ILi128EEENS7_ILi64EEENS7_ILi256EEEEEELi256ENS_10bfloat16_tEfNS_4arch4Sm90ELb0ELb1ELb1ELb1ELb0ELb0ELb0ELb1ELb1ELb1ELb0ELb0EEENS1_21CollectiveEpilogueFwdINS6_IJSA_SC_SB_EEES9_SE_SG_Li256ELb1ELb1ELb0ELb0EEENS1_36VarlenDynamicPersistentTileSchedulerILi128ELi64ELi256ELi128ELb0ELb1ELb1ELb1ELb0ELb1EEEEEEEEEvNT_6ParamsE --------------------------
	.section	.nv.shared._ZN7cutlass13device_kernelIN5flash11enable_sm90INS1_16FlashAttnFwdSm90INS1_25CollectiveMainloopFwdSm90ILi2EN4cute5tupleIJNS5_1CILi1EEES8_S8_EEENS6_IJNS7_ILi128EEENS7_ILi64EEENS7_ILi256EEEEEELi256ENS_10bfloat16_tEfNS_4arch4Sm90ELb0ELb1ELb1ELb1ELb0ELb0ELb0ELb1ELb1ELb1ELb0ELb0EEENS1_21CollectiveEpilogueFwdINS6_IJSA_SC_SB_EEES9_SE_SG_Li256ELb1ELb1ELb0ELb0EEENS1_36VarlenDynamicPersistentTileSchedulerILi128ELi64ELi256ELi128ELb0ELb1ELb1ELb1ELb0ELb1EEEEEEEEEvNT_6ParamsE,"aw",@nobits
	.sectionflags	@""
	.align	16
	.zero		1024


//--------------------- .nv.shared._ZN7cutlass13device_kernelIN5flash11enable_sm90INS1_16FlashAttnFwdSm90INS1_25CollectiveMainloopFwdSm90ILi2EN4cute5tupleIJNS5_1CILi1EEES8_S8_EEENS6_IJNS7_ILi128EEENS7_ILi64EEENS7_ILi256EEEEEELi256ENS_10bfloat16_tEfNS_4arch4Sm90ELb0ELb1ELb1ELb1ELb0ELb1ELb0ELb1ELb1ELb1ELb0ELb0EEENS1_21CollectiveEpilogueFwdINS6_IJSA_SC_SB_EEES9_SE_SG_Li256ELb1ELb1ELb0ELb0EEENS1_36VarlenDynamicPersistentTileSchedulerILi128ELi64ELi256ELi128ELb0ELb1ELb1ELb1ELb0ELb1EEEEEEEEEvNT_6ParamsE --------------------------
	.section	.nv.shared._ZN7cutlass13device_kernelIN5flash11enable_sm90INS1_16FlashAttnFwdSm90INS1_25CollectiveMainloopFwdSm90ILi2EN4cute5tupleIJNS5_1CILi1EEES8_S8_EEENS6_IJNS7_ILi128EEENS7_ILi64EEENS7_ILi256EEEEEELi256ENS_10bfloat16_tEfNS_4arch4Sm90ELb0ELb1ELb1ELb1ELb0ELb1ELb0ELb1ELb1ELb1ELb0ELb0EEENS1_21CollectiveEpilogueFwdINS6_IJSA_SC_SB_EEES9_SE_SG_Li256ELb1ELb1ELb0ELb0EEENS1_36VarlenDynamicPersistentTileSchedulerILi128ELi64ELi256ELi128ELb0ELb1ELb1ELb1ELb0ELb1EEEEEEEEEvNT_6ParamsE,"aw",@nobits
	.sectionflags	@""
	.align	16
	.zero		1024


//--------------------- .nv.shared._ZN7cutlass13device_kernelIN5flash11enable_sm90INS1_16FlashAttnFwdSm90INS1_25CollectiveMainloopFwdSm90ILi2EN4cute5tupleIJNS5_1CILi1EEES8_S8_EEENS6_IJNS7_ILi128EEENS7_ILi80EEENS7_ILi256EEEEEELi256ENS_10bfloat16_tEfNS_4arch4Sm90ELb1ELb0ELb1ELb0ELb0ELb0ELb0ELb1ELb1ELb1ELb0ELb0EEENS1_21CollectiveEpilogueFwdINS6_IJSA_SC_SB_EEES9_SE_SG_Li256ELb0ELb1ELb0ELb0EEENS1_30DynamicPersistentTileSchedulerILi256ELi128ELb0ELb1ELb1EEEEEEEEEvNT_6ParamsE --------------------------
	.section	.nv.shared._ZN7cutlass13device_kernelIN5flash11enable_sm90INS1_16FlashAttnFwdSm90INS1_25CollectiveMainloopFwdSm90ILi2EN4cute5tupleIJNS5_1CILi1EEES8_S8_EEENS6_IJNS7_ILi128EEENS7_ILi80EEENS7_ILi256EEEEEELi256ENS_10bfloat16_tEfNS_4arch4Sm90ELb1ELb0ELb1ELb0ELb0ELb0ELb0ELb1ELb1ELb1ELb0ELb0EEENS1_21CollectiveEpilogueFwdINS6_IJSA_SC_SB_EEES9_SE_SG_Li256ELb0ELb1ELb0ELb0EEENS1_30DynamicPersistentTileSchedulerILi256ELi128ELb0ELb1ELb1EEEEEEEEEvNT_6ParamsE,"aw",@nobits
	.sectionflags	@""
	.align	16
	.zero		1024


//--------------------- .nv.shared._ZN7cutlass13device_kernelIN5flash11enable_sm90INS1_16FlashAttnFwdSm90INS1_25CollectiveMainloopFwdSm90ILi2EN4cute5tupleIJNS5_1CILi1EEES8_S8_EEENS6_IJNS7_ILi128EEENS7_ILi80EEENS7_ILi256EEEEEELi256ENS_10bfloat16_tEfNS_4arch4Sm90ELb1ELb0ELb1ELb1ELb0ELb0ELb0ELb1ELb1ELb1ELb0ELb0EEENS1_21CollectiveEpilogueFwdINS6_IJSA_SC_SB_EEES9_SE_SG_Li256ELb1ELb1ELb0ELb0EEENS1_36VarlenDynamicPersistentTileSchedulerILi128ELi80ELi256ELi128ELb0ELb1ELb1ELb1ELb1ELb1EEEEEEEEEvNT_6ParamsE --------------------------
	.section	.nv.shared._ZN7cutlass13device_kernelIN5flash11enable_sm90INS1_16FlashAttnFwdSm90INS1_25CollectiveMainloopFwdSm90ILi2EN4cute5tupleIJNS5_1CILi1EEES8_S8_EEENS6_IJNS7_ILi128EEENS7_ILi80EEENS7_ILi256EEEEEELi256ENS_10bfloat16_tEfNS_4arch4Sm90ELb1ELb0ELb1ELb1ELb0ELb0ELb0ELb1ELb1ELb1ELb0ELb0EEENS1_21CollectiveEpilogueFwdINS6_IJSA_SC_SB_EEES9_SE_SG_Li256ELb1ELb1ELb0ELb0EEENS1_36VarlenDynamicPersistentTileSchedulerILi128ELi80ELi256ELi128ELb0ELb1ELb1ELb1ELb1ELb1EEEEEEEEEvNT_6ParamsE,"aw",@nobits
	.sectionflags	@""
	.align	16
	.zero		1024


//--------------------- .nv.shared._ZN7cutlass13device_kernelIN5flash11enable_sm90INS1_16FlashAttnFwdSm90INS1_25CollectiveMainloopFwdSm90ILi2EN4cute5tupleIJNS5_1CILi1EEES8_S8_EEENS6_IJNS7_ILi128EEENS7_ILi80EEENS7_ILi256EEEEEELi256ENS_10bfloat16_tEfNS_4arch4Sm90ELb1ELb0ELb1ELb1ELb0ELb1ELb0ELb1ELb1ELb1ELb0ELb0EEENS1_21CollectiveEpilogueFwdINS6_IJSA_SC_SB_EEES9_SE_SG_Li256ELb1ELb1ELb0ELb0EEENS1_36VarlenDynamicPersistentTileSchedulerILi128ELi80ELi256ELi128ELb0ELb1ELb1ELb1ELb1ELb1EEEEEEEEEvNT_6ParamsE --------------------------
	.section	.nv.shared._ZN7cutlass13device_kernelIN5flash11enable_sm90INS1_16FlashAttnFwdSm90INS1_25CollectiveMainloopFwdSm90ILi2EN4cute5tupleIJNS5_1CILi1EEES8_S8_EEENS6_IJNS7_ILi128EEENS7_ILi80EEENS7_ILi256EEEEEELi256ENS_10bfloat16_tEfNS_4arch4Sm90ELb1ELb0ELb1ELb1ELb0ELb1ELb0ELb1ELb1ELb1ELb0ELb0EEENS1_21CollectiveEpilogueFwdINS6_IJSA_SC_SB_EEES9_SE_SG_Li256ELb1ELb1ELb0ELb0EEENS1_36VarlenDynamicPersistentTileSchedulerILi128ELi80ELi256ELi128ELb0ELb1ELb1ELb1ELb1ELb1EEEEEEEEEvNT_6ParamsE,"aw",@nobits
	.sectionflags	@""
	.align	16
	.zero		1024


//--------------------- .nv.constant0._ZN7cutlass13device_kernelIN5flash11enable_sm90INS1_16FlashAttnFwdSm90INS1_25CollectiveMainloopFwdSm90ILi2EN4cute5tupleIJNS5_1CILi1EEES8_S8_EEENS6_IJNS7_ILi128EEENS7_ILi80EEENS7_ILi256EEEEEELi256ENS_10bfloat16_tEfNS_4arch4Sm90ELb0ELb0ELb1ELb0ELb0ELb0ELb0ELb1ELb1ELb1ELb0ELb0EEENS1_21CollectiveEpilogueFwdINS6_IJSA_SC_SB_EEES9_SE_SG_Li256ELb0ELb1ELb0ELb0EEENS1_29StaticPersistentTileSchedulerILb0EEEEEEEEEvNT_6ParamsE --------------------------
	.section	.nv.constant0._ZN7cutlass13device_kernelIN5flash11enable_sm90INS1_16FlashAttnFwdSm90INS1_25CollectiveMainloopFwdSm90ILi2EN4cute5tupleIJNS5_1CILi1EEES8_S8_EEENS6_IJNS7_ILi128EEENS7_ILi80EEENS7_ILi256EEEEEELi256ENS_10bfloat16_tEfNS_4arch4Sm90ELb0ELb0ELb1ELb0ELb0ELb0ELb0ELb1ELb1ELb1ELb0ELb0EEENS1_21CollectiveEpilogueFwdINS6_IJSA_SC_SB_EEES9_SE_SG_Li256ELb0ELb1ELb0ELb0EEENS1_29StaticPersistentTileSchedulerILb0EEEEEEEEEvNT_6ParamsE,"a",@progbits
	.sectionflags	@""
	.align	4
.nv.constant0._ZN7cutlass13device_kernelIN5flash11enable_sm90INS1_16FlashAttnFwdSm90INS1_25CollectiveMainloopFwdSm90ILi2EN4cute5tupleIJNS5_1CILi1EEES8_S8_EEENS6_IJNS7_ILi128EEENS7_ILi80EEENS7_ILi256EEEEEELi256ENS_10bfloat16_tEfNS_4arch4Sm90ELb0ELb0ELb1ELb0ELb0ELb0ELb0ELb1ELb1ELb1ELb0ELb0EEENS1_21CollectiveEpilogueFwdINS6_IJSA_SC_SB_EEES9_SE_SG_Li256ELb0ELb1ELb0ELb0EEENS1_29StaticPersistentTileSchedulerILb0EEEEEEEEEvNT_6ParamsE:
	.zero		3200


//--------------------- .nv.constant0._ZN7cutlass13device_kernelIN5flash11enable_sm90INS1_16FlashAttnFwdSm90INS1_25CollectiveMainloopFwdSm90ILi2EN4cute5tupleIJNS5_1CILi2EEENS7_ILi1EEES9_EEENS6_IJNS7_ILi128EEENS7_ILi80EEENS7_ILi256EEEEEELi256ENS_10bfloat16_tEfNS_4arch4Sm90ELb0ELb0ELb1ELb0ELb0ELb0ELb0ELb1ELb1ELb1ELb0ELb0EEENS1_21CollectiveEpilogueFwdINS6_IJSB_SD_SC_EEESA_SF_SH_Li256ELb0ELb1ELb0ELb0EEENS1_29StaticPersistentTileSchedulerILb0EEEEEEEEEvNT_6ParamsE --------------------------
	.section	.nv.constant0._ZN7cutlass13device_kernelIN5flash11enable_sm90INS1_16FlashAttnFwdSm90INS1_25CollectiveMainloopFwdSm90ILi2EN4cute5tupleIJNS5_1CILi2EEENS7_ILi1EEES9_EEENS6_IJNS7_ILi128EEENS7_ILi80EEENS7_ILi256EEEEEELi256ENS_10bfloat16_tEfNS_4arch4Sm90ELb0ELb0ELb1ELb0ELb0ELb0ELb0ELb1ELb1ELb1ELb0ELb0EEENS1_21CollectiveEpilogueFwdINS6_IJSB_SD_SC_EEESA_SF_SH_Li256ELb0ELb1ELb0ELb0EEENS1_29StaticPersistentTileSchedulerILb0EEEEEEEEEvNT_6ParamsE,"a",@progbits
	.sectionflags	@""
	.align	4
.nv.constant0._ZN7cutlass13device_kernelIN5flash11enable_sm90INS1_16FlashAttnFwdSm90INS1_25CollectiveMainloopFwdSm90ILi2EN4cute5tupleIJNS5_1CILi2EEENS7_ILi1EEES9_EEENS6_IJNS7_ILi128EEENS7_ILi80EEENS7_ILi256EEEEEELi256ENS_10bfloat16_tEfNS_4arch4Sm90ELb0ELb0ELb1ELb0ELb0ELb0ELb0ELb1ELb1ELb1ELb0ELb0EEENS1_21CollectiveEpilogueFwdINS6_IJSB_SD_SC_EEESA_SF_SH_Li256ELb0ELb1ELb0ELb0EEENS1_29StaticPersistentTileSchedulerILb0EEEEEEEEEvNT_6ParamsE:
	.zero		3200


//--------------------- .nv.constant0._ZN7cutlass13device_kernelIN5flash11enable_sm90INS1_16FlashAttnFwdSm90INS1_25CollectiveMainloopFwdSm90ILi2EN4cute5tupleIJNS5_1CILi1EEES8_S8_EEENS6_IJNS7_ILi128EEENS7_ILi80EEENS7_ILi256EEEEEELi256ENS_10bfloat16_tEfNS_4arch4Sm90ELb0ELb0ELb1ELb1ELb0ELb0ELb0ELb1ELb1ELb1ELb0ELb0EEENS1_21CollectiveEpilogueFwdINS6_IJSA_SC_SB_EEES9_SE_SG_Li256ELb1ELb1ELb0ELb0EEENS1_36VarlenDynamicPersistentTileSchedulerILi128ELi80ELi256ELi128ELb0ELb1ELb1ELb0ELb1ELb1EEEEEEEEEvNT_6ParamsE --------------------------
	.section	.nv.constant0._ZN7cutlass13device_kernelIN5flash11enable_sm90INS1_16FlashAttnFwdSm90INS1_25CollectiveMainloopFwdSm90ILi2EN4cute5tupleIJNS5_1CILi1EEES8_S8_EEENS6_IJNS7_ILi128EEENS7_ILi80EEENS7_ILi256EEEEEELi256ENS_10bfloat16_tEfNS_4arch4Sm90ELb0ELb0ELb1ELb1ELb0ELb0ELb0ELb1ELb1ELb1ELb0ELb0EEENS1_21CollectiveEpilogueFwdINS6_IJSA_SC_SB_EEES9_SE_SG_Li256ELb1ELb1ELb0ELb0EEENS1_36VarlenDynamicPersistentTileSchedulerILi128ELi80ELi256ELi128ELb0ELb1ELb1ELb0ELb1ELb1EEEEEEEEEvNT_6ParamsE,"a",@progbits
	.sectionflags	@""
	.align	4
.nv.constant0._ZN7cutlass13device_kernelIN5flash11enable_sm90INS1_16FlashAttnFwdSm90INS1_25CollectiveMainloopFwdSm90ILi2EN4cute5tupleIJNS5_1CILi1EEES8_S8_EEENS6_IJNS7_ILi128EEENS7_ILi80EEENS7_ILi256EEEEEELi256ENS_10bfloat16_tEfNS_4arch4Sm90ELb0ELb0ELb1ELb1ELb0ELb0ELb0ELb1ELb1ELb1ELb0ELb0EEENS1_21CollectiveEpilogueFwdINS6_IJSA_SC_SB_EEES9_SE_SG_Li256ELb1ELb1ELb0ELb0EEENS1_36VarlenDynamicPersistentTileSchedulerILi128ELi80ELi256ELi128ELb0ELb1ELb1ELb0ELb1ELb1EEEEEEEEEvNT_6ParamsE:
	.zero		3328


//--------------------- .nv.constant0._ZN7cutlass13device_kernelIN5flash11enable_sm90INS1_16FlashAttnFwdSm90INS1_25CollectiveMainloopFwdSm90ILi2EN4cute5tupleIJNS5_1CILi1EEES8_S8_EEENS6_IJNS7_ILi128EEENS7_ILi80EEENS7_ILi256EEEEEELi256ENS_10bfloat16_tEfNS_4arch4Sm90ELb0ELb0ELb1ELb1ELb0ELb1ELb0ELb1ELb1ELb1ELb0ELb0EEENS1_21CollectiveEpilogueFwdINS6_IJSA_SC_SB_EEES9_SE_SG_Li256ELb1ELb1ELb0ELb0EEENS1_36VarlenDynamicPersistentTileSchedulerILi128ELi80ELi256ELi128ELb0ELb1ELb1ELb0ELb1ELb1EEEEEEEEEvNT_6ParamsE --------------------------
	.section	.nv.constant0._ZN7cutlass13device_kernelIN5flash11enable_sm90INS1_16FlashAttnFwdSm90INS1_25CollectiveMainloopFwdSm90ILi2EN4cute5tupleIJNS5_1CILi1EEES8_S8_EEENS6_IJNS7_ILi128EEENS7_ILi80EEENS7_ILi256EEEEEELi256ENS_10bfloat16_tEfNS_4arch4Sm90ELb0ELb0ELb1ELb1ELb0ELb1ELb0ELb1ELb1ELb1ELb0ELb0EEENS1_21CollectiveEpilogueFwdINS6_IJSA_SC_SB_EEES9_SE_SG_Li256ELb1ELb1ELb0ELb0EEENS1_36VarlenDynamicPersistentTileSchedulerILi128ELi80ELi256ELi128ELb0ELb1ELb1ELb0ELb1ELb1EEEEEEEEEvNT_6ParamsE,"a",@progbits
	.sectionflags	@""
	.align	4
.nv.constant0._ZN7cutlass13device_kernelIN5flash11enable_sm90INS1_16FlashAttnFwdSm90INS1_25CollectiveMainloopFwdSm90ILi2EN4cute5tupleIJNS5_1CILi1EEES8_S8_EEENS6_IJNS7_ILi128EEENS7_ILi80EEENS7_ILi256EEEEEELi256ENS_10bfloat16_tEfNS_4arch4Sm90ELb0ELb0ELb1ELb1ELb0ELb1ELb0ELb1ELb1ELb1ELb0ELb0EEENS1_21CollectiveEpilogueFwdINS6_IJSA_SC_SB_EEES9_SE_SG_Li256ELb1ELb1ELb0ELb0EEENS1_36VarlenDynamicPersistentTileSchedulerILi128ELi80ELi256ELi128ELb0ELb1ELb1ELb0ELb1ELb1EEEEEEEEEvNT_6ParamsE:
	.zero		3328


//--------------------- .nv.constant0._ZN7cutlass13device_kernelIN5flash11enable_sm90INS1_16FlashAttnFwdSm90INS1_25CollectiveMainloopFwdSm90ILi2EN4cute5tupleIJNS5_1CILi1EEES8_S8_EEENS6_IJNS7_ILi128EEENS7_ILi64EEENS7_ILi256EEEEEELi256ENS_10bfloat16_tEfNS_4arch4Sm90ELb0ELb1ELb1ELb0ELb0ELb0ELb0ELb1ELb1ELb1ELb0ELb0EEENS1_21CollectiveEpilogueFwdINS6_IJSA_SC_SB_EEES9_SE_SG_Li256ELb0ELb1ELb0ELb0EEENS1_30DynamicPersistentTileSchedulerILi256ELi128ELb0ELb1ELb1EEEEEEEEEvNT_6ParamsE --------------------------
	.section	.nv.constant0._ZN7cutlass13device_kernelIN5flash11enable_sm90INS1_16FlashAttnFwdSm90INS1_25CollectiveMainloopFwdSm90ILi2EN4cute5tupleIJNS5_1CILi1EEES8_S8_EEENS6_IJNS7_ILi128EEENS7_ILi64EEENS7_ILi256EEEEEELi256ENS_10bfloat16_tEfNS_4arch4Sm90ELb0ELb1ELb1ELb0ELb0ELb0ELb0ELb1ELb1ELb1ELb0ELb0EEENS1_21CollectiveEpilogueFwdINS6_IJSA_SC_SB_EEES9_SE_SG_Li256ELb0ELb1ELb0ELb0EEENS1_30DynamicPersistentTileSchedulerILi256ELi128ELb0ELb1ELb1EEEEEEEEEvNT_6ParamsE,"a",@progbits
	.sectionflags	@""
	.align	4
.nv.constant0._ZN7cutlass13device_kernelIN5flash11enable_sm90INS1_16FlashAttnFwdSm90INS1_25CollectiveMainloopFwdSm90ILi2EN4cute5tupleIJNS5_1CILi1EEES8_S8_EEENS6_IJNS7_ILi128EEENS7_ILi64EEENS7_ILi256EEEEEELi256ENS_10bfloat16_tEfNS_4arch4Sm90ELb0ELb1ELb1ELb0ELb0ELb0ELb0ELb1ELb1ELb1ELb0ELb0EEENS1_21CollectiveEpilogueFwdINS6_IJSA_SC_SB_EEES9_SE_SG_Li256ELb0ELb1ELb0ELb0EEENS1_30DynamicPersistentTileSchedulerILi256ELi128ELb0ELb1ELb1EEEEEEEEEvNT_6ParamsE:
	.zero		3328


//--------------------- .nv.constant0._ZN7cutlass13device_kernelIN5flash11enable_sm90INS1_16FlashAttnFwdSm90INS1_25CollectiveMainloopFwdSm90ILi2EN4cute5tupleIJNS5_1CILi1EEES8_S8_EEENS6_IJNS7_ILi128EEENS7_ILi64EEENS7_ILi256EEEEEELi256ENS_10bfloat16_tEfNS_4arch4Sm90ELb0ELb1ELb1ELb1ELb0ELb0ELb0ELb1ELb1ELb1ELb0ELb0EEENS1_21CollectiveEpilogueFwdINS6_IJSA_SC_SB_EEES9_SE_SG_Li256ELb1ELb1ELb0ELb0EEENS1_36VarlenDynamicPersistentTileSchedulerILi128ELi64ELi256ELi128ELb0ELb1ELb1ELb1ELb0ELb1EEEEEEEEEvNT_6ParamsE --------------------------
	.section	.nv.constant0._ZN7cutlass13device_kernelIN5flash11enable_sm90INS1_16FlashAttnFwdSm90INS1_25CollectiveMainloopFwdSm90ILi2EN4cute5tupleIJNS5_1CILi1EEES8_S8_EEENS6_IJNS7_ILi128EEENS7_ILi64EEENS7_ILi256EEEEEELi256ENS_10bfloat16_tEfNS_4arch4Sm90ELb0ELb1ELb1ELb1ELb0ELb0ELb0ELb1ELb1ELb1ELb0ELb0EEENS1_21CollectiveEpilogueFwdINS6_IJSA_SC_SB_EEES9_SE_SG_Li256ELb1ELb1ELb0ELb0EEENS1_36VarlenDynamicPersistentTileSchedulerILi128ELi64ELi256ELi128ELb0ELb1ELb1ELb1ELb0ELb1EEEEEEEEEvNT_6ParamsE,"a",@progbits
	.sectionflags	@""
	.align	4
.nv.constant0._ZN7cutlass13device_kernelIN5flash11enable_sm90INS1_16FlashAttnFwdSm90INS1_25CollectiveMainloopFwdSm90ILi2EN4cute5tupleIJNS5_1CILi1EEES8_S8_EEENS6_IJNS7_ILi128EEENS7_ILi64EEENS7_ILi256EEEEEELi256ENS_10bfloat16_tEfNS_4arch4Sm90ELb0ELb1ELb1ELb1ELb0ELb0ELb0ELb1ELb1ELb1ELb0ELb0EEENS1_21CollectiveEpilogueFwdINS6_IJSA_SC_SB_EEES9_SE_SG_Li256ELb1ELb1ELb0ELb0EEENS1_36VarlenDynamicPersistentTileSchedulerILi128ELi64ELi256ELi128ELb0ELb1ELb1ELb1ELb0ELb1EEEEEEEEEvNT_6ParamsE:
	.zero		3328


//--------------------- .nv.constant0._ZN7cutlass13device_kernelIN5flash11enable_sm90INS1_16FlashAttnFwdSm90INS1_25CollectiveMainloopFwdSm90ILi2EN4cute5tupleIJNS5_1CILi1EEES8_S8_EEENS6_IJNS7_ILi128EEENS7_ILi64EEENS7_ILi256EEEEEELi256ENS_10bfloat16_tEfNS_4arch4Sm90ELb0ELb1ELb1ELb1ELb0ELb1ELb0ELb1ELb1ELb1ELb0ELb0EEENS1_21CollectiveEpilogueFwdINS6_IJSA_SC_SB_EEES9_SE_SG_Li256ELb1ELb1ELb0ELb0EEENS1_36VarlenDynamicPersistentTileSchedulerILi128ELi64ELi256ELi128ELb0ELb1ELb1ELb1ELb0ELb1EEEEEEEEEvNT_6ParamsE --------------------------
	.section	.nv.constant0._ZN7cutlass13device_kernelIN5flash11enable_sm90INS1_16FlashAttnFwdSm90INS1_25CollectiveMainloopFwdSm90ILi2EN4cute5tupleIJNS5_1CILi1EEES8_S8_EEENS6_IJNS7_ILi128EEENS7_ILi64EEENS7_ILi256EEEEEELi256ENS_10bfloat16_tEfNS_4arch4Sm90ELb0ELb1ELb1ELb1ELb0ELb1ELb0ELb1ELb1ELb1ELb0ELb0EEENS1_21CollectiveEpilogueFwdINS6_IJSA_SC_SB_EEES9_SE_SG_Li256ELb1ELb1ELb0ELb0EEENS1_36VarlenDynamicPersistentTileSchedulerILi128ELi64ELi256ELi128ELb0ELb1ELb1ELb1ELb0ELb1EEEEEEEEEvNT_6ParamsE,"a",@progbits
	.sectionflags	@""
	.align	4
.nv.constant0._ZN7cutlass13device_kernelIN5flash11enable_sm90INS1_16FlashAttnFwdSm90INS1_25CollectiveMainloopFwdSm90ILi2EN4cute5tupleIJNS5_1CILi1EEES8_S8_EEENS6_IJNS7_ILi128EEENS7_ILi64EEENS7_ILi256EEEEEELi256ENS_10bfloat16_tEfNS_4arch4Sm90ELb0ELb1ELb1ELb1ELb0ELb1ELb0ELb1ELb1ELb1ELb0ELb0EEENS1_21CollectiveEpilogueFwdINS6_IJSA_SC_SB_EEES9_SE_SG_Li256ELb1ELb1ELb0ELb0EEENS1_36VarlenDynamicPersistentTileSchedulerILi128ELi64ELi256ELi128ELb0ELb1ELb1ELb1ELb0ELb1EEEEEEEEEvNT_6ParamsE:
	.zero		3328


//--------------------- .nv.constant0._ZN7cutlass13device_kernelIN5flash11enable_sm90INS1_16FlashAttnFwdSm90INS1_25CollectiveMainloopFwdSm90ILi2EN4cute5tupleIJNS5_1CILi1EEES8_S8_EEENS6_IJNS7_ILi128EEENS7_ILi80EEENS7_ILi256EEEEEELi256ENS_10bfloat16_tEfNS_4arch4Sm90ELb1ELb0ELb1ELb0ELb0ELb0ELb0ELb1ELb1ELb1ELb0ELb0EEENS1_21CollectiveEpilogueFwdINS6_IJSA_SC_SB_EEES9_SE_SG_Li256ELb0ELb1ELb0ELb0EEENS1_30DynamicPersistentTileSchedulerILi256ELi128ELb0ELb1ELb1EEEEEEEEEvNT_6ParamsE --------------------------
	.section	.nv.constant0._ZN7cutlass13device_kernelIN5flash11enable_sm90INS1_16FlashAttnFwdSm90INS1_25CollectiveMainloopFwdSm90ILi2EN4cute5tupleIJNS5_1CILi1EEES8_S8_EEENS6_IJNS7_ILi128EEENS7_ILi80EEENS7_ILi256EEEEEELi256ENS_10bfloat16_tEfNS_4arch4Sm90ELb1ELb0ELb1ELb0ELb0ELb0ELb0ELb1ELb1ELb1ELb0ELb0EEENS1_21CollectiveEpilogueFwdINS6_IJSA_SC_SB_EEES9_SE_SG_Li256ELb0ELb1ELb0ELb0EEENS1_30DynamicPersistentTileSchedulerILi256ELi128ELb0ELb1ELb1EEEEEEEEEvNT_6ParamsE,"a",@progbits
	.sectionflags	@""
	.align	4
.nv.constant0._ZN7cutlass13device_kernelIN5flash11enable_sm90INS1_16FlashAttnFwdSm90INS1_25CollectiveMainloopFwdSm90ILi2EN4cute5tupleIJNS5_1CILi1EEES8_S8_EEENS6_IJNS7_ILi128EEENS7_ILi80EEENS7_ILi256EEEEEELi256ENS_10bfloat16_tEfNS_4arch4Sm90ELb1ELb0ELb1ELb0ELb0ELb0ELb0ELb1ELb1ELb1ELb0ELb0EEENS1_21CollectiveEpilogueFwdINS6_IJSA_SC_SB_EEES9_SE_SG_Li256ELb0ELb1ELb0ELb0EEENS1_30DynamicPersistentTileSchedulerILi256ELi128ELb0ELb1ELb1EEEEEEEEEvNT_6ParamsE:
	.zero		3328


//--------------------- .nv.constant0._ZN7cutlass13device_kernelIN5flash11enable_sm90INS1_16FlashAttnFwdSm90INS1_25CollectiveMainloopFwdSm90ILi2EN4cute5tupleIJNS5_1CILi1EEES8_S8_EEENS6_IJNS7_ILi128EEENS7_ILi80EEENS7_ILi256EEEEEELi256ENS_10bfloat16_tEfNS_4arch4Sm90ELb1ELb0ELb1ELb1ELb0ELb0ELb0ELb1ELb1ELb1ELb0ELb0EEENS1_21CollectiveEpilogueFwdINS6_IJSA_SC_SB_EEES9_SE_SG_Li256ELb1ELb1ELb0ELb0EEENS1_36VarlenDynamicPersistentTileSchedulerILi128ELi80ELi256ELi128ELb0ELb1ELb1ELb1ELb1ELb1EEEEEEEEEvNT_6ParamsE --------------------------
	.section	.nv.constant0._ZN7cutlass13device_kernelIN5flash11enable_sm90INS1_16FlashAttnFwdSm90INS1_25CollectiveMainloopFwdSm90ILi2EN4cute5tupleIJNS5_1CILi1EEES8_S8_EEENS6_IJNS7_ILi128EEENS7_ILi80EEENS7_ILi256EEEEEELi256ENS_10bfloat16_tEfNS_4arch4Sm90ELb1ELb0ELb1ELb1ELb0ELb0ELb0ELb1ELb1ELb1ELb0ELb0EEENS1_21CollectiveEpilogueFwdINS6_IJSA_SC_SB_EEES9_SE_SG_Li256ELb1ELb1ELb0ELb0EEENS1_36VarlenDynamicPersistentTileSchedulerILi128ELi80ELi256ELi128ELb0ELb1ELb1ELb1ELb1ELb1EEEEEEEEEvNT_6ParamsE,"a",@progbits
	.sectionflags	@""
	.align	4
.nv.constant0._ZN7cutlass13device_kernelIN5flash11enable_sm90INS1_16FlashAttnFwdSm90INS1_25CollectiveMainloopFwdSm90ILi2EN4cute5tupleIJNS5_1CILi1EEES8_S8_EEENS6_IJNS7_ILi128EEENS7_ILi80EEENS7_ILi256EEEEEELi256ENS_10bfloat16_tEfNS_4arch4Sm90ELb1ELb0ELb1ELb1ELb0ELb0ELb0ELb1ELb1ELb1ELb0ELb0EEENS1_21CollectiveEpilogueFwdINS6_IJSA_SC_SB_EEES9_SE_SG_Li256ELb1ELb1ELb0ELb0EEENS1_36VarlenDynamicPersistentTileSchedulerILi128ELi80ELi256ELi128ELb0ELb1ELb1ELb1ELb1ELb1EEEEEEEEEvNT_6ParamsE:
	.zero		3328


//--------------------- .nv.constant0._ZN7cutlass13device_kernelIN5flash11enable_sm90INS1_16FlashAttnFwdSm90INS1_25CollectiveMainloopFwdSm90ILi2EN4cute5tupleIJNS5_1CILi1EEES8_S8_EEENS6_IJNS7_ILi128EEENS7_ILi80EEENS7_ILi256EEEEEELi256ENS_10bfloat16_tEfNS_4arch4Sm90ELb1ELb0ELb1ELb1ELb0ELb1ELb0ELb1ELb1ELb1ELb0ELb0EEENS1_21CollectiveEpilogueFwdINS6_IJSA_SC_SB_EEES9_SE_SG_Li256ELb1ELb1ELb0ELb0EEENS1_36VarlenDynamicPersistentTileSchedulerILi128ELi80ELi256ELi128ELb0ELb1ELb1ELb1ELb1ELb1EEEEEEEEEvNT_6ParamsE --------------------------
	.section	.nv.constant0._ZN7cutlass13device_kernelIN5flash11enable_sm90INS1_16FlashAttnFwdSm90INS1_25CollectiveMainloopFwdSm90ILi2EN4cute5tupleIJNS5_1CILi1EEES8_S8_EEENS6_IJNS7_ILi128EEENS7_ILi80EEENS7_ILi256EEEEEELi256ENS_10bfloat16_tEfNS_4arch4Sm90ELb1ELb0ELb1ELb1ELb0ELb1ELb0ELb1ELb1ELb1ELb0ELb0EEENS1_21CollectiveEpilogueFwdINS6_IJSA_SC_SB_EEES9_SE_SG_Li256ELb1ELb1ELb0ELb0EEENS1_36VarlenDynamicPersistentTileSchedulerILi128ELi80ELi256ELi128ELb0ELb1ELb1ELb1ELb1ELb1EEEEEEEEEvNT_6ParamsE,"a",@progbits
	.sectionflags	@""
	.align	4
.nv.constant0._ZN7cutlass13device_kernelIN5flash11enable_sm90INS1_16FlashAttnFwdSm90INS1_25CollectiveMainloopFwdSm90ILi2EN4cute5tupleIJNS5_1CILi1EEES8_S8_EEENS6_IJNS7_ILi128EEENS7_ILi80EEENS7_ILi256EEEEEELi256ENS_10bfloat16_tEfNS_4arch4Sm90ELb1ELb0ELb1ELb1ELb0ELb1ELb0ELb1ELb1ELb1ELb0ELb0EEENS1_21CollectiveEpilogueFwdINS6_IJSA_SC_SB_EEES9_SE_SG_Li256ELb1ELb1ELb0ELb0EEENS1_36VarlenDynamicPersistentTileSchedulerILi128ELi80ELi256ELi128ELb0ELb1ELb1ELb1ELb1ELb1EEEEEEEEEvNT_6ParamsE:
	.zero		3328


//--------------------- SYMBOLS --------------------------

	.type		.nv.reservedSmem.offset0,@object
	.size		.nv.reservedSmem.offset0,0x4
	.type		__assertfail,@function
